	.target	sm_90a

	.elftype	@"ET_EXEC"


//--------------------- .note.nv.tkinfo           --------------------------
	.section	.note.nv.tkinfo,"",@"SHT_NOTE"
	.sectionflags	@"SHF_NOTE_NV_TKINFO"
	.tkinfo
        /*0018*/ 	.word	0x00000002
        /*0030*/ 	.string	""
        /*0030*/ 	.string	"ptxas"
        /*0030*/ 	.string	"Cuda compilation tools, release 13.0, V13.0.88"
        /*0030*/ 	.string	"Build cuda_13.0.r13.0/compiler.36424714_0"
        /*0030*/ 	.string	"-arch sm_90a -m 64 "



//--------------------- .note.nv.cuinfo           --------------------------
	.section	.note.nv.cuinfo,"",@"SHT_NOTE"
	.sectionflags	@"SHF_NOTE_NV_CUINFO"
        /*0018*/ 	.short	0x0002
        /*001a*/ 	.short	0x005a
        /*001c*/ 	.short	0x0082
	.zero		2


//--------------------- .nv.info                  --------------------------
	.section	.nv.info,"",@"SHT_CUDA_INFO"
	.align	4


	//----- nvinfo : EIATTR_REGCOUNT
	.align		4
        /*0000*/ 	.byte	0x04, 0x2f
        /*0002*/ 	.short	(.L_100 - .L_99)
	.align		4
.L_99:
        /*0004*/ 	.word	index@(_ZN2at6native29vectorized_elementwise_kernelILi8EZZZN37_INTERNAL_cee6930f_7_Loss_cu_5b0651e139_GLOBAL__N__cee6930f_7_Loss_cu_5b0651e140binary_cross_entropy_backward_out_kernelERNS_6TensorERKS4_S7_S7_ENKUlvE_clEvENKUlvE_clEvEUldddE_St5arrayIPcLm4EEEEviT0_T1_)
        /*0008*/ 	.word	0x00000048


	//----- nvinfo : EIATTR_FRAME_SIZE
	.align		4
.L_100:
        /*000c*/ 	.byte	0x04, 0x11
        /*000e*/ 	.short	(.L_102 - .L_101)
	.align		4
.L_101:
        /*0010*/ 	.word	index@($__internal_19_$__cuda_sm20_div_rn_f64_full)
        /*0014*/ 	.word	0x00000000


	//----- nvinfo : EIATTR_FRAME_SIZE
	.align		4
.L_102:
        /*0018*/ 	.byte	0x04, 0x11
        /*001a*/ 	.short	(.L_104 - .L_103)
	.align		4
.L_103:
        /*001c*/ 	.word	index@(_ZN2at6native29vectorized_elementwise_kernelILi8EZZZN37_INTERNAL_cee6930f_7_Loss_cu_5b0651e139_GLOBAL__N__cee6930f_7_Loss_cu_5b0651e140binary_cross_entropy_backward_out_kernelERNS_6TensorERKS4_S7_S7_ENKUlvE_clEvENKUlvE_clEvEUldddE_St5arrayIPcLm4EEEEviT0_T1_)
        /*0020*/ 	.word	0x00000000


	//----- nvinfo : EIATTR_REGCOUNT
	.align		4
.L_104:
        /*0024*/ 	.byte	0x04, 0x2f
        /*0026*/ 	.short	(.L_106 - .L_105)
	.align		4
.L_105:
        /*0028*/ 	.word	index@(_ZN2at6native29vectorized_elementwise_kernelILi4EZZZN37_INTERNAL_cee6930f_7_Loss_cu_5b0651e139_GLOBAL__N__cee6930f_7_Loss_cu_5b0651e140binary_cross_entropy_backward_out_kernelERNS_6TensorERKS4_S7_S7_ENKUlvE_clEvENKUlvE_clEvEUldddE_St5arrayIPcLm4EEEEviT0_T1_)
        /*002c*/ 	.word	0x00000048


	//----- nvinfo : EIATTR_FRAME_SIZE
	.align		4
.L_106:
        /*0030*/ 	.byte	0x04, 0x11
        /*0032*/ 	.short	(.L_108 - .L_107)
	.align		4
.L_107:
        /*0034*/ 	.word	index@($__internal_18_$__cuda_sm20_div_rn_f64_full)
        /*0038*/ 	.word	0x00000000


	//----- nvinfo : EIATTR_FRAME_SIZE
	.align		4
.L_108:
        /*003c*/ 	.byte	0x04, 0x11
        /*003e*/ 	.short	(.L_110 - .L_109)
	.align		4
.L_109:
        /*0040*/ 	.word	index@(_ZN2at6native29vectorized_elementwise_kernelILi4EZZZN37_INTERNAL_cee6930f_7_Loss_cu_5b0651e139_GLOBAL__N__cee6930f_7_Loss_cu_5b0651e140binary_cross_entropy_backward_out_kernelERNS_6TensorERKS4_S7_S7_ENKUlvE_clEvENKUlvE_clEvEUldddE_St5arrayIPcLm4EEEEviT0_T1_)
        /*0044*/ 	.word	0x00000000


	//----- nvinfo : EIATTR_REGCOUNT
	.align		4
.L_110:
        /*0048*/ 	.byte	0x04, 0x2f
        /*004a*/ 	.short	(.L_112 - .L_111)
	.align		4
.L_111:
        /*004c*/ 	.word	index@(_ZN2at6native29vectorized_elementwise_kernelILi2EZZZN37_INTERNAL_cee6930f_7_Loss_cu_5b0651e139_GLOBAL__N__cee6930f_7_Loss_cu_5b0651e140binary_cross_entropy_backward_out_kernelERNS_6TensorERKS4_S7_S7_ENKUlvE_clEvENKUlvE_clEvEUldddE_St5arrayIPcLm4EEEEviT0_T1_)
        /*0050*/ 	.word	0x00000048


	//----- nvinfo : EIATTR_FRAME_SIZE
	.align		4
.L_112:
        /*0054*/ 	.byte	0x04, 0x11
        /*0056*/ 	.short	(.L_114 - .L_113)
	.align		4
.L_113:
        /*0058*/ 	.word	index@($__internal_17_$__cuda_sm20_div_rn_f64_full)
        /*005c*/ 	.word	0x00000000


	//----- nvinfo : EIATTR_FRAME_SIZE
	.align		4
.L_114:
        /*0060*/ 	.byte	0x04, 0x11
        /*0062*/ 	.short	(.L_116 - .L_115)
	.align		4
.L_115:
        /*0064*/ 	.word	index@(_ZN2at6native29vectorized_elementwise_kernelILi2EZZZN37_INTERNAL_cee6930f_7_Loss_cu_5b0651e139_GLOBAL__N__cee6930f_7_Loss_cu_5b0651e140binary_cross_entropy_backward_out_kernelERNS_6TensorERKS4_S7_S7_ENKUlvE_clEvENKUlvE_clEvEUldddE_St5arrayIPcLm4EEEEviT0_T1_)
        /*0068*/ 	.word	0x00000000


	//----- nvinfo : EIATTR_REGCOUNT
	.align		4
.L_116:
        /*006c*/ 	.byte	0x04, 0x2f
        /*006e*/ 	.short	(.L_118 - .L_117)
	.align		4
.L_117:
        /*0070*/ 	.word	index@(_ZN2at6native27unrolled_elementwise_kernelIZZZN37_INTERNAL_cee6930f_7_Loss_cu_5b0651e139_GLOBAL__N__cee6930f_7_Loss_cu_5b0651e140binary_cross_entropy_backward_out_kernelERNS_6TensorERKS4_S7_S7_ENKUlvE_clEvENKUlvE_clEvEUldddE_St5arrayIPcLm4EELi4E23TrivialOffsetCalculatorILi3EjESE_ILi1EjENS0_6memory15LoadWithoutCastENSH_16StoreWithoutCastEEEviT_T0_T2_T3_T4_T5_)
        /*0074*/ 	.word	0x00000030


	//----- nvinfo : EIATTR_FRAME_SIZE
	.align		4
.L_118:
        /*0078*/ 	.byte	0x04, 0x11
        /*007a*/ 	.short	(.L_120 - .L_119)
	.align		4
.L_119:
        /*007c*/ 	.word	index@($__internal_16_$__cuda_sm20_div_rn_f64_full)
        /*0080*/ 	.word	0x00000000


	//----- nvinfo : EIATTR_FRAME_SIZE
	.align		4
.L_120:
        /*0084*/ 	.byte	0x04, 0x11
        /*0086*/ 	.short	(.L_122 - .L_121)
	.align		4
.L_121:
        /*0088*/ 	.word	index@(_ZN2at6native27unrolled_elementwise_kernelIZZZN37_INTERNAL_cee6930f_7_Loss_cu_5b0651e139_GLOBAL__N__cee6930f_7_Loss_cu_5b0651e140binary_cross_entropy_backward_out_kernelERNS_6TensorERKS4_S7_S7_ENKUlvE_clEvENKUlvE_clEvEUldddE_St5arrayIPcLm4EELi4E23TrivialOffsetCalculatorILi3EjESE_ILi1EjENS0_6memory15LoadWithoutCastENSH_16StoreWithoutCastEEEviT_T0_T2_T3_T4_T5_)
        /*008c*/ 	.word	0x00000000


	//----- nvinfo : EIATTR_REGCOUNT
	.align		4
.L_122:
        /*0090*/ 	.byte	0x04, 0x2f
        /*0092*/ 	.short	(.L_124 - .L_123)
	.align		4
.L_123:
        /*0094*/ 	.word	index@(_ZN2at6native18elementwise_kernelILi128ELi2EZNS0_22gpu_kernel_impl_nocastIZZZN37_INTERNAL_cee6930f_7_Loss_cu_5b0651e139_GLOBAL__N__cee6930f_7_Loss_cu_5b0651e140binary_cross_entropy_backward_out_kernelERNS_6TensorERKS5_S8_S8_ENKUlvE_clEvENKUlvE_clEvEUldddE_EEvRNS_18TensorIteratorBaseERKT_EUliE_EEviT1_)
        /*0098*/ 	.word	0x0000001c


	//----- nvinfo : EIATTR_FRAME_SIZE
	.align		4
.L_124:
        /*009c*/ 	.byte	0x04, 0x11
        /*009e*/ 	.short	(.L_126 - .L_125)
	.align		4
.L_125:
        /*00a0*/ 	.word	index@($__internal_15_$__cuda_sm20_div_rn_f64_full)
        /*00a4*/ 	.word	0x00000000


	//----- nvinfo : EIATTR_FRAME_SIZE
	.align		4
.L_126:
        /*00a8*/ 	.byte	0x04, 0x11
        /*00aa*/ 	.short	(.L_128 - .L_127)
	.align		4
.L_127:
        /*00ac*/ 	.word	index@(_ZN2at6native18elementwise_kernelILi128ELi2EZNS0_22gpu_kernel_impl_nocastIZZZN37_INTERNAL_cee6930f_7_Loss_cu_5b0651e139_GLOBAL__N__cee6930f_7_Loss_cu_5b0651e140binary_cross_entropy_backward_out_kernelERNS_6TensorERKS5_S8_S8_ENKUlvE_clEvENKUlvE_clEvEUldddE_EEvRNS_18TensorIteratorBaseERKT_EUliE_EEviT1_)
        /*00b0*/ 	.word	0x00000000


	//----- nvinfo : EIATTR_REGCOUNT
	.align		4
.L_128:
        /*00b4*/ 	.byte	0x04, 0x2f
        /*00b6*/ 	.short	(.L_130 - .L_129)
	.align		4
.L_129:
        /*00b8*/ 	.word	index@(_ZN2at6native27unrolled_elementwise_kernelIZZZN37_INTERNAL_cee6930f_7_Loss_cu_5b0651e139_GLOBAL__N__cee6930f_7_Loss_cu_5b0651e140binary_cross_entropy_backward_out_kernelERNS_6TensorERKS4_S7_S7_ENKUlvE_clEvENKUlvE_clEvEUldddE_St5arrayIPcLm4EELi4E23TrivialOffsetCalculatorILi3EjESE_ILi1EjENS0_6memory12LoadWithCastILi3EEENSH_13StoreWithCastILi1EEEEEviT_T0_T2_T3_T4_T5_)
        /*00bc*/ 	.word	0x00000030


	//----- nvinfo : EIATTR_FRAME_SIZE
	.align		4
.L_130:
        /*00c0*/ 	.byte	0x04, 0x11
        /*00c2*/ 	.short	(.L_132 - .L_131)
	.align		4
.L_131:
        /*00c4*/ 	.word	index@($__internal_14_$__cuda_sm20_div_rn_f64_full)
        /*00c8*/ 	.word	0x00000000


	//----- nvinfo : EIATTR_FRAME_SIZE
	.align		4
.L_132:
        /*00cc*/ 	.byte	0x04, 0x11
        /*00ce*/ 	.short	(.L_134 - .L_133)
	.align		4
.L_133:
        /*00d0*/ 	.word	index@(_ZN2at6native27unrolled_elementwise_kernelIZZZN37_INTERNAL_cee6930f_7_Loss_cu_5b0651e139_GLOBAL__N__cee6930f_7_Loss_cu_5b0651e140binary_cross_entropy_backward_out_kernelERNS_6TensorERKS4_S7_S7_ENKUlvE_clEvENKUlvE_clEvEUldddE_St5arrayIPcLm4EELi4E23TrivialOffsetCalculatorILi3EjESE_ILi1EjENS0_6memory12LoadWithCastILi3EEENSH_13StoreWithCastILi1EEEEEviT_T0_T2_T3_T4_T5_)
        /*00d4*/ 	.word	0x00000000


	//----- nvinfo : EIATTR_REGCOUNT
	.align		4
.L_134:
        /*00d8*/ 	.byte	0x04, 0x2f
        /*00da*/ 	.short	(.L_136 - .L_135)
	.align		4
.L_135:
        /*00dc*/ 	.word	index@(_ZN2at6native18elementwise_kernelILi128ELi4EZNS0_15gpu_kernel_implIZZZN37_INTERNAL_cee6930f_7_Loss_cu_5b0651e139_GLOBAL__N__cee6930f_7_Loss_cu_5b0651e140binary_cross_entropy_backward_out_kernelERNS_6TensorERKS5_S8_S8_ENKUlvE_clEvENKUlvE_clEvEUldddE_EEvRNS_18TensorIteratorBaseERKT_EUliE_EEviT1_)
        /*00e0*/ 	.word	0x0000001e


	//----- nvinfo : EIATTR_FRAME_SIZE
	.align		4
.L_136:
        /*00e4*/ 	.byte	0x04, 0x11
        /*00e6*/ 	.short	(.L_138 - .L_137)
	.align		4
.L_137:
        /*00e8*/ 	.word	index@($__internal_13_$__cuda_sm20_div_rn_f64_full)
        /*00ec*/ 	.word	0x00000000


	//----- nvinfo : EIATTR_FRAME_SIZE
	.align		4
.L_138:
        /*00f0*/ 	.byte	0x04, 0x11
        /*00f2*/ 	.short	(.L_140 - .L_139)
	.align		4
.L_139:
        /*00f4*/ 	.word	index@(_ZN2at6native18elementwise_kernelILi128ELi4EZNS0_15gpu_kernel_implIZZZN37_INTERNAL_cee6930f_7_Loss_cu_5b0651e139_GLOBAL__N__cee6930f_7_Loss_cu_5b0651e140binary_cross_entropy_backward_out_kernelERNS_6TensorERKS5_S8_S8_ENKUlvE_clEvENKUlvE_clEvEUldddE_EEvRNS_18TensorIteratorBaseERKT_EUliE_EEviT1_)
        /*00f8*/ 	.word	0x00000000


	//----- nvinfo : EIATTR_REGCOUNT
	.align		4
.L_140:
        /*00fc*/ 	.byte	0x04, 0x2f
        /*00fe*/ 	.short	(.L_142 - .L_141)
	.align		4
.L_141:
        /*0100*/ 	.word	index@(_ZN2at6native29vectorized_elementwise_kernelILi8EZZZN37_INTERNAL_cee6930f_7_Loss_cu_5b0651e139_GLOBAL__N__cee6930f_7_Loss_cu_5b0651e140binary_cross_entropy_backward_out_kernelERNS_6TensorERKS4_S7_S7_ENKUlvE_clEvENKUlvE0_clEvEUlfffE_St5arrayIPcLm4EEEEviT0_T1_)
        /*0104*/ 	.word	0x00000028


	//----- nvinfo : EIATTR_FRAME_SIZE
	.align		4
.L_142:
        /*0108*/ 	.byte	0x04, 0x11
        /*010a*/ 	.short	(.L_144 - .L_143)
	.align		4
.L_143:
        /*010c*/ 	.word	index@(_ZN2at6native29vectorized_elementwise_kernelILi8EZZZN37_INTERNAL_cee6930f_7_Loss_cu_5b0651e139_GLOBAL__N__cee6930f_7_Loss_cu_5b0651e140binary_cross_entropy_backward_out_kernelERNS_6TensorERKS4_S7_S7_ENKUlvE_clEvENKUlvE0_clEvEUlfffE_St5arrayIPcLm4EEEEviT0_T1_)
        /*0110*/ 	.word	0x00000000


	//----- nvinfo : EIATTR_REGCOUNT
	.align		4
.L_144:
        /*0114*/ 	.byte	0x04, 0x2f
        /*0116*/ 	.short	(.L_146 - .L_145)
	.align		4
.L_145:
        /*0118*/ 	.word	index@(_ZN2at6native29vectorized_elementwise_kernelILi4EZZZN37_INTERNAL_cee6930f_7_Loss_cu_5b0651e139_GLOBAL__N__cee6930f_7_Loss_cu_5b0651e140binary_cross_entropy_backward_out_kernelERNS_6TensorERKS4_S7_S7_ENKUlvE_clEvENKUlvE0_clEvEUlfffE_St5arrayIPcLm4EEEEviT0_T1_)
        /*011c*/ 	.word	0x00000028


	//----- nvinfo : EIATTR_FRAME_SIZE
	.align		4
.L_146:
        /*0120*/ 	.byte	0x04, 0x11
        /*0122*/ 	.short	(.L_148 - .L_147)
	.align		4
.L_147:
        /*0124*/ 	.word	index@(_ZN2at6native29vectorized_elementwise_kernelILi4EZZZN37_INTERNAL_cee6930f_7_Loss_cu_5b0651e139_GLOBAL__N__cee6930f_7_Loss_cu_5b0651e140binary_cross_entropy_backward_out_kernelERNS_6TensorERKS4_S7_S7_ENKUlvE_clEvENKUlvE0_clEvEUlfffE_St5arrayIPcLm4EEEEviT0_T1_)
        /*0128*/ 	.word	0x00000000


	//----- nvinfo : EIATTR_REGCOUNT
	.align		4
.L_148:
        /*012c*/ 	.byte	0x04, 0x2f
        /*012e*/ 	.short	(.L_150 - .L_149)
	.align		4
.L_149:
        /*0130*/ 	.word	index@(_ZN2at6native29vectorized_elementwise_kernelILi2EZZZN37_INTERNAL_cee6930f_7_Loss_cu_5b0651e139_GLOBAL__N__cee6930f_7_Loss_cu_5b0651e140binary_cross_entropy_backward_out_kernelERNS_6TensorERKS4_S7_S7_ENKUlvE_clEvENKUlvE0_clEvEUlfffE_St5arrayIPcLm4EEEEviT0_T1_)
        /*0134*/ 	.word	0x00000028


	//----- nvinfo : EIATTR_FRAME_SIZE
	.align		4
.L_150:
        /*0138*/ 	.byte	0x04, 0x11
        /*013a*/ 	.short	(.L_152 - .L_151)
	.align		4
.L_151:
        /*013c*/ 	.word	index@(_ZN2at6native29vectorized_elementwise_kernelILi2EZZZN37_INTERNAL_cee6930f_7_Loss_cu_5b0651e139_GLOBAL__N__cee6930f_7_Loss_cu_5b0651e140binary_cross_entropy_backward_out_kernelERNS_6TensorERKS4_S7_S7_ENKUlvE_clEvENKUlvE0_clEvEUlfffE_St5arrayIPcLm4EEEEviT0_T1_)
        /*0140*/ 	.word	0x00000000


	//----- nvinfo : EIATTR_REGCOUNT
	.align		4
.L_152:
        /*0144*/ 	.byte	0x04, 0x2f
        /*0146*/ 	.short	(.L_154 - .L_153)
	.align		4
.L_153:
        /*0148*/ 	.word	index@(_ZN2at6native27unrolled_elementwise_kernelIZZZN37_INTERNAL_cee6930f_7_Loss_cu_5b0651e139_GLOBAL__N__cee6930f_7_Loss_cu_5b0651e140binary_cross_entropy_backward_out_kernelERNS_6TensorERKS4_S7_S7_ENKUlvE_clEvENKUlvE0_clEvEUlfffE_St5arrayIPcLm4EELi4E23TrivialOffsetCalculatorILi3EjESE_ILi1EjENS0_6memory15LoadWithoutCastENSH_16StoreWithoutCastEEEviT_T0_T2_T3_T4_T5_)
        /*014c*/ 	.word	0x00000020


	//----- nvinfo : EIATTR_FRAME_SIZE
	.align		4
.L_154:
        /*0150*/ 	.byte	0x04, 0x11
        /*0152*/ 	.short	(.L_156 - .L_155)
	.align		4
.L_155:
        /*0154*/ 	.word	index@(_ZN2at6native27unrolled_elementwise_kernelIZZZN37_INTERNAL_cee6930f_7_Loss_cu_5b0651e139_GLOBAL__N__cee6930f_7_Loss_cu_5b0651e140binary_cross_entropy_backward_out_kernelERNS_6TensorERKS4_S7_S7_ENKUlvE_clEvENKUlvE0_clEvEUlfffE_St5arrayIPcLm4EELi4E23TrivialOffsetCalculatorILi3EjESE_ILi1EjENS0_6memory15LoadWithoutCastENSH_16StoreWithoutCastEEEviT_T0_T2_T3_T4_T5_)
        /*0158*/ 	.word	0x00000000


	//----- nvinfo : EIATTR_REGCOUNT
	.align		4
.L_156:
        /*015c*/ 	.byte	0x04, 0x2f
        /*015e*/ 	.short	(.L_158 - .L_157)
	.align		4
.L_157:
        /*0160*/ 	.word	index@(_ZN2at6native18elementwise_kernelILi128ELi2EZNS0_22gpu_kernel_impl_nocastIZZZN37_INTERNAL_cee6930f_7_Loss_cu_5b0651e139_GLOBAL__N__cee6930f_7_Loss_cu_5b0651e140binary_cross_entropy_backward_out_kernelERNS_6TensorERKS5_S8_S8_ENKUlvE_clEvENKUlvE0_clEvEUlfffE_EEvRNS_18TensorIteratorBaseERKT_EUliE_EEviT1_)
        /*0164*/ 	.word	0x00000014


	//----- nvinfo : EIATTR_FRAME_SIZE
	.align		4
.L_158:
        /*0168*/ 	.byte	0x04, 0x11
        /*016a*/ 	.short	(.L_160 - .L_159)
	.align		4
.L_159:
        /*016c*/ 	.word	index@(_ZN2at6native18elementwise_kernelILi128ELi2EZNS0_22gpu_kernel_impl_nocastIZZZN37_INTERNAL_cee6930f_7_Loss_cu_5b0651e139_GLOBAL__N__cee6930f_7_Loss_cu_5b0651e140binary_cross_entropy_backward_out_kernelERNS_6TensorERKS5_S8_S8_ENKUlvE_clEvENKUlvE0_clEvEUlfffE_EEvRNS_18TensorIteratorBaseERKT_EUliE_EEviT1_)
        /*0170*/ 	.word	0x00000000


	//----- nvinfo : EIATTR_REGCOUNT
	.align		4
.L_160:
        /*0174*/ 	.byte	0x04, 0x2f
        /*0176*/ 	.short	(.L_162 - .L_161)
	.align		4
.L_161:
        /*0178*/ 	.word	index@(_ZN2at6native27unrolled_elementwise_kernelIZZZN37_INTERNAL_cee6930f_7_Loss_cu_5b0651e139_GLOBAL__N__cee6930f_7_Loss_cu_5b0651e140binary_cross_entropy_backward_out_kernelERNS_6TensorERKS4_S7_S7_ENKUlvE_clEvENKUlvE0_clEvEUlfffE_St5arrayIPcLm4EELi4E23TrivialOffsetCalculatorILi3EjESE_ILi1EjENS0_6memory12LoadWithCastILi3EEENSH_13StoreWithCastILi1EEEEEviT_T0_T2_T3_T4_T5_)
        /*017c*/ 	.word	0x00000024


	//----- nvinfo : EIATTR_FRAME_SIZE
	.align		4
.L_162:
        /*0180*/ 	.byte	0x04, 0x11
        /*0182*/ 	.short	(.L_164 - .L_163)
	.align		4
.L_163:
        /*0184*/ 	.word	index@(_ZN2at6native27unrolled_elementwise_kernelIZZZN37_INTERNAL_cee6930f_7_Loss_cu_5b0651e139_GLOBAL__N__cee6930f_7_Loss_cu_5b0651e140binary_cross_entropy_backward_out_kernelERNS_6TensorERKS4_S7_S7_ENKUlvE_clEvENKUlvE0_clEvEUlfffE_St5arrayIPcLm4EELi4E23TrivialOffsetCalculatorILi3EjESE_ILi1EjENS0_6memory12LoadWithCastILi3EEENSH_13StoreWithCastILi1EEEEEviT_T0_T2_T3_T4_T5_)
        /*0188*/ 	.word	0x00000000


	//----- nvinfo : EIATTR_REGCOUNT
	.align		4
.L_164:
        /*018c*/ 	.byte	0x04, 0x2f
        /*018e*/ 	.short	(.L_166 - .L_165)
	.align		4
.L_165:
        /*0190*/ 	.word	index@(_ZN2at6native18elementwise_kernelILi128ELi4EZNS0_15gpu_kernel_implIZZZN37_INTERNAL_cee6930f_7_Loss_cu_5b0651e139_GLOBAL__N__cee6930f_7_Loss_cu_5b0651e140binary_cross_entropy_backward_out_kernelERNS_6TensorERKS5_S8_S8_ENKUlvE_clEvENKUlvE0_clEvEUlfffE_EEvRNS_18TensorIteratorBaseERKT_EUliE_EEviT1_)
        /*0194*/ 	.word	0x0000001c


	//----- nvinfo : EIATTR_FRAME_SIZE
	.align		4
.L_166:
        /*0198*/ 	.byte	0x04, 0x11
        /*019a*/ 	.short	(.L_168 - .L_167)
	.align		4
.L_167:
        /*019c*/ 	.word	index@(_ZN2at6native18elementwise_kernelILi128ELi4EZNS0_15gpu_kernel_implIZZZN37_INTERNAL_cee6930f_7_Loss_cu_5b0651e139_GLOBAL__N__cee6930f_7_Loss_cu_5b0651e140binary_cross_entropy_backward_out_kernelERNS_6TensorERKS5_S8_S8_ENKUlvE_clEvENKUlvE0_clEvEUlfffE_EEvRNS_18TensorIteratorBaseERKT_EUliE_EEviT1_)
        /*01a0*/ 	.word	0x00000000


	//----- nvinfo : EIATTR_REGCOUNT
	.align		4
.L_168:
        /*01a4*/ 	.byte	0x04, 0x2f
        /*01a6*/ 	.short	(.L_170 - .L_169)
	.align		4
.L_169:
        /*01a8*/ 	.word	index@(_ZN2at6native29vectorized_elementwise_kernelILi8EZZZN37_INTERNAL_cee6930f_7_Loss_cu_5b0651e139_GLOBAL__N__cee6930f_7_Loss_cu_5b0651e140binary_cross_entropy_backward_out_kernelERNS_6TensorERKS4_S7_S7_ENKUlvE_clEvENKUlvE1_clEvEUlN3c104HalfESB_SB_E_St5arrayIPcLm4EEEEviT0_T1_)
        /*01ac*/ 	.word	0x00000020


	//----- nvinfo : EIATTR_FRAME_SIZE
	.align		4
.L_170:
        /*01b0*/ 	.byte	0x04, 0x11
        /*01b2*/ 	.short	(.L_172 - .L_171)
	.align		4
.L_171:
        /*01b4*/ 	.word	index@(_ZN2at6native29vectorized_elementwise_kernelILi8EZZZN37_INTERNAL_cee6930f_7_Loss_cu_5b0651e139_GLOBAL__N__cee6930f_7_Loss_cu_5b0651e140binary_cross_entropy_backward_out_kernelERNS_6TensorERKS4_S7_S7_ENKUlvE_clEvENKUlvE1_clEvEUlN3c104HalfESB_SB_E_St5arrayIPcLm4EEEEviT0_T1_)
        /*01b8*/ 	.word	0x00000000


	//----- nvinfo : EIATTR_REGCOUNT
	.align		4
.L_172:
        /*01bc*/ 	.byte	0x04, 0x2f
        /*01be*/ 	.short	(.L_174 - .L_173)
	.align		4
.L_173:
        /*01c0*/ 	.word	index@(_ZN2at6native29vectorized_elementwise_kernelILi4EZZZN37_INTERNAL_cee6930f_7_Loss_cu_5b0651e139_GLOBAL__N__cee6930f_7_Loss_cu_5b0651e140binary_cross_entropy_backward_out_kernelERNS_6TensorERKS4_S7_S7_ENKUlvE_clEvENKUlvE1_clEvEUlN3c104HalfESB_SB_E_St5arrayIPcLm4EEEEviT0_T1_)
        /*01c4*/ 	.word	0x00000020


	//----- nvinfo : EIATTR_FRAME_SIZE
	.align		4
.L_174:
        /*01c8*/ 	.byte	0x04, 0x11
        /*01ca*/ 	.short	(.L_176 - .L_175)
	.align		4
.L_175:
        /*01cc*/ 	.word	index@(_ZN2at6native29vectorized_elementwise_kernelILi4EZZZN37_INTERNAL_cee6930f_7_Loss_cu_5b0651e139_GLOBAL__N__cee6930f_7_Loss_cu_5b0651e140binary_cross_entropy_backward_out_kernelERNS_6TensorERKS4_S7_S7_ENKUlvE_clEvENKUlvE1_clEvEUlN3c104HalfESB_SB_E_St5arrayIPcLm4EEEEviT0_T1_)
        /*01d0*/ 	.word	0x00000000


	//----- nvinfo : EIATTR_REGCOUNT
	.align		4
.L_176:
        /*01d4*/ 	.byte	0x04, 0x2f
        /*01d6*/ 	.short	(.L_178 - .L_177)
	.align		4
.L_177:
        /*01d8*/ 	.word	index@(_ZN2at6native29vectorized_elementwise_kernelILi2EZZZN37_INTERNAL_cee6930f_7_Loss_cu_5b0651e139_GLOBAL__N__cee6930f_7_Loss_cu_5b0651e140binary_cross_entropy_backward_out_kernelERNS_6TensorERKS4_S7_S7_ENKUlvE_clEvENKUlvE1_clEvEUlN3c104HalfESB_SB_E_St5arrayIPcLm4EEEEviT0_T1_)
        /*01dc*/ 	.word	0x00000020


	//----- nvinfo : EIATTR_FRAME_SIZE
	.align		4
.L_178:
        /*01e0*/ 	.byte	0x04, 0x11
        /*01e2*/ 	.short	(.L_180 - .L_179)
	.align		4
.L_179:
        /*01e4*/ 	.word	index@(_ZN2at6native29vectorized_elementwise_kernelILi2EZZZN37_INTERNAL_cee6930f_7_Loss_cu_5b0651e139_GLOBAL__N__cee6930f_7_Loss_cu_5b0651e140binary_cross_entropy_backward_out_kernelERNS_6TensorERKS4_S7_S7_ENKUlvE_clEvENKUlvE1_clEvEUlN3c104HalfESB_SB_E_St5arrayIPcLm4EEEEviT0_T1_)
        /*01e8*/ 	.word	0x00000000


	//----- nvinfo : EIATTR_REGCOUNT
	.align		4
.L_180:
        /*01ec*/ 	.byte	0x04, 0x2f
        /*01ee*/ 	.short	(.L_182 - .L_181)
	.align		4
.L_181:
        /*01f0*/ 	.word	index@(_ZN2at6native27unrolled_elementwise_kernelIZZZN37_INTERNAL_cee6930f_7_Loss_cu_5b0651e139_GLOBAL__N__cee6930f_7_Loss_cu_5b0651e140binary_cross_entropy_backward_out_kernelERNS_6TensorERKS4_S7_S7_ENKUlvE_clEvENKUlvE1_clEvEUlN3c104HalfESB_SB_E_St5arrayIPcLm4EELi4E23TrivialOffsetCalculatorILi3EjESG_ILi1EjENS0_6memory15LoadWithoutCastENSJ_16StoreWithoutCastEEEviT_T0_T2_T3_T4_T5_)
        /*01f4*/ 	.word	0x00000020


	//----- nvinfo : EIATTR_FRAME_SIZE
	.align		4
.L_182:
        /*01f8*/ 	.byte	0x04, 0x11
        /*01fa*/ 	.short	(.L_184 - .L_183)
	.align		4
.L_183:
        /*01fc*/ 	.word	index@(_ZN2at6native27unrolled_elementwise_kernelIZZZN37_INTERNAL_cee6930f_7_Loss_cu_5b0651e139_GLOBAL__N__cee6930f_7_Loss_cu_5b0651e140binary_cross_entropy_backward_out_kernelERNS_6TensorERKS4_S7_S7_ENKUlvE_clEvENKUlvE1_clEvEUlN3c104HalfESB_SB_E_St5arrayIPcLm4EELi4E23TrivialOffsetCalculatorILi3EjESG_ILi1EjENS0_6memory15LoadWithoutCastENSJ_16StoreWithoutCastEEEviT_T0_T2_T3_T4_T5_)
        /*0200*/ 	.word	0x00000000


	//----- nvinfo : EIATTR_REGCOUNT
	.align		4
.L_184:
        /*0204*/ 	.byte	0x04, 0x2f
        /*0206*/ 	.short	(.L_186 - .L_185)
	.align		4
.L_185:
        /*0208*/ 	.word	index@(_ZN2at6native18elementwise_kernelILi128ELi4EZNS0_22gpu_kernel_impl_nocastIZZZN37_INTERNAL_cee6930f_7_Loss_cu_5b0651e139_GLOBAL__N__cee6930f_7_Loss_cu_5b0651e140binary_cross_entropy_backward_out_kernelERNS_6TensorERKS5_S8_S8_ENKUlvE_clEvENKUlvE1_clEvEUlN3c104HalfESC_SC_E_EEvRNS_18TensorIteratorBaseERKT_EUliE_EEviT1_)
        /*020c*/ 	.word	0x00000016


	//----- nvinfo : EIATTR_FRAME_SIZE
	.align		4
.L_186:
        /*0210*/ 	.byte	0x04, 0x11
        /*0212*/ 	.short	(.L_188 - .L_187)
	.align		4
.L_187:
        /*0214*/ 	.word	index@(_ZN2at6native18elementwise_kernelILi128ELi4EZNS0_22gpu_kernel_impl_nocastIZZZN37_INTERNAL_cee6930f_7_Loss_cu_5b0651e139_GLOBAL__N__cee6930f_7_Loss_cu_5b0651e140binary_cross_entropy_backward_out_kernelERNS_6TensorERKS5_S8_S8_ENKUlvE_clEvENKUlvE1_clEvEUlN3c104HalfESC_SC_E_EEvRNS_18TensorIteratorBaseERKT_EUliE_EEviT1_)
        /*0218*/ 	.word	0x00000000


	//----- nvinfo : EIATTR_REGCOUNT
	.align		4
.L_188:
        /*021c*/ 	.byte	0x04, 0x2f
        /*021e*/ 	.short	(.L_190 - .L_189)
	.align		4
.L_189:
        /*0220*/ 	.word	index@(_ZN2at6native27unrolled_elementwise_kernelIZZZN37_INTERNAL_cee6930f_7_Loss_cu_5b0651e139_GLOBAL__N__cee6930f_7_Loss_cu_5b0651e140binary_cross_entropy_backward_out_kernelERNS_6TensorERKS4_S7_S7_ENKUlvE_clEvENKUlvE1_clEvEUlN3c104HalfESB_SB_E_St5arrayIPcLm4EELi4E23TrivialOffsetCalculatorILi3EjESG_ILi1EjENS0_6memory12LoadWithCastILi3EEENSJ_13StoreWithCastILi1EEEEEviT_T0_T2_T3_T4_T5_)
        /*0224*/ 	.word	0x00000020


	//----- nvinfo : EIATTR_FRAME_SIZE
	.align		4
.L_190:
        /*0228*/ 	.byte	0x04, 0x11
        /*022a*/ 	.short	(.L_192 - .L_191)
	.align		4
.L_191:
        /*022c*/ 	.word	index@(_ZN2at6native27unrolled_elementwise_kernelIZZZN37_INTERNAL_cee6930f_7_Loss_cu_5b0651e139_GLOBAL__N__cee6930f_7_Loss_cu_5b0651e140binary_cross_entropy_backward_out_kernelERNS_6TensorERKS4_S7_S7_ENKUlvE_clEvENKUlvE1_clEvEUlN3c104HalfESB_SB_E_St5arrayIPcLm4EELi4E23TrivialOffsetCalculatorILi3EjESG_ILi1EjENS0_6memory12LoadWithCastILi3EEENSJ_13StoreWithCastILi1EEEEEviT_T0_T2_T3_T4_T5_)
        /*0230*/ 	.word	0x00000000


	//----- nvinfo : EIATTR_REGCOUNT
	.align		4
.L_192:
        /*0234*/ 	.byte	0x04, 0x2f
        /*0236*/ 	.short	(.L_194 - .L_193)
	.align		4
.L_193:
        /*0238*/ 	.word	index@(_ZN2at6native18elementwise_kernelILi128ELi4EZNS0_15gpu_kernel_implIZZZN37_INTERNAL_cee6930f_7_Loss_cu_5b0651e139_GLOBAL__N__cee6930f_7_Loss_cu_5b0651e140binary_cross_entropy_backward_out_kernelERNS_6TensorERKS5_S8_S8_ENKUlvE_clEvENKUlvE1_clEvEUlN3c104HalfESC_SC_E_EEvRNS_18TensorIteratorBaseERKT_EUliE_EEviT1_)
        /*023c*/ 	.word	0x0000001b


	//----- nvinfo : EIATTR_FRAME_SIZE
	.align		4
.L_194:
        /*0240*/ 	.byte	0x04, 0x11
        /*0242*/ 	.short	(.L_196 - .L_195)
	.align		4
.L_195:
        /*0244*/ 	.word	index@(_ZN2at6native18elementwise_kernelILi128ELi4EZNS0_15gpu_kernel_implIZZZN37_INTERNAL_cee6930f_7_Loss_cu_5b0651e139_GLOBAL__N__cee6930f_7_Loss_cu_5b0651e140binary_cross_entropy_backward_out_kernelERNS_6TensorERKS5_S8_S8_ENKUlvE_clEvENKUlvE1_clEvEUlN3c104HalfESC_SC_E_EEvRNS_18TensorIteratorBaseERKT_EUliE_EEviT1_)
        /*0248*/ 	.word	0x00000000


	//----- nvinfo : EIATTR_REGCOUNT
	.align		4
.L_196:
        /*024c*/ 	.byte	0x04, 0x2f
        /*024e*/ 	.short	(.L_198 - .L_197)
	.align		4
.L_197:
        /*0250*/ 	.word	index@(_ZN2at6native29vectorized_elementwise_kernelILi8EZZZN37_INTERNAL_cee6930f_7_Loss_cu_5b0651e139_GLOBAL__N__cee6930f_7_Loss_cu_5b0651e140binary_cross_entropy_backward_out_kernelERNS_6TensorERKS4_S7_S7_ENKUlvE_clEvENKUlvE2_clEvEUlN3c108BFloat16ESB_SB_E_St5arrayIPcLm4EEEEviT0_T1_)
        /*0254*/ 	.word	0x00000020


	//----- nvinfo : EIATTR_FRAME_SIZE
	.align		4
.L_198:
        /*0258*/ 	.byte	0x04, 0x11
        /*025a*/ 	.short	(.L_200 - .L_199)
	.align		4
.L_199:
        /*025c*/ 	.word	index@(_ZN2at6native29vectorized_elementwise_kernelILi8EZZZN37_INTERNAL_cee6930f_7_Loss_cu_5b0651e139_GLOBAL__N__cee6930f_7_Loss_cu_5b0651e140binary_cross_entropy_backward_out_kernelERNS_6TensorERKS4_S7_S7_ENKUlvE_clEvENKUlvE2_clEvEUlN3c108BFloat16ESB_SB_E_St5arrayIPcLm4EEEEviT0_T1_)
        /*0260*/ 	.word	0x00000000


	//----- nvinfo : EIATTR_REGCOUNT
	.align		4
.L_200:
        /*0264*/ 	.byte	0x04, 0x2f
        /*0266*/ 	.short	(.L_202 - .L_201)
	.align		4
.L_201:
        /*0268*/ 	.word	index@(_ZN2at6native29vectorized_elementwise_kernelILi4EZZZN37_INTERNAL_cee6930f_7_Loss_cu_5b0651e139_GLOBAL__N__cee6930f_7_Loss_cu_5b0651e140binary_cross_entropy_backward_out_kernelERNS_6TensorERKS4_S7_S7_ENKUlvE_clEvENKUlvE2_clEvEUlN3c108BFloat16ESB_SB_E_St5arrayIPcLm4EEEEviT0_T1_)
        /*026c*/ 	.word	0x00000020


	//----- nvinfo : EIATTR_FRAME_SIZE
	.align		4
.L_202:
        /*0270*/ 	.byte	0x04, 0x11
        /*0272*/ 	.short	(.L_204 - .L_203)
	.align		4
.L_203:
        /*0274*/ 	.word	index@(_ZN2at6native29vectorized_elementwise_kernelILi4EZZZN37_INTERNAL_cee6930f_7_Loss_cu_5b0651e139_GLOBAL__N__cee6930f_7_Loss_cu_5b0651e140binary_cross_entropy_backward_out_kernelERNS_6TensorERKS4_S7_S7_ENKUlvE_clEvENKUlvE2_clEvEUlN3c108BFloat16ESB_SB_E_St5arrayIPcLm4EEEEviT0_T1_)
        /*0278*/ 	.word	0x00000000


	//----- nvinfo : EIATTR_REGCOUNT
	.align		4
.L_204:
        /*027c*/ 	.byte	0x04, 0x2f
        /*027e*/ 	.short	(.L_206 - .L_205)
	.align		4
.L_205:
        /*0280*/ 	.word	index@(_ZN2at6native29vectorized_elementwise_kernelILi2EZZZN37_INTERNAL_cee6930f_7_Loss_cu_5b0651e139_GLOBAL__N__cee6930f_7_Loss_cu_5b0651e140binary_cross_entropy_backward_out_kernelERNS_6TensorERKS4_S7_S7_ENKUlvE_clEvENKUlvE2_clEvEUlN3c108BFloat16ESB_SB_E_St5arrayIPcLm4EEEEviT0_T1_)
        /*0284*/ 	.word	0x00000020


	//----- nvinfo : EIATTR_FRAME_SIZE
	.align		4
.L_206:
        /*0288*/ 	.byte	0x04, 0x11
        /*028a*/ 	.short	(.L_208 - .L_207)
	.align		4
.L_207:
        /*028c*/ 	.word	index@(_ZN2at6native29vectorized_elementwise_kernelILi2EZZZN37_INTERNAL_cee6930f_7_Loss_cu_5b0651e139_GLOBAL__N__cee6930f_7_Loss_cu_5b0651e140binary_cross_entropy_backward_out_kernelERNS_6TensorERKS4_S7_S7_ENKUlvE_clEvENKUlvE2_clEvEUlN3c108BFloat16ESB_SB_E_St5arrayIPcLm4EEEEviT0_T1_)
        /*0290*/ 	.word	0x00000000


	//----- nvinfo : EIATTR_REGCOUNT
	.align		4
.L_208:
        /*0294*/ 	.byte	0x04, 0x2f
        /*0296*/ 	.short	(.L_210 - .L_209)
	.align		4
.L_209:
        /*0298*/ 	.word	index@(_ZN2at6native27unrolled_elementwise_kernelIZZZN37_INTERNAL_cee6930f_7_Loss_cu_5b0651e139_GLOBAL__N__cee6930f_7_Loss_cu_5b0651e140binary_cross_entropy_backward_out_kernelERNS_6TensorERKS4_S7_S7_ENKUlvE_clEvENKUlvE2_clEvEUlN3c108BFloat16ESB_SB_E_St5arrayIPcLm4EELi4E23TrivialOffsetCalculatorILi3EjESG_ILi1EjENS0_6memory15LoadWithoutCastENSJ_16StoreWithoutCastEEEviT_T0_T2_T3_T4_T5_)
        /*029c*/ 	.word	0x00000020


	//----- nvinfo : EIATTR_FRAME_SIZE
	.align		4
.L_210:
        /*02a0*/ 	.byte	0x04, 0x11
        /*02a2*/ 	.short	(.L_212 - .L_211)
	.align		4
.L_211:
        /*02a4*/ 	.word	index@(_ZN2at6native27unrolled_elementwise_kernelIZZZN37_INTERNAL_cee6930f_7_Loss_cu_5b0651e139_GLOBAL__N__cee6930f_7_Loss_cu_5b0651e140binary_cross_entropy_backward_out_kernelERNS_6TensorERKS4_S7_S7_ENKUlvE_clEvENKUlvE2_clEvEUlN3c108BFloat16ESB_SB_E_St5arrayIPcLm4EELi4E23TrivialOffsetCalculatorILi3EjESG_ILi1EjENS0_6memory15LoadWithoutCastENSJ_16StoreWithoutCastEEEviT_T0_T2_T3_T4_T5_)
        /*02a8*/ 	.word	0x00000000


	//----- nvinfo : EIATTR_REGCOUNT
	.align		4
.L_212:
        /*02ac*/ 	.byte	0x04, 0x2f
        /*02ae*/ 	.short	(.L_214 - .L_213)
	.align		4
.L_213:
        /*02b0*/ 	.word	index@(_ZN2at6native18elementwise_kernelILi128ELi4EZNS0_22gpu_kernel_impl_nocastIZZZN37_INTERNAL_cee6930f_7_Loss_cu_5b0651e139_GLOBAL__N__cee6930f_7_Loss_cu_5b0651e140binary_cross_entropy_backward_out_kernelERNS_6TensorERKS5_S8_S8_ENKUlvE_clEvENKUlvE2_clEvEUlN3c108BFloat16ESC_SC_E_EEvRNS_18TensorIteratorBaseERKT_EUliE_EEviT1_)
        /*02b4*/ 	.word	0x00000016


	//----- nvinfo : EIATTR_FRAME_SIZE
	.align		4
.L_214:
        /*02b8*/ 	.byte	0x04, 0x11
        /*02ba*/ 	.short	(.L_216 - .L_215)
	.align		4
.L_215:
        /*02bc*/ 	.word	index@(_ZN2at6native18elementwise_kernelILi128ELi4EZNS0_22gpu_kernel_impl_nocastIZZZN37_INTERNAL_cee6930f_7_Loss_cu_5b0651e139_GLOBAL__N__cee6930f_7_Loss_cu_5b0651e140binary_cross_entropy_backward_out_kernelERNS_6TensorERKS5_S8_S8_ENKUlvE_clEvENKUlvE2_clEvEUlN3c108BFloat16ESC_SC_E_EEvRNS_18TensorIteratorBaseERKT_EUliE_EEviT1_)
        /*02c0*/ 	.word	0x00000000


	//----- nvinfo : EIATTR_REGCOUNT
	.align		4
.L_216:
        /*02c4*/ 	.byte	0x04, 0x2f
        /*02c6*/ 	.short	(.L_218 - .L_217)
	.align		4
.L_217:
        /*02c8*/ 	.word	index@(_ZN2at6native27unrolled_elementwise_kernelIZZZN37_INTERNAL_cee6930f_7_Loss_cu_5b0651e139_GLOBAL__N__cee6930f_7_Loss_cu_5b0651e140binary_cross_entropy_backward_out_kernelERNS_6TensorERKS4_S7_S7_ENKUlvE_clEvENKUlvE2_clEvEUlN3c108BFloat16ESB_SB_E_St5arrayIPcLm4EELi4E23TrivialOffsetCalculatorILi3EjESG_ILi1EjENS0_6memory12LoadWithCastILi3EEENSJ_13StoreWithCastILi1EEEEEviT_T0_T2_T3_T4_T5_)
        /*02cc*/ 	.word	0x00000020


	//----- nvinfo : EIATTR_FRAME_SIZE
	.align		4
.L_218:
        /*02d0*/ 	.byte	0x04, 0x11
        /*02d2*/ 	.short	(.L_220 - .L_219)
	.align		4
.L_219:
        /*02d4*/ 	.word	index@(_ZN2at6native27unrolled_elementwise_kernelIZZZN37_INTERNAL_cee6930f_7_Loss_cu_5b0651e139_GLOBAL__N__cee6930f_7_Loss_cu_5b0651e140binary_cross_entropy_backward_out_kernelERNS_6TensorERKS4_S7_S7_ENKUlvE_clEvENKUlvE2_clEvEUlN3c108BFloat16ESB_SB_E_St5arrayIPcLm4EELi4E23TrivialOffsetCalculatorILi3EjESG_ILi1EjENS0_6memory12LoadWithCastILi3EEENSJ_13StoreWithCastILi1EEEEEviT_T0_T2_T3_T4_T5_)
        /*02d8*/ 	.word	0x00000000


	//----- nvinfo : EIATTR_REGCOUNT
	.align		4
.L_220:
        /*02dc*/ 	.byte	0x04, 0x2f
        /*02de*/ 	.short	(.L_222 - .L_221)
	.align		4
.L_221:
        /*02e0*/ 	.word	index@(_ZN2at6native18elementwise_kernelILi128ELi4EZNS0_15gpu_kernel_implIZZZN37_INTERNAL_cee6930f_7_Loss_cu_5b0651e139_GLOBAL__N__cee6930f_7_Loss_cu_5b0651e140binary_cross_entropy_backward_out_kernelERNS_6TensorERKS5_S8_S8_ENKUlvE_clEvENKUlvE2_clEvEUlN3c108BFloat16ESC_SC_E_EEvRNS_18TensorIteratorBaseERKT_EUliE_EEviT1_)
        /*02e4*/ 	.word	0x0000001b


	//----- nvinfo : EIATTR_FRAME_SIZE
	.align		4
.L_222:
        /*02e8*/ 	.byte	0x04, 0x11
        /*02ea*/ 	.short	(.L_224 - .L_223)
	.align		4
.L_223:
        /*02ec*/ 	.word	index@(_ZN2at6native18elementwise_kernelILi128ELi4EZNS0_15gpu_kernel_implIZZZN37_INTERNAL_cee6930f_7_Loss_cu_5b0651e139_GLOBAL__N__cee6930f_7_Loss_cu_5b0651e140binary_cross_entropy_backward_out_kernelERNS_6TensorERKS5_S8_S8_ENKUlvE_clEvENKUlvE2_clEvEUlN3c108BFloat16ESC_SC_E_EEvRNS_18TensorIteratorBaseERKT_EUliE_EEviT1_)
        /*02f0*/ 	.word	0x00000000


	//----- nvinfo : EIATTR_REGCOUNT
	.align		4
.L_224:
        /*02f4*/ 	.byte	0x04, 0x2f
        /*02f6*/ 	.short	(.L_226 - .L_225)
	.align		4
.L_225:
        /*02f8*/ 	.word	index@(_ZN2at6native29vectorized_elementwise_kernelILi8EZZZNS0_29binary_cross_entropy_out_cudaERKNS_6TensorES4_RKSt8optionalIS2_ElRS2_ENKUlvE_clEvENKUlvE_clEvEUlddE_St5arrayIPcLm3EEEEviT0_T1_)
        /*02fc*/ 	.word	0x0000003c


	//----- nvinfo : EIATTR_FRAME_SIZE
	.align		4
.L_226:
        /*0300*/ 	.byte	0x04, 0x11
        /*0302*/ 	.short	(.L_228 - .L_227)
	.align		4
.L_227:
        /*0304*/ 	.word	index@($__internal_12_$__cuda_sm20_div_rn_f64_full)
        /*0308*/ 	.word	0x00000000


	//----- nvinfo : EIATTR_FRAME_SIZE
	.align		4
.L_228:
        /*030c*/ 	.byte	0x04, 0x11
        /*030e*/ 	.short	(.L_230 - .L_229)
	.align		4
.L_229:
        /*0310*/ 	.word	index@(_ZN2at6native29vectorized_elementwise_kernelILi8EZZZNS0_29binary_cross_entropy_out_cudaERKNS_6TensorES4_RKSt8optionalIS2_ElRS2_ENKUlvE_clEvENKUlvE_clEvEUlddE_St5arrayIPcLm3EEEEviT0_T1_)
        /*0314*/ 	.word	0x00000000


	//----- nvinfo : EIATTR_REGCOUNT
	.align		4
.L_230:
        /*0318*/ 	.byte	0x04, 0x2f
        /*031a*/ 	.short	(.L_232 - .L_231)
	.align		4
.L_231:
        /*031c*/ 	.word	index@(_ZN2at6native29vectorized_elementwise_kernelILi4EZZZNS0_29binary_cross_entropy_out_cudaERKNS_6TensorES4_RKSt8optionalIS2_ElRS2_ENKUlvE_clEvENKUlvE_clEvEUlddE_St5arrayIPcLm3EEEEviT0_T1_)
        /*0320*/ 	.word	0x0000003c


	//----- nvinfo : EIATTR_FRAME_SIZE
	.align		4
.L_232:
        /*0324*/ 	.byte	0x04, 0x11
        /*0326*/ 	.short	(.L_234 - .L_233)
	.align		4
.L_233:
        /*0328*/ 	.word	index@($__internal_11_$__cuda_sm20_div_rn_f64_full)
        /*032c*/ 	.word	0x00000000


	//----- nvinfo : EIATTR_FRAME_SIZE
	.align		4
.L_234:
        /*0330*/ 	.byte	0x04, 0x11
        /*0332*/ 	.short	(.L_236 - .L_235)
	.align		4
.L_235:
        /*0334*/ 	.word	index@(_ZN2at6native29vectorized_elementwise_kernelILi4EZZZNS0_29binary_cross_entropy_out_cudaERKNS_6TensorES4_RKSt8optionalIS2_ElRS2_ENKUlvE_clEvENKUlvE_clEvEUlddE_St5arrayIPcLm3EEEEviT0_T1_)
        /*0338*/ 	.word	0x00000000


	//----- nvinfo : EIATTR_REGCOUNT
	.align		4
.L_236:
        /*033c*/ 	.byte	0x04, 0x2f
        /*033e*/ 	.short	(.L_238 - .L_237)
	.align		4
.L_237:
        /*0340*/ 	.word	index@(_ZN2at6native29vectorized_elementwise_kernelILi2EZZZNS0_29binary_cross_entropy_out_cudaERKNS_6TensorES4_RKSt8optionalIS2_ElRS2_ENKUlvE_clEvENKUlvE_clEvEUlddE_St5arrayIPcLm3EEEEviT0_T1_)
        /*0344*/ 	.word	0x0000003c


	//----- nvinfo : EIATTR_FRAME_SIZE
	.align		4
.L_238:
        /*0348*/ 	.byte	0x04, 0x11
        /*034a*/ 	.short	(.L_240 - .L_239)
	.align		4
.L_239:
        /*034c*/ 	.word	index@($__internal_10_$__cuda_sm20_div_rn_f64_full)
        /*0350*/ 	.word	0x00000000


	//----- nvinfo : EIATTR_FRAME_SIZE
	.align		4
.L_240:
        /*0354*/ 	.byte	0x04, 0x11
        /*0356*/ 	.short	(.L_242 - .L_241)
	.align		4
.L_241:
        /*0358*/ 	.word	index@(_ZN2at6native29vectorized_elementwise_kernelILi2EZZZNS0_29binary_cross_entropy_out_cudaERKNS_6TensorES4_RKSt8optionalIS2_ElRS2_ENKUlvE_clEvENKUlvE_clEvEUlddE_St5arrayIPcLm3EEEEviT0_T1_)
        /*035c*/ 	.word	0x00000000


	//----- nvinfo : EIATTR_REGCOUNT
	.align		4
.L_242:
        /*0360*/ 	.byte	0x04, 0x2f
        /*0362*/ 	.short	(.L_244 - .L_243)
	.align		4
.L_243:
        /*0364*/ 	.word	index@(_ZN2at6native27unrolled_elementwise_kernelIZZZNS0_29binary_cross_entropy_out_cudaERKNS_6TensorES4_RKSt8optionalIS2_ElRS2_ENKUlvE_clEvENKUlvE_clEvEUlddE_St5arrayIPcLm3EELi4E23TrivialOffsetCalculatorILi2EjESG_ILi1EjENS0_6memory15LoadWithoutCastENSJ_16StoreWithoutCastEEEviT_T0_T2_T3_T4_T5_)
        /*0368*/ 	.word	0x0000002e


	//----- nvinfo : EIATTR_FRAME_SIZE
	.align		4
.L_244:
        /*036c*/ 	.byte	0x04, 0x11
        /*036e*/ 	.short	(.L_246 - .L_245)
	.align		4
.L_245:
        /*0370*/ 	.word	index@($__internal_9_$__cuda_sm20_div_rn_f64_full)
        /*0374*/ 	.word	0x00000000


	//----- nvinfo : EIATTR_FRAME_SIZE
	.align		4
.L_246:
        /*0378*/ 	.byte	0x04, 0x11
        /*037a*/ 	.short	(.L_248 - .L_247)
	.align		4
.L_247:
        /*037c*/ 	.word	index@(_ZN2at6native27unrolled_elementwise_kernelIZZZNS0_29binary_cross_entropy_out_cudaERKNS_6TensorES4_RKSt8optionalIS2_ElRS2_ENKUlvE_clEvENKUlvE_clEvEUlddE_St5arrayIPcLm3EELi4E23TrivialOffsetCalculatorILi2EjESG_ILi1EjENS0_6memory15LoadWithoutCastENSJ_16StoreWithoutCastEEEviT_T0_T2_T3_T4_T5_)
        /*0380*/ 	.word	0x00000000


	//----- nvinfo : EIATTR_REGCOUNT
	.align		4
.L_248:
        /*0384*/ 	.byte	0x04, 0x2f
        /*0386*/ 	.short	(.L_250 - .L_249)
	.align		4
.L_249:
        /*0388*/ 	.word	index@(_ZN2at6native18elementwise_kernelILi128ELi2EZNS0_22gpu_kernel_impl_nocastIZZZNS0_29binary_cross_entropy_out_cudaERKNS_6TensorES5_RKSt8optionalIS3_ElRS3_ENKUlvE_clEvENKUlvE_clEvEUlddE_EEvRNS_18TensorIteratorBaseERKT_EUliE_EEviT1_)
        /*038c*/ 	.word	0x00000022


	//----- nvinfo : EIATTR_FRAME_SIZE
	.align		4
.L_250:
        /*0390*/ 	.byte	0x04, 0x11
        /*0392*/ 	.short	(.L_252 - .L_251)
	.align		4
.L_251:
        /*0394*/ 	.word	index@($__internal_8_$__cuda_sm20_div_rn_f64_full)
        /*0398*/ 	.word	0x00000000


	//----- nvinfo : EIATTR_FRAME_SIZE
	.align		4
.L_252:
        /*039c*/ 	.byte	0x04, 0x11
        /*039e*/ 	.short	(.L_254 - .L_253)
	.align		4
.L_253:
        /*03a0*/ 	.word	index@(_ZN2at6native18elementwise_kernelILi128ELi2EZNS0_22gpu_kernel_impl_nocastIZZZNS0_29binary_cross_entropy_out_cudaERKNS_6TensorES5_RKSt8optionalIS3_ElRS3_ENKUlvE_clEvENKUlvE_clEvEUlddE_EEvRNS_18TensorIteratorBaseERKT_EUliE_EEviT1_)
        /*03a4*/ 	.word	0x00000000


	//----- nvinfo : EIATTR_REGCOUNT
	.align		4
.L_254:
        /*03a8*/ 	.byte	0x04, 0x2f
        /*03aa*/ 	.short	(.L_256 - .L_255)
	.align		4
.L_255:
        /*03ac*/ 	.word	index@(_ZN2at6native27unrolled_elementwise_kernelIZZZNS0_29binary_cross_entropy_out_cudaERKNS_6TensorES4_RKSt8optionalIS2_ElRS2_ENKUlvE_clEvENKUlvE_clEvEUlddE_St5arrayIPcLm3EELi4E23TrivialOffsetCalculatorILi2EjESG_ILi1EjENS0_6memory12LoadWithCastILi2EEENSJ_13StoreWithCastILi1EEEEEviT_T0_T2_T3_T4_T5_)
        /*03b0*/ 	.word	0x0000002e


	//----- nvinfo : EIATTR_FRAME_SIZE
	.align		4
.L_256:
        /*03b4*/ 	.byte	0x04, 0x11
        /*03b6*/ 	.short	(.L_258 - .L_257)
	.align		4
.L_257:
        /*03b8*/ 	.word	index@($__internal_7_$__cuda_sm20_div_rn_f64_full)
        /*03bc*/ 	.word	0x00000000


	//----- nvinfo : EIATTR_FRAME_SIZE
	.align		4
.L_258:
        /*03c0*/ 	.byte	0x04, 0x11
        /*03c2*/ 	.short	(.L_260 - .L_259)
	.align		4
.L_259:
        /*03c4*/ 	.word	index@(_ZN2at6native27unrolled_elementwise_kernelIZZZNS0_29binary_cross_entropy_out_cudaERKNS_6TensorES4_RKSt8optionalIS2_ElRS2_ENKUlvE_clEvENKUlvE_clEvEUlddE_St5arrayIPcLm3EELi4E23TrivialOffsetCalculatorILi2EjESG_ILi1EjENS0_6memory12LoadWithCastILi2EEENSJ_13StoreWithCastILi1EEEEEviT_T0_T2_T3_T4_T5_)
        /*03c8*/ 	.word	0x00000000


	//----- nvinfo : EIATTR_REGCOUNT
	.align		4
.L_260:
        /*03cc*/ 	.byte	0x04, 0x2f
        /*03ce*/ 	.short	(.L_262 - .L_261)
	.align		4
.L_261:
        /*03d0*/ 	.word	index@(_ZN2at6native18elementwise_kernelILi128ELi4EZNS0_15gpu_kernel_implIZZZNS0_29binary_cross_entropy_out_cudaERKNS_6TensorES5_RKSt8optionalIS3_ElRS3_ENKUlvE_clEvENKUlvE_clEvEUlddE_EEvRNS_18TensorIteratorBaseERKT_EUliE_EEviT1_)
        /*03d4*/ 	.word	0x00000026


	//----- nvinfo : EIATTR_FRAME_SIZE
	.align		4
.L_262:
        /*03d8*/ 	.byte	0x04, 0x11
        /*03da*/ 	.short	(.L_264 - .L_263)
	.align		4
.L_263:
        /*03dc*/ 	.word	index@($__internal_6_$__cuda_sm20_div_rn_f64_full)
        /*03e0*/ 	.word	0x00000000


	//----- nvinfo : EIATTR_FRAME_SIZE
	.align		4
.L_264:
        /*03e4*/ 	.byte	0x04, 0x11
        /*03e6*/ 	.short	(.L_266 - .L_265)
	.align		4
.L_265:
        /*03e8*/ 	.word	index@(_ZN2at6native18elementwise_kernelILi128ELi4EZNS0_15gpu_kernel_implIZZZNS0_29binary_cross_entropy_out_cudaERKNS_6TensorES5_RKSt8optionalIS3_ElRS3_ENKUlvE_clEvENKUlvE_clEvEUlddE_EEvRNS_18TensorIteratorBaseERKT_EUliE_EEviT1_)
        /*03ec*/ 	.word	0x00000000


	//----- nvinfo : EIATTR_REGCOUNT
	.align		4
.L_266:
        /*03f0*/ 	.byte	0x04, 0x2f
        /*03f2*/ 	.short	(.L_268 - .L_267)
	.align		4
.L_267:
        /*03f4*/ 	.word	index@(_ZN2at6native29vectorized_elementwise_kernelILi8EZZZNS0_29binary_cross_entropy_out_cudaERKNS_6TensorES4_RKSt8optionalIS2_ElRS2_ENKUlvE_clEvENKUlvE0_clEvEUlffE_St5arrayIPcLm3EEEEviT0_T1_)
        /*03f8*/ 	.word	0x00000028


	//----- nvinfo : EIATTR_FRAME_SIZE
	.align		4
.L_268:
        /*03fc*/ 	.byte	0x04, 0x11
        /*03fe*/ 	.short	(.L_270 - .L_269)
	.align		4
.L_269:
        /*0400*/ 	.word	index@(_ZN2at6native29vectorized_elementwise_kernelILi8EZZZNS0_29binary_cross_entropy_out_cudaERKNS_6TensorES4_RKSt8optionalIS2_ElRS2_ENKUlvE_clEvENKUlvE0_clEvEUlffE_St5arrayIPcLm3EEEEviT0_T1_)
        /*0404*/ 	.word	0x00000000


	//----- nvinfo : EIATTR_REGCOUNT
	.align		4
.L_270:
        /*0408*/ 	.byte	0x04, 0x2f
        /*040a*/ 	.short	(.L_272 - .L_271)
	.align		4
.L_271:
        /*040c*/ 	.word	index@(_ZN2at6native29vectorized_elementwise_kernelILi4EZZZNS0_29binary_cross_entropy_out_cudaERKNS_6TensorES4_RKSt8optionalIS2_ElRS2_ENKUlvE_clEvENKUlvE0_clEvEUlffE_St5arrayIPcLm3EEEEviT0_T1_)
        /*0410*/ 	.word	0x00000028


	//----- nvinfo : EIATTR_FRAME_SIZE
	.align		4
.L_272:
        /*0414*/ 	.byte	0x04, 0x11
        /*0416*/ 	.short	(.L_274 - .L_273)
	.align		4
.L_273:
        /*0418*/ 	.word	index@(_ZN2at6native29vectorized_elementwise_kernelILi4EZZZNS0_29binary_cross_entropy_out_cudaERKNS_6TensorES4_RKSt8optionalIS2_ElRS2_ENKUlvE_clEvENKUlvE0_clEvEUlffE_St5arrayIPcLm3EEEEviT0_T1_)
        /*041c*/ 	.word	0x00000000


	//----- nvinfo : EIATTR_REGCOUNT
	.align		4
.L_274:
        /*0420*/ 	.byte	0x04, 0x2f
        /*0422*/ 	.short	(.L_276 - .L_275)
	.align		4
.L_275:
        /*0424*/ 	.word	index@(_ZN2at6native29vectorized_elementwise_kernelILi2EZZZNS0_29binary_cross_entropy_out_cudaERKNS_6TensorES4_RKSt8optionalIS2_ElRS2_ENKUlvE_clEvENKUlvE0_clEvEUlffE_St5arrayIPcLm3EEEEviT0_T1_)
        /*0428*/ 	.word	0x00000026


	//----- nvinfo : EIATTR_FRAME_SIZE
	.align		4
.L_276:
        /*042c*/ 	.byte	0x04, 0x11
        /*042e*/ 	.short	(.L_278 - .L_277)
	.align		4
.L_277:
        /*0430*/ 	.word	index@(_ZN2at6native29vectorized_elementwise_kernelILi2EZZZNS0_29binary_cross_entropy_out_cudaERKNS_6TensorES4_RKSt8optionalIS2_ElRS2_ENKUlvE_clEvENKUlvE0_clEvEUlffE_St5arrayIPcLm3EEEEviT0_T1_)
        /*0434*/ 	.word	0x00000000


	//----- nvinfo : EIATTR_REGCOUNT
	.align		4
.L_278:
        /*0438*/ 	.byte	0x04, 0x2f
        /*043a*/ 	.short	(.L_280 - .L_279)
	.align		4
.L_279:
        /*043c*/ 	.word	index@(_ZN2at6native27unrolled_elementwise_kernelIZZZNS0_29binary_cross_entropy_out_cudaERKNS_6TensorES4_RKSt8optionalIS2_ElRS2_ENKUlvE_clEvENKUlvE0_clEvEUlffE_St5arrayIPcLm3EELi4E23TrivialOffsetCalculatorILi2EjESG_ILi1EjENS0_6memory15LoadWithoutCastENSJ_16StoreWithoutCastEEEviT_T0_T2_T3_T4_T5_)
        /*0440*/ 	.word	0x00000020


	//----- nvinfo : EIATTR_FRAME_SIZE
	.align		4
.L_280:
        /*0444*/ 	.byte	0x04, 0x11
        /*0446*/ 	.short	(.L_282 - .L_281)
	.align		4
.L_281:
        /*0448*/ 	.word	index@(_ZN2at6native27unrolled_elementwise_kernelIZZZNS0_29binary_cross_entropy_out_cudaERKNS_6TensorES4_RKSt8optionalIS2_ElRS2_ENKUlvE_clEvENKUlvE0_clEvEUlffE_St5arrayIPcLm3EELi4E23TrivialOffsetCalculatorILi2EjESG_ILi1EjENS0_6memory15LoadWithoutCastENSJ_16StoreWithoutCastEEEviT_T0_T2_T3_T4_T5_)
        /*044c*/ 	.word	0x00000000


	//----- nvinfo : EIATTR_REGCOUNT
	.align		4
.L_282:
        /*0450*/ 	.byte	0x04, 0x2f
        /*0452*/ 	.short	(.L_284 - .L_283)
	.align		4
.L_283:
        /*0454*/ 	.word	index@(_ZN2at6native18elementwise_kernelILi128ELi2EZNS0_22gpu_kernel_impl_nocastIZZZNS0_29binary_cross_entropy_out_cudaERKNS_6TensorES5_RKSt8optionalIS3_ElRS3_ENKUlvE_clEvENKUlvE0_clEvEUlffE_EEvRNS_18TensorIteratorBaseERKT_EUliE_EEviT1_)
        /*0458*/ 	.word	0x0000001a


	//----- nvinfo : EIATTR_FRAME_SIZE
	.align		4
.L_284:
        /*045c*/ 	.byte	0x04, 0x11
        /*045e*/ 	.short	(.L_286 - .L_285)
	.align		4
.L_285:
        /*0460*/ 	.word	index@(_ZN2at6native18elementwise_kernelILi128ELi2EZNS0_22gpu_kernel_impl_nocastIZZZNS0_29binary_cross_entropy_out_cudaERKNS_6TensorES5_RKSt8optionalIS3_ElRS3_ENKUlvE_clEvENKUlvE0_clEvEUlffE_EEvRNS_18TensorIteratorBaseERKT_EUliE_EEviT1_)
        /*0464*/ 	.word	0x00000000


	//----- nvinfo : EIATTR_REGCOUNT
	.align		4
.L_286:
        /*0468*/ 	.byte	0x04, 0x2f
        /*046a*/ 	.short	(.L_288 - .L_287)
	.align		4
.L_287:
        /*046c*/ 	.word	index@(_ZN2at6native27unrolled_elementwise_kernelIZZZNS0_29binary_cross_entropy_out_cudaERKNS_6TensorES4_RKSt8optionalIS2_ElRS2_ENKUlvE_clEvENKUlvE0_clEvEUlffE_St5arrayIPcLm3EELi4E23TrivialOffsetCalculatorILi2EjESG_ILi1EjENS0_6memory12LoadWithCastILi2EEENSJ_13StoreWithCastILi1EEEEEviT_T0_T2_T3_T4_T5_)
        /*0470*/ 	.word	0x00000020


	//----- nvinfo : EIATTR_FRAME_SIZE
	.align		4
.L_288:
        /*0474*/ 	.byte	0x04, 0x11
        /*0476*/ 	.short	(.L_290 - .L_289)
	.align		4
.L_289:
        /*0478*/ 	.word	index@(_ZN2at6native27unrolled_elementwise_kernelIZZZNS0_29binary_cross_entropy_out_cudaERKNS_6TensorES4_RKSt8optionalIS2_ElRS2_ENKUlvE_clEvENKUlvE0_clEvEUlffE_St5arrayIPcLm3EELi4E23TrivialOffsetCalculatorILi2EjESG_ILi1EjENS0_6memory12LoadWithCastILi2EEENSJ_13StoreWithCastILi1EEEEEviT_T0_T2_T3_T4_T5_)
        /*047c*/ 	.word	0x00000000


	//----- nvinfo : EIATTR_REGCOUNT
	.align		4
.L_290:
        /*0480*/ 	.byte	0x04, 0x2f
        /*0482*/ 	.short	(.L_292 - .L_291)
	.align		4
.L_291:
        /*0484*/ 	.word	index@(_ZN2at6native18elementwise_kernelILi128ELi4EZNS0_15gpu_kernel_implIZZZNS0_29binary_cross_entropy_out_cudaERKNS_6TensorES5_RKSt8optionalIS3_ElRS3_ENKUlvE_clEvENKUlvE0_clEvEUlffE_EEvRNS_18TensorIteratorBaseERKT_EUliE_EEviT1_)
        /*0488*/ 	.word	0x0000001b


	//----- nvinfo : EIATTR_FRAME_SIZE
	.align		4
.L_292:
        /*048c*/ 	.byte	0x04, 0x11
        /*048e*/ 	.short	(.L_294 - .L_293)
	.align		4
.L_293:
        /*0490*/ 	.word	index@(_ZN2at6native18elementwise_kernelILi128ELi4EZNS0_15gpu_kernel_implIZZZNS0_29binary_cross_entropy_out_cudaERKNS_6TensorES5_RKSt8optionalIS3_ElRS3_ENKUlvE_clEvENKUlvE0_clEvEUlffE_EEvRNS_18TensorIteratorBaseERKT_EUliE_EEviT1_)
        /*0494*/ 	.word	0x00000000


	//----- nvinfo : EIATTR_REGCOUNT
	.align		4
.L_294:
        /*0498*/ 	.byte	0x04, 0x2f
        /*049a*/ 	.short	(.L_296 - .L_295)
	.align		4
.L_295:
        /*049c*/ 	.word	index@(_ZN2at6native29vectorized_elementwise_kernelILi8EZZZNS0_29binary_cross_entropy_out_cudaERKNS_6TensorES4_RKSt8optionalIS2_ElRS2_ENKUlvE_clEvENKUlvE1_clEvEUlN3c104HalfESD_E_St5arrayIPcLm3EEEEviT0_T1_)
        /*04a0*/ 	.word	0x00000025


	//----- nvinfo : EIATTR_FRAME_SIZE
	.align		4
.L_296:
        /*04a4*/ 	.byte	0x04, 0x11
        /*04a6*/ 	.short	(.L_298 - .L_297)
	.align		4
.L_297:
        /*04a8*/ 	.word	index@(_ZN2at6native29vectorized_elementwise_kernelILi8EZZZNS0_29binary_cross_entropy_out_cudaERKNS_6TensorES4_RKSt8optionalIS2_ElRS2_ENKUlvE_clEvENKUlvE1_clEvEUlN3c104HalfESD_E_St5arrayIPcLm3EEEEviT0_T1_)
        /*04ac*/ 	.word	0x00000000


	//----- nvinfo : EIATTR_REGCOUNT
	.align		4
.L_298:
        /*04b0*/ 	.byte	0x04, 0x2f
        /*04b2*/ 	.short	(.L_300 - .L_299)
	.align		4
.L_299:
        /*04b4*/ 	.word	index@(_ZN2at6native29vectorized_elementwise_kernelILi4EZZZNS0_29binary_cross_entropy_out_cudaERKNS_6TensorES4_RKSt8optionalIS2_ElRS2_ENKUlvE_clEvENKUlvE1_clEvEUlN3c104HalfESD_E_St5arrayIPcLm3EEEEviT0_T1_)
        /*04b8*/ 	.word	0x00000025


	//----- nvinfo : EIATTR_FRAME_SIZE
	.align		4
.L_300:
        /*04bc*/ 	.byte	0x04, 0x11
        /*04be*/ 	.short	(.L_302 - .L_301)
	.align		4
.L_301:
        /*04c0*/ 	.word	index@(_ZN2at6native29vectorized_elementwise_kernelILi4EZZZNS0_29binary_cross_entropy_out_cudaERKNS_6TensorES4_RKSt8optionalIS2_ElRS2_ENKUlvE_clEvENKUlvE1_clEvEUlN3c104HalfESD_E_St5arrayIPcLm3EEEEviT0_T1_)
        /*04c4*/ 	.word	0x00000000


	//----- nvinfo : EIATTR_REGCOUNT
	.align		4
.L_302:
        /*04c8*/ 	.byte	0x04, 0x2f
        /*04ca*/ 	.short	(.L_304 - .L_303)
	.align		4
.L_303:
        /*04cc*/ 	.word	index@(_ZN2at6native29vectorized_elementwise_kernelILi2EZZZNS0_29binary_cross_entropy_out_cudaERKNS_6TensorES4_RKSt8optionalIS2_ElRS2_ENKUlvE_clEvENKUlvE1_clEvEUlN3c104HalfESD_E_St5arrayIPcLm3EEEEviT0_T1_)
        /*04d0*/ 	.word	0x00000025


	//----- nvinfo : EIATTR_FRAME_SIZE
	.align		4
.L_304:
        /*04d4*/ 	.byte	0x04, 0x11
        /*04d6*/ 	.short	(.L_306 - .L_305)
	.align		4
.L_305:
        /*04d8*/ 	.word	index@(_ZN2at6native29vectorized_elementwise_kernelILi2EZZZNS0_29binary_cross_entropy_out_cudaERKNS_6TensorES4_RKSt8optionalIS2_ElRS2_ENKUlvE_clEvENKUlvE1_clEvEUlN3c104HalfESD_E_St5arrayIPcLm3EEEEviT0_T1_)
        /*04dc*/ 	.word	0x00000000


	//----- nvinfo : EIATTR_REGCOUNT
	.align		4
.L_306:
        /*04e0*/ 	.byte	0x04, 0x2f
        /*04e2*/ 	.short	(.L_308 - .L_307)
	.align		4
.L_307:
        /*04e4*/ 	.word	index@(_ZN2at6native27unrolled_elementwise_kernelIZZZNS0_29binary_cross_entropy_out_cudaERKNS_6TensorES4_RKSt8optionalIS2_ElRS2_ENKUlvE_clEvENKUlvE1_clEvEUlN3c104HalfESD_E_St5arrayIPcLm3EELi4E23TrivialOffsetCalculatorILi2EjESI_ILi1EjENS0_6memory15LoadWithoutCastENSL_16StoreWithoutCastEEEviT_T0_T2_T3_T4_T5_)
        /*04e8*/ 	.word	0x0000001e


	//----- nvinfo : EIATTR_FRAME_SIZE
	.align		4
.L_308:
        /*04ec*/ 	.byte	0x04, 0x11
        /*04ee*/ 	.short	(.L_310 - .L_309)
	.align		4
.L_309:
        /*04f0*/ 	.word	index@(_ZN2at6native27unrolled_elementwise_kernelIZZZNS0_29binary_cross_entropy_out_cudaERKNS_6TensorES4_RKSt8optionalIS2_ElRS2_ENKUlvE_clEvENKUlvE1_clEvEUlN3c104HalfESD_E_St5arrayIPcLm3EELi4E23TrivialOffsetCalculatorILi2EjESI_ILi1EjENS0_6memory15LoadWithoutCastENSL_16StoreWithoutCastEEEviT_T0_T2_T3_T4_T5_)
        /*04f4*/ 	.word	0x00000000


	//----- nvinfo : EIATTR_REGCOUNT
	.align		4
.L_310:
        /*04f8*/ 	.byte	0x04, 0x2f
        /*04fa*/ 	.short	(.L_312 - .L_311)
	.align		4
.L_311:
        /*04fc*/ 	.word	index@(_ZN2at6native18elementwise_kernelILi128ELi4EZNS0_22gpu_kernel_impl_nocastIZZZNS0_29binary_cross_entropy_out_cudaERKNS_6TensorES5_RKSt8optionalIS3_ElRS3_ENKUlvE_clEvENKUlvE1_clEvEUlN3c104HalfESE_E_EEvRNS_18TensorIteratorBaseERKT_EUliE_EEviT1_)
        /*0500*/ 	.word	0x0000001a


	//----- nvinfo : EIATTR_FRAME_SIZE
	.align		4
.L_312:
        /*0504*/ 	.byte	0x04, 0x11
        /*0506*/ 	.short	(.L_314 - .L_313)
	.align		4
.L_313:
        /*0508*/ 	.word	index@(_ZN2at6native18elementwise_kernelILi128ELi4EZNS0_22gpu_kernel_impl_nocastIZZZNS0_29binary_cross_entropy_out_cudaERKNS_6TensorES5_RKSt8optionalIS3_ElRS3_ENKUlvE_clEvENKUlvE1_clEvEUlN3c104HalfESE_E_EEvRNS_18TensorIteratorBaseERKT_EUliE_EEviT1_)
        /*050c*/ 	.word	0x00000000


	//----- nvinfo : EIATTR_REGCOUNT
	.align		4
.L_314:
        /*0510*/ 	.byte	0x04, 0x2f
        /*0512*/ 	.short	(.L_316 - .L_315)
	.align		4
.L_315:
        /*0514*/ 	.word	index@(_ZN2at6native27unrolled_elementwise_kernelIZZZNS0_29binary_cross_entropy_out_cudaERKNS_6TensorES4_RKSt8optionalIS2_ElRS2_ENKUlvE_clEvENKUlvE1_clEvEUlN3c104HalfESD_E_St5arrayIPcLm3EELi4E23TrivialOffsetCalculatorILi2EjESI_ILi1EjENS0_6memory12LoadWithCastILi2EEENSL_13StoreWithCastILi1EEEEEviT_T0_T2_T3_T4_T5_)
        /*0518*/ 	.word	0x00000020


	//----- nvinfo : EIATTR_FRAME_SIZE
	.align		4
.L_316:
        /*051c*/ 	.byte	0x04, 0x11
        /*051e*/ 	.short	(.L_318 - .L_317)
	.align		4
.L_317:
        /*0520*/ 	.word	index@(_ZN2at6native27unrolled_elementwise_kernelIZZZNS0_29binary_cross_entropy_out_cudaERKNS_6TensorES4_RKSt8optionalIS2_ElRS2_ENKUlvE_clEvENKUlvE1_clEvEUlN3c104HalfESD_E_St5arrayIPcLm3EELi4E23TrivialOffsetCalculatorILi2EjESI_ILi1EjENS0_6memory12LoadWithCastILi2EEENSL_13StoreWithCastILi1EEEEEviT_T0_T2_T3_T4_T5_)
        /*0524*/ 	.word	0x00000000


	//----- nvinfo : EIATTR_REGCOUNT
	.align		4
.L_318:
        /*0528*/ 	.byte	0x04, 0x2f
        /*052a*/ 	.short	(.L_320 - .L_319)
	.align		4
.L_319:
        /*052c*/ 	.word	index@(_ZN2at6native18elementwise_kernelILi128ELi4EZNS0_15gpu_kernel_implIZZZNS0_29binary_cross_entropy_out_cudaERKNS_6TensorES5_RKSt8optionalIS3_ElRS3_ENKUlvE_clEvENKUlvE1_clEvEUlN3c104HalfESE_E_EEvRNS_18TensorIteratorBaseERKT_EUliE_EEviT1_)
        /*0530*/ 	.word	0x0000001b


	//----- nvinfo : EIATTR_FRAME_SIZE
	.align		4
.L_320:
        /*0534*/ 	.byte	0x04, 0x11
        /*0536*/ 	.short	(.L_322 - .L_321)
	.align		4
.L_321:
        /*0538*/ 	.word	index@(_ZN2at6native18elementwise_kernelILi128ELi4EZNS0_15gpu_kernel_implIZZZNS0_29binary_cross_entropy_out_cudaERKNS_6TensorES5_RKSt8optionalIS3_ElRS3_ENKUlvE_clEvENKUlvE1_clEvEUlN3c104HalfESE_E_EEvRNS_18TensorIteratorBaseERKT_EUliE_EEviT1_)
        /*053c*/ 	.word	0x00000000


	//----- nvinfo : EIATTR_REGCOUNT
	.align		4
.L_322:
        /*0540*/ 	.byte	0x04, 0x2f
        /*0542*/ 	.short	(.L_324 - .L_323)
	.align		4
.L_323:
        /*0544*/ 	.word	index@(_ZN2at6native29vectorized_elementwise_kernelILi8EZZZNS0_29binary_cross_entropy_out_cudaERKNS_6TensorES4_RKSt8optionalIS2_ElRS2_ENKUlvE_clEvENKUlvE2_clEvEUlN3c108BFloat16ESD_E_St5arrayIPcLm3EEEEviT0_T1_)
        /*0548*/ 	.word	0x00000026


	//----- nvinfo : EIATTR_FRAME_SIZE
	.align		4
.L_324:
        /*054c*/ 	.byte	0x04, 0x11
        /*054e*/ 	.short	(.L_326 - .L_325)
	.align		4
.L_325:
        /*0550*/ 	.word	index@(_ZN2at6native29vectorized_elementwise_kernelILi8EZZZNS0_29binary_cross_entropy_out_cudaERKNS_6TensorES4_RKSt8optionalIS2_ElRS2_ENKUlvE_clEvENKUlvE2_clEvEUlN3c108BFloat16ESD_E_St5arrayIPcLm3EEEEviT0_T1_)
        /*0554*/ 	.word	0x00000000


	//----- nvinfo : EIATTR_REGCOUNT
	.align		4
.L_326:
        /*0558*/ 	.byte	0x04, 0x2f
        /*055a*/ 	.short	(.L_328 - .L_327)
	.align		4
.L_327:
        /*055c*/ 	.word	index@(_ZN2at6native29vectorized_elementwise_kernelILi4EZZZNS0_29binary_cross_entropy_out_cudaERKNS_6TensorES4_RKSt8optionalIS2_ElRS2_ENKUlvE_clEvENKUlvE2_clEvEUlN3c108BFloat16ESD_E_St5arrayIPcLm3EEEEviT0_T1_)
        /*0560*/ 	.word	0x00000026


	//----- nvinfo : EIATTR_FRAME_SIZE
	.align		4
.L_328:
        /*0564*/ 	.byte	0x04, 0x11
        /*0566*/ 	.short	(.L_330 - .L_329)
	.align		4
.L_329:
        /*0568*/ 	.word	index@(_ZN2at6native29vectorized_elementwise_kernelILi4EZZZNS0_29binary_cross_entropy_out_cudaERKNS_6TensorES4_RKSt8optionalIS2_ElRS2_ENKUlvE_clEvENKUlvE2_clEvEUlN3c108BFloat16ESD_E_St5arrayIPcLm3EEEEviT0_T1_)
        /*056c*/ 	.word	0x00000000


	//----- nvinfo : EIATTR_REGCOUNT
	.align		4
.L_330:
        /*0570*/ 	.byte	0x04, 0x2f
        /*0572*/ 	.short	(.L_332 - .L_331)
	.align		4
.L_331:
        /*0574*/ 	.word	index@(_ZN2at6native29vectorized_elementwise_kernelILi2EZZZNS0_29binary_cross_entropy_out_cudaERKNS_6TensorES4_RKSt8optionalIS2_ElRS2_ENKUlvE_clEvENKUlvE2_clEvEUlN3c108BFloat16ESD_E_St5arrayIPcLm3EEEEviT0_T1_)
        /*0578*/ 	.word	0x00000026


	//----- nvinfo : EIATTR_FRAME_SIZE
	.align		4
.L_332:
        /*057c*/ 	.byte	0x04, 0x11
        /*057e*/ 	.short	(.L_334 - .L_333)
	.align		4
.L_333:
        /*0580*/ 	.word	index@(_ZN2at6native29vectorized_elementwise_kernelILi2EZZZNS0_29binary_cross_entropy_out_cudaERKNS_6TensorES4_RKSt8optionalIS2_ElRS2_ENKUlvE_clEvENKUlvE2_clEvEUlN3c108BFloat16ESD_E_St5arrayIPcLm3EEEEviT0_T1_)
        /*0584*/ 	.word	0x00000000


	//----- nvinfo : EIATTR_REGCOUNT
	.align		4
.L_334:
        /*0588*/ 	.byte	0x04, 0x2f
        /*058a*/ 	.short	(.L_336 - .L_335)
	.align		4
.L_335:
        /*058c*/ 	.word	index@(_ZN2at6native27unrolled_elementwise_kernelIZZZNS0_29binary_cross_entropy_out_cudaERKNS_6TensorES4_RKSt8optionalIS2_ElRS2_ENKUlvE_clEvENKUlvE2_clEvEUlN3c108BFloat16ESD_E_St5arrayIPcLm3EELi4E23TrivialOffsetCalculatorILi2EjESI_ILi1EjENS0_6memory15LoadWithoutCastENSL_16StoreWithoutCastEEEviT_T0_T2_T3_T4_T5_)
        /*0590*/ 	.word	0x0000001e


	//----- nvinfo : EIATTR_FRAME_SIZE
	.align		4
.L_336:
        /*0594*/ 	.byte	0x04, 0x11
        /*0596*/ 	.short	(.L_338 - .L_337)
	.align		4
.L_337:
        /*0598*/ 	.word	index@(_ZN2at6native27unrolled_elementwise_kernelIZZZNS0_29binary_cross_entropy_out_cudaERKNS_6TensorES4_RKSt8optionalIS2_ElRS2_ENKUlvE_clEvENKUlvE2_clEvEUlN3c108BFloat16ESD_E_St5arrayIPcLm3EELi4E23TrivialOffsetCalculatorILi2EjESI_ILi1EjENS0_6memory15LoadWithoutCastENSL_16StoreWithoutCastEEEviT_T0_T2_T3_T4_T5_)
        /*059c*/ 	.word	0x00000000


	//----- nvinfo : EIATTR_REGCOUNT
	.align		4
.L_338:
        /*05a0*/ 	.byte	0x04, 0x2f
        /*05a2*/ 	.short	(.L_340 - .L_339)
	.align		4
.L_339:
        /*05a4*/ 	.word	index@(_ZN2at6native18elementwise_kernelILi128ELi4EZNS0_22gpu_kernel_impl_nocastIZZZNS0_29binary_cross_entropy_out_cudaERKNS_6TensorES5_RKSt8optionalIS3_ElRS3_ENKUlvE_clEvENKUlvE2_clEvEUlN3c108BFloat16ESE_E_EEvRNS_18TensorIteratorBaseERKT_EUliE_EEviT1_)
        /*05a8*/ 	.word	0x0000001a


	//----- nvinfo : EIATTR_FRAME_SIZE
	.align		4
.L_340:
        /*05ac*/ 	.byte	0x04, 0x11
        /*05ae*/ 	.short	(.L_342 - .L_341)
	.align		4
.L_341:
        /*05b0*/ 	.word	index@(_ZN2at6native18elementwise_kernelILi128ELi4EZNS0_22gpu_kernel_impl_nocastIZZZNS0_29binary_cross_entropy_out_cudaERKNS_6TensorES5_RKSt8optionalIS3_ElRS3_ENKUlvE_clEvENKUlvE2_clEvEUlN3c108BFloat16ESE_E_EEvRNS_18TensorIteratorBaseERKT_EUliE_EEviT1_)
        /*05b4*/ 	.word	0x00000000


	//----- nvinfo : EIATTR_REGCOUNT
	.align		4
.L_342:
        /*05b8*/ 	.byte	0x04, 0x2f
        /*05ba*/ 	.short	(.L_344 - .L_343)
	.align		4
.L_343:
        /*05bc*/ 	.word	index@(_ZN2at6native27unrolled_elementwise_kernelIZZZNS0_29binary_cross_entropy_out_cudaERKNS_6TensorES4_RKSt8optionalIS2_ElRS2_ENKUlvE_clEvENKUlvE2_clEvEUlN3c108BFloat16ESD_E_St5arrayIPcLm3EELi4E23TrivialOffsetCalculatorILi2EjESI_ILi1EjENS0_6memory12LoadWithCastILi2EEENSL_13StoreWithCastILi1EEEEEviT_T0_T2_T3_T4_T5_)
        /*05c0*/ 	.word	0x00000020


	//----- nvinfo : EIATTR_FRAME_SIZE
	.align		4
.L_344:
        /*05c4*/ 	.byte	0x04, 0x11
        /*05c6*/ 	.short	(.L_346 - .L_345)
	.align		4
.L_345:
        /*05c8*/ 	.word	index@(_ZN2at6native27unrolled_elementwise_kernelIZZZNS0_29binary_cross_entropy_out_cudaERKNS_6TensorES4_RKSt8optionalIS2_ElRS2_ENKUlvE_clEvENKUlvE2_clEvEUlN3c108BFloat16ESD_E_St5arrayIPcLm3EELi4E23TrivialOffsetCalculatorILi2EjESI_ILi1EjENS0_6memory12LoadWithCastILi2EEENSL_13StoreWithCastILi1EEEEEviT_T0_T2_T3_T4_T5_)
        /*05cc*/ 	.word	0x00000000


	//----- nvinfo : EIATTR_REGCOUNT
	.align		4
.L_346:
        /*05d0*/ 	.byte	0x04, 0x2f
        /*05d2*/ 	.short	(.L_348 - .L_347)
	.align		4
.L_347:
        /*05d4*/ 	.word	index@(_ZN2at6native18elementwise_kernelILi128ELi4EZNS0_15gpu_kernel_implIZZZNS0_29binary_cross_entropy_out_cudaERKNS_6TensorES5_RKSt8optionalIS3_ElRS3_ENKUlvE_clEvENKUlvE2_clEvEUlN3c108BFloat16ESE_E_EEvRNS_18TensorIteratorBaseERKT_EUliE_EEviT1_)
        /*05d8*/ 	.word	0x0000001b


	//----- nvinfo : EIATTR_FRAME_SIZE
	.align		4
.L_348:
        /*05dc*/ 	.byte	0x04, 0x11
        /*05de*/ 	.short	(.L_350 - .L_349)
	.align		4
.L_349:
        /*05e0*/ 	.word	index@(_ZN2at6native18elementwise_kernelILi128ELi4EZNS0_15gpu_kernel_implIZZZNS0_29binary_cross_entropy_out_cudaERKNS_6TensorES5_RKSt8optionalIS3_ElRS3_ENKUlvE_clEvENKUlvE2_clEvEUlN3c108BFloat16ESE_E_EEvRNS_18TensorIteratorBaseERKT_EUliE_EEviT1_)
        /*05e4*/ 	.word	0x00000000


	//----- nvinfo : EIATTR_REGCOUNT
	.align		4
.L_350:
        /*05e8*/ 	.byte	0x04, 0x2f
        /*05ea*/ 	.short	(.L_352 - .L_351)
	.align		4
.L_351:
        /*05ec*/ 	.word	index@(_ZN2at6native39_GLOBAL__N__cee6930f_7_Loss_cu_5b0651e138nll_loss_forward_no_reduce_cuda_kernelIdhEEvlNS_27GenericPackedTensorAccessorIT_Lm2ENS_16DefaultPtrTraitsElEEPKT0_PS4_PKS4_ll)
        /*05f0*/ 	.word	0x0000001d


	//----- nvinfo : EIATTR_FRAME_SIZE
	.align		4
.L_352:
        /*05f4*/ 	.byte	0x04, 0x11
        /*05f6*/ 	.short	(.L_354 - .L_353)
	.align		4
.L_353:
        /*05f8*/ 	.word	index@(_ZN2at6native39_GLOBAL__N__cee6930f_7_Loss_cu_5b0651e138nll_loss_forward_no_reduce_cuda_kernelIdhEEvlNS_27GenericPackedTensorAccessorIT_Lm2ENS_16DefaultPtrTraitsElEEPKT0_PS4_PKS4_ll)
        /*05fc*/ 	.word	0x00000000


	//----- nvinfo : EIATTR_REGCOUNT
	.align		4
.L_354:
        /*0600*/ 	.byte	0x04, 0x2f
        /*0602*/ 	.short	(.L_356 - .L_355)
	.align		4
.L_355:
        /*0604*/ 	.word	index@(_ZN2at6native39_GLOBAL__N__cee6930f_7_Loss_cu_5b0651e138nll_loss_forward_no_reduce_cuda_kernelIdlEEvlNS_27GenericPackedTensorAccessorIT_Lm2ENS_16DefaultPtrTraitsElEEPKT0_PS4_PKS4_ll)
        /*0608*/ 	.word	0x0000001d


	//----- nvinfo : EIATTR_FRAME_SIZE
	.align		4
.L_356:
        /*060c*/ 	.byte	0x04, 0x11
        /*060e*/ 	.short	(.L_358 - .L_357)
	.align		4
.L_357:
        /*0610*/ 	.word	index@(_ZN2at6native39_GLOBAL__N__cee6930f_7_Loss_cu_5b0651e138nll_loss_forward_no_reduce_cuda_kernelIdlEEvlNS_27GenericPackedTensorAccessorIT_Lm2ENS_16DefaultPtrTraitsElEEPKT0_PS4_PKS4_ll)
        /*0614*/ 	.word	0x00000000


	//----- nvinfo : EIATTR_REGCOUNT
	.align		4
.L_358:
        /*0618*/ 	.byte	0x04, 0x2f
        /*061a*/ 	.short	(.L_360 - .L_359)
	.align		4
.L_359:
        /*061c*/ 	.word	index@(_ZN2at6native39_GLOBAL__N__cee6930f_7_Loss_cu_5b0651e138nll_loss_forward_no_reduce_cuda_kernelIfhEEvlNS_27GenericPackedTensorAccessorIT_Lm2ENS_16DefaultPtrTraitsElEEPKT0_PS4_PKS4_ll)
        /*0620*/ 	.word	0x0000001d


	//----- nvinfo : EIATTR_FRAME_SIZE
	.align		4
.L_360:
        /*0624*/ 	.byte	0x04, 0x11
        /*0626*/ 	.short	(.L_362 - .L_361)
	.align		4
.L_361:
        /*0628*/ 	.word	index@(_ZN2at6native39_GLOBAL__N__cee6930f_7_Loss_cu_5b0651e138nll_loss_forward_no_reduce_cuda_kernelIfhEEvlNS_27GenericPackedTensorAccessorIT_Lm2ENS_16DefaultPtrTraitsElEEPKT0_PS4_PKS4_ll)
        /*062c*/ 	.word	0x00000000


	//----- nvinfo : EIATTR_REGCOUNT
	.align		4
.L_362:
        /*0630*/ 	.byte	0x04, 0x2f
        /*0632*/ 	.short	(.L_364 - .L_363)
	.align		4
.L_363:
        /*0634*/ 	.word	index@(_ZN2at6native39_GLOBAL__N__cee6930f_7_Loss_cu_5b0651e138nll_loss_forward_no_reduce_cuda_kernelIflEEvlNS_27GenericPackedTensorAccessorIT_Lm2ENS_16DefaultPtrTraitsElEEPKT0_PS4_PKS4_ll)
        /*0638*/ 	.word	0x0000001d


	//----- nvinfo : EIATTR_FRAME_SIZE
	.align		4
.L_364:
        /*063c*/ 	.byte	0x04, 0x11
        /*063e*/ 	.short	(.L_366 - .L_365)
	.align		4
.L_365:
        /*0640*/ 	.word	index@(_ZN2at6native39_GLOBAL__N__cee6930f_7_Loss_cu_5b0651e138nll_loss_forward_no_reduce_cuda_kernelIflEEvlNS_27GenericPackedTensorAccessorIT_Lm2ENS_16DefaultPtrTraitsElEEPKT0_PS4_PKS4_ll)
        /*0644*/ 	.word	0x00000000


	//----- nvinfo : EIATTR_REGCOUNT
	.align		4
.L_366:
        /*0648*/ 	.byte	0x04, 0x2f
        /*064a*/ 	.short	(.L_368 - .L_367)
	.align		4
.L_367:
        /*064c*/ 	.word	index@(_ZN2at6native39_GLOBAL__N__cee6930f_7_Loss_cu_5b0651e138nll_loss_forward_no_reduce_cuda_kernelIN3c104HalfEhEEvlNS_27GenericPackedTensorAccessorIT_Lm2ENS_16DefaultPtrTraitsElEEPKT0_PS6_PKS6_ll)
        /*0650*/ 	.word	0x0000001a


	//----- nvinfo : EIATTR_FRAME_SIZE
	.align		4
.L_368:
        /*0654*/ 	.byte	0x04, 0x11
        /*0656*/ 	.short	(.L_370 - .L_369)
	.align		4
.L_369:
        /*0658*/ 	.word	index@(_ZN2at6native39_GLOBAL__N__cee6930f_7_Loss_cu_5b0651e138nll_loss_forward_no_reduce_cuda_kernelIN3c104HalfEhEEvlNS_27GenericPackedTensorAccessorIT_Lm2ENS_16DefaultPtrTraitsElEEPKT0_PS6_PKS6_ll)
        /*065c*/ 	.word	0x00000000


	//----- nvinfo : EIATTR_REGCOUNT
	.align		4
.L_370:
        /*0660*/ 	.byte	0x04, 0x2f
        /*0662*/ 	.short	(.L_372 - .L_371)
	.align		4
.L_371:
        /*0664*/ 	.word	index@(_ZN2at6native39_GLOBAL__N__cee6930f_7_Loss_cu_5b0651e138nll_loss_forward_no_reduce_cuda_kernelIN3c104HalfElEEvlNS_27GenericPackedTensorAccessorIT_Lm2ENS_16DefaultPtrTraitsElEEPKT0_PS6_PKS6_ll)
        /*0668*/ 	.word	0x0000001b


	//----- nvinfo : EIATTR_FRAME_SIZE
	.align		4
.L_372:
        /*066c*/ 	.byte	0x04, 0x11
        /*066e*/ 	.short	(.L_374 - .L_373)
	.align		4
.L_373:
        /*0670*/ 	.word	index@(_ZN2at6native39_GLOBAL__N__cee6930f_7_Loss_cu_5b0651e138nll_loss_forward_no_reduce_cuda_kernelIN3c104HalfElEEvlNS_27GenericPackedTensorAccessorIT_Lm2ENS_16DefaultPtrTraitsElEEPKT0_PS6_PKS6_ll)
        /*0674*/ 	.word	0x00000000


	//----- nvinfo : EIATTR_REGCOUNT
	.align		4
.L_374:
        /*0678*/ 	.byte	0x04, 0x2f
        /*067a*/ 	.short	(.L_376 - .L_375)
	.align		4
.L_375:
        /*067c*/ 	.word	index@(_ZN2at6native39_GLOBAL__N__cee6930f_7_Loss_cu_5b0651e138nll_loss_forward_no_reduce_cuda_kernelIN3c108BFloat16EhEEvlNS_27GenericPackedTensorAccessorIT_Lm2ENS_16DefaultPtrTraitsElEEPKT0_PS6_PKS6_ll)
        /*0680*/ 	.word	0x0000001a


	//----- nvinfo : EIATTR_FRAME_SIZE
	.align		4
.L_376:
        /*0684*/ 	.byte	0x04, 0x11
        /*0686*/ 	.short	(.L_378 - .L_377)
	.align		4
.L_377:
        /*0688*/ 	.word	index@(_ZN2at6native39_GLOBAL__N__cee6930f_7_Loss_cu_5b0651e138nll_loss_forward_no_reduce_cuda_kernelIN3c108BFloat16EhEEvlNS_27GenericPackedTensorAccessorIT_Lm2ENS_16DefaultPtrTraitsElEEPKT0_PS6_PKS6_ll)
        /*068c*/ 	.word	0x00000000


	//----- nvinfo : EIATTR_REGCOUNT
	.align		4
.L_378:
        /*0690*/ 	.byte	0x04, 0x2f
        /*0692*/ 	.short	(.L_380 - .L_379)
	.align		4
.L_379:
        /*0694*/ 	.word	index@(_ZN2at6native39_GLOBAL__N__cee6930f_7_Loss_cu_5b0651e138nll_loss_forward_no_reduce_cuda_kernelIN3c108BFloat16ElEEvlNS_27GenericPackedTensorAccessorIT_Lm2ENS_16DefaultPtrTraitsElEEPKT0_PS6_PKS6_ll)
        /*0698*/ 	.word	0x0000001b


	//----- nvinfo : EIATTR_FRAME_SIZE
	.align		4
.L_380:
        /*069c*/ 	.byte	0x04, 0x11
        /*069e*/ 	.short	(.L_382 - .L_381)
	.align		4
.L_381:
        /*06a0*/ 	.word	index@(_ZN2at6native39_GLOBAL__N__cee6930f_7_Loss_cu_5b0651e138nll_loss_forward_no_reduce_cuda_kernelIN3c108BFloat16ElEEvlNS_27GenericPackedTensorAccessorIT_Lm2ENS_16DefaultPtrTraitsElEEPKT0_PS6_PKS6_ll)
        /*06a4*/ 	.word	0x00000000


	//----- nvinfo : EIATTR_REGCOUNT
	.align		4
.L_382:
        /*06a8*/ 	.byte	0x04, 0x2f
        /*06aa*/ 	.short	(.L_384 - .L_383)
	.align		4
.L_383:
        /*06ac*/ 	.word	index@(_ZN2at6native39_GLOBAL__N__cee6930f_7_Loss_cu_5b0651e138nll_loss_forward_reduce_cuda_kernel_1dIdhEEvPT_S4_PKS3_PKT0_S6_bll)
        /*06b0*/ 	.word	0x00000018


	//----- nvinfo : EIATTR_FRAME_SIZE
	.align		4
.L_384:
        /*06b4*/ 	.byte	0x04, 0x11
        /*06b6*/ 	.short	(.L_386 - .L_385)
	.align		4
.L_385:
        /*06b8*/ 	.word	index@(_ZN2at6native39_GLOBAL__N__cee6930f_7_Loss_cu_5b0651e138nll_loss_forward_reduce_cuda_kernel_1dIdhEEvPT_S4_PKS3_PKT0_S6_bll)
        /*06bc*/ 	.word	0x00000000


	//----- nvinfo : EIATTR_REGCOUNT
	.align		4
.L_386:
        /*06c0*/ 	.byte	0x04, 0x2f
        /*06c2*/ 	.short	(.L_388 - .L_387)
	.align		4
.L_387:
        /*06c4*/ 	.word	index@(_ZN2at6native39_GLOBAL__N__cee6930f_7_Loss_cu_5b0651e138nll_loss_forward_reduce_cuda_kernel_1dIdlEEvPT_S4_PKS3_PKT0_S6_bll)
        /*06c8*/ 	.word	0x00000018


	//----- nvinfo : EIATTR_FRAME_SIZE
	.align		4
.L_388:
        /*06cc*/ 	.byte	0x04, 0x11
        /*06ce*/ 	.short	(.L_390 - .L_389)
	.align		4
.L_389:
        /*06d0*/ 	.word	index@(_ZN2at6native39_GLOBAL__N__cee6930f_7_Loss_cu_5b0651e138nll_loss_forward_reduce_cuda_kernel_1dIdlEEvPT_S4_PKS3_PKT0_S6_bll)
        /*06d4*/ 	.word	0x00000000


	//----- nvinfo : EIATTR_REGCOUNT
	.align		4
.L_390:
        /*06d8*/ 	.byte	0x04, 0x2f
        /*06da*/ 	.short	(.L_392 - .L_391)
	.align		4
.L_391:
        /*06dc*/ 	.word	index@(_ZN2at6native39_GLOBAL__N__cee6930f_7_Loss_cu_5b0651e138nll_loss_forward_reduce_cuda_kernel_1dIfhEEvPT_S4_PKS3_PKT0_S6_bll)
        /*06e0*/ 	.word	0x00000018


	//----- nvinfo : EIATTR_FRAME_SIZE
	.align		4
.L_392:
        /*06e4*/ 	.byte	0x04, 0x11
        /*06e6*/ 	.short	(.L_394 - .L_393)
	.align		4
.L_393:
        /*06e8*/ 	.word	index@(_ZN2at6native39_GLOBAL__N__cee6930f_7_Loss_cu_5b0651e138nll_loss_forward_reduce_cuda_kernel_1dIfhEEvPT_S4_PKS3_PKT0_S6_bll)
        /*06ec*/ 	.word	0x00000000


	//----- nvinfo : EIATTR_REGCOUNT
	.align		4
.L_394:
        /*06f0*/ 	.byte	0x04, 0x2f
        /*06f2*/ 	.short	(.L_396 - .L_395)
	.align		4
.L_395:
        /*06f4*/ 	.word	index@(_ZN2at6native39_GLOBAL__N__cee6930f_7_Loss_cu_5b0651e138nll_loss_forward_reduce_cuda_kernel_1dIflEEvPT_S4_PKS3_PKT0_S6_bll)
        /*06f8*/ 	.word	0x00000018


	//----- nvinfo : EIATTR_FRAME_SIZE
	.align		4
.L_396:
        /*06fc*/ 	.byte	0x04, 0x11
        /*06fe*/ 	.short	(.L_398 - .L_397)
	.align		4
.L_397:
        /*0700*/ 	.word	index@(_ZN2at6native39_GLOBAL__N__cee6930f_7_Loss_cu_5b0651e138nll_loss_forward_reduce_cuda_kernel_1dIflEEvPT_S4_PKS3_PKT0_S6_bll)
        /*0704*/ 	.word	0x00000000


	//----- nvinfo : EIATTR_REGCOUNT
	.align		4
.L_398:
        /*0708*/ 	.byte	0x04, 0x2f
        /*070a*/ 	.short	(.L_400 - .L_399)
	.align		4
.L_399:
        /*070c*/ 	.word	index@(_ZN2at6native39_GLOBAL__N__cee6930f_7_Loss_cu_5b0651e138nll_loss_forward_reduce_cuda_kernel_1dIN3c104HalfEhEEvPT_S6_PKS5_PKT0_S8_bll)
        /*0710*/ 	.word	0x00000018


	//----- nvinfo : EIATTR_FRAME_SIZE
	.align		4
.L_400:
        /*0714*/ 	.byte	0x04, 0x11
        /*0716*/ 	.short	(.L_402 - .L_401)
	.align		4
.L_401:
        /*0718*/ 	.word	index@(_ZN2at6native39_GLOBAL__N__cee6930f_7_Loss_cu_5b0651e138nll_loss_forward_reduce_cuda_kernel_1dIN3c104HalfEhEEvPT_S6_PKS5_PKT0_S8_bll)
        /*071c*/ 	.word	0x00000000


	//----- nvinfo : EIATTR_REGCOUNT
	.align		4
.L_402:
        /*0720*/ 	.byte	0x04, 0x2f
        /*0722*/ 	.short	(.L_404 - .L_403)
	.align		4
.L_403:
        /*0724*/ 	.word	index@(_ZN2at6native39_GLOBAL__N__cee6930f_7_Loss_cu_5b0651e138nll_loss_forward_reduce_cuda_kernel_1dIN3c104HalfElEEvPT_S6_PKS5_PKT0_S8_bll)
        /*0728*/ 	.word	0x00000018


	//----- nvinfo : EIATTR_FRAME_SIZE
	.align		4
.L_404:
        /*072c*/ 	.byte	0x04, 0x11
        /*072e*/ 	.short	(.L_406 - .L_405)
	.align		4
.L_405:
        /*0730*/ 	.word	index@(_ZN2at6native39_GLOBAL__N__cee6930f_7_Loss_cu_5b0651e138nll_loss_forward_reduce_cuda_kernel_1dIN3c104HalfElEEvPT_S6_PKS5_PKT0_S8_bll)
        /*0734*/ 	.word	0x00000000


	//----- nvinfo : EIATTR_REGCOUNT
	.align		4
.L_406:
        /*0738*/ 	.byte	0x04, 0x2f
        /*073a*/ 	.short	(.L_408 - .L_407)
	.align		4
.L_407:
        /*073c*/ 	.word	index@(_ZN2at6native39_GLOBAL__N__cee6930f_7_Loss_cu_5b0651e138nll_loss_forward_reduce_cuda_kernel_1dIN3c108BFloat16EhEEvPT_S6_PKS5_PKT0_S8_bll)
        /*0740*/ 	.word	0x00000018


	//----- nvinfo : EIATTR_FRAME_SIZE
	.align		4
.L_408:
        /*0744*/ 	.byte	0x04, 0x11
        /*0746*/ 	.short	(.L_410 - .L_409)
	.align		4
.L_409:
        /*0748*/ 	.word	index@(_ZN2at6native39_GLOBAL__N__cee6930f_7_Loss_cu_5b0651e138nll_loss_forward_reduce_cuda_kernel_1dIN3c108BFloat16EhEEvPT_S6_PKS5_PKT0_S8_bll)
        /*074c*/ 	.word	0x00000000


	//----- nvinfo : EIATTR_REGCOUNT
	.align		4
.L_410:
        /*0750*/ 	.byte	0x04, 0x2f
        /*0752*/ 	.short	(.L_412 - .L_411)
	.align		4
.L_411:
        /*0754*/ 	.word	index@(_ZN2at6native39_GLOBAL__N__cee6930f_7_Loss_cu_5b0651e138nll_loss_forward_reduce_cuda_kernel_1dIN3c108BFloat16ElEEvPT_S6_PKS5_PKT0_S8_bll)
        /*0758*/ 	.word	0x00000018


	//----- nvinfo : EIATTR_FRAME_SIZE
	.align		4
.L_412:
        /*075c*/ 	.byte	0x04, 0x11
        /*075e*/ 	.short	(.L_414 - .L_413)
	.align		4
.L_413:
        /*0760*/ 	.word	index@(_ZN2at6native39_GLOBAL__N__cee6930f_7_Loss_cu_5b0651e138nll_loss_forward_reduce_cuda_kernel_1dIN3c108BFloat16ElEEvPT_S6_PKS5_PKT0_S8_bll)
        /*0764*/ 	.word	0x00000000


	//----- nvinfo : EIATTR_REGCOUNT
	.align		4
.L_414:
        /*0768*/ 	.byte	0x04, 0x2f
        /*076a*/ 	.short	(.L_416 - .L_415)
	.align		4
.L_415:
        /*076c*/ 	.word	index@(_ZN2at6native39_GLOBAL__N__cee6930f_7_Loss_cu_5b0651e138nll_loss_forward_reduce_cuda_kernel_2dIddhEEvPT_S4_PKS3_PKT1_S6_bllll)
        /*0770*/ 	.word	0x0000001c


	//----- nvinfo : EIATTR_FRAME_SIZE
	.align		4
.L_416:
        /*0774*/ 	.byte	0x04, 0x11
        /*0776*/ 	.short	(.L_418 - .L_417)
	.align		4
.L_417:
        /*0778*/ 	.word	index@($__internal_5_$__cuda_sm20_div_rn_f64_full)
        /*077c*/ 	.word	0x00000000


	//----- nvinfo : EIATTR_FRAME_SIZE
	.align		4
.L_418:
        /*0780*/ 	.byte	0x04, 0x11
        /*0782*/ 	.short	(.L_420 - .L_419)
	.align		4
.L_419:
        /*0784*/ 	.word	index@(_ZN2at6native39_GLOBAL__N__cee6930f_7_Loss_cu_5b0651e138nll_loss_forward_reduce_cuda_kernel_2dIddhEEvPT_S4_PKS3_PKT1_S6_bllll)
        /*0788*/ 	.word	0x00000000


	//----- nvinfo : EIATTR_REGCOUNT
	.align		4
.L_420:
        /*078c*/ 	.byte	0x04, 0x2f
        /*078e*/ 	.short	(.L_422 - .L_421)
	.align		4
.L_421:
        /*0790*/ 	.word	index@(_ZN2at6native39_GLOBAL__N__cee6930f_7_Loss_cu_5b0651e138nll_loss_forward_reduce_cuda_kernel_2dIddlEEvPT_S4_PKS3_PKT1_S6_bllll)
        /*0794*/ 	.word	0x0000001c


	//----- nvinfo : EIATTR_FRAME_SIZE
	.align		4
.L_422:
        /*0798*/ 	.byte	0x04, 0x11
        /*079a*/ 	.short	(.L_424 - .L_423)
	.align		4
.L_423:
        /*079c*/ 	.word	index@($__internal_4_$__cuda_sm20_div_rn_f64_full)
        /*07a0*/ 	.word	0x00000000


	//----- nvinfo : EIATTR_FRAME_SIZE
	.align		4
.L_424:
        /*07a4*/ 	.byte	0x04, 0x11
        /*07a6*/ 	.short	(.L_426 - .L_425)
	.align		4
.L_425:
        /*07a8*/ 	.word	index@(_ZN2at6native39_GLOBAL__N__cee6930f_7_Loss_cu_5b0651e138nll_loss_forward_reduce_cuda_kernel_2dIddlEEvPT_S4_PKS3_PKT1_S6_bllll)
        /*07ac*/ 	.word	0x00000000


	//----- nvinfo : EIATTR_REGCOUNT
	.align		4
.L_426:
        /*07b0*/ 	.byte	0x04, 0x2f
        /*07b2*/ 	.short	(.L_428 - .L_427)
	.align		4
.L_427:
        /*07b4*/ 	.word	index@(_ZN2at6native39_GLOBAL__N__cee6930f_7_Loss_cu_5b0651e138nll_loss_forward_reduce_cuda_kernel_2dIffhEEvPT_S4_PKS3_PKT1_S6_bllll)
        /*07b8*/ 	.word	0x0000001c


	//----- nvinfo : EIATTR_FRAME_SIZE
	.align		4
.L_428:
        /*07bc*/ 	.byte	0x04, 0x11
        /*07be*/ 	.short	(.L_430 - .L_429)
	.align		4
.L_429:
        /*07c0*/ 	.word	index@(_ZN2at6native39_GLOBAL__N__cee6930f_7_Loss_cu_5b0651e138nll_loss_forward_reduce_cuda_kernel_2dIffhEEvPT_S4_PKS3_PKT1_S6_bllll)
        /*07c4*/ 	.word	0x00000000


	//----- nvinfo : EIATTR_REGCOUNT
	.align		4
.L_430:
        /*07c8*/ 	.byte	0x04, 0x2f
        /*07ca*/ 	.short	(.L_432 - .L_431)
	.align		4
.L_431:
        /*07cc*/ 	.word	index@(_ZN2at6native39_GLOBAL__N__cee6930f_7_Loss_cu_5b0651e138nll_loss_forward_reduce_cuda_kernel_2dIfflEEvPT_S4_PKS3_PKT1_S6_bllll)
        /*07d0*/ 	.word	0x0000001c


	//----- nvinfo : EIATTR_FRAME_SIZE
	.align		4
.L_432:
        /*07d4*/ 	.byte	0x04, 0x11
        /*07d6*/ 	.short	(.L_434 - .L_433)
	.align		4
.L_433:
        /*07d8*/ 	.word	index@(_ZN2at6native39_GLOBAL__N__cee6930f_7_Loss_cu_5b0651e138nll_loss_forward_reduce_cuda_kernel_2dIfflEEvPT_S4_PKS3_PKT1_S6_bllll)
        /*07dc*/ 	.word	0x00000000


	//----- nvinfo : EIATTR_REGCOUNT
	.align		4
.L_434:
        /*07e0*/ 	.byte	0x04, 0x2f
        /*07e2*/ 	.short	(.L_436 - .L_435)
	.align		4
.L_435:
        /*07e4*/ 	.word	index@(_ZN2at6native39_GLOBAL__N__cee6930f_7_Loss_cu_5b0651e138nll_loss_forward_reduce_cuda_kernel_2dIN3c104HalfEfhEEvPT_S6_PKS5_PKT1_S8_bllll)
        /*07e8*/ 	.word	0x0000001c


	//----- nvinfo : EIATTR_FRAME_SIZE
	.align		4
.L_436:
        /*07ec*/ 	.byte	0x04, 0x11
        /*07ee*/ 	.short	(.L_438 - .L_437)
	.align		4
.L_437:
        /*07f0*/ 	.word	index@(_ZN2at6native39_GLOBAL__N__cee6930f_7_Loss_cu_5b0651e138nll_loss_forward_reduce_cuda_kernel_2dIN3c104HalfEfhEEvPT_S6_PKS5_PKT1_S8_bllll)
        /*07f4*/ 	.word	0x00000000


	//----- nvinfo : EIATTR_REGCOUNT
	.align		4
.L_438:
        /*07f8*/ 	.byte	0x04, 0x2f
        /*07fa*/ 	.short	(.L_440 - .L_439)
	.align		4
.L_439:
        /*07fc*/ 	.word	index@(_ZN2at6native39_GLOBAL__N__cee6930f_7_Loss_cu_5b0651e138nll_loss_forward_reduce_cuda_kernel_2dIN3c104HalfEflEEvPT_S6_PKS5_PKT1_S8_bllll)
        /*0800*/ 	.word	0x0000001c


	//----- nvinfo : EIATTR_FRAME_SIZE
	.align		4
.L_440:
        /*0804*/ 	.byte	0x04, 0x11
        /*0806*/ 	.short	(.L_442 - .L_441)
	.align		4
.L_441:
        /*0808*/ 	.word	index@(_ZN2at6native39_GLOBAL__N__cee6930f_7_Loss_cu_5b0651e138nll_loss_forward_reduce_cuda_kernel_2dIN3c104HalfEflEEvPT_S6_PKS5_PKT1_S8_bllll)
        /*080c*/ 	.word	0x00000000


	//----- nvinfo : EIATTR_REGCOUNT
	.align		4
.L_442:
        /*0810*/ 	.byte	0x04, 0x2f
        /*0812*/ 	.short	(.L_444 - .L_443)
	.align		4
.L_443:
        /*0814*/ 	.word	index@(_ZN2at6native39_GLOBAL__N__cee6930f_7_Loss_cu_5b0651e138nll_loss_forward_reduce_cuda_kernel_2dIN3c108BFloat16EfhEEvPT_S6_PKS5_PKT1_S8_bllll)
        /*0818*/ 	.word	0x0000001c


	//----- nvinfo : EIATTR_FRAME_SIZE
	.align		4
.L_444:
        /*081c*/ 	.byte	0x04, 0x11
        /*081e*/ 	.short	(.L_446 - .L_445)
	.align		4
.L_445:
        /*0820*/ 	.word	index@(_ZN2at6native39_GLOBAL__N__cee6930f_7_Loss_cu_5b0651e138nll_loss_forward_reduce_cuda_kernel_2dIN3c108BFloat16EfhEEvPT_S6_PKS5_PKT1_S8_bllll)
        /*0824*/ 	.word	0x00000000


	//----- nvinfo : EIATTR_REGCOUNT
	.align		4
.L_446:
        /*0828*/ 	.byte	0x04, 0x2f
        /*082a*/ 	.short	(.L_448 - .L_447)
	.align		4
.L_447:
        /*082c*/ 	.word	index@(_ZN2at6native39_GLOBAL__N__cee6930f_7_Loss_cu_5b0651e138nll_loss_forward_reduce_cuda_kernel_2dIN3c108BFloat16EflEEvPT_S6_PKS5_PKT1_S8_bllll)
        /*0830*/ 	.word	0x0000001c


	//----- nvinfo : EIATTR_FRAME_SIZE
	.align		4
.L_448:
        /*0834*/ 	.byte	0x04, 0x11
        /*0836*/ 	.short	(.L_450 - .L_449)
	.align		4
.L_449:
        /*0838*/ 	.word	index@(_ZN2at6native39_GLOBAL__N__cee6930f_7_Loss_cu_5b0651e138nll_loss_forward_reduce_cuda_kernel_2dIN3c108BFloat16EflEEvPT_S6_PKS5_PKT1_S8_bllll)
        /*083c*/ 	.word	0x00000000


	//----- nvinfo : EIATTR_REGCOUNT
	.align		4
.L_450:
        /*0840*/ 	.byte	0x04, 0x2f
        /*0842*/ 	.short	(.L_452 - .L_451)
	.align		4
.L_451:
        /*0844*/ 	.word	index@(_ZN2at6native39_GLOBAL__N__cee6930f_7_Loss_cu_5b0651e139nll_loss_backward_no_reduce_cuda_kernelIdhEEviPKT0_NS_27GenericPackedTensorAccessorIKT_Lm1ENS_16DefaultPtrTraitsElEENS6_IS7_Lm2ES9_lEEPS8_ll)
        /*0848*/ 	.word	0x0000001b


	//----- nvinfo : EIATTR_FRAME_SIZE
	.align		4
.L_452:
        /*084c*/ 	.byte	0x04, 0x11
        /*084e*/ 	.short	(.L_454 - .L_453)
	.align		4
.L_453:
        /*0850*/ 	.word	index@(_ZN2at6native39_GLOBAL__N__cee6930f_7_Loss_cu_5b0651e139nll_loss_backward_no_reduce_cuda_kernelIdhEEviPKT0_NS_27GenericPackedTensorAccessorIKT_Lm1ENS_16DefaultPtrTraitsElEENS6_IS7_Lm2ES9_lEEPS8_ll)
        /*0854*/ 	.word	0x00000000


	//----- nvinfo : EIATTR_REGCOUNT
	.align		4
.L_454:
        /*0858*/ 	.byte	0x04, 0x2f
        /*085a*/ 	.short	(.L_456 - .L_455)
	.align		4
.L_455:
        /*085c*/ 	.word	index@(_ZN2at6native39_GLOBAL__N__cee6930f_7_Loss_cu_5b0651e139nll_loss_backward_no_reduce_cuda_kernelIdlEEviPKT0_NS_27GenericPackedTensorAccessorIKT_Lm1ENS_16DefaultPtrTraitsElEENS6_IS7_Lm2ES9_lEEPS8_ll)
        /*0860*/ 	.word	0x0000001c


	//----- nvinfo : EIATTR_FRAME_SIZE
	.align		4
.L_456:
        /*0864*/ 	.byte	0x04, 0x11
        /*0866*/ 	.short	(.L_458 - .L_457)
	.align		4
.L_457:
        /*0868*/ 	.word	index@(_ZN2at6native39_GLOBAL__N__cee6930f_7_Loss_cu_5b0651e139nll_loss_backward_no_reduce_cuda_kernelIdlEEviPKT0_NS_27GenericPackedTensorAccessorIKT_Lm1ENS_16DefaultPtrTraitsElEENS6_IS7_Lm2ES9_lEEPS8_ll)
        /*086c*/ 	.word	0x00000000


	//----- nvinfo : EIATTR_REGCOUNT
	.align		4
.L_458:
        /*0870*/ 	.byte	0x04, 0x2f
        /*0872*/ 	.short	(.L_460 - .L_459)
	.align		4
.L_459:
        /*0874*/ 	.word	index@(_ZN2at6native39_GLOBAL__N__cee6930f_7_Loss_cu_5b0651e139nll_loss_backward_no_reduce_cuda_kernelIfhEEviPKT0_NS_27GenericPackedTensorAccessorIKT_Lm1ENS_16DefaultPtrTraitsElEENS6_IS7_Lm2ES9_lEEPS8_ll)
        /*0878*/ 	.word	0x0000001b


	//----- nvinfo : EIATTR_FRAME_SIZE
	.align		4
.L_460:
        /*087c*/ 	.byte	0x04, 0x11
        /*087e*/ 	.short	(.L_462 - .L_461)
	.align		4
.L_461:
        /*0880*/ 	.word	index@(_ZN2at6native39_GLOBAL__N__cee6930f_7_Loss_cu_5b0651e139nll_loss_backward_no_reduce_cuda_kernelIfhEEviPKT0_NS_27GenericPackedTensorAccessorIKT_Lm1ENS_16DefaultPtrTraitsElEENS6_IS7_Lm2ES9_lEEPS8_ll)
        /*0884*/ 	.word	0x00000000


	//----- nvinfo : EIATTR_REGCOUNT
	.align		4
.L_462:
        /*0888*/ 	.byte	0x04, 0x2f
        /*088a*/ 	.short	(.L_464 - .L_463)
	.align		4
.L_463:
        /*088c*/ 	.word	index@(_ZN2at6native39_GLOBAL__N__cee6930f_7_Loss_cu_5b0651e139nll_loss_backward_no_reduce_cuda_kernelIflEEviPKT0_NS_27GenericPackedTensorAccessorIKT_Lm1ENS_16DefaultPtrTraitsElEENS6_IS7_Lm2ES9_lEEPS8_ll)
        /*0890*/ 	.word	0x0000001c


	//----- nvinfo : EIATTR_FRAME_SIZE
	.align		4
.L_464:
        /*0894*/ 	.byte	0x04, 0x11
        /*0896*/ 	.short	(.L_466 - .L_465)
	.align		4
.L_465:
        /*0898*/ 	.word	index@(_ZN2at6native39_GLOBAL__N__cee6930f_7_Loss_cu_5b0651e139nll_loss_backward_no_reduce_cuda_kernelIflEEviPKT0_NS_27GenericPackedTensorAccessorIKT_Lm1ENS_16DefaultPtrTraitsElEENS6_IS7_Lm2ES9_lEEPS8_ll)
        /*089c*/ 	.word	0x00000000


	//----- nvinfo : EIATTR_REGCOUNT
	.align		4
.L_466:
        /*08a0*/ 	.byte	0x04, 0x2f
        /*08a2*/ 	.short	(.L_468 - .L_467)
	.align		4
.L_467:
        /*08a4*/ 	.word	index@(_ZN2at6native39_GLOBAL__N__cee6930f_7_Loss_cu_5b0651e139nll_loss_backward_no_reduce_cuda_kernelIN3c104HalfEhEEviPKT0_NS_27GenericPackedTensorAccessorIKT_Lm1ENS_16DefaultPtrTraitsElEENS8_IS9_Lm2ESB_lEEPSA_ll)
        /*08a8*/ 	.word	0x0000001b


	//----- nvinfo : EIATTR_FRAME_SIZE
	.align		4
.L_468:
        /*08ac*/ 	.byte	0x04, 0x11
        /*08ae*/ 	.short	(.L_470 - .L_469)
	.align		4
.L_469:
        /*08b0*/ 	.word	index@(_ZN2at6native39_GLOBAL__N__cee6930f_7_Loss_cu_5b0651e139nll_loss_backward_no_reduce_cuda_kernelIN3c104HalfEhEEviPKT0_NS_27GenericPackedTensorAccessorIKT_Lm1ENS_16DefaultPtrTraitsElEENS8_IS9_Lm2ESB_lEEPSA_ll)
        /*08b4*/ 	.word	0x00000000


	//----- nvinfo : EIATTR_REGCOUNT
	.align		4
.L_470:
        /*08b8*/ 	.byte	0x04, 0x2f
        /*08ba*/ 	.short	(.L_472 - .L_471)
	.align		4
.L_471:
        /*08bc*/ 	.word	index@(_ZN2at6native39_GLOBAL__N__cee6930f_7_Loss_cu_5b0651e139nll_loss_backward_no_reduce_cuda_kernelIN3c104HalfElEEviPKT0_NS_27GenericPackedTensorAccessorIKT_Lm1ENS_16DefaultPtrTraitsElEENS8_IS9_Lm2ESB_lEEPSA_ll)
        /*08c0*/ 	.word	0x0000001c


	//----- nvinfo : EIATTR_FRAME_SIZE
	.align		4
.L_472:
        /*08c4*/ 	.byte	0x04, 0x11
        /*08c6*/ 	.short	(.L_474 - .L_473)
	.align		4
.L_473:
        /*08c8*/ 	.word	index@(_ZN2at6native39_GLOBAL__N__cee6930f_7_Loss_cu_5b0651e139nll_loss_backward_no_reduce_cuda_kernelIN3c104HalfElEEviPKT0_NS_27GenericPackedTensorAccessorIKT_Lm1ENS_16DefaultPtrTraitsElEENS8_IS9_Lm2ESB_lEEPSA_ll)
        /*08cc*/ 	.word	0x00000000


	//----- nvinfo : EIATTR_REGCOUNT
	.align		4
.L_474:
        /*08d0*/ 	.byte	0x04, 0x2f
        /*08d2*/ 	.short	(.L_476 - .L_475)
	.align		4
.L_475:
        /*08d4*/ 	.word	index@(_ZN2at6native39_GLOBAL__N__cee6930f_7_Loss_cu_5b0651e139nll_loss_backward_no_reduce_cuda_kernelIN3c108BFloat16EhEEviPKT0_NS_27GenericPackedTensorAccessorIKT_Lm1ENS_16DefaultPtrTraitsElEENS8_IS9_Lm2ESB_lEEPSA_ll)
        /*08d8*/ 	.word	0x0000001b


	//----- nvinfo : EIATTR_FRAME_SIZE
	.align		4
.L_476:
        /*08dc*/ 	.byte	0x04, 0x11
        /*08de*/ 	.short	(.L_478 - .L_477)
	.align		4
.L_477:
        /*08e0*/ 	.word	index@(_ZN2at6native39_GLOBAL__N__cee6930f_7_Loss_cu_5b0651e139nll_loss_backward_no_reduce_cuda_kernelIN3c108BFloat16EhEEviPKT0_NS_27GenericPackedTensorAccessorIKT_Lm1ENS_16DefaultPtrTraitsElEENS8_IS9_Lm2ESB_lEEPSA_ll)
        /*08e4*/ 	.word	0x00000000


	//----- nvinfo : EIATTR_REGCOUNT
	.align		4
.L_478:
        /*08e8*/ 	.byte	0x04, 0x2f
        /*08ea*/ 	.short	(.L_480 - .L_479)
	.align		4
.L_479:
        /*08ec*/ 	.word	index@(_ZN2at6native39_GLOBAL__N__cee6930f_7_Loss_cu_5b0651e139nll_loss_backward_no_reduce_cuda_kernelIN3c108BFloat16ElEEviPKT0_NS_27GenericPackedTensorAccessorIKT_Lm1ENS_16DefaultPtrTraitsElEENS8_IS9_Lm2ESB_lEEPSA_ll)
        /*08f0*/ 	.word	0x0000001c


	//----- nvinfo : EIATTR_FRAME_SIZE
	.align		4
.L_480:
        /*08f4*/ 	.byte	0x04, 0x11
        /*08f6*/ 	.short	(.L_482 - .L_481)
	.align		4
.L_481:
        /*08f8*/ 	.word	index@(_ZN2at6native39_GLOBAL__N__cee6930f_7_Loss_cu_5b0651e139nll_loss_backward_no_reduce_cuda_kernelIN3c108BFloat16ElEEviPKT0_NS_27GenericPackedTensorAccessorIKT_Lm1ENS_16DefaultPtrTraitsElEENS8_IS9_Lm2ESB_lEEPSA_ll)
        /*08fc*/ 	.word	0x00000000


	//----- nvinfo : EIATTR_REGCOUNT
	.align		4
.L_482:
        /*0900*/ 	.byte	0x04, 0x2f
        /*0902*/ 	.short	(.L_484 - .L_483)
	.align		4
.L_483:
        /*0904*/ 	.word	index@(_ZN2at6native39_GLOBAL__N__cee6930f_7_Loss_cu_5b0651e139nll_loss_backward_reduce_cuda_kernel_1dIdhEEvPT_PKS3_S6_PKT0_S6_bll)
        /*0908*/ 	.word	0x00000019


	//----- nvinfo : EIATTR_FRAME_SIZE
	.align		4
.L_484:
        /*090c*/ 	.byte	0x04, 0x11
        /*090e*/ 	.short	(.L_486 - .L_485)
	.align		4
.L_485:
        /*0910*/ 	.word	index@($__internal_3_$__cuda_sm20_div_rn_f64_full)
        /*0914*/ 	.word	0x00000000


	//----- nvinfo : EIATTR_FRAME_SIZE
	.align		4
.L_486:
        /*0918*/ 	.byte	0x04, 0x11
        /*091a*/ 	.short	(.L_488 - .L_487)
	.align		4
.L_487:
        /*091c*/ 	.word	index@(_ZN2at6native39_GLOBAL__N__cee6930f_7_Loss_cu_5b0651e139nll_loss_backward_reduce_cuda_kernel_1dIdhEEvPT_PKS3_S6_PKT0_S6_bll)
        /*0920*/ 	.word	0x00000000


	//----- nvinfo : EIATTR_REGCOUNT
	.align		4
.L_488:
        /*0924*/ 	.byte	0x04, 0x2f
        /*0926*/ 	.short	(.L_490 - .L_489)
	.align		4
.L_489:
        /*0928*/ 	.word	index@(_ZN2at6native39_GLOBAL__N__cee6930f_7_Loss_cu_5b0651e139nll_loss_backward_reduce_cuda_kernel_1dIdlEEvPT_PKS3_S6_PKT0_S6_bll)
        /*092c*/ 	.word	0x0000001a


	//----- nvinfo : EIATTR_FRAME_SIZE
	.align		4
.L_490:
        /*0930*/ 	.byte	0x04, 0x11
        /*0932*/ 	.short	(.L_492 - .L_491)
	.align		4
.L_491:
        /*0934*/ 	.word	index@($__internal_2_$__cuda_sm20_div_rn_f64_full)
        /*0938*/ 	.word	0x00000000


	//----- nvinfo : EIATTR_FRAME_SIZE
	.align		4
.L_492:
        /*093c*/ 	.byte	0x04, 0x11
        /*093e*/ 	.short	(.L_494 - .L_493)
	.align		4
.L_493:
        /*0940*/ 	.word	index@(_ZN2at6native39_GLOBAL__N__cee6930f_7_Loss_cu_5b0651e139nll_loss_backward_reduce_cuda_kernel_1dIdlEEvPT_PKS3_S6_PKT0_S6_bll)
        /*0944*/ 	.word	0x00000000


	//----- nvinfo : EIATTR_REGCOUNT
	.align		4
.L_494:
        /*0948*/ 	.byte	0x04, 0x2f
        /*094a*/ 	.short	(.L_496 - .L_495)
	.align		4
.L_495:
        /*094c*/ 	.word	index@(_ZN2at6native39_GLOBAL__N__cee6930f_7_Loss_cu_5b0651e139nll_loss_backward_reduce_cuda_kernel_1dIfhEEvPT_PKS3_S6_PKT0_S6_bll)
        /*0950*/ 	.word	0x00000018


	//----- nvinfo : EIATTR_FRAME_SIZE
	.align		4
.L_496:
        /*0954*/ 	.byte	0x04, 0x11
        /*0956*/ 	.short	(.L_498 - .L_497)
	.align		4
.L_497:
        /*0958*/ 	.word	index@(_ZN2at6native39_GLOBAL__N__cee6930f_7_Loss_cu_5b0651e139nll_loss_backward_reduce_cuda_kernel_1dIfhEEvPT_PKS3_S6_PKT0_S6_bll)
        /*095c*/ 	.word	0x00000000


	//----- nvinfo : EIATTR_REGCOUNT
	.align		4
.L_498:
        /*0960*/ 	.byte	0x04, 0x2f
        /*0962*/ 	.short	(.L_500 - .L_499)
	.align		4
.L_499:
        /*0964*/ 	.word	index@(_ZN2at6native39_GLOBAL__N__cee6930f_7_Loss_cu_5b0651e139nll_loss_backward_reduce_cuda_kernel_1dIflEEvPT_PKS3_S6_PKT0_S6_bll)
        /*0968*/ 	.word	0x00000018


	//----- nvinfo : EIATTR_FRAME_SIZE
	.align		4
.L_500:
        /*096c*/ 	.byte	0x04, 0x11
        /*096e*/ 	.short	(.L_502 - .L_501)
	.align		4
.L_501:
        /*0970*/ 	.word	index@(_ZN2at6native39_GLOBAL__N__cee6930f_7_Loss_cu_5b0651e139nll_loss_backward_reduce_cuda_kernel_1dIflEEvPT_PKS3_S6_PKT0_S6_bll)
        /*0974*/ 	.word	0x00000000


	//----- nvinfo : EIATTR_REGCOUNT
	.align		4
.L_502:
        /*0978*/ 	.byte	0x04, 0x2f
        /*097a*/ 	.short	(.L_504 - .L_503)
	.align		4
.L_503:
        /*097c*/ 	.word	index@(_ZN2at6native39_GLOBAL__N__cee6930f_7_Loss_cu_5b0651e139nll_loss_backward_reduce_cuda_kernel_1dIN3c104HalfEhEEvPT_PKS5_S8_PKT0_S8_bll)
        /*0980*/ 	.word	0x00000018


	//----- nvinfo : EIATTR_FRAME_SIZE
	.align		4
.L_504:
        /*0984*/ 	.byte	0x04, 0x11
        /*0986*/ 	.short	(.L_506 - .L_505)
	.align		4
.L_505:
        /*0988*/ 	.word	index@(_ZN2at6native39_GLOBAL__N__cee6930f_7_Loss_cu_5b0651e139nll_loss_backward_reduce_cuda_kernel_1dIN3c104HalfEhEEvPT_PKS5_S8_PKT0_S8_bll)
        /*098c*/ 	.word	0x00000000


	//----- nvinfo : EIATTR_REGCOUNT
	.align		4
.L_506:
        /*0990*/ 	.byte	0x04, 0x2f
        /*0992*/ 	.short	(.L_508 - .L_507)
	.align		4
.L_507:
        /*0994*/ 	.word	index@(_ZN2at6native39_GLOBAL__N__cee6930f_7_Loss_cu_5b0651e139nll_loss_backward_reduce_cuda_kernel_1dIN3c104HalfElEEvPT_PKS5_S8_PKT0_S8_bll)
        /*0998*/ 	.word	0x00000018


	//----- nvinfo : EIATTR_FRAME_SIZE
	.align		4
.L_508:
        /*099c*/ 	.byte	0x04, 0x11
        /*099e*/ 	.short	(.L_510 - .L_509)
	.align		4
.L_509:
        /*09a0*/ 	.word	index@(_ZN2at6native39_GLOBAL__N__cee6930f_7_Loss_cu_5b0651e139nll_loss_backward_reduce_cuda_kernel_1dIN3c104HalfElEEvPT_PKS5_S8_PKT0_S8_bll)
        /*09a4*/ 	.word	0x00000000


	//----- nvinfo : EIATTR_REGCOUNT
	.align		4
.L_510:
        /*09a8*/ 	.byte	0x04, 0x2f
        /*09aa*/ 	.short	(.L_512 - .L_511)
	.align		4
.L_511:
        /*09ac*/ 	.word	index@(_ZN2at6native39_GLOBAL__N__cee6930f_7_Loss_cu_5b0651e139nll_loss_backward_reduce_cuda_kernel_1dIN3c108BFloat16EhEEvPT_PKS5_S8_PKT0_S8_bll)
        /*09b0*/ 	.word	0x00000018


	//----- nvinfo : EIATTR_FRAME_SIZE
	.align		4
.L_512:
        /*09b4*/ 	.byte	0x04, 0x11
        /*09b6*/ 	.short	(.L_514 - .L_513)
	.align		4
.L_513:
        /*09b8*/ 	.word	index@(_ZN2at6native39_GLOBAL__N__cee6930f_7_Loss_cu_5b0651e139nll_loss_backward_reduce_cuda_kernel_1dIN3c108BFloat16EhEEvPT_PKS5_S8_PKT0_S8_bll)
        /*09bc*/ 	.word	0x00000000


	//----- nvinfo : EIATTR_REGCOUNT
	.align		4
.L_514:
        /*09c0*/ 	.byte	0x04, 0x2f
        /*09c2*/ 	.short	(.L_516 - .L_515)
	.align		4
.L_515:
        /*09c4*/ 	.word	index@(_ZN2at6native39_GLOBAL__N__cee6930f_7_Loss_cu_5b0651e139nll_loss_backward_reduce_cuda_kernel_1dIN3c108BFloat16ElEEvPT_PKS5_S8_PKT0_S8_bll)
        /*09c8*/ 	.word	0x00000018


	//----- nvinfo : EIATTR_FRAME_SIZE
	.align		4
.L_516:
        /*09cc*/ 	.byte	0x04, 0x11
        /*09ce*/ 	.short	(.L_518 - .L_517)
	.align		4
.L_517:
        /*09d0*/ 	.word	index@(_ZN2at6native39_GLOBAL__N__cee6930f_7_Loss_cu_5b0651e139nll_loss_backward_reduce_cuda_kernel_1dIN3c108BFloat16ElEEvPT_PKS5_S8_PKT0_S8_bll)
        /*09d4*/ 	.word	0x00000000


	//----- nvinfo : EIATTR_REGCOUNT
	.align		4
.L_518:
        /*09d8*/ 	.byte	0x04, 0x2f
        /*09da*/ 	.short	(.L_520 - .L_519)
	.align		4
.L_519:
        /*09dc*/ 	.word	index@(_ZN2at6native39_GLOBAL__N__cee6930f_7_Loss_cu_5b0651e139nll_loss_backward_reduce_cuda_kernel_2dIdhEEvPT_PKS3_PKT0_S6_S6_biill)
        /*09e0*/ 	.word	0x00000019


	//----- nvinfo : EIATTR_FRAME_SIZE
	.align		4
.L_520:
        /*09e4*/ 	.byte	0x04, 0x11
        /*09e6*/ 	.short	(.L_522 - .L_521)
	.align		4
.L_521:
        /*09e8*/ 	.word	index@($__internal_1_$__cuda_sm20_div_rn_f64_full)
        /*09ec*/ 	.word	0x00000000


	//----- nvinfo : EIATTR_FRAME_SIZE
	.align		4
.L_522:
        /*09f0*/ 	.byte	0x04, 0x11
        /*09f2*/ 	.short	(.L_524 - .L_523)
	.align		4
.L_523:
        /*09f4*/ 	.word	index@(_ZN2at6native39_GLOBAL__N__cee6930f_7_Loss_cu_5b0651e139nll_loss_backward_reduce_cuda_kernel_2dIdhEEvPT_PKS3_PKT0_S6_S6_biill)
        /*09f8*/ 	.word	0x00000000


	//----- nvinfo : EIATTR_REGCOUNT
	.align		4
.L_524:
        /*09fc*/ 	.byte	0x04, 0x2f
        /*09fe*/ 	.short	(.L_526 - .L_525)
	.align		4
.L_525:
        /*0a00*/ 	.word	index@(_ZN2at6native39_GLOBAL__N__cee6930f_7_Loss_cu_5b0651e139nll_loss_backward_reduce_cuda_kernel_2dIdlEEvPT_PKS3_PKT0_S6_S6_biill)
        /*0a04*/ 	.word	0x0000001a


	//----- nvinfo : EIATTR_FRAME_SIZE
	.align		4
.L_526:
        /*0a08*/ 	.byte	0x04, 0x11
        /*0a0a*/ 	.short	(.L_528 - .L_527)
	.align		4
.L_527:
        /*0a0c*/ 	.word	index@($__internal_0_$__cuda_sm20_div_rn_f64_full)
        /*0a10*/ 	.word	0x00000000


	//----- nvinfo : EIATTR_FRAME_SIZE
	.align		4
.L_528:
        /*0a14*/ 	.byte	0x04, 0x11
        /*0a16*/ 	.short	(.L_530 - .L_529)
	.align		4
.L_529:
        /*0a18*/ 	.word	index@(_ZN2at6native39_GLOBAL__N__cee6930f_7_Loss_cu_5b0651e139nll_loss_backward_reduce_cuda_kernel_2dIdlEEvPT_PKS3_PKT0_S6_S6_biill)
        /*0a1c*/ 	.word	0x00000000


	//----- nvinfo : EIATTR_REGCOUNT
	.align		4
.L_530:
        /*0a20*/ 	.byte	0x04, 0x2f
        /*0a22*/ 	.short	(.L_532 - .L_531)
	.align		4
.L_531:
        /*0a24*/ 	.word	index@(_ZN2at6native39_GLOBAL__N__cee6930f_7_Loss_cu_5b0651e139nll_loss_backward_reduce_cuda_kernel_2dIfhEEvPT_PKS3_PKT0_S6_S6_biill)
        /*0a28*/ 	.word	0x00000018


	//----- nvinfo : EIATTR_FRAME_SIZE
	.align		4
.L_532:
        /*0a2c*/ 	.byte	0x04, 0x11
        /*0a2e*/ 	.short	(.L_534 - .L_533)
	.align		4
.L_533:
        /*0a30*/ 	.word	index@(_ZN2at6native39_GLOBAL__N__cee6930f_7_Loss_cu_5b0651e139nll_loss_backward_reduce_cuda_kernel_2dIfhEEvPT_PKS3_PKT0_S6_S6_biill)
        /*0a34*/ 	.word	0x00000000


	//----- nvinfo : EIATTR_REGCOUNT
	.align		4
.L_534:
        /*0a38*/ 	.byte	0x04, 0x2f
        /*0a3a*/ 	.short	(.L_536 - .L_535)
	.align		4
.L_535:
        /*0a3c*/ 	.word	index@(_ZN2at6native39_GLOBAL__N__cee6930f_7_Loss_cu_5b0651e139nll_loss_backward_reduce_cuda_kernel_2dIflEEvPT_PKS3_PKT0_S6_S6_biill)
        /*0a40*/ 	.word	0x00000019


	//----- nvinfo : EIATTR_FRAME_SIZE
	.align		4
.L_536:
        /*0a44*/ 	.byte	0x04, 0x11
        /*0a46*/ 	.short	(.L_538 - .L_537)
	.align		4
.L_537:
        /*0a48*/ 	.word	index@(_ZN2at6native39_GLOBAL__N__cee6930f_7_Loss_cu_5b0651e139nll_loss_backward_reduce_cuda_kernel_2dIflEEvPT_PKS3_PKT0_S6_S6_biill)
        /*0a4c*/ 	.word	0x00000000


	//----- nvinfo : EIATTR_REGCOUNT
	.align		4
.L_538:
        /*0a50*/ 	.byte	0x04, 0x2f
        /*0a52*/ 	.short	(.L_540 - .L_539)
	.align		4
.L_539:
        /*0a54*/ 	.word	index@(_ZN2at6native39_GLOBAL__N__cee6930f_7_Loss_cu_5b0651e139nll_loss_backward_reduce_cuda_kernel_2dIN3c104HalfEhEEvPT_PKS5_PKT0_S8_S8_biill)
        /*0a58*/ 	.word	0x00000018


	//----- nvinfo : EIATTR_FRAME_SIZE
	.align		4
.L_540:
        /*0a5c*/ 	.byte	0x04, 0x11
        /*0a5e*/ 	.short	(.L_542 - .L_541)
	.align		4
.L_541:
        /*0a60*/ 	.word	index@(_ZN2at6native39_GLOBAL__N__cee6930f_7_Loss_cu_5b0651e139nll_loss_backward_reduce_cuda_kernel_2dIN3c104HalfEhEEvPT_PKS5_PKT0_S8_S8_biill)
        /*0a64*/ 	.word	0x00000000


	//----- nvinfo : EIATTR_REGCOUNT
	.align		4
.L_542:
        /*0a68*/ 	.byte	0x04, 0x2f
        /*0a6a*/ 	.short	(.L_544 - .L_543)
	.align		4
.L_543:
        /*0a6c*/ 	.word	index@(_ZN2at6native39_GLOBAL__N__cee6930f_7_Loss_cu_5b0651e139nll_loss_backward_reduce_cuda_kernel_2dIN3c104HalfElEEvPT_PKS5_PKT0_S8_S8_biill)
        /*0a70*/ 	.word	0x00000018


	//----- nvinfo : EIATTR_FRAME_SIZE
	.align		4
.L_544:
        /*0a74*/ 	.byte	0x04, 0x11
        /*0a76*/ 	.short	(.L_546 - .L_545)
	.align		4
.L_545:
        /*0a78*/ 	.word	index@(_ZN2at6native39_GLOBAL__N__cee6930f_7_Loss_cu_5b0651e139nll_loss_backward_reduce_cuda_kernel_2dIN3c104HalfElEEvPT_PKS5_PKT0_S8_S8_biill)
        /*0a7c*/ 	.word	0x00000000


	//----- nvinfo : EIATTR_REGCOUNT
	.align		4
.L_546:
        /*0a80*/ 	.byte	0x04, 0x2f
        /*0a82*/ 	.short	(.L_548 - .L_547)
	.align		4
.L_547:
        /*0a84*/ 	.word	index@(_ZN2at6native39_GLOBAL__N__cee6930f_7_Loss_cu_5b0651e139nll_loss_backward_reduce_cuda_kernel_2dIN3c108BFloat16EhEEvPT_PKS5_PKT0_S8_S8_biill)
        /*0a88*/ 	.word	0x00000018


	//----- nvinfo : EIATTR_FRAME_SIZE
	.align		4
.L_548:
        /*0a8c*/ 	.byte	0x04, 0x11
        /*0a8e*/ 	.short	(.L_550 - .L_549)
	.align		4
.L_549:
        /*0a90*/ 	.word	index@(_ZN2at6native39_GLOBAL__N__cee6930f_7_Loss_cu_5b0651e139nll_loss_backward_reduce_cuda_kernel_2dIN3c108BFloat16EhEEvPT_PKS5_PKT0_S8_S8_biill)
        /*0a94*/ 	.word	0x00000000


	//----- nvinfo : EIATTR_REGCOUNT
	.align		4
.L_550:
        /*0a98*/ 	.byte	0x04, 0x2f
        /*0a9a*/ 	.short	(.L_552 - .L_551)
	.align		4
.L_551:
        /*0a9c*/ 	.word	index@(_ZN2at6native39_GLOBAL__N__cee6930f_7_Loss_cu_5b0651e139nll_loss_backward_reduce_cuda_kernel_2dIN3c108BFloat16ElEEvPT_PKS5_PKT0_S8_S8_biill)
        /*0aa0*/ 	.word	0x00000018


	//----- nvinfo : EIATTR_FRAME_SIZE
	.align		4
.L_552:
        /*0aa4*/ 	.byte	0x04, 0x11
        /*0aa6*/ 	.short	(.L_554 - .L_553)
	.align		4
.L_553:
        /*0aa8*/ 	.word	index@(_ZN2at6native39_GLOBAL__N__cee6930f_7_Loss_cu_5b0651e139nll_loss_backward_reduce_cuda_kernel_2dIN3c108BFloat16ElEEvPT_PKS5_PKT0_S8_S8_biill)
        /*0aac*/ 	.word	0x00000000


	//----- nvinfo : EIATTR_MIN_STACK_SIZE
	.align		4
.L_554:
        /*0ab0*/ 	.byte	0x04, 0x12
        /*0ab2*/ 	.short	(.L_556 - .L_555)
	.align		4
.L_555:
        /*0ab4*/ 	.word	index@(_ZN2at6native39_GLOBAL__N__cee6930f_7_Loss_cu_5b0651e139nll_loss_backward_reduce_cuda_kernel_2dIN3c108BFloat16ElEEvPT_PKS5_PKT0_S8_S8_biill)
        /*0ab8*/ 	.word	0x00000000


	//----- nvinfo : EIATTR_MIN_STACK_SIZE
	.align		4
.L_556:
        /*0abc*/ 	.byte	0x04, 0x12
        /*0abe*/ 	.short	(.L_558 - .L_557)
	.align		4
.L_557:
        /*0ac0*/ 	.word	index@(_ZN2at6native39_GLOBAL__N__cee6930f_7_Loss_cu_5b0651e139nll_loss_backward_reduce_cuda_kernel_2dIN3c108BFloat16EhEEvPT_PKS5_PKT0_S8_S8_biill)
        /*0ac4*/ 	.word	0x00000000


	//----- nvinfo : EIATTR_MIN_STACK_SIZE
	.align		4
.L_558:
        /*0ac8*/ 	.byte	0x04, 0x12
        /*0aca*/ 	.short	(.L_560 - .L_559)
	.align		4
.L_559:
        /*0acc*/ 	.word	index@(_ZN2at6native39_GLOBAL__N__cee6930f_7_Loss_cu_5b0651e139nll_loss_backward_reduce_cuda_kernel_2dIN3c104HalfElEEvPT_PKS5_PKT0_S8_S8_biill)
        /*0ad0*/ 	.word	0x00000000


	//----- nvinfo : EIATTR_MIN_STACK_SIZE
	.align		4
.L_560:
        /*0ad4*/ 	.byte	0x04, 0x12
        /*0ad6*/ 	.short	(.L_562 - .L_561)
	.align		4
.L_561:
        /*0ad8*/ 	.word	index@(_ZN2at6native39_GLOBAL__N__cee6930f_7_Loss_cu_5b0651e139nll_loss_backward_reduce_cuda_kernel_2dIN3c104HalfEhEEvPT_PKS5_PKT0_S8_S8_biill)
        /*0adc*/ 	.word	0x00000000


	//----- nvinfo : EIATTR_MIN_STACK_SIZE
	.align		4
.L_562:
        /*0ae0*/ 	.byte	0x04, 0x12
        /*0ae2*/ 	.short	(.L_564 - .L_563)
	.align		4
.L_563:
        /*0ae4*/ 	.word	index@(_ZN2at6native39_GLOBAL__N__cee6930f_7_Loss_cu_5b0651e139nll_loss_backward_reduce_cuda_kernel_2dIflEEvPT_PKS3_PKT0_S6_S6_biill)
        /*0ae8*/ 	.word	0x00000000


	//----- nvinfo : EIATTR_MIN_STACK_SIZE
	.align		4
.L_564:
        /*0aec*/ 	.byte	0x04, 0x12
        /*0aee*/ 	.short	(.L_566 - .L_565)
	.align		4
.L_565:
        /*0af0*/ 	.word	index@(_ZN2at6native39_GLOBAL__N__cee6930f_7_Loss_cu_5b0651e139nll_loss_backward_reduce_cuda_kernel_2dIfhEEvPT_PKS3_PKT0_S6_S6_biill)
        /*0af4*/ 	.word	0x00000000


	//----- nvinfo : EIATTR_MIN_STACK_SIZE
	.align		4
.L_566:
        /*0af8*/ 	.byte	0x04, 0x12
        /*0afa*/ 	.short	(.L_568 - .L_567)
	.align		4
.L_567:
        /*0afc*/ 	.word	index@(_ZN2at6native39_GLOBAL__N__cee6930f_7_Loss_cu_5b0651e139nll_loss_backward_reduce_cuda_kernel_2dIdlEEvPT_PKS3_PKT0_S6_S6_biill)
        /*0b00*/ 	.word	0x00000000


	//----- nvinfo : EIATTR_MIN_STACK_SIZE
	.align		4
.L_568:
        /*0b04*/ 	.byte	0x04, 0x12
        /*0b06*/ 	.short	(.L_570 - .L_569)
	.align		4
.L_569:
        /*0b08*/ 	.word	index@(_ZN2at6native39_GLOBAL__N__cee6930f_7_Loss_cu_5b0651e139nll_loss_backward_reduce_cuda_kernel_2dIdhEEvPT_PKS3_PKT0_S6_S6_biill)
        /*0b0c*/ 	.word	0x00000000


	//----- nvinfo : EIATTR_MIN_STACK_SIZE
	.align		4
.L_570:
        /*0b10*/ 	.byte	0x04, 0x12
        /*0b12*/ 	.short	(.L_572 - .L_571)
	.align		4
.L_571:
        /*0b14*/ 	.word	index@(_ZN2at6native39_GLOBAL__N__cee6930f_7_Loss_cu_5b0651e139nll_loss_backward_reduce_cuda_kernel_1dIN3c108BFloat16ElEEvPT_PKS5_S8_PKT0_S8_bll)
        /*0b18*/ 	.word	0x00000000


	//----- nvinfo : EIATTR_MIN_STACK_SIZE
	.align		4
.L_572:
        /*0b1c*/ 	.byte	0x04, 0x12
        /*0b1e*/ 	.short	(.L_574 - .L_573)
	.align		4
.L_573:
        /*0b20*/ 	.word	index@(_ZN2at6native39_GLOBAL__N__cee6930f_7_Loss_cu_5b0651e139nll_loss_backward_reduce_cuda_kernel_1dIN3c108BFloat16EhEEvPT_PKS5_S8_PKT0_S8_bll)
        /*0b24*/ 	.word	0x00000000


	//----- nvinfo : EIATTR_MIN_STACK_SIZE
	.align		4
.L_574:
        /*0b28*/ 	.byte	0x04, 0x12
        /*0b2a*/ 	.short	(.L_576 - .L_575)
	.align		4
.L_575:
        /*0b2c*/ 	.word	index@(_ZN2at6native39_GLOBAL__N__cee6930f_7_Loss_cu_5b0651e139nll_loss_backward_reduce_cuda_kernel_1dIN3c104HalfElEEvPT_PKS5_S8_PKT0_S8_bll)
        /*0b30*/ 	.word	0x00000000


	//----- nvinfo : EIATTR_MIN_STACK_SIZE
	.align		4
.L_576:
        /*0b34*/ 	.byte	0x04, 0x12
        /*0b36*/ 	.short	(.L_578 - .L_577)
	.align		4
.L_577:
        /*0b38*/ 	.word	index@(_ZN2at6native39_GLOBAL__N__cee6930f_7_Loss_cu_5b0651e139nll_loss_backward_reduce_cuda_kernel_1dIN3c104HalfEhEEvPT_PKS5_S8_PKT0_S8_bll)
        /*0b3c*/ 	.word	0x00000000


	//----- nvinfo : EIATTR_MIN_STACK_SIZE
	.align		4
.L_578:
        /*0b40*/ 	.byte	0x04, 0x12
        /*0b42*/ 	.short	(.L_580 - .L_579)
	.align		4
.L_579:
        /*0b44*/ 	.word	index@(_ZN2at6native39_GLOBAL__N__cee6930f_7_Loss_cu_5b0651e139nll_loss_backward_reduce_cuda_kernel_1dIflEEvPT_PKS3_S6_PKT0_S6_bll)
        /*0b48*/ 	.word	0x00000000


	//----- nvinfo : EIATTR_MIN_STACK_SIZE
	.align		4
.L_580:
        /*0b4c*/ 	.byte	0x04, 0x12
        /*0b4e*/ 	.short	(.L_582 - .L_581)
	.align		4
.L_581:
        /*0b50*/ 	.word	index@(_ZN2at6native39_GLOBAL__N__cee6930f_7_Loss_cu_5b0651e139nll_loss_backward_reduce_cuda_kernel_1dIfhEEvPT_PKS3_S6_PKT0_S6_bll)
        /*0b54*/ 	.word	0x00000000


	//----- nvinfo : EIATTR_MIN_STACK_SIZE
	.align		4
.L_582:
        /*0b58*/ 	.byte	0x04, 0x12
        /*0b5a*/ 	.short	(.L_584 - .L_583)
	.align		4
.L_583:
        /*0b5c*/ 	.word	index@(_ZN2at6native39_GLOBAL__N__cee6930f_7_Loss_cu_5b0651e139nll_loss_backward_reduce_cuda_kernel_1dIdlEEvPT_PKS3_S6_PKT0_S6_bll)
        /*0b60*/ 	.word	0x00000000


	//----- nvinfo : EIATTR_MIN_STACK_SIZE
	.align		4
.L_584:
        /*0b64*/ 	.byte	0x04, 0x12
        /*0b66*/ 	.short	(.L_586 - .L_585)
	.align		4
.L_585:
        /*0b68*/ 	.word	index@(_ZN2at6native39_GLOBAL__N__cee6930f_7_Loss_cu_5b0651e139nll_loss_backward_reduce_cuda_kernel_1dIdhEEvPT_PKS3_S6_PKT0_S6_bll)
        /*0b6c*/ 	.word	0x00000000


	//----- nvinfo : EIATTR_MIN_STACK_SIZE
	.align		4
.L_586:
        /*0b70*/ 	.byte	0x04, 0x12
        /*0b72*/ 	.short	(.L_588 - .L_587)
	.align		4
.L_587:
        /*0b74*/ 	.word	index@(_ZN2at6native39_GLOBAL__N__cee6930f_7_Loss_cu_5b0651e139nll_loss_backward_no_reduce_cuda_kernelIN3c108BFloat16ElEEviPKT0_NS_27GenericPackedTensorAccessorIKT_Lm1ENS_16DefaultPtrTraitsElEENS8_IS9_Lm2ESB_lEEPSA_ll)
        /*0b78*/ 	.word	0x00000000


	//----- nvinfo : EIATTR_MIN_STACK_SIZE
	.align		4
.L_588:
        /*0b7c*/ 	.byte	0x04, 0x12
        /*0b7e*/ 	.short	(.L_590 - .L_589)
	.align		4
.L_589:
        /*0b80*/ 	.word	index@(_ZN2at6native39_GLOBAL__N__cee6930f_7_Loss_cu_5b0651e139nll_loss_backward_no_reduce_cuda_kernelIN3c108BFloat16EhEEviPKT0_NS_27GenericPackedTensorAccessorIKT_Lm1ENS_16DefaultPtrTraitsElEENS8_IS9_Lm2ESB_lEEPSA_ll)
        /*0b84*/ 	.word	0x00000000


	//----- nvinfo : EIATTR_MIN_STACK_SIZE
	.align		4
.L_590:
        /*0b88*/ 	.byte	0x04, 0x12
        /*0b8a*/ 	.short	(.L_592 - .L_591)
	.align		4
.L_591:
        /*0b8c*/ 	.word	index@(_ZN2at6native39_GLOBAL__N__cee6930f_7_Loss_cu_5b0651e139nll_loss_backward_no_reduce_cuda_kernelIN3c104HalfElEEviPKT0_NS_27GenericPackedTensorAccessorIKT_Lm1ENS_16DefaultPtrTraitsElEENS8_IS9_Lm2ESB_lEEPSA_ll)
        /*0b90*/ 	.word	0x00000000


	//----- nvinfo : EIATTR_MIN_STACK_SIZE
	.align		4
.L_592:
        /*0b94*/ 	.byte	0x04, 0x12
        /*0b96*/ 	.short	(.L_594 - .L_593)
	.align		4
.L_593:
        /*0b98*/ 	.word	index@(_ZN2at6native39_GLOBAL__N__cee6930f_7_Loss_cu_5b0651e139nll_loss_backward_no_reduce_cuda_kernelIN3c104HalfEhEEviPKT0_NS_27GenericPackedTensorAccessorIKT_Lm1ENS_16DefaultPtrTraitsElEENS8_IS9_Lm2ESB_lEEPSA_ll)
        /*0b9c*/ 	.word	0x00000000


	//----- nvinfo : EIATTR_MIN_STACK_SIZE
	.align		4
.L_594:
        /*0ba0*/ 	.byte	0x04, 0x12
        /*0ba2*/ 	.short	(.L_596 - .L_595)
	.align		4
.L_595:
        /*0ba4*/ 	.word	index@(_ZN2at6native39_GLOBAL__N__cee6930f_7_Loss_cu_5b0651e139nll_loss_backward_no_reduce_cuda_kernelIflEEviPKT0_NS_27GenericPackedTensorAccessorIKT_Lm1ENS_16DefaultPtrTraitsElEENS6_IS7_Lm2ES9_lEEPS8_ll)
        /*0ba8*/ 	.word	0x00000000


	//----- nvinfo : EIATTR_MIN_STACK_SIZE
	.align		4
.L_596:
        /*0bac*/ 	.byte	0x04, 0x12
        /*0bae*/ 	.short	(.L_598 - .L_597)
	.align		4
.L_597:
        /*0bb0*/ 	.word	index@(_ZN2at6native39_GLOBAL__N__cee6930f_7_Loss_cu_5b0651e139nll_loss_backward_no_reduce_cuda_kernelIfhEEviPKT0_NS_27GenericPackedTensorAccessorIKT_Lm1ENS_16DefaultPtrTraitsElEENS6_IS7_Lm2ES9_lEEPS8_ll)
        /*0bb4*/ 	.word	0x00000000


	//----- nvinfo : EIATTR_MIN_STACK_SIZE
	.align		4
.L_598:
        /*0bb8*/ 	.byte	0x04, 0x12
        /*0bba*/ 	.short	(.L_600 - .L_599)
	.align		4
.L_599:
        /*0bbc*/ 	.word	index@(_ZN2at6native39_GLOBAL__N__cee6930f_7_Loss_cu_5b0651e139nll_loss_backward_no_reduce_cuda_kernelIdlEEviPKT0_NS_27GenericPackedTensorAccessorIKT_Lm1ENS_16DefaultPtrTraitsElEENS6_IS7_Lm2ES9_lEEPS8_ll)
        /*0bc0*/ 	.word	0x00000000


	//----- nvinfo : EIATTR_MIN_STACK_SIZE
	.align		4
.L_600:
        /*0bc4*/ 	.byte	0x04, 0x12
        /*0bc6*/ 	.short	(.L_602 - .L_601)
	.align		4
.L_601:
        /*0bc8*/ 	.word	index@(_ZN2at6native39_GLOBAL__N__cee6930f_7_Loss_cu_5b0651e139nll_loss_backward_no_reduce_cuda_kernelIdhEEviPKT0_NS_27GenericPackedTensorAccessorIKT_Lm1ENS_16DefaultPtrTraitsElEENS6_IS7_Lm2ES9_lEEPS8_ll)
        /*0bcc*/ 	.word	0x00000000


	//----- nvinfo : EIATTR_MIN_STACK_SIZE
	.align		4
.L_602:
        /*0bd0*/ 	.byte	0x04, 0x12
        /*0bd2*/ 	.short	(.L_604 - .L_603)
	.align		4
.L_603:
        /*0bd4*/ 	.word	index@(_ZN2at6native39_GLOBAL__N__cee6930f_7_Loss_cu_5b0651e138nll_loss_forward_reduce_cuda_kernel_2dIN3c108BFloat16EflEEvPT_S6_PKS5_PKT1_S8_bllll)
        /*0bd8*/ 	.word	0x00000000


	//----- nvinfo : EIATTR_MIN_STACK_SIZE
	.align		4
.L_604:
        /*0bdc*/ 	.byte	0x04, 0x12
        /*0bde*/ 	.short	(.L_606 - .L_605)
	.align		4
.L_605:
        /*0be0*/ 	.word	index@(_ZN2at6native39_GLOBAL__N__cee6930f_7_Loss_cu_5b0651e138nll_loss_forward_reduce_cuda_kernel_2dIN3c108BFloat16EfhEEvPT_S6_PKS5_PKT1_S8_bllll)
        /*0be4*/ 	.word	0x00000000


	//----- nvinfo : EIATTR_MIN_STACK_SIZE
	.align		4
.L_606:
        /*0be8*/ 	.byte	0x04, 0x12
        /*0bea*/ 	.short	(.L_608 - .L_607)
	.align		4
.L_607:
        /*0bec*/ 	.word	index@(_ZN2at6native39_GLOBAL__N__cee6930f_7_Loss_cu_5b0651e138nll_loss_forward_reduce_cuda_kernel_2dIN3c104HalfEflEEvPT_S6_PKS5_PKT1_S8_bllll)
        /*0bf0*/ 	.word	0x00000000


	//----- nvinfo : EIATTR_MIN_STACK_SIZE
	.align		4
.L_608:
        /*0bf4*/ 	.byte	0x04, 0x12
        /*0bf6*/ 	.short	(.L_610 - .L_609)
	.align		4
.L_609:
        /*0bf8*/ 	.word	index@(_ZN2at6native39_GLOBAL__N__cee6930f_7_Loss_cu_5b0651e138nll_loss_forward_reduce_cuda_kernel_2dIN3c104HalfEfhEEvPT_S6_PKS5_PKT1_S8_bllll)
        /*0bfc*/ 	.word	0x00000000


	//----- nvinfo : EIATTR_MIN_STACK_SIZE
	.align		4
.L_610:
        /*0c00*/ 	.byte	0x04, 0x12
        /*0c02*/ 	.short	(.L_612 - .L_611)
	.align		4
.L_611:
        /*0c04*/ 	.word	index@(_ZN2at6native39_GLOBAL__N__cee6930f_7_Loss_cu_5b0651e138nll_loss_forward_reduce_cuda_kernel_2dIfflEEvPT_S4_PKS3_PKT1_S6_bllll)
        /*0c08*/ 	.word	0x00000000


	//----- nvinfo : EIATTR_MIN_STACK_SIZE
	.align		4
.L_612:
        /*0c0c*/ 	.byte	0x04, 0x12
        /*0c0e*/ 	.short	(.L_614 - .L_613)
	.align		4
.L_613:
        /*0c10*/ 	.word	index@(_ZN2at6native39_GLOBAL__N__cee6930f_7_Loss_cu_5b0651e138nll_loss_forward_reduce_cuda_kernel_2dIffhEEvPT_S4_PKS3_PKT1_S6_bllll)
        /*0c14*/ 	.word	0x00000000


	//----- nvinfo : EIATTR_MIN_STACK_SIZE
	.align		4
.L_614:
        /*0c18*/ 	.byte	0x04, 0x12
        /*0c1a*/ 	.short	(.L_616 - .L_615)
	.align		4
.L_615:
        /*0c1c*/ 	.word	index@(_ZN2at6native39_GLOBAL__N__cee6930f_7_Loss_cu_5b0651e138nll_loss_forward_reduce_cuda_kernel_2dIddlEEvPT_S4_PKS3_PKT1_S6_bllll)
        /*0c20*/ 	.word	0x00000000


	//----- nvinfo : EIATTR_MIN_STACK_SIZE
	.align		4
.L_616:
        /*0c24*/ 	.byte	0x04, 0x12
        /*0c26*/ 	.short	(.L_618 - .L_617)
	.align		4
.L_617:
        /*0c28*/ 	.word	index@(_ZN2at6native39_GLOBAL__N__cee6930f_7_Loss_cu_5b0651e138nll_loss_forward_reduce_cuda_kernel_2dIddhEEvPT_S4_PKS3_PKT1_S6_bllll)
        /*0c2c*/ 	.word	0x00000000


	//----- nvinfo : EIATTR_MIN_STACK_SIZE
	.align		4
.L_618:
        /*0c30*/ 	.byte	0x04, 0x12
        /*0c32*/ 	.short	(.L_620 - .L_619)
	.align		4
.L_619:
        /*0c34*/ 	.word	index@(_ZN2at6native39_GLOBAL__N__cee6930f_7_Loss_cu_5b0651e138nll_loss_forward_reduce_cuda_kernel_1dIN3c108BFloat16ElEEvPT_S6_PKS5_PKT0_S8_bll)
        /*0c38*/ 	.word	0x00000000


	//----- nvinfo : EIATTR_MIN_STACK_SIZE
	.align		4
.L_620:
        /*0c3c*/ 	.byte	0x04, 0x12
        /*0c3e*/ 	.short	(.L_622 - .L_621)
	.align		4
.L_621:
        /*0c40*/ 	.word	index@(_ZN2at6native39_GLOBAL__N__cee6930f_7_Loss_cu_5b0651e138nll_loss_forward_reduce_cuda_kernel_1dIN3c108BFloat16EhEEvPT_S6_PKS5_PKT0_S8_bll)
        /*0c44*/ 	.word	0x00000000


	//----- nvinfo : EIATTR_MIN_STACK_SIZE
	.align		4
.L_622:
        /*0c48*/ 	.byte	0x04, 0x12
        /*0c4a*/ 	.short	(.L_624 - .L_623)
	.align		4
.L_623:
        /*0c4c*/ 	.word	index@(_ZN2at6native39_GLOBAL__N__cee6930f_7_Loss_cu_5b0651e138nll_loss_forward_reduce_cuda_kernel_1dIN3c104HalfElEEvPT_S6_PKS5_PKT0_S8_bll)
        /*0c50*/ 	.word	0x00000000


	//----- nvinfo : EIATTR_MIN_STACK_SIZE
	.align		4
.L_624:
        /*0c54*/ 	.byte	0x04, 0x12
        /*0c56*/ 	.short	(.L_626 - .L_625)
	.align		4
.L_625:
        /*0c58*/ 	.word	index@(_ZN2at6native39_GLOBAL__N__cee6930f_7_Loss_cu_5b0651e138nll_loss_forward_reduce_cuda_kernel_1dIN3c104HalfEhEEvPT_S6_PKS5_PKT0_S8_bll)
        /*0c5c*/ 	.word	0x00000000


	//----- nvinfo : EIATTR_MIN_STACK_SIZE
	.align		4
.L_626:
        /*0c60*/ 	.byte	0x04, 0x12
        /*0c62*/ 	.short	(.L_628 - .L_627)
	.align		4
.L_627:
        /*0c64*/ 	.word	index@(_ZN2at6native39_GLOBAL__N__cee6930f_7_Loss_cu_5b0651e138nll_loss_forward_reduce_cuda_kernel_1dIflEEvPT_S4_PKS3_PKT0_S6_bll)
        /*0c68*/ 	.word	0x00000000


	//----- nvinfo : EIATTR_MIN_STACK_SIZE
	.align		4
.L_628:
        /*0c6c*/ 	.byte	0x04, 0x12
        /*0c6e*/ 	.short	(.L_630 - .L_629)
	.align		4
.L_629:
        /*0c70*/ 	.word	index@(_ZN2at6native39_GLOBAL__N__cee6930f_7_Loss_cu_5b0651e138nll_loss_forward_reduce_cuda_kernel_1dIfhEEvPT_S4_PKS3_PKT0_S6_bll)
        /*0c74*/ 	.word	0x00000000


	//----- nvinfo : EIATTR_MIN_STACK_SIZE
	.align		4
.L_630:
        /*0c78*/ 	.byte	0x04, 0x12
        /*0c7a*/ 	.short	(.L_632 - .L_631)
	.align		4
.L_631:
        /*0c7c*/ 	.word	index@(_ZN2at6native39_GLOBAL__N__cee6930f_7_Loss_cu_5b0651e138nll_loss_forward_reduce_cuda_kernel_1dIdlEEvPT_S4_PKS3_PKT0_S6_bll)
        /*0c80*/ 	.word	0x00000000


	//----- nvinfo : EIATTR_MIN_STACK_SIZE
	.align		4
.L_632:
        /*0c84*/ 	.byte	0x04, 0x12
        /*0c86*/ 	.short	(.L_634 - .L_633)
	.align		4
.L_633:
        /*0c88*/ 	.word	index@(_ZN2at6native39_GLOBAL__N__cee6930f_7_Loss_cu_5b0651e138nll_loss_forward_reduce_cuda_kernel_1dIdhEEvPT_S4_PKS3_PKT0_S6_bll)
        /*0c8c*/ 	.word	0x00000000


	//----- nvinfo : EIATTR_MIN_STACK_SIZE
	.align		4
.L_634:
        /*0c90*/ 	.byte	0x04, 0x12
        /*0c92*/ 	.short	(.L_636 - .L_635)
	.align		4
.L_635:
        /*0c94*/ 	.word	index@(_ZN2at6native39_GLOBAL__N__cee6930f_7_Loss_cu_5b0651e138nll_loss_forward_no_reduce_cuda_kernelIN3c108BFloat16ElEEvlNS_27GenericPackedTensorAccessorIT_Lm2ENS_16DefaultPtrTraitsElEEPKT0_PS6_PKS6_ll)
        /*0c98*/ 	.word	0x00000000


	//----- nvinfo : EIATTR_MIN_STACK_SIZE
	.align		4
.L_636:
        /*0c9c*/ 	.byte	0x04, 0x12
        /*0c9e*/ 	.short	(.L_638 - .L_637)
	.align		4
.L_637:
        /*0ca0*/ 	.word	index@(_ZN2at6native39_GLOBAL__N__cee6930f_7_Loss_cu_5b0651e138nll_loss_forward_no_reduce_cuda_kernelIN3c108BFloat16EhEEvlNS_27GenericPackedTensorAccessorIT_Lm2ENS_16DefaultPtrTraitsElEEPKT0_PS6_PKS6_ll)
        /*0ca4*/ 	.word	0x00000000


	//----- nvinfo : EIATTR_MIN_STACK_SIZE
	.align		4
.L_638:
        /*0ca8*/ 	.byte	0x04, 0x12
        /*0caa*/ 	.short	(.L_640 - .L_639)
	.align		4
.L_639:
        /*0cac*/ 	.word	index@(_ZN2at6native39_GLOBAL__N__cee6930f_7_Loss_cu_5b0651e138nll_loss_forward_no_reduce_cuda_kernelIN3c104HalfElEEvlNS_27GenericPackedTensorAccessorIT_Lm2ENS_16DefaultPtrTraitsElEEPKT0_PS6_PKS6_ll)
        /*0cb0*/ 	.word	0x00000000


	//----- nvinfo : EIATTR_MIN_STACK_SIZE
	.align		4
.L_640:
        /*0cb4*/ 	.byte	0x04, 0x12
        /*0cb6*/ 	.short	(.L_642 - .L_641)
	.align		4
.L_641:
        /*0cb8*/ 	.word	index@(_ZN2at6native39_GLOBAL__N__cee6930f_7_Loss_cu_5b0651e138nll_loss_forward_no_reduce_cuda_kernelIN3c104HalfEhEEvlNS_27GenericPackedTensorAccessorIT_Lm2ENS_16DefaultPtrTraitsElEEPKT0_PS6_PKS6_ll)
        /*0cbc*/ 	.word	0x00000000


	//----- nvinfo : EIATTR_MIN_STACK_SIZE
	.align		4
.L_642:
        /*0cc0*/ 	.byte	0x04, 0x12
        /*0cc2*/ 	.short	(.L_644 - .L_643)
	.align		4
.L_643:
        /*0cc4*/ 	.word	index@(_ZN2at6native39_GLOBAL__N__cee6930f_7_Loss_cu_5b0651e138nll_loss_forward_no_reduce_cuda_kernelIflEEvlNS_27GenericPackedTensorAccessorIT_Lm2ENS_16DefaultPtrTraitsElEEPKT0_PS4_PKS4_ll)
        /*0cc8*/ 	.word	0x00000000


	//----- nvinfo : EIATTR_MIN_STACK_SIZE
	.align		4
.L_644:
        /*0ccc*/ 	.byte	0x04, 0x12
        /*0cce*/ 	.short	(.L_646 - .L_645)
	.align		4
.L_645:
        /*0cd0*/ 	.word	index@(_ZN2at6native39_GLOBAL__N__cee6930f_7_Loss_cu_5b0651e138nll_loss_forward_no_reduce_cuda_kernelIfhEEvlNS_27GenericPackedTensorAccessorIT_Lm2ENS_16DefaultPtrTraitsElEEPKT0_PS4_PKS4_ll)
        /*0cd4*/ 	.word	0x00000000


	//----- nvinfo : EIATTR_MIN_STACK_SIZE
	.align		4
.L_646:
        /*0cd8*/ 	.byte	0x04, 0x12
        /*0cda*/ 	.short	(.L_648 - .L_647)
	.align		4
.L_647:
        /*0cdc*/ 	.word	index@(_ZN2at6native39_GLOBAL__N__cee6930f_7_Loss_cu_5b0651e138nll_loss_forward_no_reduce_cuda_kernelIdlEEvlNS_27GenericPackedTensorAccessorIT_Lm2ENS_16DefaultPtrTraitsElEEPKT0_PS4_PKS4_ll)
        /*0ce0*/ 	.word	0x00000000


	//----- nvinfo : EIATTR_MIN_STACK_SIZE
	.align		4
.L_648:
        /*0ce4*/ 	.byte	0x04, 0x12
        /*0ce6*/ 	.short	(.L_650 - .L_649)
	.align		4
.L_649:
        /*0ce8*/ 	.word	index@(_ZN2at6native39_GLOBAL__N__cee6930f_7_Loss_cu_5b0651e138nll_loss_forward_no_reduce_cuda_kernelIdhEEvlNS_27GenericPackedTensorAccessorIT_Lm2ENS_16DefaultPtrTraitsElEEPKT0_PS4_PKS4_ll)
        /*0cec*/ 	.word	0x00000000


	//----- nvinfo : EIATTR_MIN_STACK_SIZE
	.align		4
.L_650:
        /*0cf0*/ 	.byte	0x04, 0x12
        /*0cf2*/ 	.short	(.L_652 - .L_651)
	.align		4
.L_651:
        /*0cf4*/ 	.word	index@(_ZN2at6native18elementwise_kernelILi128ELi4EZNS0_15gpu_kernel_implIZZZNS0_29binary_cross_entropy_out_cudaERKNS_6TensorES5_RKSt8optionalIS3_ElRS3_ENKUlvE_clEvENKUlvE2_clEvEUlN3c108BFloat16ESE_E_EEvRNS_18TensorIteratorBaseERKT_EUliE_EEviT1_)
        /*0cf8*/ 	.word	0x00000000


	//----- nvinfo : EIATTR_MIN_STACK_SIZE
	.align		4
.L_652:
        /*0cfc*/ 	.byte	0x04, 0x12
        /*0cfe*/ 	.short	(.L_654 - .L_653)
	.align		4
.L_653:
        /*0d00*/ 	.word	index@(_ZN2at6native27unrolled_elementwise_kernelIZZZNS0_29binary_cross_entropy_out_cudaERKNS_6TensorES4_RKSt8optionalIS2_ElRS2_ENKUlvE_clEvENKUlvE2_clEvEUlN3c108BFloat16ESD_E_St5arrayIPcLm3EELi4E23TrivialOffsetCalculatorILi2EjESI_ILi1EjENS0_6memory12LoadWithCastILi2EEENSL_13StoreWithCastILi1EEEEEviT_T0_T2_T3_T4_T5_)
        /*0d04*/ 	.word	0x00000000


	//----- nvinfo : EIATTR_MIN_STACK_SIZE
	.align		4
.L_654:
        /*0d08*/ 	.byte	0x04, 0x12
        /*0d0a*/ 	.short	(.L_656 - .L_655)
	.align		4
.L_655:
        /*0d0c*/ 	.word	index@(_ZN2at6native18elementwise_kernelILi128ELi4EZNS0_22gpu_kernel_impl_nocastIZZZNS0_29binary_cross_entropy_out_cudaERKNS_6TensorES5_RKSt8optionalIS3_ElRS3_ENKUlvE_clEvENKUlvE2_clEvEUlN3c108BFloat16ESE_E_EEvRNS_18TensorIteratorBaseERKT_EUliE_EEviT1_)
        /*0d10*/ 	.word	0x00000000


	//----- nvinfo : EIATTR_MIN_STACK_SIZE
	.align		4
.L_656:
        /*0d14*/ 	.byte	0x04, 0x12
        /*0d16*/ 	.short	(.L_658 - .L_657)
	.align		4
.L_657:
        /*0d18*/ 	.word	index@(_ZN2at6native27unrolled_elementwise_kernelIZZZNS0_29binary_cross_entropy_out_cudaERKNS_6TensorES4_RKSt8optionalIS2_ElRS2_ENKUlvE_clEvENKUlvE2_clEvEUlN3c108BFloat16ESD_E_St5arrayIPcLm3EELi4E23TrivialOffsetCalculatorILi2EjESI_ILi1EjENS0_6memory15LoadWithoutCastENSL_16StoreWithoutCastEEEviT_T0_T2_T3_T4_T5_)
        /*0d1c*/ 	.word	0x00000000


	//----- nvinfo : EIATTR_MIN_STACK_SIZE
	.align		4
.L_658:
        /*0d20*/ 	.byte	0x04, 0x12
        /*0d22*/ 	.short	(.L_660 - .L_659)
	.align		4
.L_659:
        /*0d24*/ 	.word	index@(_ZN2at6native29vectorized_elementwise_kernelILi2EZZZNS0_29binary_cross_entropy_out_cudaERKNS_6TensorES4_RKSt8optionalIS2_ElRS2_ENKUlvE_clEvENKUlvE2_clEvEUlN3c108BFloat16ESD_E_St5arrayIPcLm3EEEEviT0_T1_)
        /*0d28*/ 	.word	0x00000000


	//----- nvinfo : EIATTR_MIN_STACK_SIZE
	.align		4
.L_660:
        /*0d2c*/ 	.byte	0x04, 0x12
        /*0d2e*/ 	.short	(.L_662 - .L_661)
	.align		4
.L_661:
        /*0d30*/ 	.word	index@(_ZN2at6native29vectorized_elementwise_kernelILi4EZZZNS0_29binary_cross_entropy_out_cudaERKNS_6TensorES4_RKSt8optionalIS2_ElRS2_ENKUlvE_clEvENKUlvE2_clEvEUlN3c108BFloat16ESD_E_St5arrayIPcLm3EEEEviT0_T1_)
        /*0d34*/ 	.word	0x00000000


	//----- nvinfo : EIATTR_MIN_STACK_SIZE
	.align		4
.L_662:
        /*0d38*/ 	.byte	0x04, 0x12
        /*0d3a*/ 	.short	(.L_664 - .L_663)
	.align		4
.L_663:
        /*0d3c*/ 	.word	index@(_ZN2at6native29vectorized_elementwise_kernelILi8EZZZNS0_29binary_cross_entropy_out_cudaERKNS_6TensorES4_RKSt8optionalIS2_ElRS2_ENKUlvE_clEvENKUlvE2_clEvEUlN3c108BFloat16ESD_E_St5arrayIPcLm3EEEEviT0_T1_)
        /*0d40*/ 	.word	0x00000000


	//----- nvinfo : EIATTR_MIN_STACK_SIZE
	.align		4
.L_664:
        /*0d44*/ 	.byte	0x04, 0x12
        /*0d46*/ 	.short	(.L_666 - .L_665)
	.align		4
.L_665:
        /*0d48*/ 	.word	index@(_ZN2at6native18elementwise_kernelILi128ELi4EZNS0_15gpu_kernel_implIZZZNS0_29binary_cross_entropy_out_cudaERKNS_6TensorES5_RKSt8optionalIS3_ElRS3_ENKUlvE_clEvENKUlvE1_clEvEUlN3c104HalfESE_E_EEvRNS_18TensorIteratorBaseERKT_EUliE_EEviT1_)
        /*0d4c*/ 	.word	0x00000000


	//----- nvinfo : EIATTR_MIN_STACK_SIZE
	.align		4
.L_666:
        /*0d50*/ 	.byte	0x04, 0x12
        /*0d52*/ 	.short	(.L_668 - .L_667)
	.align		4
.L_667:
        /*0d54*/ 	.word	index@(_ZN2at6native27unrolled_elementwise_kernelIZZZNS0_29binary_cross_entropy_out_cudaERKNS_6TensorES4_RKSt8optionalIS2_ElRS2_ENKUlvE_clEvENKUlvE1_clEvEUlN3c104HalfESD_E_St5arrayIPcLm3EELi4E23TrivialOffsetCalculatorILi2EjESI_ILi1EjENS0_6memory12LoadWithCastILi2EEENSL_13StoreWithCastILi1EEEEEviT_T0_T2_T3_T4_T5_)
        /*0d58*/ 	.word	0x00000000


	//----- nvinfo : EIATTR_MIN_STACK_SIZE
	.align		4
.L_668:
        /*0d5c*/ 	.byte	0x04, 0x12
        /*0d5e*/ 	.short	(.L_670 - .L_669)
	.align		4
.L_669:
        /*0d60*/ 	.word	index@(_ZN2at6native18elementwise_kernelILi128ELi4EZNS0_22gpu_kernel_impl_nocastIZZZNS0_29binary_cross_entropy_out_cudaERKNS_6TensorES5_RKSt8optionalIS3_ElRS3_ENKUlvE_clEvENKUlvE1_clEvEUlN3c104HalfESE_E_EEvRNS_18TensorIteratorBaseERKT_EUliE_EEviT1_)
        /*0d64*/ 	.word	0x00000000


	//----- nvinfo : EIATTR_MIN_STACK_SIZE
	.align		4
.L_670:
        /*0d68*/ 	.byte	0x04, 0x12
        /*0d6a*/ 	.short	(.L_672 - .L_671)
	.align		4
.L_671:
        /*0d6c*/ 	.word	index@(_ZN2at6native27unrolled_elementwise_kernelIZZZNS0_29binary_cross_entropy_out_cudaERKNS_6TensorES4_RKSt8optionalIS2_ElRS2_ENKUlvE_clEvENKUlvE1_clEvEUlN3c104HalfESD_E_St5arrayIPcLm3EELi4E23TrivialOffsetCalculatorILi2EjESI_ILi1EjENS0_6memory15LoadWithoutCastENSL_16StoreWithoutCastEEEviT_T0_T2_T3_T4_T5_)
        /*0d70*/ 	.word	0x00000000


	//----- nvinfo : EIATTR_MIN_STACK_SIZE
	.align		4
.L_672:
        /*0d74*/ 	.byte	0x04, 0x12
        /*0d76*/ 	.short	(.L_674 - .L_673)
	.align		4
.L_673:
        /*0d78*/ 	.word	index@(_ZN2at6native29vectorized_elementwise_kernelILi2EZZZNS0_29binary_cross_entropy_out_cudaERKNS_6TensorES4_RKSt8optionalIS2_ElRS2_ENKUlvE_clEvENKUlvE1_clEvEUlN3c104HalfESD_E_St5arrayIPcLm3EEEEviT0_T1_)
        /*0d7c*/ 	.word	0x00000000


	//----- nvinfo : EIATTR_MIN_STACK_SIZE
	.align		4
.L_674:
        /*0d80*/ 	.byte	0x04, 0x12
        /*0d82*/ 	.short	(.L_676 - .L_675)
	.align		4
.L_675:
        /*0d84*/ 	.word	index@(_ZN2at6native29vectorized_elementwise_kernelILi4EZZZNS0_29binary_cross_entropy_out_cudaERKNS_6TensorES4_RKSt8optionalIS2_ElRS2_ENKUlvE_clEvENKUlvE1_clEvEUlN3c104HalfESD_E_St5arrayIPcLm3EEEEviT0_T1_)
        /*0d88*/ 	.word	0x00000000


	//----- nvinfo : EIATTR_MIN_STACK_SIZE
	.align		4
.L_676:
        /*0d8c*/ 	.byte	0x04, 0x12
        /*0d8e*/ 	.short	(.L_678 - .L_677)
	.align		4
.L_677:
        /*0d90*/ 	.word	index@(_ZN2at6native29vectorized_elementwise_kernelILi8EZZZNS0_29binary_cross_entropy_out_cudaERKNS_6TensorES4_RKSt8optionalIS2_ElRS2_ENKUlvE_clEvENKUlvE1_clEvEUlN3c104HalfESD_E_St5arrayIPcLm3EEEEviT0_T1_)
        /*0d94*/ 	.word	0x00000000


	//----- nvinfo : EIATTR_MIN_STACK_SIZE
	.align		4
.L_678:
        /*0d98*/ 	.byte	0x04, 0x12
        /*0d9a*/ 	.short	(.L_680 - .L_679)
	.align		4
.L_679:
        /*0d9c*/ 	.word	index@(_ZN2at6native18elementwise_kernelILi128ELi4EZNS0_15gpu_kernel_implIZZZNS0_29binary_cross_entropy_out_cudaERKNS_6TensorES5_RKSt8optionalIS3_ElRS3_ENKUlvE_clEvENKUlvE0_clEvEUlffE_EEvRNS_18TensorIteratorBaseERKT_EUliE_EEviT1_)
        /*0da0*/ 	.word	0x00000000


	//----- nvinfo : EIATTR_MIN_STACK_SIZE
	.align		4
.L_680:
        /*0da4*/ 	.byte	0x04, 0x12
        /*0da6*/ 	.short	(.L_682 - .L_681)
	.align		4
.L_681:
        /*0da8*/ 	.word	index@(_ZN2at6native27unrolled_elementwise_kernelIZZZNS0_29binary_cross_entropy_out_cudaERKNS_6TensorES4_RKSt8optionalIS2_ElRS2_ENKUlvE_clEvENKUlvE0_clEvEUlffE_St5arrayIPcLm3EELi4E23TrivialOffsetCalculatorILi2EjESG_ILi1EjENS0_6memory12LoadWithCastILi2EEENSJ_13StoreWithCastILi1EEEEEviT_T0_T2_T3_T4_T5_)
        /*0dac*/ 	.word	0x00000000


	//----- nvinfo : EIATTR_MIN_STACK_SIZE
	.align		4
.L_682:
        /*0db0*/ 	.byte	0x04, 0x12
        /*0db2*/ 	.short	(.L_684 - .L_683)
	.align		4
.L_683:
        /*0db4*/ 	.word	index@(_ZN2at6native18elementwise_kernelILi128ELi2EZNS0_22gpu_kernel_impl_nocastIZZZNS0_29binary_cross_entropy_out_cudaERKNS_6TensorES5_RKSt8optionalIS3_ElRS3_ENKUlvE_clEvENKUlvE0_clEvEUlffE_EEvRNS_18TensorIteratorBaseERKT_EUliE_EEviT1_)
        /*0db8*/ 	.word	0x00000000


	//----- nvinfo : EIATTR_MIN_STACK_SIZE
	.align		4
.L_684:
        /*0dbc*/ 	.byte	0x04, 0x12
        /*0dbe*/ 	.short	(.L_686 - .L_685)
	.align		4
.L_685:
        /*0dc0*/ 	.word	index@(_ZN2at6native27unrolled_elementwise_kernelIZZZNS0_29binary_cross_entropy_out_cudaERKNS_6TensorES4_RKSt8optionalIS2_ElRS2_ENKUlvE_clEvENKUlvE0_clEvEUlffE_St5arrayIPcLm3EELi4E23TrivialOffsetCalculatorILi2EjESG_ILi1EjENS0_6memory15LoadWithoutCastENSJ_16StoreWithoutCastEEEviT_T0_T2_T3_T4_T5_)
        /*0dc4*/ 	.word	0x00000000


	//----- nvinfo : EIATTR_MIN_STACK_SIZE
	.align		4
.L_686:
        /*0dc8*/ 	.byte	0x04, 0x12
        /*0dca*/ 	.short	(.L_688 - .L_687)
	.align		4
.L_687:
        /*0dcc*/ 	.word	index@(_ZN2at6native29vectorized_elementwise_kernelILi2EZZZNS0_29binary_cross_entropy_out_cudaERKNS_6TensorES4_RKSt8optionalIS2_ElRS2_ENKUlvE_clEvENKUlvE0_clEvEUlffE_St5arrayIPcLm3EEEEviT0_T1_)
        /*0dd0*/ 	.word	0x00000000


	//----- nvinfo : EIATTR_MIN_STACK_SIZE
	.align		4
.L_688:
        /*0dd4*/ 	.byte	0x04, 0x12
        /*0dd6*/ 	.short	(.L_690 - .L_689)
	.align		4
.L_689:
        /*0dd8*/ 	.word	index@(_ZN2at6native29vectorized_elementwise_kernelILi4EZZZNS0_29binary_cross_entropy_out_cudaERKNS_6TensorES4_RKSt8optionalIS2_ElRS2_ENKUlvE_clEvENKUlvE0_clEvEUlffE_St5arrayIPcLm3EEEEviT0_T1_)
        /*0ddc*/ 	.word	0x00000000


	//----- nvinfo : EIATTR_MIN_STACK_SIZE
	.align		4
.L_690:
        /*0de0*/ 	.byte	0x04, 0x12
        /*0de2*/ 	.short	(.L_692 - .L_691)
	.align		4
.L_691:
        /*0de4*/ 	.word	index@(_ZN2at6native29vectorized_elementwise_kernelILi8EZZZNS0_29binary_cross_entropy_out_cudaERKNS_6TensorES4_RKSt8optionalIS2_ElRS2_ENKUlvE_clEvENKUlvE0_clEvEUlffE_St5arrayIPcLm3EEEEviT0_T1_)
        /*0de8*/ 	.word	0x00000000


	//----- nvinfo : EIATTR_MIN_STACK_SIZE
	.align		4
.L_692:
        /*0dec*/ 	.byte	0x04, 0x12
        /*0dee*/ 	.short	(.L_694 - .L_693)
	.align		4
.L_693:
        /*0df0*/ 	.word	index@(_ZN2at6native18elementwise_kernelILi128ELi4EZNS0_15gpu_kernel_implIZZZNS0_29binary_cross_entropy_out_cudaERKNS_6TensorES5_RKSt8optionalIS3_ElRS3_ENKUlvE_clEvENKUlvE_clEvEUlddE_EEvRNS_18TensorIteratorBaseERKT_EUliE_EEviT1_)
        /*0df4*/ 	.word	0x00000000


	//----- nvinfo : EIATTR_MIN_STACK_SIZE
	.align		4
.L_694:
        /*0df8*/ 	.byte	0x04, 0x12
        /*0dfa*/ 	.short	(.L_696 - .L_695)
	.align		4
.L_695:
        /*0dfc*/ 	.word	index@(_ZN2at6native27unrolled_elementwise_kernelIZZZNS0_29binary_cross_entropy_out_cudaERKNS_6TensorES4_RKSt8optionalIS2_ElRS2_ENKUlvE_clEvENKUlvE_clEvEUlddE_St5arrayIPcLm3EELi4E23TrivialOffsetCalculatorILi2EjESG_ILi1EjENS0_6memory12LoadWithCastILi2EEENSJ_13StoreWithCastILi1EEEEEviT_T0_T2_T3_T4_T5_)
        /*0e00*/ 	.word	0x00000000


	//----- nvinfo : EIATTR_MIN_STACK_SIZE
	.align		4
.L_696:
        /*0e04*/ 	.byte	0x04, 0x12
        /*0e06*/ 	.short	(.L_698 - .L_697)
	.align		4
.L_697:
        /*0e08*/ 	.word	index@(_ZN2at6native18elementwise_kernelILi128ELi2EZNS0_22gpu_kernel_impl_nocastIZZZNS0_29binary_cross_entropy_out_cudaERKNS_6TensorES5_RKSt8optionalIS3_ElRS3_ENKUlvE_clEvENKUlvE_clEvEUlddE_EEvRNS_18TensorIteratorBaseERKT_EUliE_EEviT1_)
        /*0e0c*/ 	.word	0x00000000


	//----- nvinfo : EIATTR_MIN_STACK_SIZE
	.align		4
.L_698:
        /*0e10*/ 	.byte	0x04, 0x12
        /*0e12*/ 	.short	(.L_700 - .L_699)
	.align		4
.L_699:
        /*0e14*/ 	.word	index@(_ZN2at6native27unrolled_elementwise_kernelIZZZNS0_29binary_cross_entropy_out_cudaERKNS_6TensorES4_RKSt8optionalIS2_ElRS2_ENKUlvE_clEvENKUlvE_clEvEUlddE_St5arrayIPcLm3EELi4E23TrivialOffsetCalculatorILi2EjESG_ILi1EjENS0_6memory15LoadWithoutCastENSJ_16StoreWithoutCastEEEviT_T0_T2_T3_T4_T5_)
        /*0e18*/ 	.word	0x00000000


	//----- nvinfo : EIATTR_MIN_STACK_SIZE
	.align		4
.L_700:
        /*0e1c*/ 	.byte	0x04, 0x12
        /*0e1e*/ 	.short	(.L_702 - .L_701)
	.align		4
.L_701:
        /*0e20*/ 	.word	index@(_ZN2at6native29vectorized_elementwise_kernelILi2EZZZNS0_29binary_cross_entropy_out_cudaERKNS_6TensorES4_RKSt8optionalIS2_ElRS2_ENKUlvE_clEvENKUlvE_clEvEUlddE_St5arrayIPcLm3EEEEviT0_T1_)
        /*0e24*/ 	.word	0x00000000


	//----- nvinfo : EIATTR_MIN_STACK_SIZE
	.align		4
.L_702:
        /*0e28*/ 	.byte	0x04, 0x12
        /*0e2a*/ 	.short	(.L_704 - .L_703)
	.align		4
.L_703:
        /*0e2c*/ 	.word	index@(_ZN2at6native29vectorized_elementwise_kernelILi4EZZZNS0_29binary_cross_entropy_out_cudaERKNS_6TensorES4_RKSt8optionalIS2_ElRS2_ENKUlvE_clEvENKUlvE_clEvEUlddE_St5arrayIPcLm3EEEEviT0_T1_)
        /*0e30*/ 	.word	0x00000000


	//----- nvinfo : EIATTR_MIN_STACK_SIZE
	.align		4
.L_704:
        /*0e34*/ 	.byte	0x04, 0x12
        /*0e36*/ 	.short	(.L_706 - .L_705)
	.align		4
.L_705:
        /*0e38*/ 	.word	index@(_ZN2at6native29vectorized_elementwise_kernelILi8EZZZNS0_29binary_cross_entropy_out_cudaERKNS_6TensorES4_RKSt8optionalIS2_ElRS2_ENKUlvE_clEvENKUlvE_clEvEUlddE_St5arrayIPcLm3EEEEviT0_T1_)
        /*0e3c*/ 	.word	0x00000000


	//----- nvinfo : EIATTR_MIN_STACK_SIZE
	.align		4
.L_706:
        /*0e40*/ 	.byte	0x04, 0x12
        /*0e42*/ 	.short	(.L_708 - .L_707)
	.align		4
.L_707:
        /*0e44*/ 	.word	index@(_ZN2at6native18elementwise_kernelILi128ELi4EZNS0_15gpu_kernel_implIZZZN37_INTERNAL_cee6930f_7_Loss_cu_5b0651e139_GLOBAL__N__cee6930f_7_Loss_cu_5b0651e140binary_cross_entropy_backward_out_kernelERNS_6TensorERKS5_S8_S8_ENKUlvE_clEvENKUlvE2_clEvEUlN3c108BFloat16ESC_SC_E_EEvRNS_18TensorIteratorBaseERKT_EUliE_EEviT1_)
        /*0e48*/ 	.word	0x00000000


	//----- nvinfo : EIATTR_MIN_STACK_SIZE
	.align		4
.L_708:
        /*0e4c*/ 	.byte	0x04, 0x12
        /*0e4e*/ 	.short	(.L_710 - .L_709)
	.align		4
.L_709:
        /*0e50*/ 	.word	index@(_ZN2at6native27unrolled_elementwise_kernelIZZZN37_INTERNAL_cee6930f_7_Loss_cu_5b0651e139_GLOBAL__N__cee6930f_7_Loss_cu_5b0651e140binary_cross_entropy_backward_out_kernelERNS_6TensorERKS4_S7_S7_ENKUlvE_clEvENKUlvE2_clEvEUlN3c108BFloat16ESB_SB_E_St5arrayIPcLm4EELi4E23TrivialOffsetCalculatorILi3EjESG_ILi1EjENS0_6memory12LoadWithCastILi3EEENSJ_13StoreWithCastILi1EEEEEviT_T0_T2_T3_T4_T5_)
        /*0e54*/ 	.word	0x00000000


	//----- nvinfo : EIATTR_MIN_STACK_SIZE
	.align		4
.L_710:
        /*0e58*/ 	.byte	0x04, 0x12
        /*0e5a*/ 	.short	(.L_712 - .L_711)
	.align		4
.L_711:
        /*0e5c*/ 	.word	index@(_ZN2at6native18elementwise_kernelILi128ELi4EZNS0_22gpu_kernel_impl_nocastIZZZN37_INTERNAL_cee6930f_7_Loss_cu_5b0651e139_GLOBAL__N__cee6930f_7_Loss_cu_5b0651e140binary_cross_entropy_backward_out_kernelERNS_6TensorERKS5_S8_S8_ENKUlvE_clEvENKUlvE2_clEvEUlN3c108BFloat16ESC_SC_E_EEvRNS_18TensorIteratorBaseERKT_EUliE_EEviT1_)
        /*0e60*/ 	.word	0x00000000


	//----- nvinfo : EIATTR_MIN_STACK_SIZE
	.align		4
.L_712:
        /*0e64*/ 	.byte	0x04, 0x12
        /*0e66*/ 	.short	(.L_714 - .L_713)
	.align		4
.L_713:
        /*0e68*/ 	.word	index@(_ZN2at6native27unrolled_elementwise_kernelIZZZN37_INTERNAL_cee6930f_7_Loss_cu_5b0651e139_GLOBAL__N__cee6930f_7_Loss_cu_5b0651e140binary_cross_entropy_backward_out_kernelERNS_6TensorERKS4_S7_S7_ENKUlvE_clEvENKUlvE2_clEvEUlN3c108BFloat16ESB_SB_E_St5arrayIPcLm4EELi4E23TrivialOffsetCalculatorILi3EjESG_ILi1EjENS0_6memory15LoadWithoutCastENSJ_16StoreWithoutCastEEEviT_T0_T2_T3_T4_T5_)
        /*0e6c*/ 	.word	0x00000000


	//----- nvinfo : EIATTR_MIN_STACK_SIZE
	.align		4
.L_714:
        /*0e70*/ 	.byte	0x04, 0x12
        /*0e72*/ 	.short	(.L_716 - .L_715)
	.align		4
.L_715:
        /*0e74*/ 	.word	index@(_ZN2at6native29vectorized_elementwise_kernelILi2EZZZN37_INTERNAL_cee6930f_7_Loss_cu_5b0651e139_GLOBAL__N__cee6930f_7_Loss_cu_5b0651e140binary_cross_entropy_backward_out_kernelERNS_6TensorERKS4_S7_S7_ENKUlvE_clEvENKUlvE2_clEvEUlN3c108BFloat16ESB_SB_E_St5arrayIPcLm4EEEEviT0_T1_)
        /*0e78*/ 	.word	0x00000000


	//----- nvinfo : EIATTR_MIN_STACK_SIZE
	.align		4
.L_716:
        /*0e7c*/ 	.byte	0x04, 0x12
        /*0e7e*/ 	.short	(.L_718 - .L_717)
	.align		4
.L_717:
        /*0e80*/ 	.word	index@(_ZN2at6native29vectorized_elementwise_kernelILi4EZZZN37_INTERNAL_cee6930f_7_Loss_cu_5b0651e139_GLOBAL__N__cee6930f_7_Loss_cu_5b0651e140binary_cross_entropy_backward_out_kernelERNS_6TensorERKS4_S7_S7_ENKUlvE_clEvENKUlvE2_clEvEUlN3c108BFloat16ESB_SB_E_St5arrayIPcLm4EEEEviT0_T1_)
        /*0e84*/ 	.word	0x00000000


	//----- nvinfo : EIATTR_MIN_STACK_SIZE
	.align		4
.L_718:
        /*0e88*/ 	.byte	0x04, 0x12
        /*0e8a*/ 	.short	(.L_720 - .L_719)
	.align		4
.L_719:
        /*0e8c*/ 	.word	index@(_ZN2at6native29vectorized_elementwise_kernelILi8EZZZN37_INTERNAL_cee6930f_7_Loss_cu_5b0651e139_GLOBAL__N__cee6930f_7_Loss_cu_5b0651e140binary_cross_entropy_backward_out_kernelERNS_6TensorERKS4_S7_S7_ENKUlvE_clEvENKUlvE2_clEvEUlN3c108BFloat16ESB_SB_E_St5arrayIPcLm4EEEEviT0_T1_)
        /*0e90*/ 	.word	0x00000000


	//----- nvinfo : EIATTR_MIN_STACK_SIZE
	.align		4
.L_720:
        /*0e94*/ 	.byte	0x04, 0x12
        /*0e96*/ 	.short	(.L_722 - .L_721)
	.align		4
.L_721:
        /*0e98*/ 	.word	index@(_ZN2at6native18elementwise_kernelILi128ELi4EZNS0_15gpu_kernel_implIZZZN37_INTERNAL_cee6930f_7_Loss_cu_5b0651e139_GLOBAL__N__cee6930f_7_Loss_cu_5b0651e140binary_cross_entropy_backward_out_kernelERNS_6TensorERKS5_S8_S8_ENKUlvE_clEvENKUlvE1_clEvEUlN3c104HalfESC_SC_E_EEvRNS_18TensorIteratorBaseERKT_EUliE_EEviT1_)
        /*0e9c*/ 	.word	0x00000000


	//----- nvinfo : EIATTR_MIN_STACK_SIZE
	.align		4
.L_722:
        /*0ea0*/ 	.byte	0x04, 0x12
        /*0ea2*/ 	.short	(.L_724 - .L_723)
	.align		4
.L_723:
        /*0ea4*/ 	.word	index@(_ZN2at6native27unrolled_elementwise_kernelIZZZN37_INTERNAL_cee6930f_7_Loss_cu_5b0651e139_GLOBAL__N__cee6930f_7_Loss_cu_5b0651e140binary_cross_entropy_backward_out_kernelERNS_6TensorERKS4_S7_S7_ENKUlvE_clEvENKUlvE1_clEvEUlN3c104HalfESB_SB_E_St5arrayIPcLm4EELi4E23TrivialOffsetCalculatorILi3EjESG_ILi1EjENS0_6memory12LoadWithCastILi3EEENSJ_13StoreWithCastILi1EEEEEviT_T0_T2_T3_T4_T5_)
        /*0ea8*/ 	.word	0x00000000


	//----- nvinfo : EIATTR_MIN_STACK_SIZE
	.align		4
.L_724:
        /*0eac*/ 	.byte	0x04, 0x12
        /*0eae*/ 	.short	(.L_726 - .L_725)
	.align		4
.L_725:
        /*0eb0*/ 	.word	index@(_ZN2at6native18elementwise_kernelILi128ELi4EZNS0_22gpu_kernel_impl_nocastIZZZN37_INTERNAL_cee6930f_7_Loss_cu_5b0651e139_GLOBAL__N__cee6930f_7_Loss_cu_5b0651e140binary_cross_entropy_backward_out_kernelERNS_6TensorERKS5_S8_S8_ENKUlvE_clEvENKUlvE1_clEvEUlN3c104HalfESC_SC_E_EEvRNS_18TensorIteratorBaseERKT_EUliE_EEviT1_)
        /*0eb4*/ 	.word	0x00000000


	//----- nvinfo : EIATTR_MIN_STACK_SIZE
	.align		4
.L_726:
        /*0eb8*/ 	.byte	0x04, 0x12
        /*0eba*/ 	.short	(.L_728 - .L_727)
	.align		4
.L_727:
        /*0ebc*/ 	.word	index@(_ZN2at6native27unrolled_elementwise_kernelIZZZN37_INTERNAL_cee6930f_7_Loss_cu_5b0651e139_GLOBAL__N__cee6930f_7_Loss_cu_5b0651e140binary_cross_entropy_backward_out_kernelERNS_6TensorERKS4_S7_S7_ENKUlvE_clEvENKUlvE1_clEvEUlN3c104HalfESB_SB_E_St5arrayIPcLm4EELi4E23TrivialOffsetCalculatorILi3EjESG_ILi1EjENS0_6memory15LoadWithoutCastENSJ_16StoreWithoutCastEEEviT_T0_T2_T3_T4_T5_)
        /*0ec0*/ 	.word	0x00000000


	//----- nvinfo : EIATTR_MIN_STACK_SIZE
	.align		4
.L_728:
        /*0ec4*/ 	.byte	0x04, 0x12
        /*0ec6*/ 	.short	(.L_730 - .L_729)
	.align		4
.L_729:
        /*0ec8*/ 	.word	index@(_ZN2at6native29vectorized_elementwise_kernelILi2EZZZN37_INTERNAL_cee6930f_7_Loss_cu_5b0651e139_GLOBAL__N__cee6930f_7_Loss_cu_5b0651e140binary_cross_entropy_backward_out_kernelERNS_6TensorERKS4_S7_S7_ENKUlvE_clEvENKUlvE1_clEvEUlN3c104HalfESB_SB_E_St5arrayIPcLm4EEEEviT0_T1_)
        /*0ecc*/ 	.word	0x00000000


	//----- nvinfo : EIATTR_MIN_STACK_SIZE
	.align		4
.L_730:
        /*0ed0*/ 	.byte	0x04, 0x12
        /*0ed2*/ 	.short	(.L_732 - .L_731)
	.align		4
.L_731:
        /*0ed4*/ 	.word	index@(_ZN2at6native29vectorized_elementwise_kernelILi4EZZZN37_INTERNAL_cee6930f_7_Loss_cu_5b0651e139_GLOBAL__N__cee6930f_7_Loss_cu_5b0651e140binary_cross_entropy_backward_out_kernelERNS_6TensorERKS4_S7_S7_ENKUlvE_clEvENKUlvE1_clEvEUlN3c104HalfESB_SB_E_St5arrayIPcLm4EEEEviT0_T1_)
        /*0ed8*/ 	.word	0x00000000


	//----- nvinfo : EIATTR_MIN_STACK_SIZE
	.align		4
.L_732:
        /*0edc*/ 	.byte	0x04, 0x12
        /*0ede*/ 	.short	(.L_734 - .L_733)
	.align		4
.L_733:
        /*0ee0*/ 	.word	index@(_ZN2at6native29vectorized_elementwise_kernelILi8EZZZN37_INTERNAL_cee6930f_7_Loss_cu_5b0651e139_GLOBAL__N__cee6930f_7_Loss_cu_5b0651e140binary_cross_entropy_backward_out_kernelERNS_6TensorERKS4_S7_S7_ENKUlvE_clEvENKUlvE1_clEvEUlN3c104HalfESB_SB_E_St5arrayIPcLm4EEEEviT0_T1_)
        /*0ee4*/ 	.word	0x00000000


	//----- nvinfo : EIATTR_MIN_STACK_SIZE
	.align		4
.L_734:
        /*0ee8*/ 	.byte	0x04, 0x12
        /*0eea*/ 	.short	(.L_736 - .L_735)
	.align		4
.L_735:
        /*0eec*/ 	.word	index@(_ZN2at6native18elementwise_kernelILi128ELi4EZNS0_15gpu_kernel_implIZZZN37_INTERNAL_cee6930f_7_Loss_cu_5b0651e139_GLOBAL__N__cee6930f_7_Loss_cu_5b0651e140binary_cross_entropy_backward_out_kernelERNS_6TensorERKS5_S8_S8_ENKUlvE_clEvENKUlvE0_clEvEUlfffE_EEvRNS_18TensorIteratorBaseERKT_EUliE_EEviT1_)
        /*0ef0*/ 	.word	0x00000000


	//----- nvinfo : EIATTR_MIN_STACK_SIZE
	.align		4
.L_736:
        /*0ef4*/ 	.byte	0x04, 0x12
        /*0ef6*/ 	.short	(.L_738 - .L_737)
	.align		4
.L_737:
        /*0ef8*/ 	.word	index@(_ZN2at6native27unrolled_elementwise_kernelIZZZN37_INTERNAL_cee6930f_7_Loss_cu_5b0651e139_GLOBAL__N__cee6930f_7_Loss_cu_5b0651e140binary_cross_entropy_backward_out_kernelERNS_6TensorERKS4_S7_S7_ENKUlvE_clEvENKUlvE0_clEvEUlfffE_St5arrayIPcLm4EELi4E23TrivialOffsetCalculatorILi3EjESE_ILi1EjENS0_6memory12LoadWithCastILi3EEENSH_13StoreWithCastILi1EEEEEviT_T0_T2_T3_T4_T5_)
        /*0efc*/ 	.word	0x00000000


	//----- nvinfo : EIATTR_MIN_STACK_SIZE
	.align		4
.L_738:
        /*0f00*/ 	.byte	0x04, 0x12
        /*0f02*/ 	.short	(.L_740 - .L_739)
	.align		4
.L_739:
        /*0f04*/ 	.word	index@(_ZN2at6native18elementwise_kernelILi128ELi2EZNS0_22gpu_kernel_impl_nocastIZZZN37_INTERNAL_cee6930f_7_Loss_cu_5b0651e139_GLOBAL__N__cee6930f_7_Loss_cu_5b0651e140binary_cross_entropy_backward_out_kernelERNS_6TensorERKS5_S8_S8_ENKUlvE_clEvENKUlvE0_clEvEUlfffE_EEvRNS_18TensorIteratorBaseERKT_EUliE_EEviT1_)
        /*0f08*/ 	.word	0x00000000


	//----- nvinfo : EIATTR_MIN_STACK_SIZE
	.align		4
.L_740:
        /*0f0c*/ 	.byte	0x04, 0x12
        /*0f0e*/ 	.short	(.L_742 - .L_741)
	.align		4
.L_741:
        /*0f10*/ 	.word	index@(_ZN2at6native27unrolled_elementwise_kernelIZZZN37_INTERNAL_cee6930f_7_Loss_cu_5b0651e139_GLOBAL__N__cee6930f_7_Loss_cu_5b0651e140binary_cross_entropy_backward_out_kernelERNS_6TensorERKS4_S7_S7_ENKUlvE_clEvENKUlvE0_clEvEUlfffE_St5arrayIPcLm4EELi4E23TrivialOffsetCalculatorILi3EjESE_ILi1EjENS0_6memory15LoadWithoutCastENSH_16StoreWithoutCastEEEviT_T0_T2_T3_T4_T5_)
        /*0f14*/ 	.word	0x00000000


	//----- nvinfo : EIATTR_MIN_STACK_SIZE
	.align		4
.L_742:
        /*0f18*/ 	.byte	0x04, 0x12
        /*0f1a*/ 	.short	(.L_744 - .L_743)
	.align		4
.L_743:
        /*0f1c*/ 	.word	index@(_ZN2at6native29vectorized_elementwise_kernelILi2EZZZN37_INTERNAL_cee6930f_7_Loss_cu_5b0651e139_GLOBAL__N__cee6930f_7_Loss_cu_5b0651e140binary_cross_entropy_backward_out_kernelERNS_6TensorERKS4_S7_S7_ENKUlvE_clEvENKUlvE0_clEvEUlfffE_St5arrayIPcLm4EEEEviT0_T1_)
        /*0f20*/ 	.word	0x00000000


	//----- nvinfo : EIATTR_MIN_STACK_SIZE
	.align		4
.L_744:
        /*0f24*/ 	.byte	0x04, 0x12
        /*0f26*/ 	.short	(.L_746 - .L_745)
	.align		4
.L_745:
        /*0f28*/ 	.word	index@(_ZN2at6native29vectorized_elementwise_kernelILi4EZZZN37_INTERNAL_cee6930f_7_Loss_cu_5b0651e139_GLOBAL__N__cee6930f_7_Loss_cu_5b0651e140binary_cross_entropy_backward_out_kernelERNS_6TensorERKS4_S7_S7_ENKUlvE_clEvENKUlvE0_clEvEUlfffE_St5arrayIPcLm4EEEEviT0_T1_)
        /*0f2c*/ 	.word	0x00000000


	//----- nvinfo : EIATTR_MIN_STACK_SIZE
	.align		4
.L_746:
        /*0f30*/ 	.byte	0x04, 0x12
        /*0f32*/ 	.short	(.L_748 - .L_747)
	.align		4
.L_747:
        /*0f34*/ 	.word	index@(_ZN2at6native29vectorized_elementwise_kernelILi8EZZZN37_INTERNAL_cee6930f_7_Loss_cu_5b0651e139_GLOBAL__N__cee6930f_7_Loss_cu_5b0651e140binary_cross_entropy_backward_out_kernelERNS_6TensorERKS4_S7_S7_ENKUlvE_clEvENKUlvE0_clEvEUlfffE_St5arrayIPcLm4EEEEviT0_T1_)
        /*0f38*/ 	.word	0x00000000


	//----- nvinfo : EIATTR_MIN_STACK_SIZE
	.align		4
.L_748:
        /*0f3c*/ 	.byte	0x04, 0x12
        /*0f3e*/ 	.short	(.L_750 - .L_749)
	.align		4
.L_749:
        /*0f40*/ 	.word	index@(_ZN2at6native18elementwise_kernelILi128ELi4EZNS0_15gpu_kernel_implIZZZN37_INTERNAL_cee6930f_7_Loss_cu_5b0651e139_GLOBAL__N__cee6930f_7_Loss_cu_5b0651e140binary_cross_entropy_backward_out_kernelERNS_6TensorERKS5_S8_S8_ENKUlvE_clEvENKUlvE_clEvEUldddE_EEvRNS_18TensorIteratorBaseERKT_EUliE_EEviT1_)
        /*0f44*/ 	.word	0x00000000


	//----- nvinfo : EIATTR_MIN_STACK_SIZE
	.align		4
.L_750:
        /*0f48*/ 	.byte	0x04, 0x12
        /*0f4a*/ 	.short	(.L_752 - .L_751)
	.align		4
.L_751:
        /*0f4c*/ 	.word	index@(_ZN2at6native27unrolled_elementwise_kernelIZZZN37_INTERNAL_cee6930f_7_Loss_cu_5b0651e139_GLOBAL__N__cee6930f_7_Loss_cu_5b0651e140binary_cross_entropy_backward_out_kernelERNS_6TensorERKS4_S7_S7_ENKUlvE_clEvENKUlvE_clEvEUldddE_St5arrayIPcLm4EELi4E23TrivialOffsetCalculatorILi3EjESE_ILi1EjENS0_6memory12LoadWithCastILi3EEENSH_13StoreWithCastILi1EEEEEviT_T0_T2_T3_T4_T5_)
        /*0f50*/ 	.word	0x00000000


	//----- nvinfo : EIATTR_MIN_STACK_SIZE
	.align		4
.L_752:
        /*0f54*/ 	.byte	0x04, 0x12
        /*0f56*/ 	.short	(.L_754 - .L_753)
	.align		4
.L_753:
        /*0f58*/ 	.word	index@(_ZN2at6native18elementwise_kernelILi128ELi2EZNS0_22gpu_kernel_impl_nocastIZZZN37_INTERNAL_cee6930f_7_Loss_cu_5b0651e139_GLOBAL__N__cee6930f_7_Loss_cu_5b0651e140binary_cross_entropy_backward_out_kernelERNS_6TensorERKS5_S8_S8_ENKUlvE_clEvENKUlvE_clEvEUldddE_EEvRNS_18TensorIteratorBaseERKT_EUliE_EEviT1_)
        /*0f5c*/ 	.word	0x00000000


	//----- nvinfo : EIATTR_MIN_STACK_SIZE
	.align		4
.L_754:
        /*0f60*/ 	.byte	0x04, 0x12
        /*0f62*/ 	.short	(.L_756 - .L_755)
	.align		4
.L_755:
        /*0f64*/ 	.word	index@(_ZN2at6native27unrolled_elementwise_kernelIZZZN37_INTERNAL_cee6930f_7_Loss_cu_5b0651e139_GLOBAL__N__cee6930f_7_Loss_cu_5b0651e140binary_cross_entropy_backward_out_kernelERNS_6TensorERKS4_S7_S7_ENKUlvE_clEvENKUlvE_clEvEUldddE_St5arrayIPcLm4EELi4E23TrivialOffsetCalculatorILi3EjESE_ILi1EjENS0_6memory15LoadWithoutCastENSH_16StoreWithoutCastEEEviT_T0_T2_T3_T4_T5_)
        /*0f68*/ 	.word	0x00000000


	//----- nvinfo : EIATTR_MIN_STACK_SIZE
	.align		4
.L_756:
        /*0f6c*/ 	.byte	0x04, 0x12
        /*0f6e*/ 	.short	(.L_758 - .L_757)
	.align		4
.L_757:
        /*0f70*/ 	.word	index@(_ZN2at6native29vectorized_elementwise_kernelILi2EZZZN37_INTERNAL_cee6930f_7_Loss_cu_5b0651e139_GLOBAL__N__cee6930f_7_Loss_cu_5b0651e140binary_cross_entropy_backward_out_kernelERNS_6TensorERKS4_S7_S7_ENKUlvE_clEvENKUlvE_clEvEUldddE_St5arrayIPcLm4EEEEviT0_T1_)
        /*0f74*/ 	.word	0x00000000


	//----- nvinfo : EIATTR_MIN_STACK_SIZE
	.align		4
.L_758:
        /*0f78*/ 	.byte	0x04, 0x12
        /*0f7a*/ 	.short	(.L_760 - .L_759)
	.align		4
.L_759:
        /*0f7c*/ 	.word	index@(_ZN2at6native29vectorized_elementwise_kernelILi4EZZZN37_INTERNAL_cee6930f_7_Loss_cu_5b0651e139_GLOBAL__N__cee6930f_7_Loss_cu_5b0651e140binary_cross_entropy_backward_out_kernelERNS_6TensorERKS4_S7_S7_ENKUlvE_clEvENKUlvE_clEvEUldddE_St5arrayIPcLm4EEEEviT0_T1_)
        /*0f80*/ 	.word	0x00000000


	//----- nvinfo : EIATTR_MIN_STACK_SIZE
	.align		4
.L_760:
        /*0f84*/ 	.byte	0x04, 0x12
        /*0f86*/ 	.short	(.L_762 - .L_761)
	.align		4
.L_761:
        /*0f88*/ 	.word	index@(_ZN2at6native29vectorized_elementwise_kernelILi8EZZZN37_INTERNAL_cee6930f_7_Loss_cu_5b0651e139_GLOBAL__N__cee6930f_7_Loss_cu_5b0651e140binary_cross_entropy_backward_out_kernelERNS_6TensorERKS4_S7_S7_ENKUlvE_clEvENKUlvE_clEvEUldddE_St5arrayIPcLm4EEEEviT0_T1_)
        /*0f8c*/ 	.word	0x00000000
.L_762:


//--------------------- .nv.compat                --------------------------
	.section	.nv.compat,"",@"SHT_CUDA_COMPAT_INFO"
	.align	4
        /*0000*/ 	.byte	0x02, 0x09, 0x01, 0x00, 0x02, 0x02, 0x01, 0x00, 0x02, 0x05, 0x05, 0x00, 0x03, 0x07, 0x01, 0x01
        /*0010*/ 	.byte	0x02, 0x03, 0x00, 0x00, 0x02, 0x06, 0x01, 0x00, 0x04, 0x0b, 0x08, 0x00, 0x00, 0x00, 0x00, 0x00
        /*0020*/ 	.byte	0x00, 0x00, 0x00, 0x00


//--------------------- .nv.info._ZN2at6native39_GLOBAL__N__cee6930f_7_Loss_cu_5b0651e139nll_loss_backward_reduce_cuda_kernel_2dIN3c108BFloat16ElEEvPT_PKS5_PKT0_S8_S8_biill --------------------------
	.section	.nv.info._ZN2at6native39_GLOBAL__N__cee6930f_7_Loss_cu_5b0651e139nll_loss_backward_reduce_cuda_kernel_2dIN3c108BFloat16ElEEvPT_PKS5_PKT0_S8_S8_biill,"",@"SHT_CUDA_INFO"
	.sectionflags	@""
	.align	4


	//----- nvinfo : EIATTR_CUDA_API_VERSION
	.align		4
        /*0000*/ 	.byte	0x04, 0x37
        /*0002*/ 	.short	(.L_764 - .L_763)
.L_763:
        /*0004*/ 	.word	0x00000082


	//----- nvinfo : EIATTR_KPARAM_INFO
	.align		4
.L_764:
        /*0008*/ 	.byte	0x04, 0x17
        /*000a*/ 	.short	(.L_766 - .L_765)
.L_765:
        /*000c*/ 	.word	0x00000000
        /*0010*/ 	.short	0x0009
        /*0012*/ 	.short	0x0040
        /*0014*/ 	.byte	0x00, 0xf0, 0x21, 0x00


	//----- nvinfo : EIATTR_KPARAM_INFO
	.align		4
.L_766:
        /*0018*/ 	.byte	0x04, 0x17
        /*001a*/ 	.short	(.L_768 - .L_767)
.L_767:
        /*001c*/ 	.word	0x00000000
        /*0020*/ 	.short	0x0008
        /*0022*/ 	.short	0x0038
        /*0024*/ 	.byte	0x00, 0xf0, 0x21, 0x00


	//----- nvinfo : EIATTR_KPARAM_INFO
	.align		4
.L_768:
        /*0028*/ 	.byte	0x04, 0x17
        /*002a*/ 	.short	(.L_770 - .L_769)
.L_769:
        /*002c*/ 	.word	0x00000000
        /*0030*/ 	.short	0x0007
        /*0032*/ 	.short	0x0030
        /*0034*/ 	.byte	0x00, 0xf0, 0x11, 0x00


	//----- nvinfo : EIATTR_KPARAM_INFO
	.align		4
.L_770:
        /*0038*/ 	.byte	0x04, 0x17
        /*003a*/ 	.short	(.L_772 - .L_771)
.L_771:
        /*003c*/ 	.word	0x00000000
        /*0040*/ 	.short	0x0006
        /*0042*/ 	.short	0x002c
        /*0044*/ 	.byte	0x00, 0xf0, 0x11, 0x00


	//----- nvinfo : EIATTR_KPARAM_INFO
	.align		4
.L_772:
        /*0048*/ 	.byte	0x04, 0x17
        /*004a*/ 	.short	(.L_774 - .L_773)
.L_773:
        /*004c*/ 	.word	0x00000000
        /*0050*/ 	.short	0x0005
        /*0052*/ 	.short	0x0028
        /*0054*/ 	.byte	0x00, 0xf0, 0x05, 0x00


	//----- nvinfo : EIATTR_KPARAM_INFO
	.align		4
.L_774:
        /*0058*/ 	.byte	0x04, 0x17
        /*005a*/ 	.short	(.L_776 - .L_775)
.L_775:
        /*005c*/ 	.word	0x00000000
        /*0060*/ 	.short	0x0004
        /*0062*/ 	.short	0x0020
        /*0064*/ 	.byte	0x00, 0xf0, 0x21, 0x00


	//----- nvinfo : EIATTR_KPARAM_INFO
	.align		4
.L_776:
        /*0068*/ 	.byte	0x04, 0x17
        /*006a*/ 	.short	(.L_778 - .L_777)
.L_777:
        /*006c*/ 	.word	0x00000000
        /*0070*/ 	.short	0x0003
        /*0072*/ 	.short	0x0018
        /*0074*/ 	.byte	0x00, 0xf0, 0x21, 0x00


	//----- nvinfo : EIATTR_KPARAM_INFO
	.align		4
.L_778:
        /*0078*/ 	.byte	0x04, 0x17
        /*007a*/ 	.short	(.L_780 - .L_779)
.L_779:
        /*007c*/ 	.word	0x00000000
        /*0080*/ 	.short	0x0002
        /*0082*/ 	.short	0x0010
        /*0084*/ 	.byte	0x00, 0xf0, 0x21, 0x00


	//----- nvinfo : EIATTR_KPARAM_INFO
	.align		4
.L_780:
        /*0088*/ 	.byte	0x04, 0x17
        /*008a*/ 	.short	(.L_782 - .L_781)
.L_781:
        /*008c*/ 	.word	0x00000000
        /*0090*/ 	.short	0x0001
        /*0092*/ 	.short	0x0008
        /*0094*/ 	.byte	0x00, 0xf0, 0x21, 0x00


	//----- nvinfo : EIATTR_KPARAM_INFO
	.align		4
.L_782:
        /*0098*/ 	.byte	0x04, 0x17
        /*009a*/ 	.short	(.L_784 - .L_783)
.L_783:
        /*009c*/ 	.word	0x00000000
        /*00a0*/ 	.short	0x0000
        /*00a2*/ 	.short	0x0000
        /*00a4*/ 	.byte	0x00, 0xf0, 0x21, 0x00


	//----- nvinfo : EIATTR_SPARSE_MMA_MASK
	.align		4
.L_784:
        /*00a8*/ 	.byte	0x03, 0x50
        /*00aa*/ 	.short	0x0000


	//----- nvinfo : EIATTR_MAXREG_COUNT
	.align		4
        /*00ac*/ 	.byte	0x03, 0x1b
        /*00ae*/ 	.short	0x00ff


	//----- nvinfo : EIATTR_EXTERNS
	.align		4
        /*00b0*/ 	.byte	0x04, 0x0f
        /*00b2*/ 	.short	(.L_786 - .L_785)


	//   ....[0]....
	.align		4
.L_785:
        /*00b4*/ 	.word	index@(__assertfail)


	//----- nvinfo : EIATTR_MERCURY_ISA_VERSION
	.align		4
.L_786:
        /*00b8*/ 	.byte	0x03, 0x5f
        /*00ba*/ 	.short	0x0101


	//----- nvinfo : EIATTR_SYSCALL_OFFSETS
	.align		4
        /*00bc*/ 	.byte	0x04, 0x46
        /*00be*/ 	.short	(.L_788 - .L_787)


	//   ....[0]....
.L_787:
        /*00c0*/ 	.word	0x00000470


	//   ....[1]....
        /*00c4*/ 	.word	0x000007b0


	//----- nvinfo : EIATTR_EXIT_INSTR_OFFSETS
	.align		4
.L_788:
        /*00c8*/ 	.byte	0x04, 0x1c
        /*00ca*/ 	.short	(.L_790 - .L_789)


	//   ....[0]....
.L_789:
        /*00cc*/ 	.word	0x00000130


	//   ....[1]....
        /*00d0*/ 	.word	0x000005c0


	//   ....[2]....
        /*00d4*/ 	.word	0x000008a0


	//----- nvinfo : EIATTR_CRS_STACK_SIZE
	.align		4
.L_790:
        /*00d8*/ 	.byte	0x04, 0x1e
        /*00da*/ 	.short	(.L_792 - .L_791)
.L_791:
        /*00dc*/ 	.word	0x00000000


	//----- nvinfo : EIATTR_CBANK_PARAM_SIZE
	.align		4
.L_792:
        /*00e0*/ 	.byte	0x03, 0x19
        /*00e2*/ 	.short	0x0048


	//----- nvinfo : EIATTR_PARAM_CBANK
	.align		4
        /*00e4*/ 	.byte	0x04, 0x0a
        /*00e6*/ 	.short	(.L_794 - .L_793)
	.align		4
.L_793:
        /*00e8*/ 	.word	index@(.nv.constant0._ZN2at6native39_GLOBAL__N__cee6930f_7_Loss_cu_5b0651e139nll_loss_backward_reduce_cuda_kernel_2dIN3c108BFloat16ElEEvPT_PKS5_PKT0_S8_S8_biill)
        /*00ec*/ 	.short	0x0210
        /*00ee*/ 	.short	0x0048


	//----- nvinfo : EIATTR_SW_WAR
	.align		4
.L_794:
        /*00f0*/ 	.byte	0x04, 0x36
        /*00f2*/ 	.short	(.L_796 - .L_795)
.L_795:
        /*00f4*/ 	.word	0x00000008
.L_796:


//--------------------- .nv.info._ZN2at6native39_GLOBAL__N__cee6930f_7_Loss_cu_5b0651e139nll_loss_backward_reduce_cuda_kernel_2dIN3c108BFloat16EhEEvPT_PKS5_PKT0_S8_S8_biill --------------------------
	.section	.nv.info._ZN2at6native39_GLOBAL__N__cee6930f_7_Loss_cu_5b0651e139nll_loss_backward_reduce_cuda_kernel_2dIN3c108BFloat16EhEEvPT_PKS5_PKT0_S8_S8_biill,"",@"SHT_CUDA_INFO"
	.sectionflags	@""
	.align	4


	//----- nvinfo : EIATTR_CUDA_API_VERSION
	.align		4
        /*0000*/ 	.byte	0x04, 0x37
        /*0002*/ 	.short	(.L_798 - .L_797)
.L_797:
        /*0004*/ 	.word	0x00000082


	//----- nvinfo : EIATTR_KPARAM_INFO
	.align		4
.L_798:
        /*0008*/ 	.byte	0x04, 0x17
        /*000a*/ 	.short	(.L_800 - .L_799)
.L_799:
        /*000c*/ 	.word	0x00000000
        /*0010*/ 	.short	0x0009
        /*0012*/ 	.short	0x0040
        /*0014*/ 	.byte	0x00, 0xf0, 0x21, 0x00


	//----- nvinfo : EIATTR_KPARAM_INFO
	.align		4
.L_800:
        /*0018*/ 	.byte	0x04, 0x17
        /*001a*/ 	.short	(.L_802 - .L_801)
.L_801:
        /*001c*/ 	.word	0x00000000
        /*0020*/ 	.short	0x0008
        /*0022*/ 	.short	0x0038
        /*0024*/ 	.byte	0x00, 0xf0, 0x21, 0x00


	//----- nvinfo : EIATTR_KPARAM_INFO
	.align		4
.L_802:
        /*0028*/ 	.byte	0x04, 0x17
        /*002a*/ 	.short	(.L_804 - .L_803)
.L_803:
        /*002c*/ 	.word	0x00000000
        /*0030*/ 	.short	0x0007
        /*0032*/ 	.short	0x0030
        /*0034*/ 	.byte	0x00, 0xf0, 0x11, 0x00


	//----- nvinfo : EIATTR_KPARAM_INFO
	.align		4
.L_804:
        /*0038*/ 	.byte	0x04, 0x17
        /*003a*/ 	.short	(.L_806 - .L_805)
.L_805:
        /*003c*/ 	.word	0x00000000
        /*0040*/ 	.short	0x0006
        /*0042*/ 	.short	0x002c
        /*0044*/ 	.byte	0x00, 0xf0, 0x11, 0x00


	//----- nvinfo : EIATTR_KPARAM_INFO
	.align		4
.L_806:
        /*0048*/ 	.byte	0x04, 0x17
        /*004a*/ 	.short	(.L_808 - .L_807)
.L_807:
        /*004c*/ 	.word	0x00000000
        /*0050*/ 	.short	0x0005
        /*0052*/ 	.short	0x0028
        /*0054*/ 	.byte	0x00, 0xf0, 0x05, 0x00


	//----- nvinfo : EIATTR_KPARAM_INFO
	.align		4
.L_808:
        /*0058*/ 	.byte	0x04, 0x17
        /*005a*/ 	.short	(.L_810 - .L_809)
.L_809:
        /*005c*/ 	.word	0x00000000
        /*0060*/ 	.short	0x0004
        /*0062*/ 	.short	0x0020
        /*0064*/ 	.byte	0x00, 0xf0, 0x21, 0x00


	//----- nvinfo : EIATTR_KPARAM_INFO
	.align		4
.L_810:
        /*0068*/ 	.byte	0x04, 0x17
        /*006a*/ 	.short	(.L_812 - .L_811)
.L_811:
        /*006c*/ 	.word	0x00000000
        /*0070*/ 	.short	0x0003
        /*0072*/ 	.short	0x0018
        /*0074*/ 	.byte	0x00, 0xf0, 0x21, 0x00


	//----- nvinfo : EIATTR_KPARAM_INFO
	.align		4
.L_812:
        /*0078*/ 	.byte	0x04, 0x17
        /*007a*/ 	.short	(.L_814 - .L_813)
.L_813:
        /*007c*/ 	.word	0x00000000
        /*0080*/ 	.short	0x0002
        /*0082*/ 	.short	0x0010
        /*0084*/ 	.byte	0x00, 0xf0, 0x21, 0x00


	//----- nvinfo : EIATTR_KPARAM_INFO
	.align		4
.L_814:
        /*0088*/ 	.byte	0x04, 0x17
        /*008a*/ 	.short	(.L_816 - .L_815)
.L_815:
        /*008c*/ 	.word	0x00000000
        /*0090*/ 	.short	0x0001
        /*0092*/ 	.short	0x0008
        /*0094*/ 	.byte	0x00, 0xf0, 0x21, 0x00


	//----- nvinfo : EIATTR_KPARAM_INFO
	.align		4
.L_816:
        /*0098*/ 	.byte	0x04, 0x17
        /*009a*/ 	.short	(.L_818 - .L_817)
.L_817:
        /*009c*/ 	.word	0x00000000
        /*00a0*/ 	.short	0x0000
        /*00a2*/ 	.short	0x0000
        /*00a4*/ 	.byte	0x00, 0xf0, 0x21, 0x00


	//----- nvinfo : EIATTR_SPARSE_MMA_MASK
	.align		4
.L_818:
        /*00a8*/ 	.byte	0x03, 0x50
        /*00aa*/ 	.short	0x0000


	//----- nvinfo : EIATTR_MAXREG_COUNT
	.align		4
        /*00ac*/ 	.byte	0x03, 0x1b
        /*00ae*/ 	.short	0x00ff


	//----- nvinfo : EIATTR_EXTERNS
	.align		4
        /*00b0*/ 	.byte	0x04, 0x0f
        /*00b2*/ 	.short	(.L_820 - .L_819)


	//   ....[0]....
	.align		4
.L_819:
        /*00b4*/ 	.word	index@(__assertfail)


	//----- nvinfo : EIATTR_MERCURY_ISA_VERSION
	.align		4
.L_820:
        /*00b8*/ 	.byte	0x03, 0x5f
        /*00ba*/ 	.short	0x0101


	//----- nvinfo : EIATTR_SYSCALL_OFFSETS
	.align		4
        /*00bc*/ 	.byte	0x04, 0x46
        /*00be*/ 	.short	(.L_822 - .L_821)


	//   ....[0]....
.L_821:
        /*00c0*/ 	.word	0x00000430


	//   ....[1]....
        /*00c4*/ 	.word	0x00000580


	//   ....[2]....
        /*00c8*/ 	.word	0x00000840


	//   ....[3]....
        /*00cc*/ 	.word	0x00000990


	//----- nvinfo : EIATTR_EXIT_INSTR_OFFSETS
	.align		4
.L_822:
        /*00d0*/ 	.byte	0x04, 0x1c
        /*00d2*/ 	.short	(.L_824 - .L_823)


	//   ....[0]....
.L_823:
        /*00d4*/ 	.word	0x00000130


	//   ....[1]....
        /*00d8*/ 	.word	0x00000680


	//   ....[2]....
        /*00dc*/ 	.word	0x00000a20


	//----- nvinfo : EIATTR_CRS_STACK_SIZE
	.align		4
.L_824:
        /*00e0*/ 	.byte	0x04, 0x1e
        /*00e2*/ 	.short	(.L_826 - .L_825)
.L_825:
        /*00e4*/ 	.word	0x00000000


	//----- nvinfo : EIATTR_CBANK_PARAM_SIZE
	.align		4
.L_826:
        /*00e8*/ 	.byte	0x03, 0x19
        /*00ea*/ 	.short	0x0048


	//----- nvinfo : EIATTR_PARAM_CBANK
	.align		4
        /*00ec*/ 	.byte	0x04, 0x0a
        /*00ee*/ 	.short	(.L_828 - .L_827)
	.align		4
.L_827:
        /*00f0*/ 	.word	index@(.nv.constant0._ZN2at6native39_GLOBAL__N__cee6930f_7_Loss_cu_5b0651e139nll_loss_backward_reduce_cuda_kernel_2dIN3c108BFloat16EhEEvPT_PKS5_PKT0_S8_S8_biill)
        /*00f4*/ 	.short	0x0210
        /*00f6*/ 	.short	0x0048


	//----- nvinfo : EIATTR_SW_WAR
	.align		4
.L_828:
        /*00f8*/ 	.byte	0x04, 0x36
        /*00fa*/ 	.short	(.L_830 - .L_829)
.L_829:
        /*00fc*/ 	.word	0x00000008
.L_830:


//--------------------- .nv.info._ZN2at6native39_GLOBAL__N__cee6930f_7_Loss_cu_5b0651e139nll_loss_backward_reduce_cuda_kernel_2dIN3c104HalfElEEvPT_PKS5_PKT0_S8_S8_biill --------------------------
	.section	.nv.info._ZN2at6native39_GLOBAL__N__cee6930f_7_Loss_cu_5b0651e139nll_loss_backward_reduce_cuda_kernel_2dIN3c104HalfElEEvPT_PKS5_PKT0_S8_S8_biill,"",@"SHT_CUDA_INFO"
	.sectionflags	@""
	.align	4


	//----- nvinfo : EIATTR_CUDA_API_VERSION
	.align		4
        /*0000*/ 	.byte	0x04, 0x37
        /*0002*/ 	.short	(.L_832 - .L_831)
.L_831:
        /*0004*/ 	.word	0x00000082


	//----- nvinfo : EIATTR_KPARAM_INFO
	.align		4
.L_832:
        /*0008*/ 	.byte	0x04, 0x17
        /*000a*/ 	.short	(.L_834 - .L_833)
.L_833:
        /*000c*/ 	.word	0x00000000
        /*0010*/ 	.short	0x0009
        /*0012*/ 	.short	0x0040
        /*0014*/ 	.byte	0x00, 0xf0, 0x21, 0x00


	//----- nvinfo : EIATTR_KPARAM_INFO
	.align		4
.L_834:
        /*0018*/ 	.byte	0x04, 0x17
        /*001a*/ 	.short	(.L_836 - .L_835)
.L_835:
        /*001c*/ 	.word	0x00000000
        /*0020*/ 	.short	0x0008
        /*0022*/ 	.short	0x0038
        /*0024*/ 	.byte	0x00, 0xf0, 0x21, 0x00


	//----- nvinfo : EIATTR_KPARAM_INFO
	.align		4
.L_836:
        /*0028*/ 	.byte	0x04, 0x17
        /*002a*/ 	.short	(.L_838 - .L_837)
.L_837:
        /*002c*/ 	.word	0x00000000
        /*0030*/ 	.short	0x0007
        /*0032*/ 	.short	0x0030
        /*0034*/ 	.byte	0x00, 0xf0, 0x11, 0x00


	//----- nvinfo : EIATTR_KPARAM_INFO
	.align		4
.L_838:
        /*0038*/ 	.byte	0x04, 0x17
        /*003a*/ 	.short	(.L_840 - .L_839)
.L_839:
        /*003c*/ 	.word	0x00000000
        /*0040*/ 	.short	0x0006
        /*0042*/ 	.short	0x002c
        /*0044*/ 	.byte	0x00, 0xf0, 0x11, 0x00


	//----- nvinfo : EIATTR_KPARAM_INFO
	.align		4
.L_840:
        /*0048*/ 	.byte	0x04, 0x17
        /*004a*/ 	.short	(.L_842 - .L_841)
.L_841:
        /*004c*/ 	.word	0x00000000
        /*0050*/ 	.short	0x0005
        /*0052*/ 	.short	0x0028
        /*0054*/ 	.byte	0x00, 0xf0, 0x05, 0x00


	//----- nvinfo : EIATTR_KPARAM_INFO
	.align		4
.L_842:
        /*0058*/ 	.byte	0x04, 0x17
        /*005a*/ 	.short	(.L_844 - .L_843)
.L_843:
        /*005c*/ 	.word	0x00000000
        /*0060*/ 	.short	0x0004
        /*0062*/ 	.short	0x0020
        /*0064*/ 	.byte	0x00, 0xf0, 0x21, 0x00


	//----- nvinfo : EIATTR_KPARAM_INFO
	.align		4
.L_844:
        /*0068*/ 	.byte	0x04, 0x17
        /*006a*/ 	.short	(.L_846 - .L_845)
.L_845:
        /*006c*/ 	.word	0x00000000
        /*0070*/ 	.short	0x0003
        /*0072*/ 	.short	0x0018
        /*0074*/ 	.byte	0x00, 0xf0, 0x21, 0x00


	//----- nvinfo : EIATTR_KPARAM_INFO
	.align		4
.L_846:
        /*0078*/ 	.byte	0x04, 0x17
        /*007a*/ 	.short	(.L_848 - .L_847)
.L_847:
        /*007c*/ 	.word	0x00000000
        /*0080*/ 	.short	0x0002
        /*0082*/ 	.short	0x0010
        /*0084*/ 	.byte	0x00, 0xf0, 0x21, 0x00


	//----- nvinfo : EIATTR_KPARAM_INFO
	.align		4
.L_848:
        /*0088*/ 	.byte	0x04, 0x17
        /*008a*/ 	.short	(.L_850 - .L_849)
.L_849:
        /*008c*/ 	.word	0x00000000
        /*0090*/ 	.short	0x0001
        /*0092*/ 	.short	0x0008
        /*0094*/ 	.byte	0x00, 0xf0, 0x21, 0x00


	//----- nvinfo : EIATTR_KPARAM_INFO
	.align		4
.L_850:
        /*0098*/ 	.byte	0x04, 0x17
        /*009a*/ 	.short	(.L_852 - .L_851)
.L_851:
        /*009c*/ 	.word	0x00000000
        /*00a0*/ 	.short	0x0000
        /*00a2*/ 	.short	0x0000
        /*00a4*/ 	.byte	0x00, 0xf0, 0x21, 0x00


	//----- nvinfo : EIATTR_SPARSE_MMA_MASK
	.align		4
.L_852:
        /*00a8*/ 	.byte	0x03, 0x50
        /*00aa*/ 	.short	0x0000


	//----- nvinfo : EIATTR_MAXREG_COUNT
	.align		4
        /*00ac*/ 	.byte	0x03, 0x1b
        /*00ae*/ 	.short	0x00ff


	//----- nvinfo : EIATTR_EXTERNS
	.align		4
        /*00b0*/ 	.byte	0x04, 0x0f
        /*00b2*/ 	.short	(.L_854 - .L_853)


	//   ....[0]....
	.align		4
.L_853:
        /*00b4*/ 	.word	index@(__assertfail)


	//----- nvinfo : EIATTR_MERCURY_ISA_VERSION
	.align		4
.L_854:
        /*00b8*/ 	.byte	0x03, 0x5f
        /*00ba*/ 	.short	0x0101


	//----- nvinfo : EIATTR_SYSCALL_OFFSETS
	.align		4
        /*00bc*/ 	.byte	0x04, 0x46
        /*00be*/ 	.short	(.L_856 - .L_855)


	//   ....[0]....
.L_855:
        /*00c0*/ 	.word	0x00000460


	//   ....[1]....
        /*00c4*/ 	.word	0x000007a0


	//----- nvinfo : EIATTR_EXIT_INSTR_OFFSETS
	.align		4
.L_856:
        /*00c8*/ 	.byte	0x04, 0x1c
        /*00ca*/ 	.short	(.L_858 - .L_857)


	//   ....[0]....
.L_857:
        /*00cc*/ 	.word	0x00000120


	//   ....[1]....
        /*00d0*/ 	.word	0x000005b0


	//   ....[2]....
        /*00d4*/ 	.word	0x00000890


	//----- nvinfo : EIATTR_CRS_STACK_SIZE
	.align		4
.L_858:
        /*00d8*/ 	.byte	0x04, 0x1e
        /*00da*/ 	.short	(.L_860 - .L_859)
.L_859:
        /*00dc*/ 	.word	0x00000000


	//----- nvinfo : EIATTR_CBANK_PARAM_SIZE
	.align		4
.L_860:
        /*00e0*/ 	.byte	0x03, 0x19
        /*00e2*/ 	.short	0x0048


	//----- nvinfo : EIATTR_PARAM_CBANK
	.align		4
        /*00e4*/ 	.byte	0x04, 0x0a
        /*00e6*/ 	.short	(.L_862 - .L_861)
	.align		4
.L_861:
        /*00e8*/ 	.word	index@(.nv.constant0._ZN2at6native39_GLOBAL__N__cee6930f_7_Loss_cu_5b0651e139nll_loss_backward_reduce_cuda_kernel_2dIN3c104HalfElEEvPT_PKS5_PKT0_S8_S8_biill)
        /*00ec*/ 	.short	0x0210
        /*00ee*/ 	.short	0x0048


	//----- nvinfo : EIATTR_SW_WAR
	.align		4
.L_862:
        /*00f0*/ 	.byte	0x04, 0x36
        /*00f2*/ 	.short	(.L_864 - .L_863)
.L_863:
        /*00f4*/ 	.word	0x00000008
.L_864:


//--------------------- .nv.info._ZN2at6native39_GLOBAL__N__cee6930f_7_Loss_cu_5b0651e139nll_loss_backward_reduce_cuda_kernel_2dIN3c104HalfEhEEvPT_PKS5_PKT0_S8_S8_biill --------------------------
	.section	.nv.info._ZN2at6native39_GLOBAL__N__cee6930f_7_Loss_cu_5b0651e139nll_loss_backward_reduce_cuda_kernel_2dIN3c104HalfEhEEvPT_PKS5_PKT0_S8_S8_biill,"",@"SHT_CUDA_INFO"
	.sectionflags	@""
	.align	4


	//----- nvinfo : EIATTR_CUDA_API_VERSION
	.align		4
        /*0000*/ 	.byte	0x04, 0x37
        /*0002*/ 	.short	(.L_866 - .L_865)
.L_865:
        /*0004*/ 	.word	0x00000082


	//----- nvinfo : EIATTR_KPARAM_INFO
	.align		4
.L_866:
        /*0008*/ 	.byte	0x04, 0x17
        /*000a*/ 	.short	(.L_868 - .L_867)
.L_867:
        /*000c*/ 	.word	0x00000000
        /*0010*/ 	.short	0x0009
        /*0012*/ 	.short	0x0040
        /*0014*/ 	.byte	0x00, 0xf0, 0x21, 0x00


	//----- nvinfo : EIATTR_KPARAM_INFO
	.align		4
.L_868:
        /*0018*/ 	.byte	0x04, 0x17
        /*001a*/ 	.short	(.L_870 - .L_869)
.L_869:
        /*001c*/ 	.word	0x00000000
        /*0020*/ 	.short	0x0008
        /*0022*/ 	.short	0x0038
        /*0024*/ 	.byte	0x00, 0xf0, 0x21, 0x00


	//----- nvinfo : EIATTR_KPARAM_INFO
	.align		4
.L_870:
        /*0028*/ 	.byte	0x04, 0x17
        /*002a*/ 	.short	(.L_872 - .L_871)
.L_871:
        /*002c*/ 	.word	0x00000000
        /*0030*/ 	.short	0x0007
        /*0032*/ 	.short	0x0030
        /*0034*/ 	.byte	0x00, 0xf0, 0x11, 0x00


	//----- nvinfo : EIATTR_KPARAM_INFO
	.align		4
.L_872:
        /*0038*/ 	.byte	0x04, 0x17
        /*003a*/ 	.short	(.L_874 - .L_873)
.L_873:
        /*003c*/ 	.word	0x00000000
        /*0040*/ 	.short	0x0006
        /*0042*/ 	.short	0x002c
        /*0044*/ 	.byte	0x00, 0xf0, 0x11, 0x00


	//----- nvinfo : EIATTR_KPARAM_INFO
	.align		4
.L_874:
        /*0048*/ 	.byte	0x04, 0x17
        /*004a*/ 	.short	(.L_876 - .L_875)
.L_875:
        /*004c*/ 	.word	0x00000000
        /*0050*/ 	.short	0x0005
        /*0052*/ 	.short	0x0028
        /*0054*/ 	.byte	0x00, 0xf0, 0x05, 0x00


	//----- nvinfo : EIATTR_KPARAM_INFO
	.align		4
.L_876:
        /*0058*/ 	.byte	0x04, 0x17
        /*005a*/ 	.short	(.L_878 - .L_877)
.L_877:
        /*005c*/ 	.word	0x00000000
        /*0060*/ 	.short	0x0004
        /*0062*/ 	.short	0x0020
        /*0064*/ 	.byte	0x00, 0xf0, 0x21, 0x00


	//----- nvinfo : EIATTR_KPARAM_INFO
	.align		4
.L_878:
        /*0068*/ 	.byte	0x04, 0x17
        /*006a*/ 	.short	(.L_880 - .L_879)
.L_879:
        /*006c*/ 	.word	0x00000000
        /*0070*/ 	.short	0x0003
        /*0072*/ 	.short	0x0018
        /*0074*/ 	.byte	0x00, 0xf0, 0x21, 0x00


	//----- nvinfo : EIATTR_KPARAM_INFO
	.align		4
.L_880:
        /*0078*/ 	.byte	0x04, 0x17
        /*007a*/ 	.short	(.L_882 - .L_881)
.L_881:
        /*007c*/ 	.word	0x00000000
        /*0080*/ 	.short	0x0002
        /*0082*/ 	.short	0x0010
        /*0084*/ 	.byte	0x00, 0xf0, 0x21, 0x00


	//----- nvinfo : EIATTR_KPARAM_INFO
	.align		4
.L_882:
        /*0088*/ 	.byte	0x04, 0x17
        /*008a*/ 	.short	(.L_884 - .L_883)
.L_883:
        /*008c*/ 	.word	0x00000000
        /*0090*/ 	.short	0x0001
        /*0092*/ 	.short	0x0008
        /*0094*/ 	.byte	0x00, 0xf0, 0x21, 0x00


	//----- nvinfo : EIATTR_KPARAM_INFO
	.align		4
.L_884:
        /*0098*/ 	.byte	0x04, 0x17
        /*009a*/ 	.short	(.L_886 - .L_885)
.L_885:
        /*009c*/ 	.word	0x00000000
        /*00a0*/ 	.short	0x0000
        /*00a2*/ 	.short	0x0000
        /*00a4*/ 	.byte	0x00, 0xf0, 0x21, 0x00


	//----- nvinfo : EIATTR_SPARSE_MMA_MASK
	.align		4
.L_886:
        /*00a8*/ 	.byte	0x03, 0x50
        /*00aa*/ 	.short	0x0000


	//----- nvinfo : EIATTR_MAXREG_COUNT
	.align		4
        /*00ac*/ 	.byte	0x03, 0x1b
        /*00ae*/ 	.short	0x00ff


	//----- nvinfo : EIATTR_EXTERNS
	.align		4
        /*00b0*/ 	.byte	0x04, 0x0f
        /*00b2*/ 	.short	(.L_888 - .L_887)


	//   ....[0]....
	.align		4
.L_887:
        /*00b4*/ 	.word	index@(__assertfail)


	//----- nvinfo : EIATTR_MERCURY_ISA_VERSION
	.align		4
.L_888:
        /*00b8*/ 	.byte	0x03, 0x5f
        /*00ba*/ 	.short	0x0101


	//----- nvinfo : EIATTR_SYSCALL_OFFSETS
	.align		4
        /*00bc*/ 	.byte	0x04, 0x46
        /*00be*/ 	.short	(.L_890 - .L_889)


	//   ....[0]....
.L_889:
        /*00c0*/ 	.word	0x00000420


	//   ....[1]....
        /*00c4*/ 	.word	0x00000570


	//   ....[2]....
        /*00c8*/ 	.word	0x00000830


	//   ....[3]....
        /*00cc*/ 	.word	0x00000980


	//----- nvinfo : EIATTR_EXIT_INSTR_OFFSETS
	.align		4
.L_890:
        /*00d0*/ 	.byte	0x04, 0x1c
        /*00d2*/ 	.short	(.L_892 - .L_891)


	//   ....[0]....
.L_891:
        /*00d4*/ 	.word	0x00000120


	//   ....[1]....
        /*00d8*/ 	.word	0x00000670


	//   ....[2]....
        /*00dc*/ 	.word	0x00000a10


	//----- nvinfo : EIATTR_CRS_STACK_SIZE
	.align		4
.L_892:
        /*00e0*/ 	.byte	0x04, 0x1e
        /*00e2*/ 	.short	(.L_894 - .L_893)
.L_893:
        /*00e4*/ 	.word	0x00000000


	//----- nvinfo : EIATTR_CBANK_PARAM_SIZE
	.align		4
.L_894:
        /*00e8*/ 	.byte	0x03, 0x19
        /*00ea*/ 	.short	0x0048


	//----- nvinfo : EIATTR_PARAM_CBANK
	.align		4
        /*00ec*/ 	.byte	0x04, 0x0a
        /*00ee*/ 	.short	(.L_896 - .L_895)
	.align		4
.L_895:
        /*00f0*/ 	.word	index@(.nv.constant0._ZN2at6native39_GLOBAL__N__cee6930f_7_Loss_cu_5b0651e139nll_loss_backward_reduce_cuda_kernel_2dIN3c104HalfEhEEvPT_PKS5_PKT0_S8_S8_biill)
        /*00f4*/ 	.short	0x0210
        /*00f6*/ 	.short	0x0048


	//----- nvinfo : EIATTR_SW_WAR
	.align		4
.L_896:
        /*00f8*/ 	.byte	0x04, 0x36
        /*00fa*/ 	.short	(.L_898 - .L_897)
.L_897:
        /*00fc*/ 	.word	0x00000008
.L_898:


//--------------------- .nv.info._ZN2at6native39_GLOBAL__N__cee6930f_7_Loss_cu_5b0651e139nll_loss_backward_reduce_cuda_kernel_2dIflEEvPT_PKS3_PKT0_S6_S6_biill --------------------------
	.section	.nv.info._ZN2at6native39_GLOBAL__N__cee6930f_7_Loss_cu_5b0651e139nll_loss_backward_reduce_cuda_kernel_2dIflEEvPT_PKS3_PKT0_S6_S6_biill,"",@"SHT_CUDA_INFO"
	.sectionflags	@""
	.align	4


	//----- nvinfo : EIATTR_CUDA_API_VERSION
	.align		4
        /*0000*/ 	.byte	0x04, 0x37
        /*0002*/ 	.short	(.L_900 - .L_899)
.L_899:
        /*0004*/ 	.word	0x00000082


	//----- nvinfo : EIATTR_KPARAM_INFO
	.align		4
.L_900:
        /*0008*/ 	.byte	0x04, 0x17
        /*000a*/ 	.short	(.L_902 - .L_901)
.L_901:
        /*000c*/ 	.word	0x00000000
        /*0010*/ 	.short	0x0009
        /*0012*/ 	.short	0x0040
        /*0014*/ 	.byte	0x00, 0xf0, 0x21, 0x00


	//----- nvinfo : EIATTR_KPARAM_INFO
	.align		4
.L_902:
        /*0018*/ 	.byte	0x04, 0x17
        /*001a*/ 	.short	(.L_904 - .L_903)
.L_903:
        /*001c*/ 	.word	0x00000000
        /*0020*/ 	.short	0x0008
        /*0022*/ 	.short	0x0038
        /*0024*/ 	.byte	0x00, 0xf0, 0x21, 0x00


	//----- nvinfo : EIATTR_KPARAM_INFO
	.align		4
.L_904:
        /*0028*/ 	.byte	0x04, 0x17
        /*002a*/ 	.short	(.L_906 - .L_905)
.L_905:
        /*002c*/ 	.word	0x00000000
        /*0030*/ 	.short	0x0007
        /*0032*/ 	.short	0x0030
        /*0034*/ 	.byte	0x00, 0xf0, 0x11, 0x00


	//----- nvinfo : EIATTR_KPARAM_INFO
	.align		4
.L_906:
        /*0038*/ 	.byte	0x04, 0x17
        /*003a*/ 	.short	(.L_908 - .L_907)
.L_907:
        /*003c*/ 	.word	0x00000000
        /*0040*/ 	.short	0x0006
        /*0042*/ 	.short	0x002c
        /*0044*/ 	.byte	0x00, 0xf0, 0x11, 0x00


	//----- nvinfo : EIATTR_KPARAM_INFO
	.align		4
.L_908:
        /*0048*/ 	.byte	0x04, 0x17
        /*004a*/ 	.short	(.L_910 - .L_909)
.L_909:
        /*004c*/ 	.word	0x00000000
        /*0050*/ 	.short	0x0005
        /*0052*/ 	.short	0x0028
        /*0054*/ 	.byte	0x00, 0xf0, 0x05, 0x00


	//----- nvinfo : EIATTR_KPARAM_INFO
	.align		4
.L_910:
        /*0058*/ 	.byte	0x04, 0x17
        /*005a*/ 	.short	(.L_912 - .L_911)
.L_911:
        /*005c*/ 	.word	0x00000000
        /*0060*/ 	.short	0x0004
        /*0062*/ 	.short	0x0020
        /*0064*/ 	.byte	0x00, 0xf0, 0x21, 0x00


	//----- nvinfo : EIATTR_KPARAM_INFO
	.align		4
.L_912:
        /*0068*/ 	.byte	0x04, 0x17
        /*006a*/ 	.short	(.L_914 - .L_913)
.L_913:
        /*006c*/ 	.word	0x00000000
        /*0070*/ 	.short	0x0003
        /*0072*/ 	.short	0x0018
        /*0074*/ 	.byte	0x00, 0xf0, 0x21, 0x00


	//----- nvinfo : EIATTR_KPARAM_INFO
	.align		4
.L_914:
        /*0078*/ 	.byte	0x04, 0x17
        /*007a*/ 	.short	(.L_916 - .L_915)
.L_915:
        /*007c*/ 	.word	0x00000000
        /*0080*/ 	.short	0x0002
        /*0082*/ 	.short	0x0010
        /*0084*/ 	.byte	0x00, 0xf0, 0x21, 0x00


	//----- nvinfo : EIATTR_KPARAM_INFO
	.align		4
.L_916:
        /*0088*/ 	.byte	0x04, 0x17
        /*008a*/ 	.short	(.L_918 - .L_917)
.L_917:
        /*008c*/ 	.word	0x00000000
        /*0090*/ 	.short	0x0001
        /*0092*/ 	.short	0x0008
        /*0094*/ 	.byte	0x00, 0xf0, 0x21, 0x00


	//----- nvinfo : EIATTR_KPARAM_INFO
	.align		4
.L_918:
        /*0098*/ 	.byte	0x04, 0x17
        /*009a*/ 	.short	(.L_920 - .L_919)
.L_919:
        /*009c*/ 	.word	0x00000000
        /*00a0*/ 	.short	0x0000
        /*00a2*/ 	.short	0x0000
        /*00a4*/ 	.byte	0x00, 0xf0, 0x21, 0x00


	//----- nvinfo : EIATTR_SPARSE_MMA_MASK
	.align		4
.L_920:
        /*00a8*/ 	.byte	0x03, 0x50
        /*00aa*/ 	.short	0x0000


	//----- nvinfo : EIATTR_MAXREG_COUNT
	.align		4
        /*00ac*/ 	.byte	0x03, 0x1b
        /*00ae*/ 	.short	0x00ff


	//----- nvinfo : EIATTR_EXTERNS
	.align		4
        /*00b0*/ 	.byte	0x04, 0x0f
        /*00b2*/ 	.short	(.L_922 - .L_921)


	//   ....[0]....
	.align		4
.L_921:
        /*00b4*/ 	.word	index@(__assertfail)


	//----- nvinfo : EIATTR_MERCURY_ISA_VERSION
	.align		4
.L_922:
        /*00b8*/ 	.byte	0x03, 0x5f
        /*00ba*/ 	.short	0x0101


	//----- nvinfo : EIATTR_SYSCALL_OFFSETS
	.align		4
        /*00bc*/ 	.byte	0x04, 0x46
        /*00be*/ 	.short	(.L_924 - .L_923)


	//   ....[0]....
.L_923:
        /*00c0*/ 	.word	0x00000400


	//   ....[1]....
        /*00c4*/ 	.word	0x00000720


	//----- nvinfo : EIATTR_EXIT_INSTR_OFFSETS
	.align		4
.L_924:
        /*00c8*/ 	.byte	0x04, 0x1c
        /*00ca*/ 	.short	(.L_926 - .L_925)


	//   ....[0]....
.L_925:
        /*00cc*/ 	.word	0x000000d0


	//   ....[1]....
        /*00d0*/ 	.word	0x00000530


	//   ....[2]....
        /*00d4*/ 	.word	0x00000810


	//----- nvinfo : EIATTR_CRS_STACK_SIZE
	.align		4
.L_926:
        /*00d8*/ 	.byte	0x04, 0x1e
        /*00da*/ 	.short	(.L_928 - .L_927)
.L_927:
        /*00dc*/ 	.word	0x00000000


	//----- nvinfo : EIATTR_CBANK_PARAM_SIZE
	.align		4
.L_928:
        /*00e0*/ 	.byte	0x03, 0x19
        /*00e2*/ 	.short	0x0048


	//----- nvinfo : EIATTR_PARAM_CBANK
	.align		4
        /*00e4*/ 	.byte	0x04, 0x0a
        /*00e6*/ 	.short	(.L_930 - .L_929)
	.align		4
.L_929:
        /*00e8*/ 	.word	index@(.nv.constant0._ZN2at6native39_GLOBAL__N__cee6930f_7_Loss_cu_5b0651e139nll_loss_backward_reduce_cuda_kernel_2dIflEEvPT_PKS3_PKT0_S6_S6_biill)
        /*00ec*/ 	.short	0x0210
        /*00ee*/ 	.short	0x0048


	//----- nvinfo : EIATTR_SW_WAR
	.align		4
.L_930:
        /*00f0*/ 	.byte	0x04, 0x36
        /*00f2*/ 	.short	(.L_932 - .L_931)
.L_931:
        /*00f4*/ 	.word	0x00000008
.L_932:


//--------------------- .nv.info._ZN2at6native39_GLOBAL__N__cee6930f_7_Loss_cu_5b0651e139nll_loss_backward_reduce_cuda_kernel_2dIfhEEvPT_PKS3_PKT0_S6_S6_biill --------------------------
	.section	.nv.info._ZN2at6native39_GLOBAL__N__cee6930f_7_Loss_cu_5b0651e139nll_loss_backward_reduce_cuda_kernel_2dIfhEEvPT_PKS3_PKT0_S6_S6_biill,"",@"SHT_CUDA_INFO"
	.sectionflags	@""
	.align	4


	//----- nvinfo : EIATTR_CUDA_API_VERSION
	.align		4
        /*0000*/ 	.byte	0x04, 0x37
        /*0002*/ 	.short	(.L_934 - .L_933)
.L_933:
        /*0004*/ 	.word	0x00000082


	//----- nvinfo : EIATTR_KPARAM_INFO
	.align		4
.L_934:
        /*0008*/ 	.byte	0x04, 0x17
        /*000a*/ 	.short	(.L_936 - .L_935)
.L_935:
        /*000c*/ 	.word	0x00000000
        /*0010*/ 	.short	0x0009
        /*0012*/ 	.short	0x0040
        /*0014*/ 	.byte	0x00, 0xf0, 0x21, 0x00


	//----- nvinfo : EIATTR_KPARAM_INFO
	.align		4
.L_936:
        /*0018*/ 	.byte	0x04, 0x17
        /*001a*/ 	.short	(.L_938 - .L_937)
.L_937:
        /*001c*/ 	.word	0x00000000
        /*0020*/ 	.short	0x0008
        /*0022*/ 	.short	0x0038
        /*0024*/ 	.byte	0x00, 0xf0, 0x21, 0x00


	//----- nvinfo : EIATTR_KPARAM_INFO
	.align		4
.L_938:
        /*0028*/ 	.byte	0x04, 0x17
        /*002a*/ 	.short	(.L_940 - .L_939)
.L_939:
        /*002c*/ 	.word	0x00000000
        /*0030*/ 	.short	0x0007
        /*0032*/ 	.short	0x0030
        /*0034*/ 	.byte	0x00, 0xf0, 0x11, 0x00


	//----- nvinfo : EIATTR_KPARAM_INFO
	.align		4
.L_940:
        /*0038*/ 	.byte	0x04, 0x17
        /*003a*/ 	.short	(.L_942 - .L_941)
.L_941:
        /*003c*/ 	.word	0x00000000
        /*0040*/ 	.short	0x0006
        /*0042*/ 	.short	0x002c
        /*0044*/ 	.byte	0x00, 0xf0, 0x11, 0x00


	//----- nvinfo : EIATTR_KPARAM_INFO
	.align		4
.L_942:
        /*0048*/ 	.byte	0x04, 0x17
        /*004a*/ 	.short	(.L_944 - .L_943)
.L_943:
        /*004c*/ 	.word	0x00000000
        /*0050*/ 	.short	0x0005
        /*0052*/ 	.short	0x0028
        /*0054*/ 	.byte	0x00, 0xf0, 0x05, 0x00


	//----- nvinfo : EIATTR_KPARAM_INFO
	.align		4
.L_944:
        /*0058*/ 	.byte	0x04, 0x17
        /*005a*/ 	.short	(.L_946 - .L_945)
.L_945:
        /*005c*/ 	.word	0x00000000
        /*0060*/ 	.short	0x0004
        /*0062*/ 	.short	0x0020
        /*0064*/ 	.byte	0x00, 0xf0, 0x21, 0x00


	//----- nvinfo : EIATTR_KPARAM_INFO
	.align		4
.L_946:
        /*0068*/ 	.byte	0x04, 0x17
        /*006a*/ 	.short	(.L_948 - .L_947)
.L_947:
        /*006c*/ 	.word	0x00000000
        /*0070*/ 	.short	0x0003
        /*0072*/ 	.short	0x0018
        /*0074*/ 	.byte	0x00, 0xf0, 0x21, 0x00


	//----- nvinfo : EIATTR_KPARAM_INFO
	.align		4
.L_948:
        /*0078*/ 	.byte	0x04, 0x17
        /*007a*/ 	.short	(.L_950 - .L_949)
.L_949:
        /*007c*/ 	.word	0x00000000
        /*0080*/ 	.short	0x0002
        /*0082*/ 	.short	0x0010
        /*0084*/ 	.byte	0x00, 0xf0, 0x21, 0x00


	//----- nvinfo : EIATTR_KPARAM_INFO
	.align		4
.L_950:
        /*0088*/ 	.byte	0x04, 0x17
        /*008a*/ 	.short	(.L_952 - .L_951)
.L_951:
        /*008c*/ 	.word	0x00000000
        /*0090*/ 	.short	0x0001
        /*0092*/ 	.short	0x0008
        /*0094*/ 	.byte	0x00, 0xf0, 0x21, 0x00


	//----- nvinfo : EIATTR_KPARAM_INFO
	.align		4
.L_952:
        /*0098*/ 	.byte	0x04, 0x17
        /*009a*/ 	.short	(.L_954 - .L_953)
.L_953:
        /*009c*/ 	.word	0x00000000
        /*00a0*/ 	.short	0x0000
        /*00a2*/ 	.short	0x0000
        /*00a4*/ 	.byte	0x00, 0xf0, 0x21, 0x00


	//----- nvinfo : EIATTR_SPARSE_MMA_MASK
	.align		4
.L_954:
        /*00a8*/ 	.byte	0x03, 0x50
        /*00aa*/ 	.short	0x0000


	//----- nvinfo : EIATTR_MAXREG_COUNT
	.align		4
        /*00ac*/ 	.byte	0x03, 0x1b
        /*00ae*/ 	.short	0x00ff


	//----- nvinfo : EIATTR_EXTERNS
	.align		4
        /*00b0*/ 	.byte	0x04, 0x0f
        /*00b2*/ 	.short	(.L_956 - .L_955)


	//   ....[0]....
	.align		4
.L_955:
        /*00b4*/ 	.word	index@(__assertfail)


	//----- nvinfo : EIATTR_MERCURY_ISA_VERSION
	.align		4
.L_956:
        /*00b8*/ 	.byte	0x03, 0x5f
        /*00ba*/ 	.short	0x0101


	//----- nvinfo : EIATTR_SYSCALL_OFFSETS
	.align		4
        /*00bc*/ 	.byte	0x04, 0x46
        /*00be*/ 	.short	(.L_958 - .L_957)


	//   ....[0]....
.L_957:
        /*00c0*/ 	.word	0x000003c0


	//   ....[1]....
        /*00c4*/ 	.word	0x00000510


	//   ....[2]....
        /*00c8*/ 	.word	0x000007c0


	//   ....[3]....
        /*00cc*/ 	.word	0x00000910


	//----- nvinfo : EIATTR_EXIT_INSTR_OFFSETS
	.align		4
.L_958:
        /*00d0*/ 	.byte	0x04, 0x1c
        /*00d2*/ 	.short	(.L_960 - .L_959)


	//   ....[0]....
.L_959:
        /*00d4*/ 	.word	0x000000d0


	//   ....[1]....
        /*00d8*/ 	.word	0x000005f0


	//   ....[2]....
        /*00dc*/ 	.word	0x000009b0


	//----- nvinfo : EIATTR_CRS_STACK_SIZE
	.align		4
.L_960:
        /*00e0*/ 	.byte	0x04, 0x1e
        /*00e2*/ 	.short	(.L_962 - .L_961)
.L_961:
        /*00e4*/ 	.word	0x00000000


	//----- nvinfo : EIATTR_CBANK_PARAM_SIZE
	.align		4
.L_962:
        /*00e8*/ 	.byte	0x03, 0x19
        /*00ea*/ 	.short	0x0048


	//----- nvinfo : EIATTR_PARAM_CBANK
	.align		4
        /*00ec*/ 	.byte	0x04, 0x0a
        /*00ee*/ 	.short	(.L_964 - .L_963)
	.align		4
.L_963:
        /*00f0*/ 	.word	index@(.nv.constant0._ZN2at6native39_GLOBAL__N__cee6930f_7_Loss_cu_5b0651e139nll_loss_backward_reduce_cuda_kernel_2dIfhEEvPT_PKS3_PKT0_S6_S6_biill)
        /*00f4*/ 	.short	0x0210
        /*00f6*/ 	.short	0x0048


	//----- nvinfo : EIATTR_SW_WAR
	.align		4
.L_964:
        /*00f8*/ 	.byte	0x04, 0x36
        /*00fa*/ 	.short	(.L_966 - .L_965)
.L_965:
        /*00fc*/ 	.word	0x00000008
.L_966:


//--------------------- .nv.info._ZN2at6native39_GLOBAL__N__cee6930f_7_Loss_cu_5b0651e139nll_loss_backward_reduce_cuda_kernel_2dIdlEEvPT_PKS3_PKT0_S6_S6_biill --------------------------
	.section	.nv.info._ZN2at6native39_GLOBAL__N__cee6930f_7_Loss_cu_5b0651e139nll_loss_backward_reduce_cuda_kernel_2dIdlEEvPT_PKS3_PKT0_S6_S6_biill,"",@"SHT_CUDA_INFO"
	.sectionflags	@""
	.align	4


	//----- nvinfo : EIATTR_CUDA_API_VERSION
	.align		4
        /*0000*/ 	.byte	0x04, 0x37
        /*0002*/ 	.short	(.L_968 - .L_967)
.L_967:
        /*0004*/ 	.word	0x00000082


	//----- nvinfo : EIATTR_KPARAM_INFO
	.align		4
.L_968:
        /*0008*/ 	.byte	0x04, 0x17
        /*000a*/ 	.short	(.L_970 - .L_969)
.L_969:
        /*000c*/ 	.word	0x00000000
        /*0010*/ 	.short	0x0009
        /*0012*/ 	.short	0x0040
        /*0014*/ 	.byte	0x00, 0xf0, 0x21, 0x00


	//----- nvinfo : EIATTR_KPARAM_INFO
	.align		4
.L_970:
        /*0018*/ 	.byte	0x04, 0x17
        /*001a*/ 	.short	(.L_972 - .L_971)
.L_971:
        /*001c*/ 	.word	0x00000000
        /*0020*/ 	.short	0x0008
        /*0022*/ 	.short	0x0038
        /*0024*/ 	.byte	0x00, 0xf0, 0x21, 0x00


	//----- nvinfo : EIATTR_KPARAM_INFO
	.align		4
.L_972:
        /*0028*/ 	.byte	0x04, 0x17
        /*002a*/ 	.short	(.L_974 - .L_973)
.L_973:
        /*002c*/ 	.word	0x00000000
        /*0030*/ 	.short	0x0007
        /*0032*/ 	.short	0x0030
        /*0034*/ 	.byte	0x00, 0xf0, 0x11, 0x00


	//----- nvinfo : EIATTR_KPARAM_INFO
	.align		4
.L_974:
        /*0038*/ 	.byte	0x04, 0x17
        /*003a*/ 	.short	(.L_976 - .L_975)
.L_975:
        /*003c*/ 	.word	0x00000000
        /*0040*/ 	.short	0x0006
        /*0042*/ 	.short	0x002c
        /*0044*/ 	.byte	0x00, 0xf0, 0x11, 0x00


	//----- nvinfo : EIATTR_KPARAM_INFO
	.align		4
.L_976:
        /*0048*/ 	.byte	0x04, 0x17
        /*004a*/ 	.short	(.L_978 - .L_977)
.L_977:
        /*004c*/ 	.word	0x00000000
        /*0050*/ 	.short	0x0005
        /*0052*/ 	.short	0x0028
        /*0054*/ 	.byte	0x00, 0xf0, 0x05, 0x00


	//----- nvinfo : EIATTR_KPARAM_INFO
	.align		4
.L_978:
        /*0058*/ 	.byte	0x04, 0x17
        /*005a*/ 	.short	(.L_980 - .L_979)
.L_979:
        /*005c*/ 	.word	0x00000000
        /*0060*/ 	.short	0x0004
        /*0062*/ 	.short	0x0020
        /*0064*/ 	.byte	0x00, 0xf0, 0x21, 0x00


	//----- nvinfo : EIATTR_KPARAM_INFO
	.align		4
.L_980:
        /*0068*/ 	.byte	0x04, 0x17
        /*006a*/ 	.short	(.L_982 - .L_981)
.L_981:
        /*006c*/ 	.word	0x00000000
        /*0070*/ 	.short	0x0003
        /*0072*/ 	.short	0x0018
        /*0074*/ 	.byte	0x00, 0xf0, 0x21, 0x00


	//----- nvinfo : EIATTR_KPARAM_INFO
	.align		4
.L_982:
        /*0078*/ 	.byte	0x04, 0x17
        /*007a*/ 	.short	(.L_984 - .L_983)
.L_983:
        /*007c*/ 	.word	0x00000000
        /*0080*/ 	.short	0x0002
        /*0082*/ 	.short	0x0010
        /*0084*/ 	.byte	0x00, 0xf0, 0x21, 0x00


	//----- nvinfo : EIATTR_KPARAM_INFO
	.align		4
.L_984:
        /*0088*/ 	.byte	0x04, 0x17
        /*008a*/ 	.short	(.L_986 - .L_985)
.L_985:
        /*008c*/ 	.word	0x00000000
        /*0090*/ 	.short	0x0001
        /*0092*/ 	.short	0x0008
        /*0094*/ 	.byte	0x00, 0xf0, 0x21, 0x00


	//----- nvinfo : EIATTR_KPARAM_INFO
	.align		4
.L_986:
        /*0098*/ 	.byte	0x04, 0x17
        /*009a*/ 	.short	(.L_988 - .L_987)
.L_987:
        /*009c*/ 	.word	0x00000000
        /*00a0*/ 	.short	0x0000
        /*00a2*/ 	.short	0x0000
        /*00a4*/ 	.byte	0x00, 0xf0, 0x21, 0x00


	//----- nvinfo : EIATTR_SPARSE_MMA_MASK
	.align		4
.L_988:
        /*00a8*/ 	.byte	0x03, 0x50
        /*00aa*/ 	.short	0x0000


	//----- nvinfo : EIATTR_MAXREG_COUNT
	.align		4
        /*00ac*/ 	.byte	0x03, 0x1b
        /*00ae*/ 	.short	0x00ff


	//----- nvinfo : EIATTR_EXTERNS
	.align		4
        /*00b0*/ 	.byte	0x04, 0x0f
        /*00b2*/ 	.short	(.L_990 - .L_989)


	//   ....[0]....
	.align		4
.L_989:
        /*00b4*/ 	.word	index@(__assertfail)


	//----- nvinfo : EIATTR_MERCURY_ISA_VERSION
	.align		4
.L_990:
        /*00b8*/ 	.byte	0x03, 0x5f
        /*00ba*/ 	.short	0x0101


	//----- nvinfo : EIATTR_SYSCALL_OFFSETS
	.align		4
        /*00bc*/ 	.byte	0x04, 0x46
        /*00be*/ 	.short	(.L_992 - .L_991)


	//   ....[0]....
.L_991:
        /*00c0*/ 	.word	0x00000520


	//   ....[1]....
        /*00c4*/ 	.word	0x00000840


	//----- nvinfo : EIATTR_EXIT_INSTR_OFFSETS
	.align		4
.L_992:
        /*00c8*/ 	.byte	0x04, 0x1c
        /*00ca*/ 	.short	(.L_994 - .L_993)


	//   ....[0]....
.L_993:
        /*00cc*/ 	.word	0x00000210


	//   ....[1]....
        /*00d0*/ 	.word	0x00000650


	//   ....[2]....
        /*00d4*/ 	.word	0x00000940


	//----- nvinfo : EIATTR_CRS_STACK_SIZE
	.align		4
.L_994:
        /*00d8*/ 	.byte	0x04, 0x1e
        /*00da*/ 	.short	(.L_996 - .L_995)
.L_995:
        /*00dc*/ 	.word	0x00000000


	//----- nvinfo : EIATTR_CBANK_PARAM_SIZE
	.align		4
.L_996:
        /*00e0*/ 	.byte	0x03, 0x19
        /*00e2*/ 	.short	0x0048


	//----- nvinfo : EIATTR_PARAM_CBANK
	.align		4
        /*00e4*/ 	.byte	0x04, 0x0a
        /*00e6*/ 	.short	(.L_998 - .L_997)
	.align		4
.L_997:
        /*00e8*/ 	.word	index@(.nv.constant0._ZN2at6native39_GLOBAL__N__cee6930f_7_Loss_cu_5b0651e139nll_loss_backward_reduce_cuda_kernel_2dIdlEEvPT_PKS3_PKT0_S6_S6_biill)
        /*00ec*/ 	.short	0x0210
        /*00ee*/ 	.short	0x0048


	//----- nvinfo : EIATTR_SW_WAR
	.align		4
.L_998:
        /*00f0*/ 	.byte	0x04, 0x36
        /*00f2*/ 	.short	(.L_1000 - .L_999)
.L_999:
        /*00f4*/ 	.word	0x00000008
.L_1000:


//--------------------- .nv.info._ZN2at6native39_GLOBAL__N__cee6930f_7_Loss_cu_5b0651e139nll_loss_backward_reduce_cuda_kernel_2dIdhEEvPT_PKS3_PKT0_S6_S6_biill --------------------------
	.section	.nv.info._ZN2at6native39_GLOBAL__N__cee6930f_7_Loss_cu_5b0651e139nll_loss_backward_reduce_cuda_kernel_2dIdhEEvPT_PKS3_PKT0_S6_S6_biill,"",@"SHT_CUDA_INFO"
	.sectionflags	@""
	.align	4


	//----- nvinfo : EIATTR_CUDA_API_VERSION
	.align		4
        /*0000*/ 	.byte	0x04, 0x37
        /*0002*/ 	.short	(.L_1002 - .L_1001)
.L_1001:
        /*0004*/ 	.word	0x00000082


	//----- nvinfo : EIATTR_KPARAM_INFO
	.align		4
.L_1002:
        /*0008*/ 	.byte	0x04, 0x17
        /*000a*/ 	.short	(.L_1004 - .L_1003)
.L_1003:
        /*000c*/ 	.word	0x00000000
        /*0010*/ 	.short	0x0009
        /*0012*/ 	.short	0x0040
        /*0014*/ 	.byte	0x00, 0xf0, 0x21, 0x00


	//----- nvinfo : EIATTR_KPARAM_INFO
	.align		4
.L_1004:
        /*0018*/ 	.byte	0x04, 0x17
        /*001a*/ 	.short	(.L_1006 - .L_1005)
.L_1005:
        /*001c*/ 	.word	0x00000000
        /*0020*/ 	.short	0x0008
        /*0022*/ 	.short	0x0038
        /*0024*/ 	.byte	0x00, 0xf0, 0x21, 0x00


	//----- nvinfo : EIATTR_KPARAM_INFO
	.align		4
.L_1006:
        /*0028*/ 	.byte	0x04, 0x17
        /*002a*/ 	.short	(.L_1008 - .L_1007)
.L_1007:
        /*002c*/ 	.word	0x00000000
        /*0030*/ 	.short	0x0007
        /*0032*/ 	.short	0x0030
        /*0034*/ 	.byte	0x00, 0xf0, 0x11, 0x00


	//----- nvinfo : EIATTR_KPARAM_INFO
	.align		4
.L_1008:
        /*0038*/ 	.byte	0x04, 0x17
        /*003a*/ 	.short	(.L_1010 - .L_1009)
.L_1009:
        /*003c*/ 	.word	0x00000000
        /*0040*/ 	.short	0x0006
        /*0042*/ 	.short	0x002c
        /*0044*/ 	.byte	0x00, 0xf0, 0x11, 0x00


	//----- nvinfo : EIATTR_KPARAM_INFO
	.align		4
.L_1010:
        /*0048*/ 	.byte	0x04, 0x17
        /*004a*/ 	.short	(.L_1012 - .L_1011)
.L_1011:
        /*004c*/ 	.word	0x00000000
        /*0050*/ 	.short	0x0005
        /*0052*/ 	.short	0x0028
        /*0054*/ 	.byte	0x00, 0xf0, 0x05, 0x00


	//----- nvinfo : EIATTR_KPARAM_INFO
	.align		4
.L_1012:
        /*0058*/ 	.byte	0x04, 0x17
        /*005a*/ 	.short	(.L_1014 - .L_1013)
.L_1013:
        /*005c*/ 	.word	0x00000000
        /*0060*/ 	.short	0x0004
        /*0062*/ 	.short	0x0020
        /*0064*/ 	.byte	0x00, 0xf0, 0x21, 0x00


	//----- nvinfo : EIATTR_KPARAM_INFO
	.align		4
.L_1014:
        /*0068*/ 	.byte	0x04, 0x17
        /*006a*/ 	.short	(.L_1016 - .L_1015)
.L_1015:
        /*006c*/ 	.word	0x00000000
        /*0070*/ 	.short	0x0003
        /*0072*/ 	.short	0x0018
        /*0074*/ 	.byte	0x00, 0xf0, 0x21, 0x00


	//----- nvinfo : EIATTR_KPARAM_INFO
	.align		4
.L_1016:
        /*0078*/ 	.byte	0x04, 0x17
        /*007a*/ 	.short	(.L_1018 - .L_1017)
.L_1017:
        /*007c*/ 	.word	0x00000000
        /*0080*/ 	.short	0x0002
        /*0082*/ 	.short	0x0010
        /*0084*/ 	.byte	0x00, 0xf0, 0x21, 0x00


	//----- nvinfo : EIATTR_KPARAM_INFO
	.align		4
.L_1018:
        /*0088*/ 	.byte	0x04, 0x17
        /*008a*/ 	.short	(.L_1020 - .L_1019)
.L_1019:
        /*008c*/ 	.word	0x00000000
        /*0090*/ 	.short	0x0001
        /*0092*/ 	.short	0x0008
        /*0094*/ 	.byte	0x00, 0xf0, 0x21, 0x00


	//----- nvinfo : EIATTR_KPARAM_INFO
	.align		4
.L_1020:
        /*0098*/ 	.byte	0x04, 0x17
        /*009a*/ 	.short	(.L_1022 - .L_1021)
.L_1021:
        /*009c*/ 	.word	0x00000000
        /*00a0*/ 	.short	0x0000
        /*00a2*/ 	.short	0x0000
        /*00a4*/ 	.byte	0x00, 0xf0, 0x21, 0x00


	//----- nvinfo : EIATTR_SPARSE_MMA_MASK
	.align		4
.L_1022:
        /*00a8*/ 	.byte	0x03, 0x50
        /*00aa*/ 	.short	0x0000


	//----- nvinfo : EIATTR_MAXREG_COUNT
	.align		4
        /*00ac*/ 	.byte	0x03, 0x1b
        /*00ae*/ 	.short	0x00ff


	//----- nvinfo : EIATTR_EXTERNS
	.align		4
        /*00b0*/ 	.byte	0x04, 0x0f
        /*00b2*/ 	.short	(.L_1024 - .L_1023)


	//   ....[0]....
	.align		4
.L_1023:
        /*00b4*/ 	.word	index@(__assertfail)


	//----- nvinfo : EIATTR_MERCURY_ISA_VERSION
	.align		4
.L_1024:
        /*00b8*/ 	.byte	0x03, 0x5f
        /*00ba*/ 	.short	0x0101


	//----- nvinfo : EIATTR_SYSCALL_OFFSETS
	.align		4
        /*00bc*/ 	.byte	0x04, 0x46
        /*00be*/ 	.short	(.L_1026 - .L_1025)


	//   ....[0]....
.L_1025:
        /*00c0*/ 	.word	0x000004e0


	//   ....[1]....
        /*00c4*/ 	.word	0x00000630


	//   ....[2]....
        /*00c8*/ 	.word	0x000008e0


	//   ....[3]....
        /*00cc*/ 	.word	0x00000a30


	//----- nvinfo : EIATTR_EXIT_INSTR_OFFSETS
	.align		4
.L_1026:
        /*00d0*/ 	.byte	0x04, 0x1c
        /*00d2*/ 	.short	(.L_1028 - .L_1027)


	//   ....[0]....
.L_1027:
        /*00d4*/ 	.word	0x00000210


	//   ....[1]....
        /*00d8*/ 	.word	0x00000710


	//   ....[2]....
        /*00dc*/ 	.word	0x00000ae0


	//----- nvinfo : EIATTR_CRS_STACK_SIZE
	.align		4
.L_1028:
        /*00e0*/ 	.byte	0x04, 0x1e
        /*00e2*/ 	.short	(.L_1030 - .L_1029)
.L_1029:
        /*00e4*/ 	.word	0x00000000


	//----- nvinfo : EIATTR_CBANK_PARAM_SIZE
	.align		4
.L_1030:
        /*00e8*/ 	.byte	0x03, 0x19
        /*00ea*/ 	.short	0x0048


	//----- nvinfo : EIATTR_PARAM_CBANK
	.align		4
        /*00ec*/ 	.byte	0x04, 0x0a
        /*00ee*/ 	.short	(.L_1032 - .L_1031)
	.align		4
.L_1031:
        /*00f0*/ 	.word	index@(.nv.constant0._ZN2at6native39_GLOBAL__N__cee6930f_7_Loss_cu_5b0651e139nll_loss_backward_reduce_cuda_kernel_2dIdhEEvPT_PKS3_PKT0_S6_S6_biill)
        /*00f4*/ 	.short	0x0210
        /*00f6*/ 	.short	0x0048


	//----- nvinfo : EIATTR_SW_WAR
	.align		4
.L_1032:
        /*00f8*/ 	.byte	0x04, 0x36
        /*00fa*/ 	.short	(.L_1034 - .L_1033)
.L_1033:
        /*00fc*/ 	.word	0x00000008
.L_1034:


//--------------------- .nv.info._ZN2at6native39_GLOBAL__N__cee6930f_7_Loss_cu_5b0651e139nll_loss_backward_reduce_cuda_kernel_1dIN3c108BFloat16ElEEvPT_PKS5_S8_PKT0_S8_bll --------------------------
	.section	.nv.info._ZN2at6native39_GLOBAL__N__cee6930f_7_Loss_cu_5b0651e139nll_loss_backward_reduce_cuda_kernel_1dIN3c108BFloat16ElEEvPT_PKS5_S8_PKT0_S8_bll,"",@"SHT_CUDA_INFO"
	.sectionflags	@""
	.align	4


	//----- nvinfo : EIATTR_CUDA_API_VERSION
	.align		4
        /*0000*/ 	.byte	0x04, 0x37
        /*0002*/ 	.short	(.L_1036 - .L_1035)
.L_1035:
        /*0004*/ 	.word	0x00000082


	//----- nvinfo : EIATTR_KPARAM_INFO
	.align		4
.L_1036:
        /*0008*/ 	.byte	0x04, 0x17
        /*000a*/ 	.short	(.L_1038 - .L_1037)
.L_1037:
        /*000c*/ 	.word	0x00000000
        /*0010*/ 	.short	0x0007
        /*0012*/ 	.short	0x0038
        /*0014*/ 	.byte	0x00, 0xf0, 0x21, 0x00


	//----- nvinfo : EIATTR_KPARAM_INFO
	.align		4
.L_1038:
        /*0018*/ 	.byte	0x04, 0x17
        /*001a*/ 	.short	(.L_1040 - .L_1039)
.L_1039:
        /*001c*/ 	.word	0x00000000
        /*0020*/ 	.short	0x0006
        /*0022*/ 	.short	0x0030
        /*0024*/ 	.byte	0x00, 0xf0, 0x21, 0x00


	//----- nvinfo : EIATTR_KPARAM_INFO
	.align		4
.L_1040:
        /*0028*/ 	.byte	0x04, 0x17
        /*002a*/ 	.short	(.L_1042 - .L_1041)
.L_1041:
        /*002c*/ 	.word	0x00000000
        /*0030*/ 	.short	0x0005
        /*0032*/ 	.short	0x0028
        /*0034*/ 	.byte	0x00, 0xf0, 0x05, 0x00


	//----- nvinfo : EIATTR_KPARAM_INFO
	.align		4
.L_1042:
        /*0038*/ 	.byte	0x04, 0x17
        /*003a*/ 	.short	(.L_1044 - .L_1043)
.L_1043:
        /*003c*/ 	.word	0x00000000
        /*0040*/ 	.short	0x0004
        /*0042*/ 	.short	0x0020
        /*0044*/ 	.byte	0x00, 0xf0, 0x21, 0x00


	//----- nvinfo : EIATTR_KPARAM_INFO
	.align		4
.L_1044:
        /*0048*/ 	.byte	0x04, 0x17
        /*004a*/ 	.short	(.L_1046 - .L_1045)
.L_1045:
        /*004c*/ 	.word	0x00000000
        /*0050*/ 	.short	0x0003
        /*0052*/ 	.short	0x0018
        /*0054*/ 	.byte	0x00, 0xf0, 0x21, 0x00


	//----- nvinfo : EIATTR_KPARAM_INFO
	.align		4
.L_1046:
        /*0058*/ 	.byte	0x04, 0x17
        /*005a*/ 	.short	(.L_1048 - .L_1047)
.L_1047:
        /*005c*/ 	.word	0x00000000
        /*0060*/ 	.short	0x0002
        /*0062*/ 	.short	0x0010
        /*0064*/ 	.byte	0x00, 0xf0, 0x21, 0x00


	//----- nvinfo : EIATTR_KPARAM_INFO
	.align		4
.L_1048:
        /*0068*/ 	.byte	0x04, 0x17
        /*006a*/ 	.short	(.L_1050 - .L_1049)
.L_1049:
        /*006c*/ 	.word	0x00000000
        /*0070*/ 	.short	0x0001
        /*0072*/ 	.short	0x0008
        /*0074*/ 	.byte	0x00, 0xf0, 0x21, 0x00


	//----- nvinfo : EIATTR_KPARAM_INFO
	.align		4
.L_1050:
        /*0078*/ 	.byte	0x04, 0x17
        /*007a*/ 	.short	(.L_1052 - .L_1051)
.L_1051:
        /*007c*/ 	.word	0x00000000
        /*0080*/ 	.short	0x0000
        /*0082*/ 	.short	0x0000
        /*0084*/ 	.byte	0x00, 0xf0, 0x21, 0x00


	//----- nvinfo : EIATTR_SPARSE_MMA_MASK
	.align		4
.L_1052:
        /*0088*/ 	.byte	0x03, 0x50
        /*008a*/ 	.short	0x0000


	//----- nvinfo : EIATTR_MAXREG_COUNT
	.align		4
        /*008c*/ 	.byte	0x03, 0x1b
        /*008e*/ 	.short	0x00ff


	//----- nvinfo : EIATTR_EXTERNS
	.align		4
        /*0090*/ 	.byte	0x04, 0x0f
        /*0092*/ 	.short	(.L_1054 - .L_1053)


	//   ....[0]....
	.align		4
.L_1053:
        /*0094*/ 	.word	index@(__assertfail)


	//----- nvinfo : EIATTR_MERCURY_ISA_VERSION
	.align		4
.L_1054:
        /*0098*/ 	.byte	0x03, 0x5f
        /*009a*/ 	.short	0x0101


	//----- nvinfo : EIATTR_SYSCALL_OFFSETS
	.align		4
        /*009c*/ 	.byte	0x04, 0x46
        /*009e*/ 	.short	(.L_1056 - .L_1055)


	//   ....[0]....
.L_1055:
        /*00a0*/ 	.word	0x000001e0


	//----- nvinfo : EIATTR_EXIT_INSTR_OFFSETS
	.align		4
.L_1056:
        /*00a4*/ 	.byte	0x04, 0x1c
        /*00a6*/ 	.short	(.L_1058 - .L_1057)


	//   ....[0]....
.L_1057:
        /*00a8*/ 	.word	0x00000070


	//   ....[1]....
        /*00ac*/ 	.word	0x000003f0


	//----- nvinfo : EIATTR_CBANK_PARAM_SIZE
	.align		4
.L_1058:
        /*00b0*/ 	.byte	0x03, 0x19
        /*00b2*/ 	.short	0x0040


	//----- nvinfo : EIATTR_PARAM_CBANK
	.align		4
        /*00b4*/ 	.byte	0x04, 0x0a
        /*00b6*/ 	.short	(.L_1060 - .L_1059)
	.align		4
.L_1059:
        /*00b8*/ 	.word	index@(.nv.constant0._ZN2at6native39_GLOBAL__N__cee6930f_7_Loss_cu_5b0651e139nll_loss_backward_reduce_cuda_kernel_1dIN3c108BFloat16ElEEvPT_PKS5_S8_PKT0_S8_bll)
        /*00bc*/ 	.short	0x0210
        /*00be*/ 	.short	0x0040


	//----- nvinfo : EIATTR_SW_WAR
	.align		4
.L_1060:
        /*00c0*/ 	.byte	0x04, 0x36
        /*00c2*/ 	.short	(.L_1062 - .L_1061)
.L_1061:
        /*00c4*/ 	.word	0x00000008
.L_1062:


//--------------------- .nv.info._ZN2at6native39_GLOBAL__N__cee6930f_7_Loss_cu_5b0651e139nll_loss_backward_reduce_cuda_kernel_1dIN3c108BFloat16EhEEvPT_PKS5_S8_PKT0_S8_bll --------------------------
	.section	.nv.info._ZN2at6native39_GLOBAL__N__cee6930f_7_Loss_cu_5b0651e139nll_loss_backward_reduce_cuda_kernel_1dIN3c108BFloat16EhEEvPT_PKS5_S8_PKT0_S8_bll,"",@"SHT_CUDA_INFO"
	.sectionflags	@""
	.align	4


	//----- nvinfo : EIATTR_CUDA_API_VERSION
	.align		4
        /*0000*/ 	.byte	0x04, 0x37
        /*0002*/ 	.short	(.L_1064 - .L_1063)
.L_1063:
        /*0004*/ 	.word	0x00000082


	//----- nvinfo : EIATTR_KPARAM_INFO
	.align		4
.L_1064:
        /*0008*/ 	.byte	0x04, 0x17
        /*000a*/ 	.short	(.L_1066 - .L_1065)
.L_1065:
        /*000c*/ 	.word	0x00000000
        /*0010*/ 	.short	0x0007
        /*0012*/ 	.short	0x0038
        /*0014*/ 	.byte	0x00, 0xf0, 0x21, 0x00


	//----- nvinfo : EIATTR_KPARAM_INFO
	.align		4
.L_1066:
        /*0018*/ 	.byte	0x04, 0x17
        /*001a*/ 	.short	(.L_1068 - .L_1067)
.L_1067:
        /*001c*/ 	.word	0x00000000
        /*0020*/ 	.short	0x0006
        /*0022*/ 	.short	0x0030
        /*0024*/ 	.byte	0x00, 0xf0, 0x21, 0x00


	//----- nvinfo : EIATTR_KPARAM_INFO
	.align		4
.L_1068:
        /*0028*/ 	.byte	0x04, 0x17
        /*002a*/ 	.short	(.L_1070 - .L_1069)
.L_1069:
        /*002c*/ 	.word	0x00000000
        /*0030*/ 	.short	0x0005
        /*0032*/ 	.short	0x0028
        /*0034*/ 	.byte	0x00, 0xf0, 0x05, 0x00


	//----- nvinfo : EIATTR_KPARAM_INFO
	.align		4
.L_1070:
        /*0038*/ 	.byte	0x04, 0x17
        /*003a*/ 	.short	(.L_1072 - .L_1071)
.L_1071:
        /*003c*/ 	.word	0x00000000
        /*0040*/ 	.short	0x0004
        /*0042*/ 	.short	0x0020
        /*0044*/ 	.byte	0x00, 0xf0, 0x21, 0x00


	//----- nvinfo : EIATTR_KPARAM_INFO
	.align		4
.L_1072:
        /*0048*/ 	.byte	0x04, 0x17
        /*004a*/ 	.short	(.L_1074 - .L_1073)
.L_1073:
        /*004c*/ 	.word	0x00000000
        /*0050*/ 	.short	0x0003
        /*0052*/ 	.short	0x0018
        /*0054*/ 	.byte	0x00, 0xf0, 0x21, 0x00


	//----- nvinfo : EIATTR_KPARAM_INFO
	.align		4
.L_1074:
        /*0058*/ 	.byte	0x04, 0x17
        /*005a*/ 	.short	(.L_1076 - .L_1075)
.L_1075:
        /*005c*/ 	.word	0x00000000
        /*0060*/ 	.short	0x0002
        /*0062*/ 	.short	0x0010
        /*0064*/ 	.byte	0x00, 0xf0, 0x21, 0x00


	//----- nvinfo : EIATTR_KPARAM_INFO
	.align		4
.L_1076:
        /*0068*/ 	.byte	0x04, 0x17
        /*006a*/ 	.short	(.L_1078 - .L_1077)
.L_1077:
        /*006c*/ 	.word	0x00000000
        /*0070*/ 	.short	0x0001
        /*0072*/ 	.short	0x0008
        /*0074*/ 	.byte	0x00, 0xf0, 0x21, 0x00


	//----- nvinfo : EIATTR_KPARAM_INFO
	.align		4
.L_1078:
        /*0078*/ 	.byte	0x04, 0x17
        /*007a*/ 	.short	(.L_1080 - .L_1079)
.L_1079:
        /*007c*/ 	.word	0x00000000
        /*0080*/ 	.short	0x0000
        /*0082*/ 	.short	0x0000
        /*0084*/ 	.byte	0x00, 0xf0, 0x21, 0x00


	//----- nvinfo : EIATTR_SPARSE_MMA_MASK
	.align		4
.L_1080:
        /*0088*/ 	.byte	0x03, 0x50
        /*008a*/ 	.short	0x0000


	//----- nvinfo : EIATTR_MAXREG_COUNT
	.align		4
        /*008c*/ 	.byte	0x03, 0x1b
        /*008e*/ 	.short	0x00ff


	//----- nvinfo : EIATTR_EXTERNS
	.align		4
        /*0090*/ 	.byte	0x04, 0x0f
        /*0092*/ 	.short	(.L_1082 - .L_1081)


	//   ....[0]....
	.align		4
.L_1081:
        /*0094*/ 	.word	index@(__assertfail)


	//----- nvinfo : EIATTR_MERCURY_ISA_VERSION
	.align		4
.L_1082:
        /*0098*/ 	.byte	0x03, 0x5f
        /*009a*/ 	.short	0x0101


	//----- nvinfo : EIATTR_SYSCALL_OFFSETS
	.align		4
        /*009c*/ 	.byte	0x04, 0x46
        /*009e*/ 	.short	(.L_1084 - .L_1083)


	//   ....[0]....
.L_1083:
        /*00a0*/ 	.word	0x000001b0


	//----- nvinfo : EIATTR_EXIT_INSTR_OFFSETS
	.align		4
.L_1084:
        /*00a4*/ 	.byte	0x04, 0x1c
        /*00a6*/ 	.short	(.L_1086 - .L_1085)


	//   ....[0]....
.L_1085:
        /*00a8*/ 	.word	0x00000070


	//   ....[1]....
        /*00ac*/ 	.word	0x000003c0


	//----- nvinfo : EIATTR_CBANK_PARAM_SIZE
	.align		4
.L_1086:
        /*00b0*/ 	.byte	0x03, 0x19
        /*00b2*/ 	.short	0x0040


	//----- nvinfo : EIATTR_PARAM_CBANK
	.align		4
        /*00b4*/ 	.byte	0x04, 0x0a
        /*00b6*/ 	.short	(.L_1088 - .L_1087)
	.align		4
.L_1087:
        /*00b8*/ 	.word	index@(.nv.constant0._ZN2at6native39_GLOBAL__N__cee6930f_7_Loss_cu_5b0651e139nll_loss_backward_reduce_cuda_kernel_1dIN3c108BFloat16EhEEvPT_PKS5_S8_PKT0_S8_bll)
        /*00bc*/ 	.short	0x0210
        /*00be*/ 	.short	0x0040


	//----- nvinfo : EIATTR_SW_WAR
	.align		4
.L_1088:
        /*00c0*/ 	.byte	0x04, 0x36
        /*00c2*/ 	.short	(.L_1090 - .L_1089)
.L_1089:
        /*00c4*/ 	.word	0x00000008
.L_1090:


//--------------------- .nv.info._ZN2at6native39_GLOBAL__N__cee6930f_7_Loss_cu_5b0651e139nll_loss_backward_reduce_cuda_kernel_1dIN3c104HalfElEEvPT_PKS5_S8_PKT0_S8_bll --------------------------
	.section	.nv.info._ZN2at6native39_GLOBAL__N__cee6930f_7_Loss_cu_5b0651e139nll_loss_backward_reduce_cuda_kernel_1dIN3c104HalfElEEvPT_PKS5_S8_PKT0_S8_bll,"",@"SHT_CUDA_INFO"
	.sectionflags	@""
	.align	4


	//----- nvinfo : EIATTR_CUDA_API_VERSION
	.align		4
        /*0000*/ 	.byte	0x04, 0x37
        /*0002*/ 	.short	(.L_1092 - .L_1091)
.L_1091:
        /*0004*/ 	.word	0x00000082


	//----- nvinfo : EIATTR_KPARAM_INFO
	.align		4
.L_1092:
        /*0008*/ 	.byte	0x04, 0x17
        /*000a*/ 	.short	(.L_1094 - .L_1093)
.L_1093:
        /*000c*/ 	.word	0x00000000
        /*0010*/ 	.short	0x0007
        /*0012*/ 	.short	0x0038
        /*0014*/ 	.byte	0x00, 0xf0, 0x21, 0x00


	//----- nvinfo : EIATTR_KPARAM_INFO
	.align		4
.L_1094:
        /*0018*/ 	.byte	0x04, 0x17
        /*001a*/ 	.short	(.L_1096 - .L_1095)
.L_1095:
        /*001c*/ 	.word	0x00000000
        /*0020*/ 	.short	0x0006
        /*0022*/ 	.short	0x0030
        /*0024*/ 	.byte	0x00, 0xf0, 0x21, 0x00


	//----- nvinfo : EIATTR_KPARAM_INFO
	.align		4
.L_1096:
        /*0028*/ 	.byte	0x04, 0x17
        /*002a*/ 	.short	(.L_1098 - .L_1097)
.L_1097:
        /*002c*/ 	.word	0x00000000
        /*0030*/ 	.short	0x0005
        /*0032*/ 	.short	0x0028
        /*0034*/ 	.byte	0x00, 0xf0, 0x05, 0x00


	//----- nvinfo : EIATTR_KPARAM_INFO
	.align		4
.L_1098:
        /*0038*/ 	.byte	0x04, 0x17
        /*003a*/ 	.short	(.L_1100 - .L_1099)
.L_1099:
        /*003c*/ 	.word	0x00000000
        /*0040*/ 	.short	0x0004
        /*0042*/ 	.short	0x0020
        /*0044*/ 	.byte	0x00, 0xf0, 0x21, 0x00


	//----- nvinfo : EIATTR_KPARAM_INFO
	.align		4
.L_1100:
        /*0048*/ 	.byte	0x04, 0x17
        /*004a*/ 	.short	(.L_1102 - .L_1101)
.L_1101:
        /*004c*/ 	.word	0x00000000
        /*0050*/ 	.short	0x0003
        /*0052*/ 	.short	0x0018
        /*0054*/ 	.byte	0x00, 0xf0, 0x21, 0x00


	//----- nvinfo : EIATTR_KPARAM_INFO
	.align		4
.L_1102:
        /*0058*/ 	.byte	0x04, 0x17
        /*005a*/ 	.short	(.L_1104 - .L_1103)
.L_1103:
        /*005c*/ 	.word	0x00000000
        /*0060*/ 	.short	0x0002
        /*0062*/ 	.short	0x0010
        /*0064*/ 	.byte	0x00, 0xf0, 0x21, 0x00


	//----- nvinfo : EIATTR_KPARAM_INFO
	.align		4
.L_1104:
        /*0068*/ 	.byte	0x04, 0x17
        /*006a*/ 	.short	(.L_1106 - .L_1105)
.L_1105:
        /*006c*/ 	.word	0x00000000
        /*0070*/ 	.short	0x0001
        /*0072*/ 	.short	0x0008
        /*0074*/ 	.byte	0x00, 0xf0, 0x21, 0x00


	//----- nvinfo : EIATTR_KPARAM_INFO
	.align		4
.L_1106:
        /*0078*/ 	.byte	0x04, 0x17
        /*007a*/ 	.short	(.L_1108 - .L_1107)
.L_1107:
        /*007c*/ 	.word	0x00000000
        /*0080*/ 	.short	0x0000
        /*0082*/ 	.short	0x0000
        /*0084*/ 	.byte	0x00, 0xf0, 0x21, 0x00


	//----- nvinfo : EIATTR_SPARSE_MMA_MASK
	.align		4
.L_1108:
        /*0088*/ 	.byte	0x03, 0x50
        /*008a*/ 	.short	0x0000


	//----- nvinfo : EIATTR_MAXREG_COUNT
	.align		4
        /*008c*/ 	.byte	0x03, 0x1b
        /*008e*/ 	.short	0x00ff


	//----- nvinfo : EIATTR_EXTERNS
	.align		4
        /*0090*/ 	.byte	0x04, 0x0f
        /*0092*/ 	.short	(.L_1110 - .L_1109)


	//   ....[0]....
	.align		4
.L_1109:
        /*0094*/ 	.word	index@(__assertfail)


	//----- nvinfo : EIATTR_MERCURY_ISA_VERSION
	.align		4
.L_1110:
        /*0098*/ 	.byte	0x03, 0x5f
        /*009a*/ 	.short	0x0101


	//----- nvinfo : EIATTR_SYSCALL_OFFSETS
	.align		4
        /*009c*/ 	.byte	0x04, 0x46
        /*009e*/ 	.short	(.L_1112 - .L_1111)


	//   ....[0]....
.L_1111:
        /*00a0*/ 	.word	0x000001e0


	//----- nvinfo : EIATTR_EXIT_INSTR_OFFSETS
	.align		4
.L_1112:
        /*00a4*/ 	.byte	0x04, 0x1c
        /*00a6*/ 	.short	(.L_1114 - .L_1113)


	//   ....[0]....
.L_1113:
        /*00a8*/ 	.word	0x00000070


	//   ....[1]....
        /*00ac*/ 	.word	0x000003d0


	//----- nvinfo : EIATTR_CBANK_PARAM_SIZE
	.align		4
.L_1114:
        /*00b0*/ 	.byte	0x03, 0x19
        /*00b2*/ 	.short	0x0040


	//----- nvinfo : EIATTR_PARAM_CBANK
	.align		4
        /*00b4*/ 	.byte	0x04, 0x0a
        /*00b6*/ 	.short	(.L_1116 - .L_1115)
	.align		4
.L_1115:
        /*00b8*/ 	.word	index@(.nv.constant0._ZN2at6native39_GLOBAL__N__cee6930f_7_Loss_cu_5b0651e139nll_loss_backward_reduce_cuda_kernel_1dIN3c104HalfElEEvPT_PKS5_S8_PKT0_S8_bll)
        /*00bc*/ 	.short	0x0210
        /*00be*/ 	.short	0x0040


	//----- nvinfo : EIATTR_SW_WAR
	.align		4
.L_1116:
        /*00c0*/ 	.byte	0x04, 0x36
        /*00c2*/ 	.short	(.L_1118 - .L_1117)
.L_1117:
        /*00c4*/ 	.word	0x00000008
.L_1118:


//--------------------- .nv.info._ZN2at6native39_GLOBAL__N__cee6930f_7_Loss_cu_5b0651e139nll_loss_backward_reduce_cuda_kernel_1dIN3c104HalfEhEEvPT_PKS5_S8_PKT0_S8_bll --------------------------
	.section	.nv.info._ZN2at6native39_GLOBAL__N__cee6930f_7_Loss_cu_5b0651e139nll_loss_backward_reduce_cuda_kernel_1dIN3c104HalfEhEEvPT_PKS5_S8_PKT0_S8_bll,"",@"SHT_CUDA_INFO"
	.sectionflags	@""
	.align	4


	//----- nvinfo : EIATTR_CUDA_API_VERSION
	.align		4
        /*0000*/ 	.byte	0x04, 0x37
        /*0002*/ 	.short	(.L_1120 - .L_1119)
.L_1119:
        /*0004*/ 	.word	0x00000082


	//----- nvinfo : EIATTR_KPARAM_INFO
	.align		4
.L_1120:
        /*0008*/ 	.byte	0x04, 0x17
        /*000a*/ 	.short	(.L_1122 - .L_1121)
.L_1121:
        /*000c*/ 	.word	0x00000000
        /*0010*/ 	.short	0x0007
        /*0012*/ 	.short	0x0038
        /*0014*/ 	.byte	0x00, 0xf0, 0x21, 0x00


	//----- nvinfo : EIATTR_KPARAM_INFO
	.align		4
.L_1122:
        /*0018*/ 	.byte	0x04, 0x17
        /*001a*/ 	.short	(.L_1124 - .L_1123)
.L_1123:
        /*001c*/ 	.word	0x00000000
        /*0020*/ 	.short	0x0006
        /*0022*/ 	.short	0x0030
        /*0024*/ 	.byte	0x00, 0xf0, 0x21, 0x00


	//----- nvinfo : EIATTR_KPARAM_INFO
	.align		4
.L_1124:
        /*0028*/ 	.byte	0x04, 0x17
        /*002a*/ 	.short	(.L_1126 - .L_1125)
.L_1125:
        /*002c*/ 	.word	0x00000000
        /*0030*/ 	.short	0x0005
        /*0032*/ 	.short	0x0028
        /*0034*/ 	.byte	0x00, 0xf0, 0x05, 0x00


	//----- nvinfo : EIATTR_KPARAM_INFO
	.align		4
.L_1126:
        /*0038*/ 	.byte	0x04, 0x17
        /*003a*/ 	.short	(.L_1128 - .L_1127)
.L_1127:
        /*003c*/ 	.word	0x00000000
        /*0040*/ 	.short	0x0004
        /*0042*/ 	.short	0x0020
        /*0044*/ 	.byte	0x00, 0xf0, 0x21, 0x00


	//----- nvinfo : EIATTR_KPARAM_INFO
	.align		4
.L_1128:
        /*0048*/ 	.byte	0x04, 0x17
        /*004a*/ 	.short	(.L_1130 - .L_1129)
.L_1129:
        /*004c*/ 	.word	0x00000000
        /*0050*/ 	.short	0x0003
        /*0052*/ 	.short	0x0018
        /*0054*/ 	.byte	0x00, 0xf0, 0x21, 0x00


	//----- nvinfo : EIATTR_KPARAM_INFO
	.align		4
.L_1130:
        /*0058*/ 	.byte	0x04, 0x17
        /*005a*/ 	.short	(.L_1132 - .L_1131)
.L_1131:
        /*005c*/ 	.word	0x00000000
        /*0060*/ 	.short	0x0002
        /*0062*/ 	.short	0x0010
        /*0064*/ 	.byte	0x00, 0xf0, 0x21, 0x00


	//----- nvinfo : EIATTR_KPARAM_INFO
	.align		4
.L_1132:
        /*0068*/ 	.byte	0x04, 0x17
        /*006a*/ 	.short	(.L_1134 - .L_1133)
.L_1133:
        /*006c*/ 	.word	0x00000000
        /*0070*/ 	.short	0x0001
        /*0072*/ 	.short	0x0008
        /*0074*/ 	.byte	0x00, 0xf0, 0x21, 0x00


	//----- nvinfo : EIATTR_KPARAM_INFO
	.align		4
.L_1134:
        /*0078*/ 	.byte	0x04, 0x17
        /*007a*/ 	.short	(.L_1136 - .L_1135)
.L_1135:
        /*007c*/ 	.word	0x00000000
        /*0080*/ 	.short	0x0000
        /*0082*/ 	.short	0x0000
        /*0084*/ 	.byte	0x00, 0xf0, 0x21, 0x00


	//----- nvinfo : EIATTR_SPARSE_MMA_MASK
	.align		4
.L_1136:
        /*0088*/ 	.byte	0x03, 0x50
        /*008a*/ 	.short	0x0000


	//----- nvinfo : EIATTR_MAXREG_COUNT
	.align		4
        /*008c*/ 	.byte	0x03, 0x1b
        /*008e*/ 	.short	0x00ff


	//----- nvinfo : EIATTR_EXTERNS
	.align		4
        /*0090*/ 	.byte	0x04, 0x0f
        /*0092*/ 	.short	(.L_1138 - .L_1137)


	//   ....[0]....
	.align		4
.L_1137:
        /*0094*/ 	.word	index@(__assertfail)


	//----- nvinfo : EIATTR_MERCURY_ISA_VERSION
	.align		4
.L_1138:
        /*0098*/ 	.byte	0x03, 0x5f
        /*009a*/ 	.short	0x0101


	//----- nvinfo : EIATTR_SYSCALL_OFFSETS
	.align		4
        /*009c*/ 	.byte	0x04, 0x46
        /*009e*/ 	.short	(.L_1140 - .L_1139)


	//   ....[0]....
.L_1139:
        /*00a0*/ 	.word	0x000001b0


	//----- nvinfo : EIATTR_EXIT_INSTR_OFFSETS
	.align		4
.L_1140:
        /*00a4*/ 	.byte	0x04, 0x1c
        /*00a6*/ 	.short	(.L_1142 - .L_1141)


	//   ....[0]....
.L_1141:
        /*00a8*/ 	.word	0x00000070


	//   ....[1]....
        /*00ac*/ 	.word	0x000003a0


	//----- nvinfo : EIATTR_CBANK_PARAM_SIZE
	.align		4
.L_1142:
        /*00b0*/ 	.byte	0x03, 0x19
        /*00b2*/ 	.short	0x0040


	//----- nvinfo : EIATTR_PARAM_CBANK
	.align		4
        /*00b4*/ 	.byte	0x04, 0x0a
        /*00b6*/ 	.short	(.L_1144 - .L_1143)
	.align		4
.L_1143:
        /*00b8*/ 	.word	index@(.nv.constant0._ZN2at6native39_GLOBAL__N__cee6930f_7_Loss_cu_5b0651e139nll_loss_backward_reduce_cuda_kernel_1dIN3c104HalfEhEEvPT_PKS5_S8_PKT0_S8_bll)
        /*00bc*/ 	.short	0x0210
        /*00be*/ 	.short	0x0040


	//----- nvinfo : EIATTR_SW_WAR
	.align		4
.L_1144:
        /*00c0*/ 	.byte	0x04, 0x36
        /*00c2*/ 	.short	(.L_1146 - .L_1145)
.L_1145:
        /*00c4*/ 	.word	0x00000008
.L_1146:


//--------------------- .nv.info._ZN2at6native39_GLOBAL__N__cee6930f_7_Loss_cu_5b0651e139nll_loss_backward_reduce_cuda_kernel_1dIflEEvPT_PKS3_S6_PKT0_S6_bll --------------------------
	.section	.nv.info._ZN2at6native39_GLOBAL__N__cee6930f_7_Loss_cu_5b0651e139nll_loss_backward_reduce_cuda_kernel_1dIflEEvPT_PKS3_S6_PKT0_S6_bll,"",@"SHT_CUDA_INFO"
	.sectionflags	@""
	.align	4


	//----- nvinfo : EIATTR_CUDA_API_VERSION
	.align		4
        /*0000*/ 	.byte	0x04, 0x37
        /*0002*/ 	.short	(.L_1148 - .L_1147)
.L_1147:
        /*0004*/ 	.word	0x00000082


	//----- nvinfo : EIATTR_KPARAM_INFO
	.align		4
.L_1148:
        /*0008*/ 	.byte	0x04, 0x17
        /*000a*/ 	.short	(.L_1150 - .L_1149)
.L_1149:
        /*000c*/ 	.word	0x00000000
        /*0010*/ 	.short	0x0007
        /*0012*/ 	.short	0x0038
        /*0014*/ 	.byte	0x00, 0xf0, 0x21, 0x00


	//----- nvinfo : EIATTR_KPARAM_INFO
	.align		4
.L_1150:
        /*0018*/ 	.byte	0x04, 0x17
        /*001a*/ 	.short	(.L_1152 - .L_1151)
.L_1151:
        /*001c*/ 	.word	0x00000000
        /*0020*/ 	.short	0x0006
        /*0022*/ 	.short	0x0030
        /*0024*/ 	.byte	0x00, 0xf0, 0x21, 0x00


	//----- nvinfo : EIATTR_KPARAM_INFO
	.align		4
.L_1152:
        /*0028*/ 	.byte	0x04, 0x17
        /*002a*/ 	.short	(.L_1154 - .L_1153)
.L_1153:
        /*002c*/ 	.word	0x00000000
        /*0030*/ 	.short	0x0005
        /*0032*/ 	.short	0x0028
        /*0034*/ 	.byte	0x00, 0xf0, 0x05, 0x00


	//----- nvinfo : EIATTR_KPARAM_INFO
	.align		4
.L_1154:
        /*0038*/ 	.byte	0x04, 0x17
        /*003a*/ 	.short	(.L_1156 - .L_1155)
.L_1155:
        /*003c*/ 	.word	0x00000000
        /*0040*/ 	.short	0x0004
        /*0042*/ 	.short	0x0020
        /*0044*/ 	.byte	0x00, 0xf0, 0x21, 0x00


	//----- nvinfo : EIATTR_KPARAM_INFO
	.align		4
.L_1156:
        /*0048*/ 	.byte	0x04, 0x17
        /*004a*/ 	.short	(.L_1158 - .L_1157)
.L_1157:
        /*004c*/ 	.word	0x00000000
        /*0050*/ 	.short	0x0003
        /*0052*/ 	.short	0x0018
        /*0054*/ 	.byte	0x00, 0xf0, 0x21, 0x00


	//----- nvinfo : EIATTR_KPARAM_INFO
	.align		4
.L_1158:
        /*0058*/ 	.byte	0x04, 0x17
        /*005a*/ 	.short	(.L_1160 - .L_1159)
.L_1159:
        /*005c*/ 	.word	0x00000000
        /*0060*/ 	.short	0x0002
        /*0062*/ 	.short	0x0010
        /*0064*/ 	.byte	0x00, 0xf0, 0x21, 0x00


	//----- nvinfo : EIATTR_KPARAM_INFO
	.align		4
.L_1160:
        /*0068*/ 	.byte	0x04, 0x17
        /*006a*/ 	.short	(.L_1162 - .L_1161)
.L_1161:
        /*006c*/ 	.word	0x00000000
        /*0070*/ 	.short	0x0001
        /*0072*/ 	.short	0x0008
        /*0074*/ 	.byte	0x00, 0xf0, 0x21, 0x00


	//----- nvinfo : EIATTR_KPARAM_INFO
	.align		4
.L_1162:
        /*0078*/ 	.byte	0x04, 0x17
        /*007a*/ 	.short	(.L_1164 - .L_1163)
.L_1163:
        /*007c*/ 	.word	0x00000000
        /*0080*/ 	.short	0x0000
        /*0082*/ 	.short	0x0000
        /*0084*/ 	.byte	0x00, 0xf0, 0x21, 0x00


	//----- nvinfo : EIATTR_SPARSE_MMA_MASK
	.align		4
.L_1164:
        /*0088*/ 	.byte	0x03, 0x50
        /*008a*/ 	.short	0x0000


	//----- nvinfo : EIATTR_MAXREG_COUNT
	.align		4
        /*008c*/ 	.byte	0x03, 0x1b
        /*008e*/ 	.short	0x00ff


	//----- nvinfo : EIATTR_EXTERNS
	.align		4
        /*0090*/ 	.byte	0x04, 0x0f
        /*0092*/ 	.short	(.L_1166 - .L_1165)


	//   ....[0]....
	.align		4
.L_1165:
        /*0094*/ 	.word	index@(__assertfail)


	//----- nvinfo : EIATTR_MERCURY_ISA_VERSION
	.align		4
.L_1166:
        /*0098*/ 	.byte	0x03, 0x5f
        /*009a*/ 	.short	0x0101


	//----- nvinfo : EIATTR_SYSCALL_OFFSETS
	.align		4
        /*009c*/ 	.byte	0x04, 0x46
        /*009e*/ 	.short	(.L_1168 - .L_1167)


	//   ....[0]....
.L_1167:
        /*00a0*/ 	.word	0x000001e0


	//----- nvinfo : EIATTR_EXIT_INSTR_OFFSETS
	.align		4
.L_1168:
        /*00a4*/ 	.byte	0x04, 0x1c
        /*00a6*/ 	.short	(.L_1170 - .L_1169)


	//   ....[0]....
.L_1169:
        /*00a8*/ 	.word	0x00000070


	//   ....[1]....
        /*00ac*/ 	.word	0x00000340


	//----- nvinfo : EIATTR_CBANK_PARAM_SIZE
	.align		4
.L_1170:
        /*00b0*/ 	.byte	0x03, 0x19
        /*00b2*/ 	.short	0x0040


	//----- nvinfo : EIATTR_PARAM_CBANK
	.align		4
        /*00b4*/ 	.byte	0x04, 0x0a
        /*00b6*/ 	.short	(.L_1172 - .L_1171)
	.align		4
.L_1171:
        /*00b8*/ 	.word	index@(.nv.constant0._ZN2at6native39_GLOBAL__N__cee6930f_7_Loss_cu_5b0651e139nll_loss_backward_reduce_cuda_kernel_1dIflEEvPT_PKS3_S6_PKT0_S6_bll)
        /*00bc*/ 	.short	0x0210
        /*00be*/ 	.short	0x0040


	//----- nvinfo : EIATTR_SW_WAR
	.align		4
.L_1172:
        /*00c0*/ 	.byte	0x04, 0x36
        /*00c2*/ 	.short	(.L_1174 - .L_1173)
.L_1173:
        /*00c4*/ 	.word	0x00000008
.L_1174:


//--------------------- .nv.info._ZN2at6native39_GLOBAL__N__cee6930f_7_Loss_cu_5b0651e139nll_loss_backward_reduce_cuda_kernel_1dIfhEEvPT_PKS3_S6_PKT0_S6_bll --------------------------
	.section	.nv.info._ZN2at6native39_GLOBAL__N__cee6930f_7_Loss_cu_5b0651e139nll_loss_backward_reduce_cuda_kernel_1dIfhEEvPT_PKS3_S6_PKT0_S6_bll,"",@"SHT_CUDA_INFO"
	.sectionflags	@""
	.align	4


	//----- nvinfo : EIATTR_CUDA_API_VERSION
	.align		4
        /*0000*/ 	.byte	0x04, 0x37
        /*0002*/ 	.short	(.L_1176 - .L_1175)
.L_1175:
        /*0004*/ 	.word	0x00000082


	//----- nvinfo : EIATTR_KPARAM_INFO
	.align		4
.L_1176:
        /*0008*/ 	.byte	0x04, 0x17
        /*000a*/ 	.short	(.L_1178 - .L_1177)
.L_1177:
        /*000c*/ 	.word	0x00000000
        /*0010*/ 	.short	0x0007
        /*0012*/ 	.short	0x0038
        /*0014*/ 	.byte	0x00, 0xf0, 0x21, 0x00


	//----- nvinfo : EIATTR_KPARAM_INFO
	.align		4
.L_1178:
        /*0018*/ 	.byte	0x04, 0x17
        /*001a*/ 	.short	(.L_1180 - .L_1179)
.L_1179:
        /*001c*/ 	.word	0x00000000
        /*0020*/ 	.short	0x0006
        /*0022*/ 	.short	0x0030
        /*0024*/ 	.byte	0x00, 0xf0, 0x21, 0x00


	//----- nvinfo : EIATTR_KPARAM_INFO
	.align		4
.L_1180:
        /*0028*/ 	.byte	0x04, 0x17
        /*002a*/ 	.short	(.L_1182 - .L_1181)
.L_1181:
        /*002c*/ 	.word	0x00000000
        /*0030*/ 	.short	0x0005
        /*0032*/ 	.short	0x0028
        /*0034*/ 	.byte	0x00, 0xf0, 0x05, 0x00


	//----- nvinfo : EIATTR_KPARAM_INFO
	.align		4
.L_1182:
        /*0038*/ 	.byte	0x04, 0x17
        /*003a*/ 	.short	(.L_1184 - .L_1183)
.L_1183:
        /*003c*/ 	.word	0x00000000
        /*0040*/ 	.short	0x0004
        /*0042*/ 	.short	0x0020
        /*0044*/ 	.byte	0x00, 0xf0, 0x21, 0x00


	//----- nvinfo : EIATTR_KPARAM_INFO
	.align		4
.L_1184:
        /*0048*/ 	.byte	0x04, 0x17
        /*004a*/ 	.short	(.L_1186 - .L_1185)
.L_1185:
        /*004c*/ 	.word	0x00000000
        /*0050*/ 	.short	0x0003
        /*0052*/ 	.short	0x0018
        /*0054*/ 	.byte	0x00, 0xf0, 0x21, 0x00


	//----- nvinfo : EIATTR_KPARAM_INFO
	.align		4
.L_1186:
        /*0058*/ 	.byte	0x04, 0x17
        /*005a*/ 	.short	(.L_1188 - .L_1187)
.L_1187:
        /*005c*/ 	.word	0x00000000
        /*0060*/ 	.short	0x0002
        /*0062*/ 	.short	0x0010
        /*0064*/ 	.byte	0x00, 0xf0, 0x21, 0x00


	//----- nvinfo : EIATTR_KPARAM_INFO
	.align		4
.L_1188:
        /*0068*/ 	.byte	0x04, 0x17
        /*006a*/ 	.short	(.L_1190 - .L_1189)
.L_1189:
        /*006c*/ 	.word	0x00000000
        /*0070*/ 	.short	0x0001
        /*0072*/ 	.short	0x0008
        /*0074*/ 	.byte	0x00, 0xf0, 0x21, 0x00


	//----- nvinfo : EIATTR_KPARAM_INFO
	.align		4
.L_1190:
        /*0078*/ 	.byte	0x04, 0x17
        /*007a*/ 	.short	(.L_1192 - .L_1191)
.L_1191:
        /*007c*/ 	.word	0x00000000
        /*0080*/ 	.short	0x0000
        /*0082*/ 	.short	0x0000
        /*0084*/ 	.byte	0x00, 0xf0, 0x21, 0x00


	//----- nvinfo : EIATTR_SPARSE_MMA_MASK
	.align		4
.L_1192:
        /*0088*/ 	.byte	0x03, 0x50
        /*008a*/ 	.short	0x0000


	//----- nvinfo : EIATTR_MAXREG_COUNT
	.align		4
        /*008c*/ 	.byte	0x03, 0x1b
        /*008e*/ 	.short	0x00ff


	//----- nvinfo : EIATTR_EXTERNS
	.align		4
        /*0090*/ 	.byte	0x04, 0x0f
        /*0092*/ 	.short	(.L_1194 - .L_1193)


	//   ....[0]....
	.align		4
.L_1193:
        /*0094*/ 	.word	index@(__assertfail)


	//----- nvinfo : EIATTR_MERCURY_ISA_VERSION
	.align		4
.L_1194:
        /*0098*/ 	.byte	0x03, 0x5f
        /*009a*/ 	.short	0x0101


	//----- nvinfo : EIATTR_SYSCALL_OFFSETS
	.align		4
        /*009c*/ 	.byte	0x04, 0x46
        /*009e*/ 	.short	(.L_1196 - .L_1195)


	//   ....[0]....
.L_1195:
        /*00a0*/ 	.word	0x000001b0


	//----- nvinfo : EIATTR_EXIT_INSTR_OFFSETS
	.align		4
.L_1196:
        /*00a4*/ 	.byte	0x04, 0x1c
        /*00a6*/ 	.short	(.L_1198 - .L_1197)


	//   ....[0]....
.L_1197:
        /*00a8*/ 	.word	0x00000070


	//   ....[1]....
        /*00ac*/ 	.word	0x00000310


	//----- nvinfo : EIATTR_CBANK_PARAM_SIZE
	.align		4
.L_1198:
        /*00b0*/ 	.byte	0x03, 0x19
        /*00b2*/ 	.short	0x0040


	//----- nvinfo : EIATTR_PARAM_CBANK
	.align		4
        /*00b4*/ 	.byte	0x04, 0x0a
        /*00b6*/ 	.short	(.L_1200 - .L_1199)
	.align		4
.L_1199:
        /*00b8*/ 	.word	index@(.nv.constant0._ZN2at6native39_GLOBAL__N__cee6930f_7_Loss_cu_5b0651e139nll_loss_backward_reduce_cuda_kernel_1dIfhEEvPT_PKS3_S6_PKT0_S6_bll)
        /*00bc*/ 	.short	0x0210
        /*00be*/ 	.short	0x0040


	//----- nvinfo : EIATTR_SW_WAR
	.align		4
.L_1200:
        /*00c0*/ 	.byte	0x04, 0x36
        /*00c2*/ 	.short	(.L_1202 - .L_1201)
.L_1201:
        /*00c4*/ 	.word	0x00000008
.L_1202:


//--------------------- .nv.info._ZN2at6native39_GLOBAL__N__cee6930f_7_Loss_cu_5b0651e139nll_loss_backward_reduce_cuda_kernel_1dIdlEEvPT_PKS3_S6_PKT0_S6_bll --------------------------
	.section	.nv.info._ZN2at6native39_GLOBAL__N__cee6930f_7_Loss_cu_5b0651e139nll_loss_backward_reduce_cuda_kernel_1dIdlEEvPT_PKS3_S6_PKT0_S6_bll,"",@"SHT_CUDA_INFO"
	.sectionflags	@""
	.align	4


	//----- nvinfo : EIATTR_CUDA_API_VERSION
	.align		4
        /*0000*/ 	.byte	0x04, 0x37
        /*0002*/ 	.short	(.L_1204 - .L_1203)
.L_1203:
        /*0004*/ 	.word	0x00000082


	//----- nvinfo : EIATTR_KPARAM_INFO
	.align		4
.L_1204:
        /*0008*/ 	.byte	0x04, 0x17
        /*000a*/ 	.short	(.L_1206 - .L_1205)
.L_1205:
        /*000c*/ 	.word	0x00000000
        /*0010*/ 	.short	0x0007
        /*0012*/ 	.short	0x0038
        /*0014*/ 	.byte	0x00, 0xf0, 0x21, 0x00


	//----- nvinfo : EIATTR_KPARAM_INFO
	.align		4
.L_1206:
        /*0018*/ 	.byte	0x04, 0x17
        /*001a*/ 	.short	(.L_1208 - .L_1207)
.L_1207:
        /*001c*/ 	.word	0x00000000
        /*0020*/ 	.short	0x0006
        /*0022*/ 	.short	0x0030
        /*0024*/ 	.byte	0x00, 0xf0, 0x21, 0x00


	//----- nvinfo : EIATTR_KPARAM_INFO
	.align		4
.L_1208:
        /*0028*/ 	.byte	0x04, 0x17
        /*002a*/ 	.short	(.L_1210 - .L_1209)
.L_1209:
        /*002c*/ 	.word	0x00000000
        /*0030*/ 	.short	0x0005
        /*0032*/ 	.short	0x0028
        /*0034*/ 	.byte	0x00, 0xf0, 0x05, 0x00


	//----- nvinfo : EIATTR_KPARAM_INFO
	.align		4
.L_1210:
        /*0038*/ 	.byte	0x04, 0x17
        /*003a*/ 	.short	(.L_1212 - .L_1211)
.L_1211:
        /*003c*/ 	.word	0x00000000
        /*0040*/ 	.short	0x0004
        /*0042*/ 	.short	0x0020
        /*0044*/ 	.byte	0x00, 0xf0, 0x21, 0x00


	//----- nvinfo : EIATTR_KPARAM_INFO
	.align		4
.L_1212:
        /*0048*/ 	.byte	0x04, 0x17
        /*004a*/ 	.short	(.L_1214 - .L_1213)
.L_1213:
        /*004c*/ 	.word	0x00000000
        /*0050*/ 	.short	0x0003
        /*0052*/ 	.short	0x0018
        /*0054*/ 	.byte	0x00, 0xf0, 0x21, 0x00


	//----- nvinfo : EIATTR_KPARAM_INFO
	.align		4
.L_1214:
        /*0058*/ 	.byte	0x04, 0x17
        /*005a*/ 	.short	(.L_1216 - .L_1215)
.L_1215:
        /*005c*/ 	.word	0x00000000
        /*0060*/ 	.short	0x0002
        /*0062*/ 	.short	0x0010
        /*0064*/ 	.byte	0x00, 0xf0, 0x21, 0x00


	//----- nvinfo : EIATTR_KPARAM_INFO
	.align		4
.L_1216:
        /*0068*/ 	.byte	0x04, 0x17
        /*006a*/ 	.short	(.L_1218 - .L_1217)
.L_1217:
        /*006c*/ 	.word	0x00000000
        /*0070*/ 	.short	0x0001
        /*0072*/ 	.short	0x0008
        /*0074*/ 	.byte	0x00, 0xf0, 0x21, 0x00


	//----- nvinfo : EIATTR_KPARAM_INFO
	.align		4
.L_1218:
        /*0078*/ 	.byte	0x04, 0x17
        /*007a*/ 	.short	(.L_1220 - .L_1219)
.L_1219:
        /*007c*/ 	.word	0x00000000
        /*0080*/ 	.short	0x0000
        /*0082*/ 	.short	0x0000
        /*0084*/ 	.byte	0x00, 0xf0, 0x21, 0x00


	//----- nvinfo : EIATTR_SPARSE_MMA_MASK
	.align		4
.L_1220:
        /*0088*/ 	.byte	0x03, 0x50
        /*008a*/ 	.short	0x0000


	//----- nvinfo : EIATTR_MAXREG_COUNT
	.align		4
        /*008c*/ 	.byte	0x03, 0x1b
        /*008e*/ 	.short	0x00ff


	//----- nvinfo : EIATTR_EXTERNS
	.align		4
        /*0090*/ 	.byte	0x04, 0x0f
        /*0092*/ 	.short	(.L_1222 - .L_1221)


	//   ....[0]....
	.align		4
.L_1221:
        /*0094*/ 	.word	index@(__assertfail)


	//----- nvinfo : EIATTR_MERCURY_ISA_VERSION
	.align		4
.L_1222:
        /*0098*/ 	.byte	0x03, 0x5f
        /*009a*/ 	.short	0x0101


	//----- nvinfo : EIATTR_SYSCALL_OFFSETS
	.align		4
        /*009c*/ 	.byte	0x04, 0x46
        /*009e*/ 	.short	(.L_1224 - .L_1223)


	//   ....[0]....
.L_1223:
        /*00a0*/ 	.word	0x000001e0


	//----- nvinfo : EIATTR_EXIT_INSTR_OFFSETS
	.align		4
.L_1224:
        /*00a4*/ 	.byte	0x04, 0x1c
        /*00a6*/ 	.short	(.L_1226 - .L_1225)


	//   ....[0]....
.L_1225:
        /*00a8*/ 	.word	0x00000070


	//   ....[1]....
        /*00ac*/ 	.word	0x00000470


	//----- nvinfo : EIATTR_CRS_STACK_SIZE
	.align		4
.L_1226:
        /*00b0*/ 	.byte	0x04, 0x1e
        /*00b2*/ 	.short	(.L_1228 - .L_1227)
.L_1227:
        /*00b4*/ 	.word	0x00000000


	//----- nvinfo : EIATTR_CBANK_PARAM_SIZE
	.align		4
.L_1228:
        /*00b8*/ 	.byte	0x03, 0x19
        /*00ba*/ 	.short	0x0040


	//----- nvinfo : EIATTR_PARAM_CBANK
	.align		4
        /*00bc*/ 	.byte	0x04, 0x0a
        /*00be*/ 	.short	(.L_1230 - .L_1229)
	.align		4
.L_1229:
        /*00c0*/ 	.word	index@(.nv.constant0._ZN2at6native39_GLOBAL__N__cee6930f_7_Loss_cu_5b0651e139nll_loss_backward_reduce_cuda_kernel_1dIdlEEvPT_PKS3_S6_PKT0_S6_bll)
        /*00c4*/ 	.short	0x0210
        /*00c6*/ 	.short	0x0040


	//----- nvinfo : EIATTR_SW_WAR
	.align		4
.L_1230:
        /*00c8*/ 	.byte	0x04, 0x36
        /*00ca*/ 	.short	(.L_1232 - .L_1231)
.L_1231:
        /*00cc*/ 	.word	0x00000008
.L_1232:


//--------------------- .nv.info._ZN2at6native39_GLOBAL__N__cee6930f_7_Loss_cu_5b0651e139nll_loss_backward_reduce_cuda_kernel_1dIdhEEvPT_PKS3_S6_PKT0_S6_bll --------------------------
	.section	.nv.info._ZN2at6native39_GLOBAL__N__cee6930f_7_Loss_cu_5b0651e139nll_loss_backward_reduce_cuda_kernel_1dIdhEEvPT_PKS3_S6_PKT0_S6_bll,"",@"SHT_CUDA_INFO"
	.sectionflags	@""
	.align	4


	//----- nvinfo : EIATTR_CUDA_API_VERSION
	.align		4
        /*0000*/ 	.byte	0x04, 0x37
        /*0002*/ 	.short	(.L_1234 - .L_1233)
.L_1233:
        /*0004*/ 	.word	0x00000082


	//----- nvinfo : EIATTR_KPARAM_INFO
	.align		4
.L_1234:
        /*0008*/ 	.byte	0x04, 0x17
        /*000a*/ 	.short	(.L_1236 - .L_1235)
.L_1235:
        /*000c*/ 	.word	0x00000000
        /*0010*/ 	.short	0x0007
        /*0012*/ 	.short	0x0038
        /*0014*/ 	.byte	0x00, 0xf0, 0x21, 0x00


	//----- nvinfo : EIATTR_KPARAM_INFO
	.align		4
.L_1236:
        /*0018*/ 	.byte	0x04, 0x17
        /*001a*/ 	.short	(.L_1238 - .L_1237)
.L_1237:
        /*001c*/ 	.word	0x00000000
        /*0020*/ 	.short	0x0006
        /*0022*/ 	.short	0x0030
        /*0024*/ 	.byte	0x00, 0xf0, 0x21, 0x00


	//----- nvinfo : EIATTR_KPARAM_INFO
	.align		4
.L_1238:
        /*0028*/ 	.byte	0x04, 0x17
        /*002a*/ 	.short	(.L_1240 - .L_1239)
.L_1239:
        /*002c*/ 	.word	0x00000000
        /*0030*/ 	.short	0x0005
        /*0032*/ 	.short	0x0028
        /*0034*/ 	.byte	0x00, 0xf0, 0x05, 0x00


	//----- nvinfo : EIATTR_KPARAM_INFO
	.align		4
.L_1240:
        /*0038*/ 	.byte	0x04, 0x17
        /*003a*/ 	.short	(.L_1242 - .L_1241)
.L_1241:
        /*003c*/ 	.word	0x00000000
        /*0040*/ 	.short	0x0004
        /*0042*/ 	.short	0x0020
        /*0044*/ 	.byte	0x00, 0xf0, 0x21, 0x00


	//----- nvinfo : EIATTR_KPARAM_INFO
	.align		4
.L_1242:
        /*0048*/ 	.byte	0x04, 0x17
        /*004a*/ 	.short	(.L_1244 - .L_1243)
.L_1243:
        /*004c*/ 	.word	0x00000000
        /*0050*/ 	.short	0x0003
        /*0052*/ 	.short	0x0018
        /*0054*/ 	.byte	0x00, 0xf0, 0x21, 0x00


	//----- nvinfo : EIATTR_KPARAM_INFO
	.align		4
.L_1244:
        /*0058*/ 	.byte	0x04, 0x17
        /*005a*/ 	.short	(.L_1246 - .L_1245)
.L_1245:
        /*005c*/ 	.word	0x00000000
        /*0060*/ 	.short	0x0002
        /*0062*/ 	.short	0x0010
        /*0064*/ 	.byte	0x00, 0xf0, 0x21, 0x00


	//----- nvinfo : EIATTR_KPARAM_INFO
	.align		4
.L_1246:
        /*0068*/ 	.byte	0x04, 0x17
        /*006a*/ 	.short	(.L_1248 - .L_1247)
.L_1247:
        /*006c*/ 	.word	0x00000000
        /*0070*/ 	.short	0x0001
        /*0072*/ 	.short	0x0008
        /*0074*/ 	.byte	0x00, 0xf0, 0x21, 0x00


	//----- nvinfo : EIATTR_KPARAM_INFO
	.align		4
.L_1248:
        /*0078*/ 	.byte	0x04, 0x17
        /*007a*/ 	.short	(.L_1250 - .L_1249)
.L_1249:
        /*007c*/ 	.word	0x00000000
        /*0080*/ 	.short	0x0000
        /*0082*/ 	.short	0x0000
        /*0084*/ 	.byte	0x00, 0xf0, 0x21, 0x00


	//----- nvinfo : EIATTR_SPARSE_MMA_MASK
	.align		4
.L_1250:
        /*0088*/ 	.byte	0x03, 0x50
        /*008a*/ 	.short	0x0000


	//----- nvinfo : EIATTR_MAXREG_COUNT
	.align		4
        /*008c*/ 	.byte	0x03, 0x1b
        /*008e*/ 	.short	0x00ff


	//----- nvinfo : EIATTR_EXTERNS
	.align		4
        /*0090*/ 	.byte	0x04, 0x0f
        /*0092*/ 	.short	(.L_1252 - .L_1251)


	//   ....[0]....
	.align		4
.L_1251:
        /*0094*/ 	.word	index@(__assertfail)


	//----- nvinfo : EIATTR_MERCURY_ISA_VERSION
	.align		4
.L_1252:
        /*0098*/ 	.byte	0x03, 0x5f
        /*009a*/ 	.short	0x0101


	//----- nvinfo : EIATTR_SYSCALL_OFFSETS
	.align		4
        /*009c*/ 	.byte	0x04, 0x46
        /*009e*/ 	.short	(.L_1254 - .L_1253)


	//   ....[0]....
.L_1253:
        /*00a0*/ 	.word	0x000001b0


	//----- nvinfo : EIATTR_EXIT_INSTR_OFFSETS
	.align		4
.L_1254:
        /*00a4*/ 	.byte	0x04, 0x1c
        /*00a6*/ 	.short	(.L_1256 - .L_1255)


	//   ....[0]....
.L_1255:
        /*00a8*/ 	.word	0x00000070


	//   ....[1]....
        /*00ac*/ 	.word	0x00000440


	//----- nvinfo : EIATTR_CRS_STACK_SIZE
	.align		4
.L_1256:
        /*00b0*/ 	.byte	0x04, 0x1e
        /*00b2*/ 	.short	(.L_1258 - .L_1257)
.L_1257:
        /*00b4*/ 	.word	0x00000000


	//----- nvinfo : EIATTR_CBANK_PARAM_SIZE
	.align		4
.L_1258:
        /*00b8*/ 	.byte	0x03, 0x19
        /*00ba*/ 	.short	0x0040


	//----- nvinfo : EIATTR_PARAM_CBANK
	.align		4
        /*00bc*/ 	.byte	0x04, 0x0a
        /*00be*/ 	.short	(.L_1260 - .L_1259)
	.align		4
.L_1259:
        /*00c0*/ 	.word	index@(.nv.constant0._ZN2at6native39_GLOBAL__N__cee6930f_7_Loss_cu_5b0651e139nll_loss_backward_reduce_cuda_kernel_1dIdhEEvPT_PKS3_S6_PKT0_S6_bll)
        /*00c4*/ 	.short	0x0210
        /*00c6*/ 	.short	0x0040


	//----- nvinfo : EIATTR_SW_WAR
	.align		4
.L_1260:
        /*00c8*/ 	.byte	0x04, 0x36
        /*00ca*/ 	.short	(.L_1262 - .L_1261)
.L_1261:
        /*00cc*/ 	.word	0x00000008
.L_1262:


//--------------------- .nv.info._ZN2at6native39_GLOBAL__N__cee6930f_7_Loss_cu_5b0651e139nll_loss_backward_no_reduce_cuda_kernelIN3c108BFloat16ElEEviPKT0_NS_27GenericPackedTensorAccessorIKT_Lm1ENS_16DefaultPtrTraitsElEENS8_IS9_Lm2ESB_lEEPSA_ll --------------------------
	.section	.nv.info._ZN2at6native39_GLOBAL__N__cee6930f_7_Loss_cu_5b0651e139nll_loss_backward_no_reduce_cuda_kernelIN3c108BFloat16ElEEviPKT0_NS_27GenericPackedTensorAccessorIKT_Lm1ENS_16DefaultPtrTraitsElEENS8_IS9_Lm2ESB_lEEPSA_ll,"",@"SHT_CUDA_INFO"
	.sectionflags	@""
	.align	4


	//----- nvinfo : EIATTR_CUDA_API_VERSION
	.align		4
        /*0000*/ 	.byte	0x04, 0x37
        /*0002*/ 	.short	(.L_1264 - .L_1263)
.L_1263:
        /*0004*/ 	.word	0x00000082


	//----- nvinfo : EIATTR_KPARAM_INFO
	.align		4
.L_1264:
        /*0008*/ 	.byte	0x04, 0x17
        /*000a*/ 	.short	(.L_1266 - .L_1265)
.L_1265:
        /*000c*/ 	.word	0x00000000
        /*0010*/ 	.short	0x0006
        /*0012*/ 	.short	0x0060
        /*0014*/ 	.byte	0x00, 0xf0, 0x21, 0x00


	//----- nvinfo : EIATTR_KPARAM_INFO
	.align		4
.L_1266:
        /*0018*/ 	.byte	0x04, 0x17
        /*001a*/ 	.short	(.L_1268 - .L_1267)
.L_1267:
        /*001c*/ 	.word	0x00000000
        /*0020*/ 	.short	0x0005
        /*0022*/ 	.short	0x0058
        /*0024*/ 	.byte	0x00, 0xf0, 0x21, 0x00


	//----- nvinfo : EIATTR_KPARAM_INFO
	.align		4
.L_1268:
        /*0028*/ 	.byte	0x04, 0x17
        /*002a*/ 	.short	(.L_1270 - .L_1269)
.L_1269:
        /*002c*/ 	.word	0x00000000
        /*0030*/ 	.short	0x0004
        /*0032*/ 	.short	0x0050
        /*0034*/ 	.byte	0x00, 0xf0, 0x21, 0x00


	//----- nvinfo : EIATTR_KPARAM_INFO
	.align		4
.L_1270:
        /*0038*/ 	.byte	0x04, 0x17
        /*003a*/ 	.short	(.L_1272 - .L_1271)
.L_1271:
        /*003c*/ 	.word	0x00000000
        /*0040*/ 	.short	0x0003
        /*0042*/ 	.short	0x0028
        /*0044*/ 	.byte	0x00, 0xf0, 0xa1, 0x00


	//----- nvinfo : EIATTR_KPARAM_INFO
	.align		4
.L_1272:
        /*0048*/ 	.byte	0x04, 0x17
        /*004a*/ 	.short	(.L_1274 - .L_1273)
.L_1273:
        /*004c*/ 	.word	0x00000000
        /*0050*/ 	.short	0x0002
        /*0052*/ 	.short	0x0010
        /*0054*/ 	.byte	0x00, 0xf0, 0x61, 0x00


	//----- nvinfo : EIATTR_KPARAM_INFO
	.align		4
.L_1274:
        /*0058*/ 	.byte	0x04, 0x17
        /*005a*/ 	.short	(.L_1276 - .L_1275)
.L_1275:
        /*005c*/ 	.word	0x00000000
        /*0060*/ 	.short	0x0001
        /*0062*/ 	.short	0x0008
        /*0064*/ 	.byte	0x00, 0xf0, 0x21, 0x00


	//----- nvinfo : EIATTR_KPARAM_INFO
	.align		4
.L_1276:
        /*0068*/ 	.byte	0x04, 0x17
        /*006a*/ 	.short	(.L_1278 - .L_1277)
.L_1277:
        /*006c*/ 	.word	0x00000000
        /*0070*/ 	.short	0x0000
        /*0072*/ 	.short	0x0000
        /*0074*/ 	.byte	0x00, 0xf0, 0x11, 0x00


	//----- nvinfo : EIATTR_SPARSE_MMA_MASK
	.align		4
.L_1278:
        /*0078*/ 	.byte	0x03, 0x50
        /*007a*/ 	.short	0x0000


	//----- nvinfo : EIATTR_MAXREG_COUNT
	.align		4
        /*007c*/ 	.byte	0x03, 0x1b
        /*007e*/ 	.short	0x00ff


	//----- nvinfo : EIATTR_EXTERNS
	.align		4
        /*0080*/ 	.byte	0x04, 0x0f
        /*0082*/ 	.short	(.L_1280 - .L_1279)


	//   ....[0]....
	.align		4
.L_1279:
        /*0084*/ 	.word	index@(__assertfail)


	//----- nvinfo : EIATTR_MERCURY_ISA_VERSION
	.align		4
.L_1280:
        /*0088*/ 	.byte	0x03, 0x5f
        /*008a*/ 	.short	0x0101


	//----- nvinfo : EIATTR_SYSCALL_OFFSETS
	.align		4
        /*008c*/ 	.byte	0x04, 0x46
        /*008e*/ 	.short	(.L_1282 - .L_1281)


	//   ....[0]....
.L_1281:
        /*0090*/ 	.word	0x00000420


	//   ....[1]....
        /*0094*/ 	.word	0x000008f0


	//----- nvinfo : EIATTR_EXIT_INSTR_OFFSETS
	.align		4
.L_1282:
        /*0098*/ 	.byte	0x04, 0x1c
        /*009a*/ 	.short	(.L_1284 - .L_1283)


	//   ....[0]....
.L_1283:
        /*009c*/ 	.word	0x000000a0


	//   ....[1]....
        /*00a0*/ 	.word	0x00000680


	//   ....[2]....
        /*00a4*/ 	.word	0x00000af0


	//----- nvinfo : EIATTR_CRS_STACK_SIZE
	.align		4
.L_1284:
        /*00a8*/ 	.byte	0x04, 0x1e
        /*00aa*/ 	.short	(.L_1286 - .L_1285)
.L_1285:
        /*00ac*/ 	.word	0x00000000


	//----- nvinfo : EIATTR_CBANK_PARAM_SIZE
	.align		4
.L_1286:
        /*00b0*/ 	.byte	0x03, 0x19
        /*00b2*/ 	.short	0x0068


	//----- nvinfo : EIATTR_PARAM_CBANK
	.align		4
        /*00b4*/ 	.byte	0x04, 0x0a
        /*00b6*/ 	.short	(.L_1288 - .L_1287)
	.align		4
.L_1287:
        /*00b8*/ 	.word	index@(.nv.constant0._ZN2at6native39_GLOBAL__N__cee6930f_7_Loss_cu_5b0651e139nll_loss_backward_no_reduce_cuda_kernelIN3c108BFloat16ElEEviPKT0_NS_27GenericPackedTensorAccessorIKT_Lm1ENS_16DefaultPtrTraitsElEENS8_IS9_Lm2ESB_lEEPSA_ll)
        /*00bc*/ 	.short	0x0210
        /*00be*/ 	.short	0x0068


	//----- nvinfo : EIATTR_SW_WAR
	.align		4
.L_1288:
        /*00c0*/ 	.byte	0x04, 0x36
        /*00c2*/ 	.short	(.L_1290 - .L_1289)
.L_1289:
        /*00c4*/ 	.word	0x00000008
.L_1290:


//--------------------- .nv.info._ZN2at6native39_GLOBAL__N__cee6930f_7_Loss_cu_5b0651e139nll_loss_backward_no_reduce_cuda_kernelIN3c108BFloat16EhEEviPKT0_NS_27GenericPackedTensorAccessorIKT_Lm1ENS_16DefaultPtrTraitsElEENS8_IS9_Lm2ESB_lEEPSA_ll --------------------------
	.section	.nv.info._ZN2at6native39_GLOBAL__N__cee6930f_7_Loss_cu_5b0651e139nll_loss_backward_no_reduce_cuda_kernelIN3c108BFloat16EhEEviPKT0_NS_27GenericPackedTensorAccessorIKT_Lm1ENS_16DefaultPtrTraitsElEENS8_IS9_Lm2ESB_lEEPSA_ll,"",@"SHT_CUDA_INFO"
	.sectionflags	@""
	.align	4


	//----- nvinfo : EIATTR_CUDA_API_VERSION
	.align		4
        /*0000*/ 	.byte	0x04, 0x37
        /*0002*/ 	.short	(.L_1292 - .L_1291)
.L_1291:
        /*0004*/ 	.word	0x00000082


	//----- nvinfo : EIATTR_KPARAM_INFO
	.align		4
.L_1292:
        /*0008*/ 	.byte	0x04, 0x17
        /*000a*/ 	.short	(.L_1294 - .L_1293)
.L_1293:
        /*000c*/ 	.word	0x00000000
        /*0010*/ 	.short	0x0006
        /*0012*/ 	.short	0x0060
        /*0014*/ 	.byte	0x00, 0xf0, 0x21, 0x00


	//----- nvinfo : EIATTR_KPARAM_INFO
	.align		4
.L_1294:
        /*0018*/ 	.byte	0x04, 0x17
        /*001a*/ 	.short	(.L_1296 - .L_1295)
.L_1295:
        /*001c*/ 	.word	0x00000000
        /*0020*/ 	.short	0x0005
        /*0022*/ 	.short	0x0058
        /*0024*/ 	.byte	0x00, 0xf0, 0x21, 0x00


	//----- nvinfo : EIATTR_KPARAM_INFO
	.align		4
.L_1296:
        /*0028*/ 	.byte	0x04, 0x17
        /*002a*/ 	.short	(.L_1298 - .L_1297)
.L_1297:
        /*002c*/ 	.word	0x00000000
        /*0030*/ 	.short	0x0004
        /*0032*/ 	.short	0x0050
        /*0034*/ 	.byte	0x00, 0xf0, 0x21, 0x00


	//----- nvinfo : EIATTR_KPARAM_INFO
	.align		4
.L_1298:
        /*0038*/ 	.byte	0x04, 0x17
        /*003a*/ 	.short	(.L_1300 - .L_1299)
.L_1299:
        /*003c*/ 	.word	0x00000000
        /*0040*/ 	.short	0x0003
        /*0042*/ 	.short	0x0028
        /*0044*/ 	.byte	0x00, 0xf0, 0xa1, 0x00


	//----- nvinfo : EIATTR_KPARAM_INFO
	.align		4
.L_1300:
        /*0048*/ 	.byte	0x04, 0x17
        /*004a*/ 	.short	(.L_1302 - .L_1301)
.L_1301:
        /*004c*/ 	.word	0x00000000
        /*0050*/ 	.short	0x0002
        /*0052*/ 	.short	0x0010
        /*0054*/ 	.byte	0x00, 0xf0, 0x61, 0x00


	//----- nvinfo : EIATTR_KPARAM_INFO
	.align		4
.L_1302:
        /*0058*/ 	.byte	0x04, 0x17
        /*005a*/ 	.short	(.L_1304 - .L_1303)
.L_1303:
        /*005c*/ 	.word	0x00000000
        /*0060*/ 	.short	0x0001
        /*0062*/ 	.short	0x0008
        /*0064*/ 	.byte	0x00, 0xf0, 0x21, 0x00


	//----- nvinfo : EIATTR_KPARAM_INFO
	.align		4
.L_1304:
        /*0068*/ 	.byte	0x04, 0x17
        /*006a*/ 	.short	(.L_1306 - .L_1305)
.L_1305:
        /*006c*/ 	.word	0x00000000
        /*0070*/ 	.short	0x0000
        /*0072*/ 	.short	0x0000
        /*0074*/ 	.byte	0x00, 0xf0, 0x11, 0x00


	//----- nvinfo : EIATTR_SPARSE_MMA_MASK
	.align		4
.L_1306:
        /*0078*/ 	.byte	0x03, 0x50
        /*007a*/ 	.short	0x0000


	//----- nvinfo : EIATTR_MAXREG_COUNT
	.align		4
        /*007c*/ 	.byte	0x03, 0x1b
        /*007e*/ 	.short	0x00ff


	//----- nvinfo : EIATTR_EXTERNS
	.align		4
        /*0080*/ 	.byte	0x04, 0x0f
        /*0082*/ 	.short	(.L_1308 - .L_1307)


	//   ....[0]....
	.align		4
.L_1307:
        /*0084*/ 	.word	index@(__assertfail)


	//----- nvinfo : EIATTR_MERCURY_ISA_VERSION
	.align		4
.L_1308:
        /*0088*/ 	.byte	0x03, 0x5f
        /*008a*/ 	.short	0x0101


	//----- nvinfo : EIATTR_SYSCALL_OFFSETS
	.align		4
        /*008c*/ 	.byte	0x04, 0x46
        /*008e*/ 	.short	(.L_1310 - .L_1309)


	//   ....[0]....
.L_1309:
        /*0090*/ 	.word	0x000003f0


	//   ....[1]....
        /*0094*/ 	.word	0x00000860


	//----- nvinfo : EIATTR_EXIT_INSTR_OFFSETS
	.align		4
.L_1310:
        /*0098*/ 	.byte	0x04, 0x1c
        /*009a*/ 	.short	(.L_1312 - .L_1311)


	//   ....[0]....
.L_1311:
        /*009c*/ 	.word	0x000000a0


	//   ....[1]....
        /*00a0*/ 	.word	0x00000630


	//   ....[2]....
        /*00a4*/ 	.word	0x00000a40


	//----- nvinfo : EIATTR_CRS_STACK_SIZE
	.align		4
.L_1312:
        /*00a8*/ 	.byte	0x04, 0x1e
        /*00aa*/ 	.short	(.L_1314 - .L_1313)
.L_1313:
        /*00ac*/ 	.word	0x00000000


	//----- nvinfo : EIATTR_CBANK_PARAM_SIZE
	.align		4
.L_1314:
        /*00b0*/ 	.byte	0x03, 0x19
        /*00b2*/ 	.short	0x0068


	//----- nvinfo : EIATTR_PARAM_CBANK
	.align		4
        /*00b4*/ 	.byte	0x04, 0x0a
        /*00b6*/ 	.short	(.L_1316 - .L_1315)
	.align		4
.L_1315:
        /*00b8*/ 	.word	index@(.nv.constant0._ZN2at6native39_GLOBAL__N__cee6930f_7_Loss_cu_5b0651e139nll_loss_backward_no_reduce_cuda_kernelIN3c108BFloat16EhEEviPKT0_NS_27GenericPackedTensorAccessorIKT_Lm1ENS_16DefaultPtrTraitsElEENS8_IS9_Lm2ESB_lEEPSA_ll)
        /*00bc*/ 	.short	0x0210
        /*00be*/ 	.short	0x0068


	//----- nvinfo : EIATTR_SW_WAR
	.align		4
.L_1316:
        /*00c0*/ 	.byte	0x04, 0x36
        /*00c2*/ 	.short	(.L_1318 - .L_1317)
.L_1317:
        /*00c4*/ 	.word	0x00000008
.L_1318:


//--------------------- .nv.info._ZN2at6native39_GLOBAL__N__cee6930f_7_Loss_cu_5b0651e139nll_loss_backward_no_reduce_cuda_kernelIN3c104HalfElEEviPKT0_NS_27GenericPackedTensorAccessorIKT_Lm1ENS_16DefaultPtrTraitsElEENS8_IS9_Lm2ESB_lEEPSA_ll --------------------------
	.section	.nv.info._ZN2at6native39_GLOBAL__N__cee6930f_7_Loss_cu_5b0651e139nll_loss_backward_no_reduce_cuda_kernelIN3c104HalfElEEviPKT0_NS_27GenericPackedTensorAccessorIKT_Lm1ENS_16DefaultPtrTraitsElEENS8_IS9_Lm2ESB_lEEPSA_ll,"",@"SHT_CUDA_INFO"
	.sectionflags	@""
	.align	4


	//----- nvinfo : EIATTR_CUDA_API_VERSION
	.align		4
        /*0000*/ 	.byte	0x04, 0x37
        /*0002*/ 	.short	(.L_1320 - .L_1319)
.L_1319:
        /*0004*/ 	.word	0x00000082


	//----- nvinfo : EIATTR_KPARAM_INFO
	.align		4
.L_1320:
        /*0008*/ 	.byte	0x04, 0x17
        /*000a*/ 	.short	(.L_1322 - .L_1321)
.L_1321:
        /*000c*/ 	.word	0x00000000
        /*0010*/ 	.short	0x0006
        /*0012*/ 	.short	0x0060
        /*0014*/ 	.byte	0x00, 0xf0, 0x21, 0x00


	//----- nvinfo : EIATTR_KPARAM_INFO
	.align		4
.L_1322:
        /*0018*/ 	.byte	0x04, 0x17
        /*001a*/ 	.short	(.L_1324 - .L_1323)
.L_1323:
        /*001c*/ 	.word	0x00000000
        /*0020*/ 	.short	0x0005
        /*0022*/ 	.short	0x0058
        /*0024*/ 	.byte	0x00, 0xf0, 0x21, 0x00


	//----- nvinfo : EIATTR_KPARAM_INFO
	.align		4
.L_1324:
        /*0028*/ 	.byte	0x04, 0x17
        /*002a*/ 	.short	(.L_1326 - .L_1325)
.L_1325:
        /*002c*/ 	.word	0x00000000
        /*0030*/ 	.short	0x0004
        /*0032*/ 	.short	0x0050
        /*0034*/ 	.byte	0x00, 0xf0, 0x21, 0x00


	//----- nvinfo : EIATTR_KPARAM_INFO
	.align		4
.L_1326:
        /*0038*/ 	.byte	0x04, 0x17
        /*003a*/ 	.short	(.L_1328 - .L_1327)
.L_1327:
        /*003c*/ 	.word	0x00000000
        /*0040*/ 	.short	0x0003
        /*0042*/ 	.short	0x0028
        /*0044*/ 	.byte	0x00, 0xf0, 0xa1, 0x00


	//----- nvinfo : EIATTR_KPARAM_INFO
	.align		4
.L_1328:
        /*0048*/ 	.byte	0x04, 0x17
        /*004a*/ 	.short	(.L_1330 - .L_1329)
.L_1329:
        /*004c*/ 	.word	0x00000000
        /*0050*/ 	.short	0x0002
        /*0052*/ 	.short	0x0010
        /*0054*/ 	.byte	0x00, 0xf0, 0x61, 0x00


	//----- nvinfo : EIATTR_KPARAM_INFO
	.align		4
.L_1330:
        /*0058*/ 	.byte	0x04, 0x17
        /*005a*/ 	.short	(.L_1332 - .L_1331)
.L_1331:
        /*005c*/ 	.word	0x00000000
        /*0060*/ 	.short	0x0001
        /*0062*/ 	.short	0x0008
        /*0064*/ 	.byte	0x00, 0xf0, 0x21, 0x00


	//----- nvinfo : EIATTR_KPARAM_INFO
	.align		4
.L_1332:
        /*0068*/ 	.byte	0x04, 0x17
        /*006a*/ 	.short	(.L_1334 - .L_1333)
.L_1333:
        /*006c*/ 	.word	0x00000000
        /*0070*/ 	.short	0x0000
        /*0072*/ 	.short	0x0000
        /*0074*/ 	.byte	0x00, 0xf0, 0x11, 0x00


	//----- nvinfo : EIATTR_SPARSE_MMA_MASK
	.align		4
.L_1334:
        /*0078*/ 	.byte	0x03, 0x50
        /*007a*/ 	.short	0x0000


	//----- nvinfo : EIATTR_MAXREG_COUNT
	.align		4
        /*007c*/ 	.byte	0x03, 0x1b
        /*007e*/ 	.short	0x00ff


	//----- nvinfo : EIATTR_EXTERNS
	.align		4
        /*0080*/ 	.byte	0x04, 0x0f
        /*0082*/ 	.short	(.L_1336 - .L_1335)


	//   ....[0]....
	.align		4
.L_1335:
        /*0084*/ 	.word	index@(__assertfail)


	//----- nvinfo : EIATTR_MERCURY_ISA_VERSION
	.align		4
.L_1336:
        /*0088*/ 	.byte	0x03, 0x5f
        /*008a*/ 	.short	0x0101


	//----- nvinfo : EIATTR_SYSCALL_OFFSETS
	.align		4
        /*008c*/ 	.byte	0x04, 0x46
        /*008e*/ 	.short	(.L_1338 - .L_1337)


	//   ....[0]....
.L_1337:
        /*0090*/ 	.word	0x00000420


	//   ....[1]....
        /*0094*/ 	.word	0x000008c0


	//----- nvinfo : EIATTR_EXIT_INSTR_OFFSETS
	.align		4
.L_1338:
        /*0098*/ 	.byte	0x04, 0x1c
        /*009a*/ 	.short	(.L_1340 - .L_1339)


	//   ....[0]....
.L_1339:
        /*009c*/ 	.word	0x000000a0


	//   ....[1]....
        /*00a0*/ 	.word	0x00000650


	//   ....[2]....
        /*00a4*/ 	.word	0x00000ac0


	//----- nvinfo : EIATTR_CRS_STACK_SIZE
	.align		4
.L_1340:
        /*00a8*/ 	.byte	0x04, 0x1e
        /*00aa*/ 	.short	(.L_1342 - .L_1341)
.L_1341:
        /*00ac*/ 	.word	0x00000000


	//----- nvinfo : EIATTR_CBANK_PARAM_SIZE
	.align		4
.L_1342:
        /*00b0*/ 	.byte	0x03, 0x19
        /*00b2*/ 	.short	0x0068


	//----- nvinfo : EIATTR_PARAM_CBANK
	.align		4
        /*00b4*/ 	.byte	0x04, 0x0a
        /*00b6*/ 	.short	(.L_1344 - .L_1343)
	.align		4
.L_1343:
        /*00b8*/ 	.word	index@(.nv.constant0._ZN2at6native39_GLOBAL__N__cee6930f_7_Loss_cu_5b0651e139nll_loss_backward_no_reduce_cuda_kernelIN3c104HalfElEEviPKT0_NS_27GenericPackedTensorAccessorIKT_Lm1ENS_16DefaultPtrTraitsElEENS8_IS9_Lm2ESB_lEEPSA_ll)
        /*00bc*/ 	.short	0x0210
        /*00be*/ 	.short	0x0068


	//----- nvinfo : EIATTR_SW_WAR
	.align		4
.L_1344:
        /*00c0*/ 	.byte	0x04, 0x36
        /*00c2*/ 	.short	(.L_1346 - .L_1345)
.L_1345:
        /*00c4*/ 	.word	0x00000008
.L_1346:


//--------------------- .nv.info._ZN2at6native39_GLOBAL__N__cee6930f_7_Loss_cu_5b0651e139nll_loss_backward_no_reduce_cuda_kernelIN3c104HalfEhEEviPKT0_NS_27GenericPackedTensorAccessorIKT_Lm1ENS_16DefaultPtrTraitsElEENS8_IS9_Lm2ESB_lEEPSA_ll --------------------------
	.section	.nv.info._ZN2at6native39_GLOBAL__N__cee6930f_7_Loss_cu_5b0651e139nll_loss_backward_no_reduce_cuda_kernelIN3c104HalfEhEEviPKT0_NS_27GenericPackedTensorAccessorIKT_Lm1ENS_16DefaultPtrTraitsElEENS8_IS9_Lm2ESB_lEEPSA_ll,"",@"SHT_CUDA_INFO"
	.sectionflags	@""
	.align	4


	//----- nvinfo : EIATTR_CUDA_API_VERSION
	.align		4
        /*0000*/ 	.byte	0x04, 0x37
        /*0002*/ 	.short	(.L_1348 - .L_1347)
.L_1347:
        /*0004*/ 	.word	0x00000082


	//----- nvinfo : EIATTR_KPARAM_INFO
	.align		4
.L_1348:
        /*0008*/ 	.byte	0x04, 0x17
        /*000a*/ 	.short	(.L_1350 - .L_1349)
.L_1349:
        /*000c*/ 	.word	0x00000000
        /*0010*/ 	.short	0x0006
        /*0012*/ 	.short	0x0060
        /*0014*/ 	.byte	0x00, 0xf0, 0x21, 0x00


	//----- nvinfo : EIATTR_KPARAM_INFO
	.align		4
.L_1350:
        /*0018*/ 	.byte	0x04, 0x17
        /*001a*/ 	.short	(.L_1352 - .L_1351)
.L_1351:
        /*001c*/ 	.word	0x00000000
        /*0020*/ 	.short	0x0005
        /*0022*/ 	.short	0x0058
        /*0024*/ 	.byte	0x00, 0xf0, 0x21, 0x00


	//----- nvinfo : EIATTR_KPARAM_INFO
	.align		4
.L_1352:
        /*0028*/ 	.byte	0x04, 0x17
        /*002a*/ 	.short	(.L_1354 - .L_1353)
.L_1353:
        /*002c*/ 	.word	0x00000000
        /*0030*/ 	.short	0x0004
        /*0032*/ 	.short	0x0050
        /*0034*/ 	.byte	0x00, 0xf0, 0x21, 0x00


	//----- nvinfo : EIATTR_KPARAM_INFO
	.align		4
.L_1354:
        /*0038*/ 	.byte	0x04, 0x17
        /*003a*/ 	.short	(.L_1356 - .L_1355)
.L_1355:
        /*003c*/ 	.word	0x00000000
        /*0040*/ 	.short	0x0003
        /*0042*/ 	.short	0x0028
        /*0044*/ 	.byte	0x00, 0xf0, 0xa1, 0x00


	//----- nvinfo : EIATTR_KPARAM_INFO
	.align		4
.L_1356:
        /*0048*/ 	.byte	0x04, 0x17
        /*004a*/ 	.short	(.L_1358 - .L_1357)
.L_1357:
        /*004c*/ 	.word	0x00000000
        /*0050*/ 	.short	0x0002
        /*0052*/ 	.short	0x0010
        /*0054*/ 	.byte	0x00, 0xf0, 0x61, 0x00


	//----- nvinfo : EIATTR_KPARAM_INFO
	.align		4
.L_1358:
        /*0058*/ 	.byte	0x04, 0x17
        /*005a*/ 	.short	(.L_1360 - .L_1359)
.L_1359:
        /*005c*/ 	.word	0x00000000
        /*0060*/ 	.short	0x0001
        /*0062*/ 	.short	0x0008
        /*0064*/ 	.byte	0x00, 0xf0, 0x21, 0x00


	//----- nvinfo : EIATTR_KPARAM_INFO
	.align		4
.L_1360:
        /*0068*/ 	.byte	0x04, 0x17
        /*006a*/ 	.short	(.L_1362 - .L_1361)
.L_1361:
        /*006c*/ 	.word	0x00000000
        /*0070*/ 	.short	0x0000
        /*0072*/ 	.short	0x0000
        /*0074*/ 	.byte	0x00, 0xf0, 0x11, 0x00


	//----- nvinfo : EIATTR_SPARSE_MMA_MASK
	.align		4
.L_1362:
        /*0078*/ 	.byte	0x03, 0x50
        /*007a*/ 	.short	0x0000


	//----- nvinfo : EIATTR_MAXREG_COUNT
	.align		4
        /*007c*/ 	.byte	0x03, 0x1b
        /*007e*/ 	.short	0x00ff


	//----- nvinfo : EIATTR_EXTERNS
	.align		4
        /*0080*/ 	.byte	0x04, 0x0f
        /*0082*/ 	.short	(.L_1364 - .L_1363)


	//   ....[0]....
	.align		4
.L_1363:
        /*0084*/ 	.word	index@(__assertfail)


	//----- nvinfo : EIATTR_MERCURY_ISA_VERSION
	.align		4
.L_1364:
        /*0088*/ 	.byte	0x03, 0x5f
        /*008a*/ 	.short	0x0101


	//----- nvinfo : EIATTR_SYSCALL_OFFSETS
	.align		4
        /*008c*/ 	.byte	0x04, 0x46
        /*008e*/ 	.short	(.L_1366 - .L_1365)


	//   ....[0]....
.L_1365:
        /*0090*/ 	.word	0x000003f0


	//   ....[1]....
        /*0094*/ 	.word	0x00000830


	//----- nvinfo : EIATTR_EXIT_INSTR_OFFSETS
	.align		4
.L_1366:
        /*0098*/ 	.byte	0x04, 0x1c
        /*009a*/ 	.short	(.L_1368 - .L_1367)


	//   ....[0]....
.L_1367:
        /*009c*/ 	.word	0x000000a0


	//   ....[1]....
        /*00a0*/ 	.word	0x00000600


	//   ....[2]....
        /*00a4*/ 	.word	0x00000a10


	//----- nvinfo : EIATTR_CRS_STACK_SIZE
	.align		4
.L_1368:
        /*00a8*/ 	.byte	0x04, 0x1e
        /*00aa*/ 	.short	(.L_1370 - .L_1369)
.L_1369:
        /*00ac*/ 	.word	0x00000000


	//----- nvinfo : EIATTR_CBANK_PARAM_SIZE
	.align		4
.L_1370:
        /*00b0*/ 	.byte	0x03, 0x19
        /*00b2*/ 	.short	0x0068


	//----- nvinfo : EIATTR_PARAM_CBANK
	.align		4
        /*00b4*/ 	.byte	0x04, 0x0a
        /*00b6*/ 	.short	(.L_1372 - .L_1371)
	.align		4
.L_1371:
        /*00b8*/ 	.word	index@(.nv.constant0._ZN2at6native39_GLOBAL__N__cee6930f_7_Loss_cu_5b0651e139nll_loss_backward_no_reduce_cuda_kernelIN3c104HalfEhEEviPKT0_NS_27GenericPackedTensorAccessorIKT_Lm1ENS_16DefaultPtrTraitsElEENS8_IS9_Lm2ESB_lEEPSA_ll)
        /*00bc*/ 	.short	0x0210
        /*00be*/ 	.short	0x0068


	//----- nvinfo : EIATTR_SW_WAR
	.align		4
.L_1372:
        /*00c0*/ 	.byte	0x04, 0x36
        /*00c2*/ 	.short	(.L_1374 - .L_1373)
.L_1373:
        /*00c4*/ 	.word	0x00000008
.L_1374:


//--------------------- .nv.info._ZN2at6native39_GLOBAL__N__cee6930f_7_Loss_cu_5b0651e139nll_loss_backward_no_reduce_cuda_kernelIflEEviPKT0_NS_27GenericPackedTensorAccessorIKT_Lm1ENS_16DefaultPtrTraitsElEENS6_IS7_Lm2ES9_lEEPS8_ll --------------------------
	.section	.nv.info._ZN2at6native39_GLOBAL__N__cee6930f_7_Loss_cu_5b0651e139nll_loss_backward_no_reduce_cuda_kernelIflEEviPKT0_NS_27GenericPackedTensorAccessorIKT_Lm1ENS_16DefaultPtrTraitsElEENS6_IS7_Lm2ES9_lEEPS8_ll,"",@"SHT_CUDA_INFO"
	.sectionflags	@""
	.align	4


	//----- nvinfo : EIATTR_CUDA_API_VERSION
	.align		4
        /*0000*/ 	.byte	0x04, 0x37
        /*0002*/ 	.short	(.L_1376 - .L_1375)
.L_1375:
        /*0004*/ 	.word	0x00000082


	//----- nvinfo : EIATTR_KPARAM_INFO
	.align		4
.L_1376:
        /*0008*/ 	.byte	0x04, 0x17
        /*000a*/ 	.short	(.L_1378 - .L_1377)
.L_1377:
        /*000c*/ 	.word	0x00000000
        /*0010*/ 	.short	0x0006
        /*0012*/ 	.short	0x0060
        /*0014*/ 	.byte	0x00, 0xf0, 0x21, 0x00


	//----- nvinfo : EIATTR_KPARAM_INFO
	.align		4
.L_1378:
        /*0018*/ 	.byte	0x04, 0x17
        /*001a*/ 	.short	(.L_1380 - .L_1379)
.L_1379:
        /*001c*/ 	.word	0x00000000
        /*0020*/ 	.short	0x0005
        /*0022*/ 	.short	0x0058
        /*0024*/ 	.byte	0x00, 0xf0, 0x21, 0x00


	//----- nvinfo : EIATTR_KPARAM_INFO
	.align		4
.L_1380:
        /*0028*/ 	.byte	0x04, 0x17
        /*002a*/ 	.short	(.L_1382 - .L_1381)
.L_1381:
        /*002c*/ 	.word	0x00000000
        /*0030*/ 	.short	0x0004
        /*0032*/ 	.short	0x0050
        /*0034*/ 	.byte	0x00, 0xf0, 0x21, 0x00


	//----- nvinfo : EIATTR_KPARAM_INFO
	.align		4
.L_1382:
        /*0038*/ 	.byte	0x04, 0x17
        /*003a*/ 	.short	(.L_1384 - .L_1383)
.L_1383:
        /*003c*/ 	.word	0x00000000
        /*0040*/ 	.short	0x0003
        /*0042*/ 	.short	0x0028
        /*0044*/ 	.byte	0x00, 0xf0, 0xa1, 0x00


	//----- nvinfo : EIATTR_KPARAM_INFO
	.align		4
.L_1384:
        /*0048*/ 	.byte	0x04, 0x17
        /*004a*/ 	.short	(.L_1386 - .L_1385)
.L_1385:
        /*004c*/ 	.word	0x00000000
        /*0050*/ 	.short	0x0002
        /*0052*/ 	.short	0x0010
        /*0054*/ 	.byte	0x00, 0xf0, 0x61, 0x00


	//----- nvinfo : EIATTR_KPARAM_INFO
	.align		4
.L_1386:
        /*0058*/ 	.byte	0x04, 0x17
        /*005a*/ 	.short	(.L_1388 - .L_1387)
.L_1387:
        /*005c*/ 	.word	0x00000000
        /*0060*/ 	.short	0x0001
        /*0062*/ 	.short	0x0008
        /*0064*/ 	.byte	0x00, 0xf0, 0x21, 0x00


	//----- nvinfo : EIATTR_KPARAM_INFO
	.align		4
.L_1388:
        /*0068*/ 	.byte	0x04, 0x17
        /*006a*/ 	.short	(.L_1390 - .L_1389)
.L_1389:
        /*006c*/ 	.word	0x00000000
        /*0070*/ 	.short	0x0000
        /*0072*/ 	.short	0x0000
        /*0074*/ 	.byte	0x00, 0xf0, 0x11, 0x00


	//----- nvinfo : EIATTR_SPARSE_MMA_MASK
	.align		4
.L_1390:
        /*0078*/ 	.byte	0x03, 0x50
        /*007a*/ 	.short	0x0000


	//----- nvinfo : EIATTR_MAXREG_COUNT
	.align		4
        /*007c*/ 	.byte	0x03, 0x1b
        /*007e*/ 	.short	0x00ff


	//----- nvinfo : EIATTR_EXTERNS
	.align		4
        /*0080*/ 	.byte	0x04, 0x0f
        /*0082*/ 	.short	(.L_1392 - .L_1391)


	//   ....[0]....
	.align		4
.L_1391:
        /*0084*/ 	.word	index@(__assertfail)


	//----- nvinfo : EIATTR_MERCURY_ISA_VERSION
	.align		4
.L_1392:
        /*0088*/ 	.byte	0x03, 0x5f
        /*008a*/ 	.short	0x0101


	//----- nvinfo : EIATTR_SYSCALL_OFFSETS
	.align		4
        /*008c*/ 	.byte	0x04, 0x46
        /*008e*/ 	.short	(.L_1394 - .L_1393)


	//   ....[0]....
.L_1393:
        /*0090*/ 	.word	0x00000420


	//   ....[1]....
        /*0094*/ 	.word	0x00000890


	//----- nvinfo : EIATTR_EXIT_INSTR_OFFSETS
	.align		4
.L_1394:
        /*0098*/ 	.byte	0x04, 0x1c
        /*009a*/ 	.short	(.L_1396 - .L_1395)


	//   ....[0]....
.L_1395:
        /*009c*/ 	.word	0x000000a0


	//   ....[1]....
        /*00a0*/ 	.word	0x00000620


	//   ....[2]....
        /*00a4*/ 	.word	0x00000a70


	//----- nvinfo : EIATTR_CRS_STACK_SIZE
	.align		4
.L_1396:
        /*00a8*/ 	.byte	0x04, 0x1e
        /*00aa*/ 	.short	(.L_1398 - .L_1397)
.L_1397:
        /*00ac*/ 	.word	0x00000000


	//----- nvinfo : EIATTR_CBANK_PARAM_SIZE
	.align		4
.L_1398:
        /*00b0*/ 	.byte	0x03, 0x19
        /*00b2*/ 	.short	0x0068


	//----- nvinfo : EIATTR_PARAM_CBANK
	.align		4
        /*00b4*/ 	.byte	0x04, 0x0a
        /*00b6*/ 	.short	(.L_1400 - .L_1399)
	.align		4
.L_1399:
        /*00b8*/ 	.word	index@(.nv.constant0._ZN2at6native39_GLOBAL__N__cee6930f_7_Loss_cu_5b0651e139nll_loss_backward_no_reduce_cuda_kernelIflEEviPKT0_NS_27GenericPackedTensorAccessorIKT_Lm1ENS_16DefaultPtrTraitsElEENS6_IS7_Lm2ES9_lEEPS8_ll)
        /*00bc*/ 	.short	0x0210
        /*00be*/ 	.short	0x0068


	//----- nvinfo : EIATTR_SW_WAR
	.align		4
.L_1400:
        /*00c0*/ 	.byte	0x04, 0x36
        /*00c2*/ 	.short	(.L_1402 - .L_1401)
.L_1401:
        /*00c4*/ 	.word	0x00000008
.L_1402:


//--------------------- .nv.info._ZN2at6native39_GLOBAL__N__cee6930f_7_Loss_cu_5b0651e139nll_loss_backward_no_reduce_cuda_kernelIfhEEviPKT0_NS_27GenericPackedTensorAccessorIKT_Lm1ENS_16DefaultPtrTraitsElEENS6_IS7_Lm2ES9_lEEPS8_ll --------------------------
	.section	.nv.info._ZN2at6native39_GLOBAL__N__cee6930f_7_Loss_cu_5b0651e139nll_loss_backward_no_reduce_cuda_kernelIfhEEviPKT0_NS_27GenericPackedTensorAccessorIKT_Lm1ENS_16DefaultPtrTraitsElEENS6_IS7_Lm2ES9_lEEPS8_ll,"",@"SHT_CUDA_INFO"
	.sectionflags	@""
	.align	4


	//----- nvinfo : EIATTR_CUDA_API_VERSION
	.align		4
        /*0000*/ 	.byte	0x04, 0x37
        /*0002*/ 	.short	(.L_1404 - .L_1403)
.L_1403:
        /*0004*/ 	.word	0x00000082


	//----- nvinfo : EIATTR_KPARAM_INFO
	.align		4
.L_1404:
        /*0008*/ 	.byte	0x04, 0x17
        /*000a*/ 	.short	(.L_1406 - .L_1405)
.L_1405:
        /*000c*/ 	.word	0x00000000
        /*0010*/ 	.short	0x0006
        /*0012*/ 	.short	0x0060
        /*0014*/ 	.byte	0x00, 0xf0, 0x21, 0x00


	//----- nvinfo : EIATTR_KPARAM_INFO
	.align		4
.L_1406:
        /*0018*/ 	.byte	0x04, 0x17
        /*001a*/ 	.short	(.L_1408 - .L_1407)
.L_1407:
        /*001c*/ 	.word	0x00000000
        /*0020*/ 	.short	0x0005
        /*0022*/ 	.short	0x0058
        /*0024*/ 	.byte	0x00, 0xf0, 0x21, 0x00


	//----- nvinfo : EIATTR_KPARAM_INFO
	.align		4
.L_1408:
        /*0028*/ 	.byte	0x04, 0x17
        /*002a*/ 	.short	(.L_1410 - .L_1409)
.L_1409:
        /*002c*/ 	.word	0x00000000
        /*0030*/ 	.short	0x0004
        /*0032*/ 	.short	0x0050
        /*0034*/ 	.byte	0x00, 0xf0, 0x21, 0x00


	//----- nvinfo : EIATTR_KPARAM_INFO
	.align		4
.L_1410:
        /*0038*/ 	.byte	0x04, 0x17
        /*003a*/ 	.short	(.L_1412 - .L_1411)
.L_1411:
        /*003c*/ 	.word	0x00000000
        /*0040*/ 	.short	0x0003
        /*0042*/ 	.short	0x0028
        /*0044*/ 	.byte	0x00, 0xf0, 0xa1, 0x00


	//----- nvinfo : EIATTR_KPARAM_INFO
	.align		4
.L_1412:
        /*0048*/ 	.byte	0x04, 0x17
        /*004a*/ 	.short	(.L_1414 - .L_1413)
.L_1413:
        /*004c*/ 	.word	0x00000000
        /*0050*/ 	.short	0x0002
        /*0052*/ 	.short	0x0010
        /*0054*/ 	.byte	0x00, 0xf0, 0x61, 0x00


	//----- nvinfo : EIATTR_KPARAM_INFO
	.align		4
.L_1414:
        /*0058*/ 	.byte	0x04, 0x17
        /*005a*/ 	.short	(.L_1416 - .L_1415)
.L_1415:
        /*005c*/ 	.word	0x00000000
        /*0060*/ 	.short	0x0001
        /*0062*/ 	.short	0x0008
        /*0064*/ 	.byte	0x00, 0xf0, 0x21, 0x00


	//----- nvinfo : EIATTR_KPARAM_INFO
	.align		4
.L_1416:
        /*0068*/ 	.byte	0x04, 0x17
        /*006a*/ 	.short	(.L_1418 - .L_1417)
.L_1417:
        /*006c*/ 	.word	0x00000000
        /*0070*/ 	.short	0x0000
        /*0072*/ 	.short	0x0000
        /*0074*/ 	.byte	0x00, 0xf0, 0x11, 0x00


	//----- nvinfo : EIATTR_SPARSE_MMA_MASK
	.align		4
.L_1418:
        /*0078*/ 	.byte	0x03, 0x50
        /*007a*/ 	.short	0x0000


	//----- nvinfo : EIATTR_MAXREG_COUNT
	.align		4
        /*007c*/ 	.byte	0x03, 0x1b
        /*007e*/ 	.short	0x00ff


	//----- nvinfo : EIATTR_EXTERNS
	.align		4
        /*0080*/ 	.byte	0x04, 0x0f
        /*0082*/ 	.short	(.L_1420 - .L_1419)


	//   ....[0]....
	.align		4
.L_1419:
        /*0084*/ 	.word	index@(__assertfail)


	//----- nvinfo : EIATTR_MERCURY_ISA_VERSION
	.align		4
.L_1420:
        /*0088*/ 	.byte	0x03, 0x5f
        /*008a*/ 	.short	0x0101


	//----- nvinfo : EIATTR_SYSCALL_OFFSETS
	.align		4
        /*008c*/ 	.byte	0x04, 0x46
        /*008e*/ 	.short	(.L_1422 - .L_1421)


	//   ....[0]....
.L_1421:
        /*0090*/ 	.word	0x000003f0


	//   ....[1]....
        /*0094*/ 	.word	0x00000800


	//----- nvinfo : EIATTR_EXIT_INSTR_OFFSETS
	.align		4
.L_1422:
        /*0098*/ 	.byte	0x04, 0x1c
        /*009a*/ 	.short	(.L_1424 - .L_1423)


	//   ....[0]....
.L_1423:
        /*009c*/ 	.word	0x000000a0


	//   ....[1]....
        /*00a0*/ 	.word	0x000005d0


	//   ....[2]....
        /*00a4*/ 	.word	0x000009c0


	//----- nvinfo : EIATTR_CRS_STACK_SIZE
	.align		4
.L_1424:
        /*00a8*/ 	.byte	0x04, 0x1e
        /*00aa*/ 	.short	(.L_1426 - .L_1425)
.L_1425:
        /*00ac*/ 	.word	0x00000000


	//----- nvinfo : EIATTR_CBANK_PARAM_SIZE
	.align		4
.L_1426:
        /*00b0*/ 	.byte	0x03, 0x19
        /*00b2*/ 	.short	0x0068


	//----- nvinfo : EIATTR_PARAM_CBANK
	.align		4
        /*00b4*/ 	.byte	0x04, 0x0a
        /*00b6*/ 	.short	(.L_1428 - .L_1427)
	.align		4
.L_1427:
        /*00b8*/ 	.word	index@(.nv.constant0._ZN2at6native39_GLOBAL__N__cee6930f_7_Loss_cu_5b0651e139nll_loss_backward_no_reduce_cuda_kernelIfhEEviPKT0_NS_27GenericPackedTensorAccessorIKT_Lm1ENS_16DefaultPtrTraitsElEENS6_IS7_Lm2ES9_lEEPS8_ll)
        /*00bc*/ 	.short	0x0210
        /*00be*/ 	.short	0x0068


	//----- nvinfo : EIATTR_SW_WAR
	.align		4
.L_1428:
        /*00c0*/ 	.byte	0x04, 0x36
        /*00c2*/ 	.short	(.L_1430 - .L_1429)
.L_1429:
        /*00c4*/ 	.word	0x00000008
.L_1430:


//--------------------- .nv.info._ZN2at6native39_GLOBAL__N__cee6930f_7_Loss_cu_5b0651e139nll_loss_backward_no_reduce_cuda_kernelIdlEEviPKT0_NS_27GenericPackedTensorAccessorIKT_Lm1ENS_16DefaultPtrTraitsElEENS6_IS7_Lm2ES9_lEEPS8_ll --------------------------
	.section	.nv.info._ZN2at6native39_GLOBAL__N__cee6930f_7_Loss_cu_5b0651e139nll_loss_backward_no_reduce_cuda_kernelIdlEEviPKT0_NS_27GenericPackedTensorAccessorIKT_Lm1ENS_16DefaultPtrTraitsElEENS6_IS7_Lm2ES9_lEEPS8_ll,"",@"SHT_CUDA_INFO"
	.sectionflags	@""
	.align	4


	//----- nvinfo : EIATTR_CUDA_API_VERSION
	.align		4
        /*0000*/ 	.byte	0x04, 0x37
        /*0002*/ 	.short	(.L_1432 - .L_1431)
.L_1431:
        /*0004*/ 	.word	0x00000082


	//----- nvinfo : EIATTR_KPARAM_INFO
	.align		4
.L_1432:
        /*0008*/ 	.byte	0x04, 0x17
        /*000a*/ 	.short	(.L_1434 - .L_1433)
.L_1433:
        /*000c*/ 	.word	0x00000000
        /*0010*/ 	.short	0x0006
        /*0012*/ 	.short	0x0060
        /*0014*/ 	.byte	0x00, 0xf0, 0x21, 0x00


	//----- nvinfo : EIATTR_KPARAM_INFO
	.align		4
.L_1434:
        /*0018*/ 	.byte	0x04, 0x17
        /*001a*/ 	.short	(.L_1436 - .L_1435)
.L_1435:
        /*001c*/ 	.word	0x00000000
        /*0020*/ 	.short	0x0005
        /*0022*/ 	.short	0x0058
        /*0024*/ 	.byte	0x00, 0xf0, 0x21, 0x00


	//----- nvinfo : EIATTR_KPARAM_INFO
	.align		4
.L_1436:
        /*0028*/ 	.byte	0x04, 0x17
        /*002a*/ 	.short	(.L_1438 - .L_1437)
.L_1437:
        /*002c*/ 	.word	0x00000000
        /*0030*/ 	.short	0x0004
        /*0032*/ 	.short	0x0050
        /*0034*/ 	.byte	0x00, 0xf0, 0x21, 0x00


	//----- nvinfo : EIATTR_KPARAM_INFO
	.align		4
.L_1438:
        /*0038*/ 	.byte	0x04, 0x17
        /*003a*/ 	.short	(.L_1440 - .L_1439)
.L_1439:
        /*003c*/ 	.word	0x00000000
        /*0040*/ 	.short	0x0003
        /*0042*/ 	.short	0x0028
        /*0044*/ 	.byte	0x00, 0xf0, 0xa1, 0x00


	//----- nvinfo : EIATTR_KPARAM_INFO
	.align		4
.L_1440:
        /*0048*/ 	.byte	0x04, 0x17
        /*004a*/ 	.short	(.L_1442 - .L_1441)
.L_1441:
        /*004c*/ 	.word	0x00000000
        /*0050*/ 	.short	0x0002
        /*0052*/ 	.short	0x0010
        /*0054*/ 	.byte	0x00, 0xf0, 0x61, 0x00


	//----- nvinfo : EIATTR_KPARAM_INFO
	.align		4
.L_1442:
        /*0058*/ 	.byte	0x04, 0x17
        /*005a*/ 	.short	(.L_1444 - .L_1443)
.L_1443:
        /*005c*/ 	.word	0x00000000
        /*0060*/ 	.short	0x0001
        /*0062*/ 	.short	0x0008
        /*0064*/ 	.byte	0x00, 0xf0, 0x21, 0x00


	//----- nvinfo : EIATTR_KPARAM_INFO
	.align		4
.L_1444:
        /*0068*/ 	.byte	0x04, 0x17
        /*006a*/ 	.short	(.L_1446 - .L_1445)
.L_1445:
        /*006c*/ 	.word	0x00000000
        /*0070*/ 	.short	0x0000
        /*0072*/ 	.short	0x0000
        /*0074*/ 	.byte	0x00, 0xf0, 0x11, 0x00


	//----- nvinfo : EIATTR_SPARSE_MMA_MASK
	.align		4
.L_1446:
        /*0078*/ 	.byte	0x03, 0x50
        /*007a*/ 	.short	0x0000


	//----- nvinfo : EIATTR_MAXREG_COUNT
	.align		4
        /*007c*/ 	.byte	0x03, 0x1b
        /*007e*/ 	.short	0x00ff


	//----- nvinfo : EIATTR_EXTERNS
	.align		4
        /*0080*/ 	.byte	0x04, 0x0f
        /*0082*/ 	.short	(.L_1448 - .L_1447)


	//   ....[0]....
	.align		4
.L_1447:
        /*0084*/ 	.word	index@(__assertfail)


	//----- nvinfo : EIATTR_MERCURY_ISA_VERSION
	.align		4
.L_1448:
        /*0088*/ 	.byte	0x03, 0x5f
        /*008a*/ 	.short	0x0101


	//----- nvinfo : EIATTR_SYSCALL_OFFSETS
	.align		4
        /*008c*/ 	.byte	0x04, 0x46
        /*008e*/ 	.short	(.L_1450 - .L_1449)


	//   ....[0]....
.L_1449:
        /*0090*/ 	.word	0x00000420


	//   ....[1]....
        /*0094*/ 	.word	0x000008a0


	//----- nvinfo : EIATTR_EXIT_INSTR_OFFSETS
	.align		4
.L_1450:
        /*0098*/ 	.byte	0x04, 0x1c
        /*009a*/ 	.short	(.L_1452 - .L_1451)


	//   ....[0]....
.L_1451:
        /*009c*/ 	.word	0x000000a0


	//   ....[1]....
        /*00a0*/ 	.word	0x00000630


	//   ....[2]....
        /*00a4*/ 	.word	0x00000a80


	//----- nvinfo : EIATTR_CRS_STACK_SIZE
	.align		4
.L_1452:
        /*00a8*/ 	.byte	0x04, 0x1e
        /*00aa*/ 	.short	(.L_1454 - .L_1453)
.L_1453:
        /*00ac*/ 	.word	0x00000000


	//----- nvinfo : EIATTR_CBANK_PARAM_SIZE
	.align		4
.L_1454:
        /*00b0*/ 	.byte	0x03, 0x19
        /*00b2*/ 	.short	0x0068


	//----- nvinfo : EIATTR_PARAM_CBANK
	.align		4
        /*00b4*/ 	.byte	0x04, 0x0a
        /*00b6*/ 	.short	(.L_1456 - .L_1455)
	.align		4
.L_1455:
        /*00b8*/ 	.word	index@(.nv.constant0._ZN2at6native39_GLOBAL__N__cee6930f_7_Loss_cu_5b0651e139nll_loss_backward_no_reduce_cuda_kernelIdlEEviPKT0_NS_27GenericPackedTensorAccessorIKT_Lm1ENS_16DefaultPtrTraitsElEENS6_IS7_Lm2ES9_lEEPS8_ll)
        /*00bc*/ 	.short	0x0210
        /*00be*/ 	.short	0x0068


	//----- nvinfo : EIATTR_SW_WAR
	.align		4
.L_1456:
        /*00c0*/ 	.byte	0x04, 0x36
        /*00c2*/ 	.short	(.L_1458 - .L_1457)
.L_1457:
        /*00c4*/ 	.word	0x00000008
.L_1458:


//--------------------- .nv.info._ZN2at6native39_GLOBAL__N__cee6930f_7_Loss_cu_5b0651e139nll_loss_backward_no_reduce_cuda_kernelIdhEEviPKT0_NS_27GenericPackedTensorAccessorIKT_Lm1ENS_16DefaultPtrTraitsElEENS6_IS7_Lm2ES9_lEEPS8_ll --------------------------
	.section	.nv.info._ZN2at6native39_GLOBAL__N__cee6930f_7_Loss_cu_5b0651e139nll_loss_backward_no_reduce_cuda_kernelIdhEEviPKT0_NS_27GenericPackedTensorAccessorIKT_Lm1ENS_16DefaultPtrTraitsElEENS6_IS7_Lm2ES9_lEEPS8_ll,"",@"SHT_CUDA_INFO"
	.sectionflags	@""
	.align	4


	//----- nvinfo : EIATTR_CUDA_API_VERSION
	.align		4
        /*0000*/ 	.byte	0x04, 0x37
        /*0002*/ 	.short	(.L_1460 - .L_1459)
.L_1459:
        /*0004*/ 	.word	0x00000082


	//----- nvinfo : EIATTR_KPARAM_INFO
	.align		4
.L_1460:
        /*0008*/ 	.byte	0x04, 0x17
        /*000a*/ 	.short	(.L_1462 - .L_1461)
.L_1461:
        /*000c*/ 	.word	0x00000000
        /*0010*/ 	.short	0x0006
        /*0012*/ 	.short	0x0060
        /*0014*/ 	.byte	0x00, 0xf0, 0x21, 0x00


	//----- nvinfo : EIATTR_KPARAM_INFO
	.align		4
.L_1462:
        /*0018*/ 	.byte	0x04, 0x17
        /*001a*/ 	.short	(.L_1464 - .L_1463)
.L_1463:
        /*001c*/ 	.word	0x00000000
        /*0020*/ 	.short	0x0005
        /*0022*/ 	.short	0x0058
        /*0024*/ 	.byte	0x00, 0xf0, 0x21, 0x00


	//----- nvinfo : EIATTR_KPARAM_INFO
	.align		4
.L_1464:
        /*0028*/ 	.byte	0x04, 0x17
        /*002a*/ 	.short	(.L_1466 - .L_1465)
.L_1465:
        /*002c*/ 	.word	0x00000000
        /*0030*/ 	.short	0x0004
        /*0032*/ 	.short	0x0050
        /*0034*/ 	.byte	0x00, 0xf0, 0x21, 0x00


	//----- nvinfo : EIATTR_KPARAM_INFO
	.align		4
.L_1466:
        /*0038*/ 	.byte	0x04, 0x17
        /*003a*/ 	.short	(.L_1468 - .L_1467)
.L_1467:
        /*003c*/ 	.word	0x00000000
        /*0040*/ 	.short	0x0003
        /*0042*/ 	.short	0x0028
        /*0044*/ 	.byte	0x00, 0xf0, 0xa1, 0x00


	//----- nvinfo : EIATTR_KPARAM_INFO
	.align		4
.L_1468:
        /*0048*/ 	.byte	0x04, 0x17
        /*004a*/ 	.short	(.L_1470 - .L_1469)
.L_1469:
        /*004c*/ 	.word	0x00000000
        /*0050*/ 	.short	0x0002
        /*0052*/ 	.short	0x0010
        /*0054*/ 	.byte	0x00, 0xf0, 0x61, 0x00


	//----- nvinfo : EIATTR_KPARAM_INFO
	.align		4
.L_1470:
        /*0058*/ 	.byte	0x04, 0x17
        /*005a*/ 	.short	(.L_1472 - .L_1471)
.L_1471:
        /*005c*/ 	.word	0x00000000
        /*0060*/ 	.short	0x0001
        /*0062*/ 	.short	0x0008
        /*0064*/ 	.byte	0x00, 0xf0, 0x21, 0x00


	//----- nvinfo : EIATTR_KPARAM_INFO
	.align		4
.L_1472:
        /*0068*/ 	.byte	0x04, 0x17
        /*006a*/ 	.short	(.L_1474 - .L_1473)
.L_1473:
        /*006c*/ 	.word	0x00000000
        /*0070*/ 	.short	0x0000
        /*0072*/ 	.short	0x0000
        /*0074*/ 	.byte	0x00, 0xf0, 0x11, 0x00


	//----- nvinfo : EIATTR_SPARSE_MMA_MASK
	.align		4
.L_1474:
        /*0078*/ 	.byte	0x03, 0x50
        /*007a*/ 	.short	0x0000


	//----- nvinfo : EIATTR_MAXREG_COUNT
	.align		4
        /*007c*/ 	.byte	0x03, 0x1b
        /*007e*/ 	.short	0x00ff


	//----- nvinfo : EIATTR_EXTERNS
	.align		4
        /*0080*/ 	.byte	0x04, 0x0f
        /*0082*/ 	.short	(.L_1476 - .L_1475)


	//   ....[0]....
	.align		4
.L_1475:
        /*0084*/ 	.word	index@(__assertfail)


	//----- nvinfo : EIATTR_MERCURY_ISA_VERSION
	.align		4
.L_1476:
        /*0088*/ 	.byte	0x03, 0x5f
        /*008a*/ 	.short	0x0101


	//----- nvinfo : EIATTR_SYSCALL_OFFSETS
	.align		4
        /*008c*/ 	.byte	0x04, 0x46
        /*008e*/ 	.short	(.L_1478 - .L_1477)


	//   ....[0]....
.L_1477:
        /*0090*/ 	.word	0x000003f0


	//   ....[1]....
        /*0094*/ 	.word	0x00000810


	//----- nvinfo : EIATTR_EXIT_INSTR_OFFSETS
	.align		4
.L_1478:
        /*0098*/ 	.byte	0x04, 0x1c
        /*009a*/ 	.short	(.L_1480 - .L_1479)


	//   ....[0]....
.L_1479:
        /*009c*/ 	.word	0x000000a0


	//   ....[1]....
        /*00a0*/ 	.word	0x000005e0


	//   ....[2]....
        /*00a4*/ 	.word	0x000009d0


	//----- nvinfo : EIATTR_CRS_STACK_SIZE
	.align		4
.L_1480:
        /*00a8*/ 	.byte	0x04, 0x1e
        /*00aa*/ 	.short	(.L_1482 - .L_1481)
.L_1481:
        /*00ac*/ 	.word	0x00000000


	//----- nvinfo : EIATTR_CBANK_PARAM_SIZE
	.align		4
.L_1482:
        /*00b0*/ 	.byte	0x03, 0x19
        /*00b2*/ 	.short	0x0068


	//----- nvinfo : EIATTR_PARAM_CBANK
	.align		4
        /*00b4*/ 	.byte	0x04, 0x0a
        /*00b6*/ 	.short	(.L_1484 - .L_1483)
	.align		4
.L_1483:
        /*00b8*/ 	.word	index@(.nv.constant0._ZN2at6native39_GLOBAL__N__cee6930f_7_Loss_cu_5b0651e139nll_loss_backward_no_reduce_cuda_kernelIdhEEviPKT0_NS_27GenericPackedTensorAccessorIKT_Lm1ENS_16DefaultPtrTraitsElEENS6_IS7_Lm2ES9_lEEPS8_ll)
        /*00bc*/ 	.short	0x0210
        /*00be*/ 	.short	0x0068


	//----- nvinfo : EIATTR_SW_WAR
	.align		4
.L_1484:
        /*00c0*/ 	.byte	0x04, 0x36
        /*00c2*/ 	.short	(.L_1486 - .L_1485)
.L_1485:
        /*00c4*/ 	.word	0x00000008
.L_1486:


//--------------------- .nv.info._ZN2at6native39_GLOBAL__N__cee6930f_7_Loss_cu_5b0651e138nll_loss_forward_reduce_cuda_kernel_2dIN3c108BFloat16EflEEvPT_S6_PKS5_PKT1_S8_bllll --------------------------
	.section	.nv.info._ZN2at6native39_GLOBAL__N__cee6930f_7_Loss_cu_5b0651e138nll_loss_forward_reduce_cuda_kernel_2dIN3c108BFloat16EflEEvPT_S6_PKS5_PKT1_S8_bllll,"",@"SHT_CUDA_INFO"
	.sectionflags	@""
	.align	4


	//----- nvinfo : EIATTR_CUDA_API_VERSION
	.align		4
        /*0000*/ 	.byte	0x04, 0x37
        /*0002*/ 	.short	(.L_1488 - .L_1487)
.L_1487:
        /*0004*/ 	.word	0x00000082


	//----- nvinfo : EIATTR_KPARAM_INFO
	.align		4
.L_1488:
        /*0008*/ 	.byte	0x04, 0x17
        /*000a*/ 	.short	(.L_1490 - .L_1489)
.L_1489:
        /*000c*/ 	.word	0x00000000
        /*0010*/ 	.short	0x0009
        /*0012*/ 	.short	0x0048
        /*0014*/ 	.byte	0x00, 0xf0, 0x21, 0x00


	//----- nvinfo : EIATTR_KPARAM_INFO
	.align		4
.L_1490:
        /*0018*/ 	.byte	0x04, 0x17
        /*001a*/ 	.short	(.L_1492 - .L_1491)
.L_1491:
        /*001c*/ 	.word	0x00000000
        /*0020*/ 	.short	0x0008
        /*0022*/ 	.short	0x0040
        /*0024*/ 	.byte	0x00, 0xf0, 0x21, 0x00


	//----- nvinfo : EIATTR_KPARAM_INFO
	.align		4
.L_1492:
        /*0028*/ 	.byte	0x04, 0x17
        /*002a*/ 	.short	(.L_1494 - .L_1493)
.L_1493:
        /*002c*/ 	.word	0x00000000
        /*0030*/ 	.short	0x0007
        /*0032*/ 	.short	0x0038
        /*0034*/ 	.byte	0x00, 0xf0, 0x21, 0x00


	//----- nvinfo : EIATTR_KPARAM_INFO
	.align		4
.L_1494:
        /*0038*/ 	.byte	0x04, 0x17
        /*003a*/ 	.short	(.L_1496 - .L_1495)
.L_1495:
        /*003c*/ 	.word	0x00000000
        /*0040*/ 	.short	0x0006
        /*0042*/ 	.short	0x0030
        /*0044*/ 	.byte	0x00, 0xf0, 0x21, 0x00


	//----- nvinfo : EIATTR_KPARAM_INFO
	.align		4
.L_1496:
        /*0048*/ 	.byte	0x04, 0x17
        /*004a*/ 	.short	(.L_1498 - .L_1497)
.L_1497:
        /*004c*/ 	.word	0x00000000
        /*0050*/ 	.short	0x0005
        /*0052*/ 	.short	0x0028
        /*0054*/ 	.byte	0x00, 0xf0, 0x05, 0x00


	//----- nvinfo : EIATTR_KPARAM_INFO
	.align		4
.L_1498:
        /*0058*/ 	.byte	0x04, 0x17
        /*005a*/ 	.short	(.L_1500 - .L_1499)
.L_1499:
        /*005c*/ 	.word	0x00000000
        /*0060*/ 	.short	0x0004
        /*0062*/ 	.short	0x0020
        /*0064*/ 	.byte	0x00, 0xf0, 0x21, 0x00


	//----- nvinfo : EIATTR_KPARAM_INFO
	.align		4
.L_1500:
        /*0068*/ 	.byte	0x04, 0x17
        /*006a*/ 	.short	(.L_1502 - .L_1501)
.L_1501:
        /*006c*/ 	.word	0x00000000
        /*0070*/ 	.short	0x0003
        /*0072*/ 	.short	0x0018
        /*0074*/ 	.byte	0x00, 0xf0, 0x21, 0x00


	//----- nvinfo : EIATTR_KPARAM_INFO
	.align		4
.L_1502:
        /*0078*/ 	.byte	0x04, 0x17
        /*007a*/ 	.short	(.L_1504 - .L_1503)
.L_1503:
        /*007c*/ 	.word	0x00000000
        /*0080*/ 	.short	0x0002
        /*0082*/ 	.short	0x0010
        /*0084*/ 	.byte	0x00, 0xf0, 0x21, 0x00


	//----- nvinfo : EIATTR_KPARAM_INFO
	.align		4
.L_1504:
        /*0088*/ 	.byte	0x04, 0x17
        /*008a*/ 	.short	(.L_1506 - .L_1505)
.L_1505:
        /*008c*/ 	.word	0x00000000
        /*0090*/ 	.short	0x0001
        /*0092*/ 	.short	0x0008
        /*0094*/ 	.byte	0x00, 0xf0, 0x21, 0x00


	//----- nvinfo : EIATTR_KPARAM_INFO
	.align		4
.L_1506:
        /*0098*/ 	.byte	0x04, 0x17
        /*009a*/ 	.short	(.L_1508 - .L_1507)
.L_1507:
        /*009c*/ 	.word	0x00000000
        /*00a0*/ 	.short	0x0000
        /*00a2*/ 	.short	0x0000
        /*00a4*/ 	.byte	0x00, 0xf0, 0x21, 0x00


	//----- nvinfo : EIATTR_SPARSE_MMA_MASK
	.align		4
.L_1508:
        /*00a8*/ 	.byte	0x03, 0x50
        /*00aa*/ 	.short	0x0000


	//----- nvinfo : EIATTR_MAXREG_COUNT
	.align		4
        /*00ac*/ 	.byte	0x03, 0x1b
        /*00ae*/ 	.short	0x00ff


	//----- nvinfo : EIATTR_NUM_BARRIERS
	.align		4
        /*00b0*/ 	.byte	0x02, 0x4c
        /*00b2*/ 	.byte	0x01
	.zero		1


	//----- nvinfo : EIATTR_EXTERNS
	.align		4
        /*00b4*/ 	.byte	0x04, 0x0f
        /*00b6*/ 	.short	(.L_1510 - .L_1509)


	//   ....[0]....
	.align		4
.L_1509:
        /*00b8*/ 	.word	index@(__assertfail)


	//----- nvinfo : EIATTR_MERCURY_ISA_VERSION
	.align		4
.L_1510:
        /*00bc*/ 	.byte	0x03, 0x5f
        /*00be*/ 	.short	0x0101


	//----- nvinfo : EIATTR_SYSCALL_OFFSETS
	.align		4
        /*00c0*/ 	.byte	0x04, 0x46
        /*00c2*/ 	.short	(.L_1512 - .L_1511)


	//   ....[0]....
.L_1511:
        /*00c4*/ 	.word	0x000003d0


	//   ....[1]....
        /*00c8*/ 	.word	0x000007c0


	//----- nvinfo : EIATTR_EXIT_INSTR_OFFSETS
	.align		4
.L_1512:
        /*00cc*/ 	.byte	0x04, 0x1c
        /*00ce*/ 	.short	(.L_1514 - .L_1513)


	//   ....[0]....
.L_1513:
        /*00d0*/ 	.word	0x00000b10


	//   ....[1]....
        /*00d4*/ 	.word	0x00000c60


	//   ....[2]....
        /*00d8*/ 	.word	0x00000ca0


	//----- nvinfo : EIATTR_CRS_STACK_SIZE
	.align		4
.L_1514:
        /*00dc*/ 	.byte	0x04, 0x1e
        /*00de*/ 	.short	(.L_1516 - .L_1515)
.L_1515:
        /*00e0*/ 	.word	0x00000000


	//----- nvinfo : EIATTR_CBANK_PARAM_SIZE
	.align		4
.L_1516:
        /*00e4*/ 	.byte	0x03, 0x19
        /*00e6*/ 	.short	0x0050


	//----- nvinfo : EIATTR_PARAM_CBANK
	.align		4
        /*00e8*/ 	.byte	0x04, 0x0a
        /*00ea*/ 	.short	(.L_1518 - .L_1517)
	.align		4
.L_1517:
        /*00ec*/ 	.word	index@(.nv.constant0._ZN2at6native39_GLOBAL__N__cee6930f_7_Loss_cu_5b0651e138nll_loss_forward_reduce_cuda_kernel_2dIN3c108BFloat16EflEEvPT_S6_PKS5_PKT1_S8_bllll)
        /*00f0*/ 	.short	0x0210
        /*00f2*/ 	.short	0x0050


	//----- nvinfo : EIATTR_SW_WAR
	.align		4
.L_1518:
        /*00f4*/ 	.byte	0x04, 0x36
        /*00f6*/ 	.short	(.L_1520 - .L_1519)
.L_1519:
        /*00f8*/ 	.word	0x00000008
.L_1520:


//--------------------- .nv.info._ZN2at6native39_GLOBAL__N__cee6930f_7_Loss_cu_5b0651e138nll_loss_forward_reduce_cuda_kernel_2dIN3c108BFloat16EfhEEvPT_S6_PKS5_PKT1_S8_bllll --------------------------
	.section	.nv.info._ZN2at6native39_GLOBAL__N__cee6930f_7_Loss_cu_5b0651e138nll_loss_forward_reduce_cuda_kernel_2dIN3c108BFloat16EfhEEvPT_S6_PKS5_PKT1_S8_bllll,"",@"SHT_CUDA_INFO"
	.sectionflags	@""
	.align	4


	//----- nvinfo : EIATTR_CUDA_API_VERSION
	.align		4
        /*0000*/ 	.byte	0x04, 0x37
        /*0002*/ 	.short	(.L_1522 - .L_1521)
.L_1521:
        /*0004*/ 	.word	0x00000082


	//----- nvinfo : EIATTR_KPARAM_INFO
	.align		4
.L_1522:
        /*0008*/ 	.byte	0x04, 0x17
        /*000a*/ 	.short	(.L_1524 - .L_1523)
.L_1523:
        /*000c*/ 	.word	0x00000000
        /*0010*/ 	.short	0x0009
        /*0012*/ 	.short	0x0048
        /*0014*/ 	.byte	0x00, 0xf0, 0x21, 0x00


	//----- nvinfo : EIATTR_KPARAM_INFO
	.align		4
.L_1524:
        /*0018*/ 	.byte	0x04, 0x17
        /*001a*/ 	.short	(.L_1526 - .L_1525)
.L_1525:
        /*001c*/ 	.word	0x00000000
        /*0020*/ 	.short	0x0008
        /*0022*/ 	.short	0x0040
        /*0024*/ 	.byte	0x00, 0xf0, 0x21, 0x00


	//----- nvinfo : EIATTR_KPARAM_INFO
	.align		4
.L_1526:
        /*0028*/ 	.byte	0x04, 0x17
        /*002a*/ 	.short	(.L_1528 - .L_1527)
.L_1527:
        /*002c*/ 	.word	0x00000000
        /*0030*/ 	.short	0x0007
        /*0032*/ 	.short	0x0038
        /*0034*/ 	.byte	0x00, 0xf0, 0x21, 0x00


	//----- nvinfo : EIATTR_KPARAM_INFO
	.align		4
.L_1528:
        /*0038*/ 	.byte	0x04, 0x17
        /*003a*/ 	.short	(.L_1530 - .L_1529)
.L_1529:
        /*003c*/ 	.word	0x00000000
        /*0040*/ 	.short	0x0006
        /*0042*/ 	.short	0x0030
        /*0044*/ 	.byte	0x00, 0xf0, 0x21, 0x00


	//----- nvinfo : EIATTR_KPARAM_INFO
	.align		4
.L_1530:
        /*0048*/ 	.byte	0x04, 0x17
        /*004a*/ 	.short	(.L_1532 - .L_1531)
.L_1531:
        /*004c*/ 	.word	0x00000000
        /*0050*/ 	.short	0x0005
        /*0052*/ 	.short	0x0028
        /*0054*/ 	.byte	0x00, 0xf0, 0x05, 0x00


	//----- nvinfo : EIATTR_KPARAM_INFO
	.align		4
.L_1532:
        /*0058*/ 	.byte	0x04, 0x17
        /*005a*/ 	.short	(.L_1534 - .L_1533)
.L_1533:
        /*005c*/ 	.word	0x00000000
        /*0060*/ 	.short	0x0004
        /*0062*/ 	.short	0x0020
        /*0064*/ 	.byte	0x00, 0xf0, 0x21, 0x00


	//----- nvinfo : EIATTR_KPARAM_INFO
	.align		4
.L_1534:
        /*0068*/ 	.byte	0x04, 0x17
        /*006a*/ 	.short	(.L_1536 - .L_1535)
.L_1535:
        /*006c*/ 	.word	0x00000000
        /*0070*/ 	.short	0x0003
        /*0072*/ 	.short	0x0018
        /*0074*/ 	.byte	0x00, 0xf0, 0x21, 0x00


	//----- nvinfo : EIATTR_KPARAM_INFO
	.align		4
.L_1536:
        /*0078*/ 	.byte	0x04, 0x17
        /*007a*/ 	.short	(.L_1538 - .L_1537)
.L_1537:
        /*007c*/ 	.word	0x00000000
        /*0080*/ 	.short	0x0002
        /*0082*/ 	.short	0x0010
        /*0084*/ 	.byte	0x00, 0xf0, 0x21, 0x00


	//----- nvinfo : EIATTR_KPARAM_INFO
	.align		4
.L_1538:
        /*0088*/ 	.byte	0x04, 0x17
        /*008a*/ 	.short	(.L_1540 - .L_1539)
.L_1539:
        /*008c*/ 	.word	0x00000000
        /*0090*/ 	.short	0x0001
        /*0092*/ 	.short	0x0008
        /*0094*/ 	.byte	0x00, 0xf0, 0x21, 0x00


	//----- nvinfo : EIATTR_KPARAM_INFO
	.align		4
.L_1540:
        /*0098*/ 	.byte	0x04, 0x17
        /*009a*/ 	.short	(.L_1542 - .L_1541)
.L_1541:
        /*009c*/ 	.word	0x00000000
        /*00a0*/ 	.short	0x0000
        /*00a2*/ 	.short	0x0000
        /*00a4*/ 	.byte	0x00, 0xf0, 0x21, 0x00


	//----- nvinfo : EIATTR_SPARSE_MMA_MASK
	.align		4
.L_1542:
        /*00a8*/ 	.byte	0x03, 0x50
        /*00aa*/ 	.short	0x0000


	//----- nvinfo : EIATTR_MAXREG_COUNT
	.align		4
        /*00ac*/ 	.byte	0x03, 0x1b
        /*00ae*/ 	.short	0x00ff


	//----- nvinfo : EIATTR_NUM_BARRIERS
	.align		4
        /*00b0*/ 	.byte	0x02, 0x4c
        /*00b2*/ 	.byte	0x01
	.zero		1


	//----- nvinfo : EIATTR_EXTERNS
	.align		4
        /*00b4*/ 	.byte	0x04, 0x0f
        /*00b6*/ 	.short	(.L_1544 - .L_1543)


	//   ....[0]....
	.align		4
.L_1543:
        /*00b8*/ 	.word	index@(__assertfail)


	//----- nvinfo : EIATTR_MERCURY_ISA_VERSION
	.align		4
.L_1544:
        /*00bc*/ 	.byte	0x03, 0x5f
        /*00be*/ 	.short	0x0101


	//----- nvinfo : EIATTR_SYSCALL_OFFSETS
	.align		4
        /*00c0*/ 	.byte	0x04, 0x46
        /*00c2*/ 	.short	(.L_1546 - .L_1545)


	//   ....[0]....
.L_1545:
        /*00c4*/ 	.word	0x000003a0


	//   ....[1]....
        /*00c8*/ 	.word	0x00000770


	//----- nvinfo : EIATTR_EXIT_INSTR_OFFSETS
	.align		4
.L_1546:
        /*00cc*/ 	.byte	0x04, 0x1c
        /*00ce*/ 	.short	(.L_1548 - .L_1547)


	//   ....[0]....
.L_1547:
        /*00d0*/ 	.word	0x00000ae0


	//   ....[1]....
        /*00d4*/ 	.word	0x00000c30


	//   ....[2]....
        /*00d8*/ 	.word	0x00000c70


	//----- nvinfo : EIATTR_CRS_STACK_SIZE
	.align		4
.L_1548:
        /*00dc*/ 	.byte	0x04, 0x1e
        /*00de*/ 	.short	(.L_1550 - .L_1549)
.L_1549:
        /*00e0*/ 	.word	0x00000000


	//----- nvinfo : EIATTR_CBANK_PARAM_SIZE
	.align		4
.L_1550:
        /*00e4*/ 	.byte	0x03, 0x19
        /*00e6*/ 	.short	0x0050


	//----- nvinfo : EIATTR_PARAM_CBANK
	.align		4
        /*00e8*/ 	.byte	0x04, 0x0a
        /*00ea*/ 	.short	(.L_1552 - .L_1551)
	.align		4
.L_1551:
        /*00ec*/ 	.word	index@(.nv.constant0._ZN2at6native39_GLOBAL__N__cee6930f_7_Loss_cu_5b0651e138nll_loss_forward_reduce_cuda_kernel_2dIN3c108BFloat16EfhEEvPT_S6_PKS5_PKT1_S8_bllll)
        /*00f0*/ 	.short	0x0210
        /*00f2*/ 	.short	0x0050


	//----- nvinfo : EIATTR_SW_WAR
	.align		4
.L_1552:
        /*00f4*/ 	.byte	0x04, 0x36
        /*00f6*/ 	.short	(.L_1554 - .L_1553)
.L_1553:
        /*00f8*/ 	.word	0x00000008
.L_1554:


//--------------------- .nv.info._ZN2at6native39_GLOBAL__N__cee6930f_7_Loss_cu_5b0651e138nll_loss_forward_reduce_cuda_kernel_2dIN3c104HalfEflEEvPT_S6_PKS5_PKT1_S8_bllll --------------------------
	.section	.nv.info._ZN2at6native39_GLOBAL__N__cee6930f_7_Loss_cu_5b0651e138nll_loss_forward_reduce_cuda_kernel_2dIN3c104HalfEflEEvPT_S6_PKS5_PKT1_S8_bllll,"",@"SHT_CUDA_INFO"
	.sectionflags	@""
	.align	4


	//----- nvinfo : EIATTR_CUDA_API_VERSION
	.align		4
        /*0000*/ 	.byte	0x04, 0x37
        /*0002*/ 	.short	(.L_1556 - .L_1555)
.L_1555:
        /*0004*/ 	.word	0x00000082


	//----- nvinfo : EIATTR_KPARAM_INFO
	.align		4
.L_1556:
        /*0008*/ 	.byte	0x04, 0x17
        /*000a*/ 	.short	(.L_1558 - .L_1557)
.L_1557:
        /*000c*/ 	.word	0x00000000
        /*0010*/ 	.short	0x0009
        /*0012*/ 	.short	0x0048
        /*0014*/ 	.byte	0x00, 0xf0, 0x21, 0x00


	//----- nvinfo : EIATTR_KPARAM_INFO
	.align		4
.L_1558:
        /*0018*/ 	.byte	0x04, 0x17
        /*001a*/ 	.short	(.L_1560 - .L_1559)
.L_1559:
        /*001c*/ 	.word	0x00000000
        /*0020*/ 	.short	0x0008
        /*0022*/ 	.short	0x0040
        /*0024*/ 	.byte	0x00, 0xf0, 0x21, 0x00


	//----- nvinfo : EIATTR_KPARAM_INFO
	.align		4
.L_1560:
        /*0028*/ 	.byte	0x04, 0x17
        /*002a*/ 	.short	(.L_1562 - .L_1561)
.L_1561:
        /*002c*/ 	.word	0x00000000
        /*0030*/ 	.short	0x0007
        /*0032*/ 	.short	0x0038
        /*0034*/ 	.byte	0x00, 0xf0, 0x21, 0x00


	//----- nvinfo : EIATTR_KPARAM_INFO
	.align		4
.L_1562:
        /*0038*/ 	.byte	0x04, 0x17
        /*003a*/ 	.short	(.L_1564 - .L_1563)
.L_1563:
        /*003c*/ 	.word	0x00000000
        /*0040*/ 	.short	0x0006
        /*0042*/ 	.short	0x0030
        /*0044*/ 	.byte	0x00, 0xf0, 0x21, 0x00


	//----- nvinfo : EIATTR_KPARAM_INFO
	.align		4
.L_1564:
        /*0048*/ 	.byte	0x04, 0x17
        /*004a*/ 	.short	(.L_1566 - .L_1565)
.L_1565:
        /*004c*/ 	.word	0x00000000
        /*0050*/ 	.short	0x0005
        /*0052*/ 	.short	0x0028
        /*0054*/ 	.byte	0x00, 0xf0, 0x05, 0x00


	//----- nvinfo : EIATTR_KPARAM_INFO
	.align		4
.L_1566:
        /*0058*/ 	.byte	0x04, 0x17
        /*005a*/ 	.short	(.L_1568 - .L_1567)
.L_1567:
        /*005c*/ 	.word	0x00000000
        /*0060*/ 	.short	0x0004
        /*0062*/ 	.short	0x0020
        /*0064*/ 	.byte	0x00, 0xf0, 0x21, 0x00


	//----- nvinfo : EIATTR_KPARAM_INFO
	.align		4
.L_1568:
        /*0068*/ 	.byte	0x04, 0x17
        /*006a*/ 	.short	(.L_1570 - .L_1569)
.L_1569:
        /*006c*/ 	.word	0x00000000
        /*0070*/ 	.short	0x0003
        /*0072*/ 	.short	0x0018
        /*0074*/ 	.byte	0x00, 0xf0, 0x21, 0x00


	//----- nvinfo : EIATTR_KPARAM_INFO
	.align		4
.L_1570:
        /*0078*/ 	.byte	0x04, 0x17
        /*007a*/ 	.short	(.L_1572 - .L_1571)
.L_1571:
        /*007c*/ 	.word	0x00000000
        /*0080*/ 	.short	0x0002
        /*0082*/ 	.short	0x0010
        /*0084*/ 	.byte	0x00, 0xf0, 0x21, 0x00


	//----- nvinfo : EIATTR_KPARAM_INFO
	.align		4
.L_1572:
        /*0088*/ 	.byte	0x04, 0x17
        /*008a*/ 	.short	(.L_1574 - .L_1573)
.L_1573:
        /*008c*/ 	.word	0x00000000
        /*0090*/ 	.short	0x0001
        /*0092*/ 	.short	0x0008
        /*0094*/ 	.byte	0x00, 0xf0, 0x21, 0x00


	//----- nvinfo : EIATTR_KPARAM_INFO
	.align		4
.L_1574:
        /*0098*/ 	.byte	0x04, 0x17
        /*009a*/ 	.short	(.L_1576 - .L_1575)
.L_1575:
        /*009c*/ 	.word	0x00000000
        /*00a0*/ 	.short	0x0000
        /*00a2*/ 	.short	0x0000
        /*00a4*/ 	.byte	0x00, 0xf0, 0x21, 0x00


	//----- nvinfo : EIATTR_SPARSE_MMA_MASK
	.align		4
.L_1576:
        /*00a8*/ 	.byte	0x03, 0x50
        /*00aa*/ 	.short	0x0000


	//----- nvinfo : EIATTR_MAXREG_COUNT
	.align		4
        /*00ac*/ 	.byte	0x03, 0x1b
        /*00ae*/ 	.short	0x00ff


	//----- nvinfo : EIATTR_NUM_BARRIERS
	.align		4
        /*00b0*/ 	.byte	0x02, 0x4c
        /*00b2*/ 	.byte	0x01
	.zero		1


	//----- nvinfo : EIATTR_EXTERNS
	.align		4
        /*00b4*/ 	.byte	0x04, 0x0f
        /*00b6*/ 	.short	(.L_1578 - .L_1577)


	//   ....[0]....
	.align		4
.L_1577:
        /*00b8*/ 	.word	index@(__assertfail)


	//----- nvinfo : EIATTR_MERCURY_ISA_VERSION
	.align		4
.L_1578:
        /*00bc*/ 	.byte	0x03, 0x5f
        /*00be*/ 	.short	0x0101


	//----- nvinfo : EIATTR_SYSCALL_OFFSETS
	.align		4
        /*00c0*/ 	.byte	0x04, 0x46
        /*00c2*/ 	.short	(.L_1580 - .L_1579)


	//   ....[0]....
.L_1579:
        /*00c4*/ 	.word	0x000003d0


	//   ....[1]....
        /*00c8*/ 	.word	0x000007c0


	//----- nvinfo : EIATTR_EXIT_INSTR_OFFSETS
	.align		4
.L_1580:
        /*00cc*/ 	.byte	0x04, 0x1c
        /*00ce*/ 	.short	(.L_1582 - .L_1581)


	//   ....[0]....
.L_1581:
        /*00d0*/ 	.word	0x00000b10


	//   ....[1]....
        /*00d4*/ 	.word	0x00000c60


	//   ....[2]....
        /*00d8*/ 	.word	0x00000ca0


	//----- nvinfo : EIATTR_CRS_STACK_SIZE
	.align		4
.L_1582:
        /*00dc*/ 	.byte	0x04, 0x1e
        /*00de*/ 	.short	(.L_1584 - .L_1583)
.L_1583:
        /*00e0*/ 	.word	0x00000000


	//----- nvinfo : EIATTR_CBANK_PARAM_SIZE
	.align		4
.L_1584:
        /*00e4*/ 	.byte	0x03, 0x19
        /*00e6*/ 	.short	0x0050


	//----- nvinfo : EIATTR_PARAM_CBANK
	.align		4
        /*00e8*/ 	.byte	0x04, 0x0a
        /*00ea*/ 	.short	(.L_1586 - .L_1585)
	.align		4
.L_1585:
        /*00ec*/ 	.word	index@(.nv.constant0._ZN2at6native39_GLOBAL__N__cee6930f_7_Loss_cu_5b0651e138nll_loss_forward_reduce_cuda_kernel_2dIN3c104HalfEflEEvPT_S6_PKS5_PKT1_S8_bllll)
        /*00f0*/ 	.short	0x0210
        /*00f2*/ 	.short	0x0050


	//----- nvinfo : EIATTR_SW_WAR
	.align		4
.L_1586:
        /*00f4*/ 	.byte	0x04, 0x36
        /*00f6*/ 	.short	(.L_1588 - .L_1587)
.L_1587:
        /*00f8*/ 	.word	0x00000008
.L_1588:


//--------------------- .nv.info._ZN2at6native39_GLOBAL__N__cee6930f_7_Loss_cu_5b0651e138nll_loss_forward_reduce_cuda_kernel_2dIN3c104HalfEfhEEvPT_S6_PKS5_PKT1_S8_bllll --------------------------
	.section	.nv.info._ZN2at6native39_GLOBAL__N__cee6930f_7_Loss_cu_5b0651e138nll_loss_forward_reduce_cuda_kernel_2dIN3c104HalfEfhEEvPT_S6_PKS5_PKT1_S8_bllll,"",@"SHT_CUDA_INFO"
	.sectionflags	@""
	.align	4


	//----- nvinfo : EIATTR_CUDA_API_VERSION
	.align		4
        /*0000*/ 	.byte	0x04, 0x37
        /*0002*/ 	.short	(.L_1590 - .L_1589)
.L_1589:
        /*0004*/ 	.word	0x00000082


	//----- nvinfo : EIATTR_KPARAM_INFO
	.align		4
.L_1590:
        /*0008*/ 	.byte	0x04, 0x17
        /*000a*/ 	.short	(.L_1592 - .L_1591)
.L_1591:
        /*000c*/ 	.word	0x00000000
        /*0010*/ 	.short	0x0009
        /*0012*/ 	.short	0x0048
        /*0014*/ 	.byte	0x00, 0xf0, 0x21, 0x00


	//----- nvinfo : EIATTR_KPARAM_INFO
	.align		4
.L_1592:
        /*0018*/ 	.byte	0x04, 0x17
        /*001a*/ 	.short	(.L_1594 - .L_1593)
.L_1593:
        /*001c*/ 	.word	0x00000000
        /*0020*/ 	.short	0x0008
        /*0022*/ 	.short	0x0040
        /*0024*/ 	.byte	0x00, 0xf0, 0x21, 0x00


	//----- nvinfo : EIATTR_KPARAM_INFO
	.align		4
.L_1594:
        /*0028*/ 	.byte	0x04, 0x17
        /*002a*/ 	.short	(.L_1596 - .L_1595)
.L_1595:
        /*002c*/ 	.word	0x00000000
        /*0030*/ 	.short	0x0007
        /*0032*/ 	.short	0x0038
        /*0034*/ 	.byte	0x00, 0xf0, 0x21, 0x00


	//----- nvinfo : EIATTR_KPARAM_INFO
	.align		4
.L_1596:
        /*0038*/ 	.byte	0x04, 0x17
        /*003a*/ 	.short	(.L_1598 - .L_1597)
.L_1597:
        /*003c*/ 	.word	0x00000000
        /*0040*/ 	.short	0x0006
        /*0042*/ 	.short	0x0030
        /*0044*/ 	.byte	0x00, 0xf0, 0x21, 0x00


	//----- nvinfo : EIATTR_KPARAM_INFO
	.align		4
.L_1598:
        /*0048*/ 	.byte	0x04, 0x17
        /*004a*/ 	.short	(.L_1600 - .L_1599)
.L_1599:
        /*004c*/ 	.word	0x00000000
        /*0050*/ 	.short	0x0005
        /*0052*/ 	.short	0x0028
        /*0054*/ 	.byte	0x00, 0xf0, 0x05, 0x00


	//----- nvinfo : EIATTR_KPARAM_INFO
	.align		4
.L_1600:
        /*0058*/ 	.byte	0x04, 0x17
        /*005a*/ 	.short	(.L_1602 - .L_1601)
.L_1601:
        /*005c*/ 	.word	0x00000000
        /*0060*/ 	.short	0x0004
        /*0062*/ 	.short	0x0020
        /*0064*/ 	.byte	0x00, 0xf0, 0x21, 0x00


	//----- nvinfo : EIATTR_KPARAM_INFO
	.align		4
.L_1602:
        /*0068*/ 	.byte	0x04, 0x17
        /*006a*/ 	.short	(.L_1604 - .L_1603)
.L_1603:
        /*006c*/ 	.word	0x00000000
        /*0070*/ 	.short	0x0003
        /*0072*/ 	.short	0x0018
        /*0074*/ 	.byte	0x00, 0xf0, 0x21, 0x00


	//----- nvinfo : EIATTR_KPARAM_INFO
	.align		4
.L_1604:
        /*0078*/ 	.byte	0x04, 0x17
        /*007a*/ 	.short	(.L_1606 - .L_1605)
.L_1605:
        /*007c*/ 	.word	0x00000000
        /*0080*/ 	.short	0x0002
        /*0082*/ 	.short	0x0010
        /*0084*/ 	.byte	0x00, 0xf0, 0x21, 0x00


	//----- nvinfo : EIATTR_KPARAM_INFO
	.align		4
.L_1606:
        /*0088*/ 	.byte	0x04, 0x17
        /*008a*/ 	.short	(.L_1608 - .L_1607)
.L_1607:
        /*008c*/ 	.word	0x00000000
        /*0090*/ 	.short	0x0001
        /*0092*/ 	.short	0x0008
        /*0094*/ 	.byte	0x00, 0xf0, 0x21, 0x00


	//----- nvinfo : EIATTR_KPARAM_INFO
	.align		4
.L_1608:
        /*0098*/ 	.byte	0x04, 0x17
        /*009a*/ 	.short	(.L_1610 - .L_1609)
.L_1609:
        /*009c*/ 	.word	0x00000000
        /*00a0*/ 	.short	0x0000
        /*00a2*/ 	.short	0x0000
        /*00a4*/ 	.byte	0x00, 0xf0, 0x21, 0x00


	//----- nvinfo : EIATTR_SPARSE_MMA_MASK
	.align		4
.L_1610:
        /*00a8*/ 	.byte	0x03, 0x50
        /*00aa*/ 	.short	0x0000


	//----- nvinfo : EIATTR_MAXREG_COUNT
	.align		4
        /*00ac*/ 	.byte	0x03, 0x1b
        /*00ae*/ 	.short	0x00ff


	//----- nvinfo : EIATTR_NUM_BARRIERS
	.align		4
        /*00b0*/ 	.byte	0x02, 0x4c
        /*00b2*/ 	.byte	0x01
	.zero		1


	//----- nvinfo : EIATTR_EXTERNS
	.align		4
        /*00b4*/ 	.byte	0x04, 0x0f
        /*00b6*/ 	.short	(.L_1612 - .L_1611)


	//   ....[0]....
	.align		4
.L_1611:
        /*00b8*/ 	.word	index@(__assertfail)


	//----- nvinfo : EIATTR_MERCURY_ISA_VERSION
	.align		4
.L_1612:
        /*00bc*/ 	.byte	0x03, 0x5f
        /*00be*/ 	.short	0x0101


	//----- nvinfo : EIATTR_SYSCALL_OFFSETS
	.align		4
        /*00c0*/ 	.byte	0x04, 0x46
        /*00c2*/ 	.short	(.L_1614 - .L_1613)


	//   ....[0]....
.L_1613:
        /*00c4*/ 	.word	0x000003a0


	//   ....[1]....
        /*00c8*/ 	.word	0x00000770


	//----- nvinfo : EIATTR_EXIT_INSTR_OFFSETS
	.align		4
.L_1614:
        /*00cc*/ 	.byte	0x04, 0x1c
        /*00ce*/ 	.short	(.L_1616 - .L_1615)


	//   ....[0]....
.L_1615:
        /*00d0*/ 	.word	0x00000ae0


	//   ....[1]....
        /*00d4*/ 	.word	0x00000c30


	//   ....[2]....
        /*00d8*/ 	.word	0x00000c70


	//----- nvinfo : EIATTR_CRS_STACK_SIZE
	.align		4
.L_1616:
        /*00dc*/ 	.byte	0x04, 0x1e
        /*00de*/ 	.short	(.L_1618 - .L_1617)
.L_1617:
        /*00e0*/ 	.word	0x00000000


	//----- nvinfo : EIATTR_CBANK_PARAM_SIZE
	.align		4
.L_1618:
        /*00e4*/ 	.byte	0x03, 0x19
        /*00e6*/ 	.short	0x0050


	//----- nvinfo : EIATTR_PARAM_CBANK
	.align		4
        /*00e8*/ 	.byte	0x04, 0x0a
        /*00ea*/ 	.short	(.L_1620 - .L_1619)
	.align		4
.L_1619:
        /*00ec*/ 	.word	index@(.nv.constant0._ZN2at6native39_GLOBAL__N__cee6930f_7_Loss_cu_5b0651e138nll_loss_forward_reduce_cuda_kernel_2dIN3c104HalfEfhEEvPT_S6_PKS5_PKT1_S8_bllll)
        /*00f0*/ 	.short	0x0210
        /*00f2*/ 	.short	0x0050


	//----- nvinfo : EIATTR_SW_WAR
	.align		4
.L_1620:
        /*00f4*/ 	.byte	0x04, 0x36
        /*00f6*/ 	.short	(.L_1622 - .L_1621)
.L_1621:
        /*00f8*/ 	.word	0x00000008
.L_1622:


//--------------------- .nv.info._ZN2at6native39_GLOBAL__N__cee6930f_7_Loss_cu_5b0651e138nll_loss_forward_reduce_cuda_kernel_2dIfflEEvPT_S4_PKS3_PKT1_S6_bllll --------------------------
	.section	.nv.info._ZN2at6native39_GLOBAL__N__cee6930f_7_Loss_cu_5b0651e138nll_loss_forward_reduce_cuda_kernel_2dIfflEEvPT_S4_PKS3_PKT1_S6_bllll,"",@"SHT_CUDA_INFO"
	.sectionflags	@""
	.align	4


	//----- nvinfo : EIATTR_CUDA_API_VERSION
	.align		4
        /*0000*/ 	.byte	0x04, 0x37
        /*0002*/ 	.short	(.L_1624 - .L_1623)
.L_1623:
        /*0004*/ 	.word	0x00000082


	//----- nvinfo : EIATTR_KPARAM_INFO
	.align		4
.L_1624:
        /*0008*/ 	.byte	0x04, 0x17
        /*000a*/ 	.short	(.L_1626 - .L_1625)
.L_1625:
        /*000c*/ 	.word	0x00000000
        /*0010*/ 	.short	0x0009
        /*0012*/ 	.short	0x0048
        /*0014*/ 	.byte	0x00, 0xf0, 0x21, 0x00


	//----- nvinfo : EIATTR_KPARAM_INFO
	.align		4
.L_1626:
        /*0018*/ 	.byte	0x04, 0x17
        /*001a*/ 	.short	(.L_1628 - .L_1627)
.L_1627:
        /*001c*/ 	.word	0x00000000
        /*0020*/ 	.short	0x0008
        /*0022*/ 	.short	0x0040
        /*0024*/ 	.byte	0x00, 0xf0, 0x21, 0x00


	//----- nvinfo : EIATTR_KPARAM_INFO
	.align		4
.L_1628:
        /*0028*/ 	.byte	0x04, 0x17
        /*002a*/ 	.short	(.L_1630 - .L_1629)
.L_1629:
        /*002c*/ 	.word	0x00000000
        /*0030*/ 	.short	0x0007
        /*0032*/ 	.short	0x0038
        /*0034*/ 	.byte	0x00, 0xf0, 0x21, 0x00


	//----- nvinfo : EIATTR_KPARAM_INFO
	.align		4
.L_1630:
        /*0038*/ 	.byte	0x04, 0x17
        /*003a*/ 	.short	(.L_1632 - .L_1631)
.L_1631:
        /*003c*/ 	.word	0x00000000
        /*0040*/ 	.short	0x0006
        /*0042*/ 	.short	0x0030
        /*0044*/ 	.byte	0x00, 0xf0, 0x21, 0x00


	//----- nvinfo : EIATTR_KPARAM_INFO
	.align		4
.L_1632:
        /*0048*/ 	.byte	0x04, 0x17
        /*004a*/ 	.short	(.L_1634 - .L_1633)
.L_1633:
        /*004c*/ 	.word	0x00000000
        /*0050*/ 	.short	0x0005
        /*0052*/ 	.short	0x0028
        /*0054*/ 	.byte	0x00, 0xf0, 0x05, 0x00


	//----- nvinfo : EIATTR_KPARAM_INFO
	.align		4
.L_1634:
        /*0058*/ 	.byte	0x04, 0x17
        /*005a*/ 	.short	(.L_1636 - .L_1635)
.L_1635:
        /*005c*/ 	.word	0x00000000
        /*0060*/ 	.short	0x0004
        /*0062*/ 	.short	0x0020
        /*0064*/ 	.byte	0x00, 0xf0, 0x21, 0x00


	//----- nvinfo : EIATTR_KPARAM_INFO
	.align		4
.L_1636:
        /*0068*/ 	.byte	0x04, 0x17
        /*006a*/ 	.short	(.L_1638 - .L_1637)
.L_1637:
        /*006c*/ 	.word	0x00000000
        /*0070*/ 	.short	0x0003
        /*0072*/ 	.short	0x0018
        /*0074*/ 	.byte	0x00, 0xf0, 0x21, 0x00


	//----- nvinfo : EIATTR_KPARAM_INFO
	.align		4
.L_1638:
        /*0078*/ 	.byte	0x04, 0x17
        /*007a*/ 	.short	(.L_1640 - .L_1639)
.L_1639:
        /*007c*/ 	.word	0x00000000
        /*0080*/ 	.short	0x0002
        /*0082*/ 	.short	0x0010
        /*0084*/ 	.byte	0x00, 0xf0, 0x21, 0x00


	//----- nvinfo : EIATTR_KPARAM_INFO
	.align		4
.L_1640:
        /*0088*/ 	.byte	0x04, 0x17
        /*008a*/ 	.short	(.L_1642 - .L_1641)
.L_1641:
        /*008c*/ 	.word	0x00000000
        /*0090*/ 	.short	0x0001
        /*0092*/ 	.short	0x0008
        /*0094*/ 	.byte	0x00, 0xf0, 0x21, 0x00


	//----- nvinfo : EIATTR_KPARAM_INFO
	.align		4
.L_1642:
        /*0098*/ 	.byte	0x04, 0x17
        /*009a*/ 	.short	(.L_1644 - .L_1643)
.L_1643:
        /*009c*/ 	.word	0x00000000
        /*00a0*/ 	.short	0x0000
        /*00a2*/ 	.short	0x0000
        /*00a4*/ 	.byte	0x00, 0xf0, 0x21, 0x00


	//----- nvinfo : EIATTR_SPARSE_MMA_MASK
	.align		4
.L_1644:
        /*00a8*/ 	.byte	0x03, 0x50
        /*00aa*/ 	.short	0x0000


	//----- nvinfo : EIATTR_MAXREG_COUNT
	.align		4
        /*00ac*/ 	.byte	0x03, 0x1b
        /*00ae*/ 	.short	0x00ff


	//----- nvinfo : EIATTR_NUM_BARRIERS
	.align		4
        /*00b0*/ 	.byte	0x02, 0x4c
        /*00b2*/ 	.byte	0x01
	.zero		1


	//----- nvinfo : EIATTR_EXTERNS
	.align		4
        /*00b4*/ 	.byte	0x04, 0x0f
        /*00b6*/ 	.short	(.L_1646 - .L_1645)


	//   ....[0]....
	.align		4
.L_1645:
        /*00b8*/ 	.word	index@(__assertfail)


	//----- nvinfo : EIATTR_MERCURY_ISA_VERSION
	.align		4
.L_1646:
        /*00bc*/ 	.byte	0x03, 0x5f
        /*00be*/ 	.short	0x0101


	//----- nvinfo : EIATTR_SYSCALL_OFFSETS
	.align		4
        /*00c0*/ 	.byte	0x04, 0x46
        /*00c2*/ 	.short	(.L_1648 - .L_1647)


	//   ....[0]....
.L_1647:
        /*00c4*/ 	.word	0x000003d0


	//   ....[1]....
        /*00c8*/ 	.word	0x00000770


	//----- nvinfo : EIATTR_EXIT_INSTR_OFFSETS
	.align		4
.L_1648:
        /*00cc*/ 	.byte	0x04, 0x1c
        /*00ce*/ 	.short	(.L_1650 - .L_1649)


	//   ....[0]....
.L_1649:
        /*00d0*/ 	.word	0x00000a80


	//   ....[1]....
        /*00d4*/ 	.word	0x00000bb0


	//   ....[2]....
        /*00d8*/ 	.word	0x00000be0


	//----- nvinfo : EIATTR_CRS_STACK_SIZE
	.align		4
.L_1650:
        /*00dc*/ 	.byte	0x04, 0x1e
        /*00de*/ 	.short	(.L_1652 - .L_1651)
.L_1651:
        /*00e0*/ 	.word	0x00000000


	//----- nvinfo : EIATTR_CBANK_PARAM_SIZE
	.align		4
.L_1652:
        /*00e4*/ 	.byte	0x03, 0x19
        /*00e6*/ 	.short	0x0050


	//----- nvinfo : EIATTR_PARAM_CBANK
	.align		4
        /*00e8*/ 	.byte	0x04, 0x0a
        /*00ea*/ 	.short	(.L_1654 - .L_1653)
	.align		4
.L_1653:
        /*00ec*/ 	.word	index@(.nv.constant0._ZN2at6native39_GLOBAL__N__cee6930f_7_Loss_cu_5b0651e138nll_loss_forward_reduce_cuda_kernel_2dIfflEEvPT_S4_PKS3_PKT1_S6_bllll)
        /*00f0*/ 	.short	0x0210
        /*00f2*/ 	.short	0x0050


	//----- nvinfo : EIATTR_SW_WAR
	.align		4
.L_1654:
        /*00f4*/ 	.byte	0x04, 0x36
        /*00f6*/ 	.short	(.L_1656 - .L_1655)
.L_1655:
        /*00f8*/ 	.word	0x00000008
.L_1656:


//--------------------- .nv.info._ZN2at6native39_GLOBAL__N__cee6930f_7_Loss_cu_5b0651e138nll_loss_forward_reduce_cuda_kernel_2dIffhEEvPT_S4_PKS3_PKT1_S6_bllll --------------------------
	.section	.nv.info._ZN2at6native39_GLOBAL__N__cee6930f_7_Loss_cu_5b0651e138nll_loss_forward_reduce_cuda_kernel_2dIffhEEvPT_S4_PKS3_PKT1_S6_bllll,"",@"SHT_CUDA_INFO"
	.sectionflags	@""
	.align	4


	//----- nvinfo : EIATTR_CUDA_API_VERSION
	.align		4
        /*0000*/ 	.byte	0x04, 0x37
        /*0002*/ 	.short	(.L_1658 - .L_1657)
.L_1657:
        /*0004*/ 	.word	0x00000082


	//----- nvinfo : EIATTR_KPARAM_INFO
	.align		4
.L_1658:
        /*0008*/ 	.byte	0x04, 0x17
        /*000a*/ 	.short	(.L_1660 - .L_1659)
.L_1659:
        /*000c*/ 	.word	0x00000000
        /*0010*/ 	.short	0x0009
        /*0012*/ 	.short	0x0048
        /*0014*/ 	.byte	0x00, 0xf0, 0x21, 0x00


	//----- nvinfo : EIATTR_KPARAM_INFO
	.align		4
.L_1660:
        /*0018*/ 	.byte	0x04, 0x17
        /*001a*/ 	.short	(.L_1662 - .L_1661)
.L_1661:
        /*001c*/ 	.word	0x00000000
        /*0020*/ 	.short	0x0008
        /*0022*/ 	.short	0x0040
        /*0024*/ 	.byte	0x00, 0xf0, 0x21, 0x00


	//----- nvinfo : EIATTR_KPARAM_INFO
	.align		4
.L_1662:
        /*0028*/ 	.byte	0x04, 0x17
        /*002a*/ 	.short	(.L_1664 - .L_1663)
.L_1663:
        /*002c*/ 	.word	0x00000000
        /*0030*/ 	.short	0x0007
        /*0032*/ 	.short	0x0038
        /*0034*/ 	.byte	0x00, 0xf0, 0x21, 0x00


	//----- nvinfo : EIATTR_KPARAM_INFO
	.align		4
.L_1664:
        /*0038*/ 	.byte	0x04, 0x17
        /*003a*/ 	.short	(.L_1666 - .L_1665)
.L_1665:
        /*003c*/ 	.word	0x00000000
        /*0040*/ 	.short	0x0006
        /*0042*/ 	.short	0x0030
        /*0044*/ 	.byte	0x00, 0xf0, 0x21, 0x00


	//----- nvinfo : EIATTR_KPARAM_INFO
	.align		4
.L_1666:
        /*0048*/ 	.byte	0x04, 0x17
        /*004a*/ 	.short	(.L_1668 - .L_1667)
.L_1667:
        /*004c*/ 	.word	0x00000000
        /*0050*/ 	.short	0x0005
        /*0052*/ 	.short	0x0028
        /*0054*/ 	.byte	0x00, 0xf0, 0x05, 0x00


	//----- nvinfo : EIATTR_KPARAM_INFO
	.align		4
.L_1668:
        /*0058*/ 	.byte	0x04, 0x17
        /*005a*/ 	.short	(.L_1670 - .L_1669)
.L_1669:
        /*005c*/ 	.word	0x00000000
        /*0060*/ 	.short	0x0004
        /*0062*/ 	.short	0x0020
        /*0064*/ 	.byte	0x00, 0xf0, 0x21, 0x00


	//----- nvinfo : EIATTR_KPARAM_INFO
	.align		4
.L_1670:
        /*0068*/ 	.byte	0x04, 0x17
        /*006a*/ 	.short	(.L_1672 - .L_1671)
.L_1671:
        /*006c*/ 	.word	0x00000000
        /*0070*/ 	.short	0x0003
        /*0072*/ 	.short	0x0018
        /*0074*/ 	.byte	0x00, 0xf0, 0x21, 0x00


	//----- nvinfo : EIATTR_KPARAM_INFO
	.align		4
.L_1672:
        /*0078*/ 	.byte	0x04, 0x17
        /*007a*/ 	.short	(.L_1674 - .L_1673)
.L_1673:
        /*007c*/ 	.word	0x00000000
        /*0080*/ 	.short	0x0002
        /*0082*/ 	.short	0x0010
        /*0084*/ 	.byte	0x00, 0xf0, 0x21, 0x00


	//----- nvinfo : EIATTR_KPARAM_INFO
	.align		4
.L_1674:
        /*0088*/ 	.byte	0x04, 0x17
        /*008a*/ 	.short	(.L_1676 - .L_1675)
.L_1675:
        /*008c*/ 	.word	0x00000000
        /*0090*/ 	.short	0x0001
        /*0092*/ 	.short	0x0008
        /*0094*/ 	.byte	0x00, 0xf0, 0x21, 0x00


	//----- nvinfo : EIATTR_KPARAM_INFO
	.align		4
.L_1676:
        /*0098*/ 	.byte	0x04, 0x17
        /*009a*/ 	.short	(.L_1678 - .L_1677)
.L_1677:
        /*009c*/ 	.word	0x00000000
        /*00a0*/ 	.short	0x0000
        /*00a2*/ 	.short	0x0000
        /*00a4*/ 	.byte	0x00, 0xf0, 0x21, 0x00


	//----- nvinfo : EIATTR_SPARSE_MMA_MASK
	.align		4
.L_1678:
        /*00a8*/ 	.byte	0x03, 0x50
        /*00aa*/ 	.short	0x0000


	//----- nvinfo : EIATTR_MAXREG_COUNT
	.align		4
        /*00ac*/ 	.byte	0x03, 0x1b
        /*00ae*/ 	.short	0x00ff


	//----- nvinfo : EIATTR_NUM_BARRIERS
	.align		4
        /*00b0*/ 	.byte	0x02, 0x4c
        /*00b2*/ 	.byte	0x01
	.zero		1


	//----- nvinfo : EIATTR_EXTERNS
	.align		4
        /*00b4*/ 	.byte	0x04, 0x0f
        /*00b6*/ 	.short	(.L_1680 - .L_1679)


	//   ....[0]....
	.align		4
.L_1679:
        /*00b8*/ 	.word	index@(__assertfail)


	//----- nvinfo : EIATTR_MERCURY_ISA_VERSION
	.align		4
.L_1680:
        /*00bc*/ 	.byte	0x03, 0x5f
        /*00be*/ 	.short	0x0101


	//----- nvinfo : EIATTR_SYSCALL_OFFSETS
	.align		4
        /*00c0*/ 	.byte	0x04, 0x46
        /*00c2*/ 	.short	(.L_1682 - .L_1681)


	//   ....[0]....
.L_1681:
        /*00c4*/ 	.word	0x000003a0


	//   ....[1]....
        /*00c8*/ 	.word	0x00000720


	//----- nvinfo : EIATTR_EXIT_INSTR_OFFSETS
	.align		4
.L_1682:
        /*00cc*/ 	.byte	0x04, 0x1c
        /*00ce*/ 	.short	(.L_1684 - .L_1683)


	//   ....[0]....
.L_1683:
        /*00d0*/ 	.word	0x00000a50


	//   ....[1]....
        /*00d4*/ 	.word	0x00000b80


	//   ....[2]....
        /*00d8*/ 	.word	0x00000bb0


	//----- nvinfo : EIATTR_CRS_STACK_SIZE
	.align		4
.L_1684:
        /*00dc*/ 	.byte	0x04, 0x1e
        /*00de*/ 	.short	(.L_1686 - .L_1685)
.L_1685:
        /*00e0*/ 	.word	0x00000000


	//----- nvinfo : EIATTR_CBANK_PARAM_SIZE
	.align		4
.L_1686:
        /*00e4*/ 	.byte	0x03, 0x19
        /*00e6*/ 	.short	0x0050


	//----- nvinfo : EIATTR_PARAM_CBANK
	.align		4
        /*00e8*/ 	.byte	0x04, 0x0a
        /*00ea*/ 	.short	(.L_1688 - .L_1687)
	.align		4
.L_1687:
        /*00ec*/ 	.word	index@(.nv.constant0._ZN2at6native39_GLOBAL__N__cee6930f_7_Loss_cu_5b0651e138nll_loss_forward_reduce_cuda_kernel_2dIffhEEvPT_S4_PKS3_PKT1_S6_bllll)
        /*00f0*/ 	.short	0x0210
        /*00f2*/ 	.short	0x0050


	//----- nvinfo : EIATTR_SW_WAR
	.align		4
.L_1688:
        /*00f4*/ 	.byte	0x04, 0x36
        /*00f6*/ 	.short	(.L_1690 - .L_1689)
.L_1689:
        /*00f8*/ 	.word	0x00000008
.L_1690:


//--------------------- .nv.info._ZN2at6native39_GLOBAL__N__cee6930f_7_Loss_cu_5b0651e138nll_loss_forward_reduce_cuda_kernel_2dIddlEEvPT_S4_PKS3_PKT1_S6_bllll --------------------------
	.section	.nv.info._ZN2at6native39_GLOBAL__N__cee6930f_7_Loss_cu_5b0651e138nll_loss_forward_reduce_cuda_kernel_2dIddlEEvPT_S4_PKS3_PKT1_S6_bllll,"",@"SHT_CUDA_INFO"
	.sectionflags	@""
	.align	4


	//----- nvinfo : EIATTR_CUDA_API_VERSION
	.align		4
        /*0000*/ 	.byte	0x04, 0x37
        /*0002*/ 	.short	(.L_1692 - .L_1691)
.L_1691:
        /*0004*/ 	.word	0x00000082


	//----- nvinfo : EIATTR_KPARAM_INFO
	.align		4
.L_1692:
        /*0008*/ 	.byte	0x04, 0x17
        /*000a*/ 	.short	(.L_1694 - .L_1693)
.L_1693:
        /*000c*/ 	.word	0x00000000
        /*0010*/ 	.short	0x0009
        /*0012*/ 	.short	0x0048
        /*0014*/ 	.byte	0x00, 0xf0, 0x21, 0x00


	//----- nvinfo : EIATTR_KPARAM_INFO
	.align		4
.L_1694:
        /*0018*/ 	.byte	0x04, 0x17
        /*001a*/ 	.short	(.L_1696 - .L_1695)
.L_1695:
        /*001c*/ 	.word	0x00000000
        /*0020*/ 	.short	0x0008
        /*0022*/ 	.short	0x0040
        /*0024*/ 	.byte	0x00, 0xf0, 0x21, 0x00


	//----- nvinfo : EIATTR_KPARAM_INFO
	.align		4
.L_1696:
        /*0028*/ 	.byte	0x04, 0x17
        /*002a*/ 	.short	(.L_1698 - .L_1697)
.L_1697:
        /*002c*/ 	.word	0x00000000
        /*0030*/ 	.short	0x0007
        /*0032*/ 	.short	0x0038
        /*0034*/ 	.byte	0x00, 0xf0, 0x21, 0x00


	//----- nvinfo : EIATTR_KPARAM_INFO
	.align		4
.L_1698:
        /*0038*/ 	.byte	0x04, 0x17
        /*003a*/ 	.short	(.L_1700 - .L_1699)
.L_1699:
        /*003c*/ 	.word	0x00000000
        /*0040*/ 	.short	0x0006
        /*0042*/ 	.short	0x0030
        /*0044*/ 	.byte	0x00, 0xf0, 0x21, 0x00


	//----- nvinfo : EIATTR_KPARAM_INFO
	.align		4
.L_1700:
        /*0048*/ 	.byte	0x04, 0x17
        /*004a*/ 	.short	(.L_1702 - .L_1701)
.L_1701:
        /*004c*/ 	.word	0x00000000
        /*0050*/ 	.short	0x0005
        /*0052*/ 	.short	0x0028
        /*0054*/ 	.byte	0x00, 0xf0, 0x05, 0x00


	//----- nvinfo : EIATTR_KPARAM_INFO
	.align		4
.L_1702:
        /*0058*/ 	.byte	0x04, 0x17
        /*005a*/ 	.short	(.L_1704 - .L_1703)
.L_1703:
        /*005c*/ 	.word	0x00000000
        /*0060*/ 	.short	0x0004
        /*0062*/ 	.short	0x0020
        /*0064*/ 	.byte	0x00, 0xf0, 0x21, 0x00


	//----- nvinfo : EIATTR_KPARAM_INFO
	.align		4
.L_1704:
        /*0068*/ 	.byte	0x04, 0x17
        /*006a*/ 	.short	(.L_1706 - .L_1705)
.L_1705:
        /*006c*/ 	.word	0x00000000
        /*0070*/ 	.short	0x0003
        /*0072*/ 	.short	0x0018
        /*0074*/ 	.byte	0x00, 0xf0, 0x21, 0x00


	//----- nvinfo : EIATTR_KPARAM_INFO
	.align		4
.L_1706:
        /*0078*/ 	.byte	0x04, 0x17
        /*007a*/ 	.short	(.L_1708 - .L_1707)
.L_1707:
        /*007c*/ 	.word	0x00000000
        /*0080*/ 	.short	0x0002
        /*0082*/ 	.short	0x0010
        /*0084*/ 	.byte	0x00, 0xf0, 0x21, 0x00


	//----- nvinfo : EIATTR_KPARAM_INFO
	.align		4
.L_1708:
        /*0088*/ 	.byte	0x04, 0x17
        /*008a*/ 	.short	(.L_1710 - .L_1709)
.L_1709:
        /*008c*/ 	.word	0x00000000
        /*0090*/ 	.short	0x0001
        /*0092*/ 	.short	0x0008
        /*0094*/ 	.byte	0x00, 0xf0, 0x21, 0x00


	//----- nvinfo : EIATTR_KPARAM_INFO
	.align		4
.L_1710:
        /*0098*/ 	.byte	0x04, 0x17
        /*009a*/ 	.short	(.L_1712 - .L_1711)
.L_1711:
        /*009c*/ 	.word	0x00000000
        /*00a0*/ 	.short	0x0000
        /*00a2*/ 	.short	0x0000
        /*00a4*/ 	.byte	0x00, 0xf0, 0x21, 0x00


	//----- nvinfo : EIATTR_SPARSE_MMA_MASK
	.align		4
.L_1712:
        /*00a8*/ 	.byte	0x03, 0x50
        /*00aa*/ 	.short	0x0000


	//----- nvinfo : EIATTR_MAXREG_COUNT
	.align		4
        /*00ac*/ 	.byte	0x03, 0x1b
        /*00ae*/ 	.short	0x00ff


	//----- nvinfo : EIATTR_NUM_BARRIERS
	.align		4
        /*00b0*/ 	.byte	0x02, 0x4c
        /*00b2*/ 	.byte	0x01
	.zero		1


	//----- nvinfo : EIATTR_EXTERNS
	.align		4
        /*00b4*/ 	.byte	0x04, 0x0f
        /*00b6*/ 	.short	(.L_1714 - .L_1713)


	//   ....[0]....
	.align		4
.L_1713:
        /*00b8*/ 	.word	index@(__assertfail)


	//----- nvinfo : EIATTR_MERCURY_ISA_VERSION
	.align		4
.L_1714:
        /*00bc*/ 	.byte	0x03, 0x5f
        /*00be*/ 	.short	0x0101


	//----- nvinfo : EIATTR_SYSCALL_OFFSETS
	.align		4
        /*00c0*/ 	.byte	0x04, 0x46
        /*00c2*/ 	.short	(.L_1716 - .L_1715)


	//   ....[0]....
.L_1715:
        /*00c4*/ 	.word	0x000003d0


	//   ....[1]....
        /*00c8*/ 	.word	0x00000770


	//----- nvinfo : EIATTR_EXIT_INSTR_OFFSETS
	.align		4
.L_1716:
        /*00cc*/ 	.byte	0x04, 0x1c
        /*00ce*/ 	.short	(.L_1718 - .L_1717)


	//   ....[0]....
.L_1717:
        /*00d0*/ 	.word	0x00000a80


	//   ....[1]....
        /*00d4*/ 	.word	0x00000cb0


	//   ....[2]....
        /*00d8*/ 	.word	0x00000ce0


	//----- nvinfo : EIATTR_CRS_STACK_SIZE
	.align		4
.L_1718:
        /*00dc*/ 	.byte	0x04, 0x1e
        /*00de*/ 	.short	(.L_1720 - .L_1719)
.L_1719:
        /*00e0*/ 	.word	0x00000000


	//----- nvinfo : EIATTR_CBANK_PARAM_SIZE
	.align		4
.L_1720:
        /*00e4*/ 	.byte	0x03, 0x19
        /*00e6*/ 	.short	0x0050


	//----- nvinfo : EIATTR_PARAM_CBANK
	.align		4
        /*00e8*/ 	.byte	0x04, 0x0a
        /*00ea*/ 	.short	(.L_1722 - .L_1721)
	.align		4
.L_1721:
        /*00ec*/ 	.word	index@(.nv.constant0._ZN2at6native39_GLOBAL__N__cee6930f_7_Loss_cu_5b0651e138nll_loss_forward_reduce_cuda_kernel_2dIddlEEvPT_S4_PKS3_PKT1_S6_bllll)
        /*00f0*/ 	.short	0x0210
        /*00f2*/ 	.short	0x0050


	//----- nvinfo : EIATTR_SW_WAR
	.align		4
.L_1722:
        /*00f4*/ 	.byte	0x04, 0x36
        /*00f6*/ 	.short	(.L_1724 - .L_1723)
.L_1723:
        /*00f8*/ 	.word	0x00000008
.L_1724:


//--------------------- .nv.info._ZN2at6native39_GLOBAL__N__cee6930f_7_Loss_cu_5b0651e138nll_loss_forward_reduce_cuda_kernel_2dIddhEEvPT_S4_PKS3_PKT1_S6_bllll --------------------------
	.section	.nv.info._ZN2at6native39_GLOBAL__N__cee6930f_7_Loss_cu_5b0651e138nll_loss_forward_reduce_cuda_kernel_2dIddhEEvPT_S4_PKS3_PKT1_S6_bllll,"",@"SHT_CUDA_INFO"
	.sectionflags	@""
	.align	4


	//----- nvinfo : EIATTR_CUDA_API_VERSION
	.align		4
        /*0000*/ 	.byte	0x04, 0x37
        /*0002*/ 	.short	(.L_1726 - .L_1725)
.L_1725:
        /*0004*/ 	.word	0x00000082


	//----- nvinfo : EIATTR_KPARAM_INFO
	.align		4
.L_1726:
        /*0008*/ 	.byte	0x04, 0x17
        /*000a*/ 	.short	(.L_1728 - .L_1727)
.L_1727:
        /*000c*/ 	.word	0x00000000
        /*0010*/ 	.short	0x0009
        /*0012*/ 	.short	0x0048
        /*0014*/ 	.byte	0x00, 0xf0, 0x21, 0x00


	//----- nvinfo : EIATTR_KPARAM_INFO
	.align		4
.L_1728:
        /*0018*/ 	.byte	0x04, 0x17
        /*001a*/ 	.short	(.L_1730 - .L_1729)
.L_1729:
        /*001c*/ 	.word	0x00000000
        /*0020*/ 	.short	0x0008
        /*0022*/ 	.short	0x0040
        /*0024*/ 	.byte	0x00, 0xf0, 0x21, 0x00


	//----- nvinfo : EIATTR_KPARAM_INFO
	.align		4
.L_1730:
        /*0028*/ 	.byte	0x04, 0x17
        /*002a*/ 	.short	(.L_1732 - .L_1731)
.L_1731:
        /*002c*/ 	.word	0x00000000
        /*0030*/ 	.short	0x0007
        /*0032*/ 	.short	0x0038
        /*0034*/ 	.byte	0x00, 0xf0, 0x21, 0x00


	//----- nvinfo : EIATTR_KPARAM_INFO
	.align		4
.L_1732:
        /*0038*/ 	.byte	0x04, 0x17
        /*003a*/ 	.short	(.L_1734 - .L_1733)
.L_1733:
        /*003c*/ 	.word	0x00000000
        /*0040*/ 	.short	0x0006
        /*0042*/ 	.short	0x0030
        /*0044*/ 	.byte	0x00, 0xf0, 0x21, 0x00


	//----- nvinfo : EIATTR_KPARAM_INFO
	.align		4
.L_1734:
        /*0048*/ 	.byte	0x04, 0x17
        /*004a*/ 	.short	(.L_1736 - .L_1735)
.L_1735:
        /*004c*/ 	.word	0x00000000
        /*0050*/ 	.short	0x0005
        /*0052*/ 	.short	0x0028
        /*0054*/ 	.byte	0x00, 0xf0, 0x05, 0x00


	//----- nvinfo : EIATTR_KPARAM_INFO
	.align		4
.L_1736:
        /*0058*/ 	.byte	0x04, 0x17
        /*005a*/ 	.short	(.L_1738 - .L_1737)
.L_1737:
        /*005c*/ 	.word	0x00000000
        /*0060*/ 	.short	0x0004
        /*0062*/ 	.short	0x0020
        /*0064*/ 	.byte	0x00, 0xf0, 0x21, 0x00


	//----- nvinfo : EIATTR_KPARAM_INFO
	.align		4
.L_1738:
        /*0068*/ 	.byte	0x04, 0x17
        /*006a*/ 	.short	(.L_1740 - .L_1739)
.L_1739:
        /*006c*/ 	.word	0x00000000
        /*0070*/ 	.short	0x0003
        /*0072*/ 	.short	0x0018
        /*0074*/ 	.byte	0x00, 0xf0, 0x21, 0x00


	//----- nvinfo : EIATTR_KPARAM_INFO
	.align		4
.L_1740:
        /*0078*/ 	.byte	0x04, 0x17
        /*007a*/ 	.short	(.L_1742 - .L_1741)
.L_1741:
        /*007c*/ 	.word	0x00000000
        /*0080*/ 	.short	0x0002
        /*0082*/ 	.short	0x0010
        /*0084*/ 	.byte	0x00, 0xf0, 0x21, 0x00


	//----- nvinfo : EIATTR_KPARAM_INFO
	.align		4
.L_1742:
        /*0088*/ 	.byte	0x04, 0x17
        /*008a*/ 	.short	(.L_1744 - .L_1743)
.L_1743:
        /*008c*/ 	.word	0x00000000
        /*0090*/ 	.short	0x0001
        /*0092*/ 	.short	0x0008
        /*0094*/ 	.byte	0x00, 0xf0, 0x21, 0x00


	//----- nvinfo : EIATTR_KPARAM_INFO
	.align		4
.L_1744:
        /*0098*/ 	.byte	0x04, 0x17
        /*009a*/ 	.short	(.L_1746 - .L_1745)
.L_1745:
        /*009c*/ 	.word	0x00000000
        /*00a0*/ 	.short	0x0000
        /*00a2*/ 	.short	0x0000
        /*00a4*/ 	.byte	0x00, 0xf0, 0x21, 0x00


	//----- nvinfo : EIATTR_SPARSE_MMA_MASK
	.align		4
.L_1746:
        /*00a8*/ 	.byte	0x03, 0x50
        /*00aa*/ 	.short	0x0000


	//----- nvinfo : EIATTR_MAXREG_COUNT
	.align		4
        /*00ac*/ 	.byte	0x03, 0x1b
        /*00ae*/ 	.short	0x00ff


	//----- nvinfo : EIATTR_NUM_BARRIERS
	.align		4
        /*00b0*/ 	.byte	0x02, 0x4c
        /*00b2*/ 	.byte	0x01
	.zero		1


	//----- nvinfo : EIATTR_EXTERNS
	.align		4
        /*00b4*/ 	.byte	0x04, 0x0f
        /*00b6*/ 	.short	(.L_1748 - .L_1747)


	//   ....[0]....
	.align		4
.L_1747:
        /*00b8*/ 	.word	index@(__assertfail)


	//----- nvinfo : EIATTR_MERCURY_ISA_VERSION
	.align		4
.L_1748:
        /*00bc*/ 	.byte	0x03, 0x5f
        /*00be*/ 	.short	0x0101


	//----- nvinfo : EIATTR_SYSCALL_OFFSETS
	.align		4
        /*00c0*/ 	.byte	0x04, 0x46
        /*00c2*/ 	.short	(.L_1750 - .L_1749)


	//   ....[0]....
.L_1749:
        /*00c4*/ 	.word	0x000003a0


	//   ....[1]....
        /*00c8*/ 	.word	0x00000720


	//----- nvinfo : EIATTR_EXIT_INSTR_OFFSETS
	.align		4
.L_1750:
        /*00cc*/ 	.byte	0x04, 0x1c
        /*00ce*/ 	.short	(.L_1752 - .L_1751)


	//   ....[0]....
.L_1751:
        /*00d0*/ 	.word	0x00000a50


	//   ....[1]....
        /*00d4*/ 	.word	0x00000c80


	//   ....[2]....
        /*00d8*/ 	.word	0x00000cb0


	//----- nvinfo : EIATTR_CRS_STACK_SIZE
	.align		4
.L_1752:
        /*00dc*/ 	.byte	0x04, 0x1e
        /*00de*/ 	.short	(.L_1754 - .L_1753)
.L_1753:
        /*00e0*/ 	.word	0x00000000


	//----- nvinfo : EIATTR_CBANK_PARAM_SIZE
	.align		4
.L_1754:
        /*00e4*/ 	.byte	0x03, 0x19
        /*00e6*/ 	.short	0x0050


	//----- nvinfo : EIATTR_PARAM_CBANK
	.align		4
        /*00e8*/ 	.byte	0x04, 0x0a
        /*00ea*/ 	.short	(.L_1756 - .L_1755)
	.align		4
.L_1755:
        /*00ec*/ 	.word	index@(.nv.constant0._ZN2at6native39_GLOBAL__N__cee6930f_7_Loss_cu_5b0651e138nll_loss_forward_reduce_cuda_kernel_2dIddhEEvPT_S4_PKS3_PKT1_S6_bllll)
        /*00f0*/ 	.short	0x0210
        /*00f2*/ 	.short	0x0050


	//----- nvinfo : EIATTR_SW_WAR
	.align		4
.L_1756:
        /*00f4*/ 	.byte	0x04, 0x36
        /*00f6*/ 	.short	(.L_1758 - .L_1757)
.L_1757:
        /*00f8*/ 	.word	0x00000008
.L_1758:


//--------------------- .nv.info._ZN2at6native39_GLOBAL__N__cee6930f_7_Loss_cu_5b0651e138nll_loss_forward_reduce_cuda_kernel_1dIN3c108BFloat16ElEEvPT_S6_PKS5_PKT0_S8_bll --------------------------
	.section	.nv.info._ZN2at6native39_GLOBAL__N__cee6930f_7_Loss_cu_5b0651e138nll_loss_forward_reduce_cuda_kernel_1dIN3c108BFloat16ElEEvPT_S6_PKS5_PKT0_S8_bll,"",@"SHT_CUDA_INFO"
	.sectionflags	@""
	.align	4


	//----- nvinfo : EIATTR_CUDA_API_VERSION
	.align		4
        /*0000*/ 	.byte	0x04, 0x37
        /*0002*/ 	.short	(.L_1760 - .L_1759)
.L_1759:
        /*0004*/ 	.word	0x00000082


	//----- nvinfo : EIATTR_KPARAM_INFO
	.align		4
.L_1760:
        /*0008*/ 	.byte	0x04, 0x17
        /*000a*/ 	.short	(.L_1762 - .L_1761)
.L_1761:
        /*000c*/ 	.word	0x00000000
        /*0010*/ 	.short	0x0007
        /*0012*/ 	.short	0x0038
        /*0014*/ 	.byte	0x00, 0xf0, 0x21, 0x00


	//----- nvinfo : EIATTR_KPARAM_INFO
	.align		4
.L_1762:
        /*0018*/ 	.byte	0x04, 0x17
        /*001a*/ 	.short	(.L_1764 - .L_1763)
.L_1763:
        /*001c*/ 	.word	0x00000000
        /*0020*/ 	.short	0x0006
        /*0022*/ 	.short	0x0030
        /*0024*/ 	.byte	0x00, 0xf0, 0x21, 0x00


	//----- nvinfo : EIATTR_KPARAM_INFO
	.align		4
.L_1764:
        /*0028*/ 	.byte	0x04, 0x17
        /*002a*/ 	.short	(.L_1766 - .L_1765)
.L_1765:
        /*002c*/ 	.word	0x00000000
        /*0030*/ 	.short	0x0005
        /*0032*/ 	.short	0x0028
        /*0034*/ 	.byte	0x00, 0xf0, 0x05, 0x00


	//----- nvinfo : EIATTR_KPARAM_INFO
	.align		4
.L_1766:
        /*0038*/ 	.byte	0x04, 0x17
        /*003a*/ 	.short	(.L_1768 - .L_1767)
.L_1767:
        /*003c*/ 	.word	0x00000000
        /*0040*/ 	.short	0x0004
        /*0042*/ 	.short	0x0020
        /*0044*/ 	.byte	0x00, 0xf0, 0x21, 0x00


	//----- nvinfo : EIATTR_KPARAM_INFO
	.align		4
.L_1768:
        /*0048*/ 	.byte	0x04, 0x17
        /*004a*/ 	.short	(.L_1770 - .L_1769)
.L_1769:
        /*004c*/ 	.word	0x00000000
        /*0050*/ 	.short	0x0003
        /*0052*/ 	.short	0x0018
        /*0054*/ 	.byte	0x00, 0xf0, 0x21, 0x00


	//----- nvinfo : EIATTR_KPARAM_INFO
	.align		4
.L_1770:
        /*0058*/ 	.byte	0x04, 0x17
        /*005a*/ 	.short	(.L_1772 - .L_1771)
.L_1771:
        /*005c*/ 	.word	0x00000000
        /*0060*/ 	.short	0x0002
        /*0062*/ 	.short	0x0010
        /*0064*/ 	.byte	0x00, 0xf0, 0x21, 0x00


	//----- nvinfo : EIATTR_KPARAM_INFO
	.align		4
.L_1772:
        /*0068*/ 	.byte	0x04, 0x17
        /*006a*/ 	.short	(.L_1774 - .L_1773)
.L_1773:
        /*006c*/ 	.word	0x00000000
        /*0070*/ 	.short	0x0001
        /*0072*/ 	.short	0x0008
        /*0074*/ 	.byte	0x00, 0xf0, 0x21, 0x00


	//----- nvinfo : EIATTR_KPARAM_INFO
	.align		4
.L_1774:
        /*0078*/ 	.byte	0x04, 0x17
        /*007a*/ 	.short	(.L_1776 - .L_1775)
.L_1775:
        /*007c*/ 	.word	0x00000000
        /*0080*/ 	.short	0x0000
        /*0082*/ 	.short	0x0000
        /*0084*/ 	.byte	0x00, 0xf0, 0x21, 0x00


	//----- nvinfo : EIATTR_SPARSE_MMA_MASK
	.align		4
.L_1776:
        /*0088*/ 	.byte	0x03, 0x50
        /*008a*/ 	.short	0x0000


	//----- nvinfo : EIATTR_MAXREG_COUNT
	.align		4
        /*008c*/ 	.byte	0x03, 0x1b
        /*008e*/ 	.short	0x00ff


	//----- nvinfo : EIATTR_EXTERNS
	.align		4
        /*0090*/ 	.byte	0x04, 0x0f
        /*0092*/ 	.short	(.L_1778 - .L_1777)


	//   ....[0]....
	.align		4
.L_1777:
        /*0094*/ 	.word	index@(__assertfail)


	//----- nvinfo : EIATTR_MERCURY_ISA_VERSION
	.align		4
.L_1778:
        /*0098*/ 	.byte	0x03, 0x5f
        /*009a*/ 	.short	0x0101


	//----- nvinfo : EIATTR_SYSCALL_OFFSETS
	.align		4
        /*009c*/ 	.byte	0x04, 0x46
        /*009e*/ 	.short	(.L_1780 - .L_1779)


	//   ....[0]....
.L_1779:
        /*00a0*/ 	.word	0x00000170


	//   ....[1]....
        /*00a4*/ 	.word	0x00000350


	//----- nvinfo : EIATTR_EXIT_INSTR_OFFSETS
	.align		4
.L_1780:
        /*00a8*/ 	.byte	0x04, 0x1c
        /*00aa*/ 	.short	(.L_1782 - .L_1781)


	//   ....[0]....
.L_1781:
        /*00ac*/ 	.word	0x00000500


	//   ....[1]....
        /*00b0*/ 	.word	0x00000540


	//   ....[2]....
        /*00b4*/ 	.word	0x000005e0


	//   ....[3]....
        /*00b8*/ 	.word	0x00000630


	//----- nvinfo : EIATTR_CRS_STACK_SIZE
	.align		4
.L_1782:
        /*00bc*/ 	.byte	0x04, 0x1e
        /*00be*/ 	.short	(.L_1784 - .L_1783)
.L_1783:
        /*00c0*/ 	.word	0x00000000


	//----- nvinfo : EIATTR_CBANK_PARAM_SIZE
	.align		4
.L_1784:
        /*00c4*/ 	.byte	0x03, 0x19
        /*00c6*/ 	.short	0x0040


	//----- nvinfo : EIATTR_PARAM_CBANK
	.align		4
        /*00c8*/ 	.byte	0x04, 0x0a
        /*00ca*/ 	.short	(.L_1786 - .L_1785)
	.align		4
.L_1785:
        /*00cc*/ 	.word	index@(.nv.constant0._ZN2at6native39_GLOBAL__N__cee6930f_7_Loss_cu_5b0651e138nll_loss_forward_reduce_cuda_kernel_1dIN3c108BFloat16ElEEvPT_S6_PKS5_PKT0_S8_bll)
        /*00d0*/ 	.short	0x0210
        /*00d2*/ 	.short	0x0040


	//----- nvinfo : EIATTR_SW_WAR
	.align		4
.L_1786:
        /*00d4*/ 	.byte	0x04, 0x36
        /*00d6*/ 	.short	(.L_1788 - .L_1787)
.L_1787:
        /*00d8*/ 	.word	0x00000008
.L_1788:


//--------------------- .nv.info._ZN2at6native39_GLOBAL__N__cee6930f_7_Loss_cu_5b0651e138nll_loss_forward_reduce_cuda_kernel_1dIN3c108BFloat16EhEEvPT_S6_PKS5_PKT0_S8_bll --------------------------
	.section	.nv.info._ZN2at6native39_GLOBAL__N__cee6930f_7_Loss_cu_5b0651e138nll_loss_forward_reduce_cuda_kernel_1dIN3c108BFloat16EhEEvPT_S6_PKS5_PKT0_S8_bll,"",@"SHT_CUDA_INFO"
	.sectionflags	@""
	.align	4


	//----- nvinfo : EIATTR_CUDA_API_VERSION
	.align		4
        /*0000*/ 	.byte	0x04, 0x37
        /*0002*/ 	.short	(.L_1790 - .L_1789)
.L_1789:
        /*0004*/ 	.word	0x00000082


	//----- nvinfo : EIATTR_KPARAM_INFO
	.align		4
.L_1790:
        /*0008*/ 	.byte	0x04, 0x17
        /*000a*/ 	.short	(.L_1792 - .L_1791)
.L_1791:
        /*000c*/ 	.word	0x00000000
        /*0010*/ 	.short	0x0007
        /*0012*/ 	.short	0x0038
        /*0014*/ 	.byte	0x00, 0xf0, 0x21, 0x00


	//----- nvinfo : EIATTR_KPARAM_INFO
	.align		4
.L_1792:
        /*0018*/ 	.byte	0x04, 0x17
        /*001a*/ 	.short	(.L_1794 - .L_1793)
.L_1793:
        /*001c*/ 	.word	0x00000000
        /*0020*/ 	.short	0x0006
        /*0022*/ 	.short	0x0030
        /*0024*/ 	.byte	0x00, 0xf0, 0x21, 0x00


	//----- nvinfo : EIATTR_KPARAM_INFO
	.align		4
.L_1794:
        /*0028*/ 	.byte	0x04, 0x17
        /*002a*/ 	.short	(.L_1796 - .L_1795)
.L_1795:
        /*002c*/ 	.word	0x00000000
        /*0030*/ 	.short	0x0005
        /*0032*/ 	.short	0x0028
        /*0034*/ 	.byte	0x00, 0xf0, 0x05, 0x00


	//----- nvinfo : EIATTR_KPARAM_INFO
	.align		4
.L_1796:
        /*0038*/ 	.byte	0x04, 0x17
        /*003a*/ 	.short	(.L_1798 - .L_1797)
.L_1797:
        /*003c*/ 	.word	0x00000000
        /*0040*/ 	.short	0x0004
        /*0042*/ 	.short	0x0020
        /*0044*/ 	.byte	0x00, 0xf0, 0x21, 0x00


	//----- nvinfo : EIATTR_KPARAM_INFO
	.align		4
.L_1798:
        /*0048*/ 	.byte	0x04, 0x17
        /*004a*/ 	.short	(.L_1800 - .L_1799)
.L_1799:
        /*004c*/ 	.word	0x00000000
        /*0050*/ 	.short	0x0003
        /*0052*/ 	.short	0x0018
        /*0054*/ 	.byte	0x00, 0xf0, 0x21, 0x00


	//----- nvinfo : EIATTR_KPARAM_INFO
	.align		4
.L_1800:
        /*0058*/ 	.byte	0x04, 0x17
        /*005a*/ 	.short	(.L_1802 - .L_1801)
.L_1801:
        /*005c*/ 	.word	0x00000000
        /*0060*/ 	.short	0x0002
        /*0062*/ 	.short	0x0010
        /*0064*/ 	.byte	0x00, 0xf0, 0x21, 0x00


	//----- nvinfo : EIATTR_KPARAM_INFO
	.align		4
.L_1802:
        /*0068*/ 	.byte	0x04, 0x17
        /*006a*/ 	.short	(.L_1804 - .L_1803)
.L_1803:
        /*006c*/ 	.word	0x00000000
        /*0070*/ 	.short	0x0001
        /*0072*/ 	.short	0x0008
        /*0074*/ 	.byte	0x00, 0xf0, 0x21, 0x00


	//----- nvinfo : EIATTR_KPARAM_INFO
	.align		4
.L_1804:
        /*0078*/ 	.byte	0x04, 0x17
        /*007a*/ 	.short	(.L_1806 - .L_1805)
.L_1805:
        /*007c*/ 	.word	0x00000000
        /*0080*/ 	.short	0x0000
        /*0082*/ 	.short	0x0000
        /*0084*/ 	.byte	0x00, 0xf0, 0x21, 0x00


	//----- nvinfo : EIATTR_SPARSE_MMA_MASK
	.align		4
.L_1806:
        /*0088*/ 	.byte	0x03, 0x50
        /*008a*/ 	.short	0x0000


	//----- nvinfo : EIATTR_MAXREG_COUNT
	.align		4
        /*008c*/ 	.byte	0x03, 0x1b
        /*008e*/ 	.short	0x00ff


	//----- nvinfo : EIATTR_EXTERNS
	.align		4
        /*0090*/ 	.byte	0x04, 0x0f
        /*0092*/ 	.short	(.L_1808 - .L_1807)


	//   ....[0]....
	.align		4
.L_1807:
        /*0094*/ 	.word	index@(__assertfail)


	//----- nvinfo : EIATTR_MERCURY_ISA_VERSION
	.align		4
.L_1808:
        /*0098*/ 	.byte	0x03, 0x5f
        /*009a*/ 	.short	0x0101


	//----- nvinfo : EIATTR_SYSCALL_OFFSETS
	.align		4
        /*009c*/ 	.byte	0x04, 0x46
        /*009e*/ 	.short	(.L_1810 - .L_1809)


	//   ....[0]....
.L_1809:
        /*00a0*/ 	.word	0x00000170


	//   ....[1]....
        /*00a4*/ 	.word	0x00000320


	//----- nvinfo : EIATTR_EXIT_INSTR_OFFSETS
	.align		4
.L_1810:
        /*00a8*/ 	.byte	0x04, 0x1c
        /*00aa*/ 	.short	(.L_1812 - .L_1811)


	//   ....[0]....
.L_1811:
        /*00ac*/ 	.word	0x000004d0


	//   ....[1]....
        /*00b0*/ 	.word	0x00000510


	//   ....[2]....
        /*00b4*/ 	.word	0x000005b0


	//   ....[3]....
        /*00b8*/ 	.word	0x00000600


	//----- nvinfo : EIATTR_CRS_STACK_SIZE
	.align		4
.L_1812:
        /*00bc*/ 	.byte	0x04, 0x1e
        /*00be*/ 	.short	(.L_1814 - .L_1813)
.L_1813:
        /*00c0*/ 	.word	0x00000000


	//----- nvinfo : EIATTR_CBANK_PARAM_SIZE
	.align		4
.L_1814:
        /*00c4*/ 	.byte	0x03, 0x19
        /*00c6*/ 	.short	0x0040


	//----- nvinfo : EIATTR_PARAM_CBANK
	.align		4
        /*00c8*/ 	.byte	0x04, 0x0a
        /*00ca*/ 	.short	(.L_1816 - .L_1815)
	.align		4
.L_1815:
        /*00cc*/ 	.word	index@(.nv.constant0._ZN2at6native39_GLOBAL__N__cee6930f_7_Loss_cu_5b0651e138nll_loss_forward_reduce_cuda_kernel_1dIN3c108BFloat16EhEEvPT_S6_PKS5_PKT0_S8_bll)
        /*00d0*/ 	.short	0x0210
        /*00d2*/ 	.short	0x0040


	//----- nvinfo : EIATTR_SW_WAR
	.align		4
.L_1816:
        /*00d4*/ 	.byte	0x04, 0x36
        /*00d6*/ 	.short	(.L_1818 - .L_1817)
.L_1817:
        /*00d8*/ 	.word	0x00000008
.L_1818:


//--------------------- .nv.info._ZN2at6native39_GLOBAL__N__cee6930f_7_Loss_cu_5b0651e138nll_loss_forward_reduce_cuda_kernel_1dIN3c104HalfElEEvPT_S6_PKS5_PKT0_S8_bll --------------------------
	.section	.nv.info._ZN2at6native39_GLOBAL__N__cee6930f_7_Loss_cu_5b0651e138nll_loss_forward_reduce_cuda_kernel_1dIN3c104HalfElEEvPT_S6_PKS5_PKT0_S8_bll,"",@"SHT_CUDA_INFO"
	.sectionflags	@""
	.align	4


	//----- nvinfo : EIATTR_CUDA_API_VERSION
	.align		4
        /*0000*/ 	.byte	0x04, 0x37
        /*0002*/ 	.short	(.L_1820 - .L_1819)
.L_1819:
        /*0004*/ 	.word	0x00000082


	//----- nvinfo : EIATTR_KPARAM_INFO
	.align		4
.L_1820:
        /*0008*/ 	.byte	0x04, 0x17
        /*000a*/ 	.short	(.L_1822 - .L_1821)
.L_1821:
        /*000c*/ 	.word	0x00000000
        /*0010*/ 	.short	0x0007
        /*0012*/ 	.short	0x0038
        /*0014*/ 	.byte	0x00, 0xf0, 0x21, 0x00


	//----- nvinfo : EIATTR_KPARAM_INFO
	.align		4
.L_1822:
        /*0018*/ 	.byte	0x04, 0x17
        /*001a*/ 	.short	(.L_1824 - .L_1823)
.L_1823:
        /*001c*/ 	.word	0x00000000
        /*0020*/ 	.short	0x0006
        /*0022*/ 	.short	0x0030
        /*0024*/ 	.byte	0x00, 0xf0, 0x21, 0x00


	//----- nvinfo : EIATTR_KPARAM_INFO
	.align		4
.L_1824:
        /*0028*/ 	.byte	0x04, 0x17
        /*002a*/ 	.short	(.L_1826 - .L_1825)
.L_1825:
        /*002c*/ 	.word	0x00000000
        /*0030*/ 	.short	0x0005
        /*0032*/ 	.short	0x0028
        /*0034*/ 	.byte	0x00, 0xf0, 0x05, 0x00


	//----- nvinfo : EIATTR_KPARAM_INFO
	.align		4
.L_1826:
        /*0038*/ 	.byte	0x04, 0x17
        /*003a*/ 	.short	(.L_1828 - .L_1827)
.L_1827:
        /*003c*/ 	.word	0x00000000
        /*0040*/ 	.short	0x0004
        /*0042*/ 	.short	0x0020
        /*0044*/ 	.byte	0x00, 0xf0, 0x21, 0x00


	//----- nvinfo : EIATTR_KPARAM_INFO
	.align		4
.L_1828:
        /*0048*/ 	.byte	0x04, 0x17
        /*004a*/ 	.short	(.L_1830 - .L_1829)
.L_1829:
        /*004c*/ 	.word	0x00000000
        /*0050*/ 	.short	0x0003
        /*0052*/ 	.short	0x0018
        /*0054*/ 	.byte	0x00, 0xf0, 0x21, 0x00


	//----- nvinfo : EIATTR_KPARAM_INFO
	.align		4
.L_1830:
        /*0058*/ 	.byte	0x04, 0x17
        /*005a*/ 	.short	(.L_1832 - .L_1831)
.L_1831:
        /*005c*/ 	.word	0x00000000
        /*0060*/ 	.short	0x0002
        /*0062*/ 	.short	0x0010
        /*0064*/ 	.byte	0x00, 0xf0, 0x21, 0x00


	//----- nvinfo : EIATTR_KPARAM_INFO
	.align		4
.L_1832:
        /*0068*/ 	.byte	0x04, 0x17
        /*006a*/ 	.short	(.L_1834 - .L_1833)
.L_1833:
        /*006c*/ 	.word	0x00000000
        /*0070*/ 	.short	0x0001
        /*0072*/ 	.short	0x0008
        /*0074*/ 	.byte	0x00, 0xf0, 0x21, 0x00


	//----- nvinfo : EIATTR_KPARAM_INFO
	.align		4
.L_1834:
        /*0078*/ 	.byte	0x04, 0x17
        /*007a*/ 	.short	(.L_1836 - .L_1835)
.L_1835:
        /*007c*/ 	.word	0x00000000
        /*0080*/ 	.short	0x0000
        /*0082*/ 	.short	0x0000
        /*0084*/ 	.byte	0x00, 0xf0, 0x21, 0x00


	//----- nvinfo : EIATTR_SPARSE_MMA_MASK
	.align		4
.L_1836:
        /*0088*/ 	.byte	0x03, 0x50
        /*008a*/ 	.short	0x0000


	//----- nvinfo : EIATTR_MAXREG_COUNT
	.align		4
        /*008c*/ 	.byte	0x03, 0x1b
        /*008e*/ 	.short	0x00ff


	//----- nvinfo : EIATTR_EXTERNS
	.align		4
        /*0090*/ 	.byte	0x04, 0x0f
        /*0092*/ 	.short	(.L_1838 - .L_1837)


	//   ....[0]....
	.align		4
.L_1837:
        /*0094*/ 	.word	index@(__assertfail)


	//----- nvinfo : EIATTR_MERCURY_ISA_VERSION
	.align		4
.L_1838:
        /*0098*/ 	.byte	0x03, 0x5f
        /*009a*/ 	.short	0x0101


	//----- nvinfo : EIATTR_SYSCALL_OFFSETS
	.align		4
        /*009c*/ 	.byte	0x04, 0x46
        /*009e*/ 	.short	(.L_1840 - .L_1839)


	//   ....[0]....
.L_1839:
        /*00a0*/ 	.word	0x00000170


	//   ....[1]....
        /*00a4*/ 	.word	0x00000350


	//----- nvinfo : EIATTR_EXIT_INSTR_OFFSETS
	.align		4
.L_1840:
        /*00a8*/ 	.byte	0x04, 0x1c
        /*00aa*/ 	.short	(.L_1842 - .L_1841)


	//   ....[0]....
.L_1841:
        /*00ac*/ 	.word	0x000004f0


	//   ....[1]....
        /*00b0*/ 	.word	0x00000530


	//   ....[2]....
        /*00b4*/ 	.word	0x000005b0


	//   ....[3]....
        /*00b8*/ 	.word	0x00000600


	//----- nvinfo : EIATTR_CRS_STACK_SIZE
	.align		4
.L_1842:
        /*00bc*/ 	.byte	0x04, 0x1e
        /*00be*/ 	.short	(.L_1844 - .L_1843)
.L_1843:
        /*00c0*/ 	.word	0x00000000


	//----- nvinfo : EIATTR_CBANK_PARAM_SIZE
	.align		4
.L_1844:
        /*00c4*/ 	.byte	0x03, 0x19
        /*00c6*/ 	.short	0x0040


	//----- nvinfo : EIATTR_PARAM_CBANK
	.align		4
        /*00c8*/ 	.byte	0x04, 0x0a
        /*00ca*/ 	.short	(.L_1846 - .L_1845)
	.align		4
.L_1845:
        /*00cc*/ 	.word	index@(.nv.constant0._ZN2at6native39_GLOBAL__N__cee6930f_7_Loss_cu_5b0651e138nll_loss_forward_reduce_cuda_kernel_1dIN3c104HalfElEEvPT_S6_PKS5_PKT0_S8_bll)
        /*00d0*/ 	.short	0x0210
        /*00d2*/ 	.short	0x0040


	//----- nvinfo : EIATTR_SW_WAR
	.align		4
.L_1846:
        /*00d4*/ 	.byte	0x04, 0x36
        /*00d6*/ 	.short	(.L_1848 - .L_1847)
.L_1847:
        /*00d8*/ 	.word	0x00000008
.L_1848:


//--------------------- .nv.info._ZN2at6native39_GLOBAL__N__cee6930f_7_Loss_cu_5b0651e138nll_loss_forward_reduce_cuda_kernel_1dIN3c104HalfEhEEvPT_S6_PKS5_PKT0_S8_bll --------------------------
	.section	.nv.info._ZN2at6native39_GLOBAL__N__cee6930f_7_Loss_cu_5b0651e138nll_loss_forward_reduce_cuda_kernel_1dIN3c104HalfEhEEvPT_S6_PKS5_PKT0_S8_bll,"",@"SHT_CUDA_INFO"
	.sectionflags	@""
	.align	4


	//----- nvinfo : EIATTR_CUDA_API_VERSION
	.align		4
        /*0000*/ 	.byte	0x04, 0x37
        /*0002*/ 	.short	(.L_1850 - .L_1849)
.L_1849:
        /*0004*/ 	.word	0x00000082


	//----- nvinfo : EIATTR_KPARAM_INFO
	.align		4
.L_1850:
        /*0008*/ 	.byte	0x04, 0x17
        /*000a*/ 	.short	(.L_1852 - .L_1851)
.L_1851:
        /*000c*/ 	.word	0x00000000
        /*0010*/ 	.short	0x0007
        /*0012*/ 	.short	0x0038
        /*0014*/ 	.byte	0x00, 0xf0, 0x21, 0x00


	//----- nvinfo : EIATTR_KPARAM_INFO
	.align		4
.L_1852:
        /*0018*/ 	.byte	0x04, 0x17
        /*001a*/ 	.short	(.L_1854 - .L_1853)
.L_1853:
        /*001c*/ 	.word	0x00000000
        /*0020*/ 	.short	0x0006
        /*0022*/ 	.short	0x0030
        /*0024*/ 	.byte	0x00, 0xf0, 0x21, 0x00


	//----- nvinfo : EIATTR_KPARAM_INFO
	.align		4
.L_1854:
        /*0028*/ 	.byte	0x04, 0x17
        /*002a*/ 	.short	(.L_1856 - .L_1855)
.L_1855:
        /*002c*/ 	.word	0x00000000
        /*0030*/ 	.short	0x0005
        /*0032*/ 	.short	0x0028
        /*0034*/ 	.byte	0x00, 0xf0, 0x05, 0x00


	//----- nvinfo : EIATTR_KPARAM_INFO
	.align		4
.L_1856:
        /*0038*/ 	.byte	0x04, 0x17
        /*003a*/ 	.short	(.L_1858 - .L_1857)
.L_1857:
        /*003c*/ 	.word	0x00000000
        /*0040*/ 	.short	0x0004
        /*0042*/ 	.short	0x0020
        /*0044*/ 	.byte	0x00, 0xf0, 0x21, 0x00


	//----- nvinfo : EIATTR_KPARAM_INFO
	.align		4
.L_1858:
        /*0048*/ 	.byte	0x04, 0x17
        /*004a*/ 	.short	(.L_1860 - .L_1859)
.L_1859:
        /*004c*/ 	.word	0x00000000
        /*0050*/ 	.short	0x0003
        /*0052*/ 	.short	0x0018
        /*0054*/ 	.byte	0x00, 0xf0, 0x21, 0x00


	//----- nvinfo : EIATTR_KPARAM_INFO
	.align		4
.L_1860:
        /*0058*/ 	.byte	0x04, 0x17
        /*005a*/ 	.short	(.L_1862 - .L_1861)
.L_1861:
        /*005c*/ 	.word	0x00000000
        /*0060*/ 	.short	0x0002
        /*0062*/ 	.short	0x0010
        /*0064*/ 	.byte	0x00, 0xf0, 0x21, 0x00


	//----- nvinfo : EIATTR_KPARAM_INFO
	.align		4
.L_1862:
        /*0068*/ 	.byte	0x04, 0x17
        /*006a*/ 	.short	(.L_1864 - .L_1863)
.L_1863:
        /*006c*/ 	.word	0x00000000
        /*0070*/ 	.short	0x0001
        /*0072*/ 	.short	0x0008
        /*0074*/ 	.byte	0x00, 0xf0, 0x21, 0x00


	//----- nvinfo : EIATTR_KPARAM_INFO
	.align		4
.L_1864:
        /*0078*/ 	.byte	0x04, 0x17
        /*007a*/ 	.short	(.L_1866 - .L_1865)
.L_1865:
        /*007c*/ 	.word	0x00000000
        /*0080*/ 	.short	0x0000
        /*0082*/ 	.short	0x0000
        /*0084*/ 	.byte	0x00, 0xf0, 0x21, 0x00


	//----- nvinfo : EIATTR_SPARSE_MMA_MASK
	.align		4
.L_1866:
        /*0088*/ 	.byte	0x03, 0x50
        /*008a*/ 	.short	0x0000


	//----- nvinfo : EIATTR_MAXREG_COUNT
	.align		4
        /*008c*/ 	.byte	0x03, 0x1b
        /*008e*/ 	.short	0x00ff


	//----- nvinfo : EIATTR_EXTERNS
	.align		4
        /*0090*/ 	.byte	0x04, 0x0f
        /*0092*/ 	.short	(.L_1868 - .L_1867)


	//   ....[0]....
	.align		4
.L_1867:
        /*0094*/ 	.word	index@(__assertfail)


	//----- nvinfo : EIATTR_MERCURY_ISA_VERSION
	.align		4
.L_1868:
        /*0098*/ 	.byte	0x03, 0x5f
        /*009a*/ 	.short	0x0101


	//----- nvinfo : EIATTR_SYSCALL_OFFSETS
	.align		4
        /*009c*/ 	.byte	0x04, 0x46
        /*009e*/ 	.short	(.L_1870 - .L_1869)


	//   ....[0]....
.L_1869:
        /*00a0*/ 	.word	0x00000170


	//   ....[1]....
        /*00a4*/ 	.word	0x00000320


	//----- nvinfo : EIATTR_EXIT_INSTR_OFFSETS
	.align		4
.L_1870:
        /*00a8*/ 	.byte	0x04, 0x1c
        /*00aa*/ 	.short	(.L_1872 - .L_1871)


	//   ....[0]....
.L_1871:
        /*00ac*/ 	.word	0x000004c0


	//   ....[1]....
        /*00b0*/ 	.word	0x00000500


	//   ....[2]....
        /*00b4*/ 	.word	0x00000580


	//   ....[3]....
        /*00b8*/ 	.word	0x000005d0


	//----- nvinfo : EIATTR_CRS_STACK_SIZE
	.align		4
.L_1872:
        /*00bc*/ 	.byte	0x04, 0x1e
        /*00be*/ 	.short	(.L_1874 - .L_1873)
.L_1873:
        /*00c0*/ 	.word	0x00000000


	//----- nvinfo : EIATTR_CBANK_PARAM_SIZE
	.align		4
.L_1874:
        /*00c4*/ 	.byte	0x03, 0x19
        /*00c6*/ 	.short	0x0040


	//----- nvinfo : EIATTR_PARAM_CBANK
	.align		4
        /*00c8*/ 	.byte	0x04, 0x0a
        /*00ca*/ 	.short	(.L_1876 - .L_1875)
	.align		4
.L_1875:
        /*00cc*/ 	.word	index@(.nv.constant0._ZN2at6native39_GLOBAL__N__cee6930f_7_Loss_cu_5b0651e138nll_loss_forward_reduce_cuda_kernel_1dIN3c104HalfEhEEvPT_S6_PKS5_PKT0_S8_bll)
        /*00d0*/ 	.short	0x0210
        /*00d2*/ 	.short	0x0040


	//----- nvinfo : EIATTR_SW_WAR
	.align		4
.L_1876:
        /*00d4*/ 	.byte	0x04, 0x36
        /*00d6*/ 	.short	(.L_1878 - .L_1877)
.L_1877:
        /*00d8*/ 	.word	0x00000008
.L_1878:


//--------------------- .nv.info._ZN2at6native39_GLOBAL__N__cee6930f_7_Loss_cu_5b0651e138nll_loss_forward_reduce_cuda_kernel_1dIflEEvPT_S4_PKS3_PKT0_S6_bll --------------------------
	.section	.nv.info._ZN2at6native39_GLOBAL__N__cee6930f_7_Loss_cu_5b0651e138nll_loss_forward_reduce_cuda_kernel_1dIflEEvPT_S4_PKS3_PKT0_S6_bll,"",@"SHT_CUDA_INFO"
	.sectionflags	@""
	.align	4


	//----- nvinfo : EIATTR_CUDA_API_VERSION
	.align		4
        /*0000*/ 	.byte	0x04, 0x37
        /*0002*/ 	.short	(.L_1880 - .L_1879)
.L_1879:
        /*0004*/ 	.word	0x00000082


	//----- nvinfo : EIATTR_KPARAM_INFO
	.align		4
.L_1880:
        /*0008*/ 	.byte	0x04, 0x17
        /*000a*/ 	.short	(.L_1882 - .L_1881)
.L_1881:
        /*000c*/ 	.word	0x00000000
        /*0010*/ 	.short	0x0007
        /*0012*/ 	.short	0x0038
        /*0014*/ 	.byte	0x00, 0xf0, 0x21, 0x00


	//----- nvinfo : EIATTR_KPARAM_INFO
	.align		4
.L_1882:
        /*0018*/ 	.byte	0x04, 0x17
        /*001a*/ 	.short	(.L_1884 - .L_1883)
.L_1883:
        /*001c*/ 	.word	0x00000000
        /*0020*/ 	.short	0x0006
        /*0022*/ 	.short	0x0030
        /*0024*/ 	.byte	0x00, 0xf0, 0x21, 0x00


	//----- nvinfo : EIATTR_KPARAM_INFO
	.align		4
.L_1884:
        /*0028*/ 	.byte	0x04, 0x17
        /*002a*/ 	.short	(.L_1886 - .L_1885)
.L_1885:
        /*002c*/ 	.word	0x00000000
        /*0030*/ 	.short	0x0005
        /*0032*/ 	.short	0x0028
        /*0034*/ 	.byte	0x00, 0xf0, 0x05, 0x00


	//----- nvinfo : EIATTR_KPARAM_INFO
	.align		4
.L_1886:
        /*0038*/ 	.byte	0x04, 0x17
        /*003a*/ 	.short	(.L_1888 - .L_1887)
.L_1887:
        /*003c*/ 	.word	0x00000000
        /*0040*/ 	.short	0x0004
        /*0042*/ 	.short	0x0020
        /*0044*/ 	.byte	0x00, 0xf0, 0x21, 0x00


	//----- nvinfo : EIATTR_KPARAM_INFO
	.align		4
.L_1888:
        /*0048*/ 	.byte	0x04, 0x17
        /*004a*/ 	.short	(.L_1890 - .L_1889)
.L_1889:
        /*004c*/ 	.word	0x00000000
        /*0050*/ 	.short	0x0003
        /*0052*/ 	.short	0x0018
        /*0054*/ 	.byte	0x00, 0xf0, 0x21, 0x00


	//----- nvinfo : EIATTR_KPARAM_INFO
	.align		4
.L_1890:
        /*0058*/ 	.byte	0x04, 0x17
        /*005a*/ 	.short	(.L_1892 - .L_1891)
.L_1891:
        /*005c*/ 	.word	0x00000000
        /*0060*/ 	.short	0x0002
        /*0062*/ 	.short	0x0010
        /*0064*/ 	.byte	0x00, 0xf0, 0x21, 0x00


	//----- nvinfo : EIATTR_KPARAM_INFO
	.align		4
.L_1892:
        /*0068*/ 	.byte	0x04, 0x17
        /*006a*/ 	.short	(.L_1894 - .L_1893)
.L_1893:
        /*006c*/ 	.word	0x00000000
        /*0070*/ 	.short	0x0001
        /*0072*/ 	.short	0x0008
        /*0074*/ 	.byte	0x00, 0xf0, 0x21, 0x00


	//----- nvinfo : EIATTR_KPARAM_INFO
	.align		4
.L_1894:
        /*0078*/ 	.byte	0x04, 0x17
        /*007a*/ 	.short	(.L_1896 - .L_1895)
.L_1895:
        /*007c*/ 	.word	0x00000000
        /*0080*/ 	.short	0x0000
        /*0082*/ 	.short	0x0000
        /*0084*/ 	.byte	0x00, 0xf0, 0x21, 0x00


	//----- nvinfo : EIATTR_SPARSE_MMA_MASK
	.align		4
.L_1896:
        /*0088*/ 	.byte	0x03, 0x50
        /*008a*/ 	.short	0x0000


	//----- nvinfo : EIATTR_MAXREG_COUNT
	.align		4
        /*008c*/ 	.byte	0x03, 0x1b
        /*008e*/ 	.short	0x00ff


	//----- nvinfo : EIATTR_EXTERNS
	.align		4
        /*0090*/ 	.byte	0x04, 0x0f
        /*0092*/ 	.short	(.L_1898 - .L_1897)


	//   ....[0]....
	.align		4
.L_1897:
        /*0094*/ 	.word	index@(__assertfail)


	//----- nvinfo : EIATTR_MERCURY_ISA_VERSION
	.align		4
.L_1898:
        /*0098*/ 	.byte	0x03, 0x5f
        /*009a*/ 	.short	0x0101


	//----- nvinfo : EIATTR_SYSCALL_OFFSETS
	.align		4
        /*009c*/ 	.byte	0x04, 0x46
        /*009e*/ 	.short	(.L_1900 - .L_1899)


	//   ....[0]....
.L_1899:
        /*00a0*/ 	.word	0x00000170


	//   ....[1]....
        /*00a4*/ 	.word	0x00000350


	//----- nvinfo : EIATTR_EXIT_INSTR_OFFSETS
	.align		4
.L_1900:
        /*00a8*/ 	.byte	0x04, 0x1c
        /*00aa*/ 	.short	(.L_1902 - .L_1901)


	//   ....[0]....
.L_1901:
        /*00ac*/ 	.word	0x000004c0


	//   ....[1]....
        /*00b0*/ 	.word	0x00000500


	//   ....[2]....
        /*00b4*/ 	.word	0x00000550


	//   ....[3]....
        /*00b8*/ 	.word	0x000005a0


	//----- nvinfo : EIATTR_CRS_STACK_SIZE
	.align		4
.L_1902:
        /*00bc*/ 	.byte	0x04, 0x1e
        /*00be*/ 	.short	(.L_1904 - .L_1903)
.L_1903:
        /*00c0*/ 	.word	0x00000000


	//----- nvinfo : EIATTR_CBANK_PARAM_SIZE
	.align		4
.L_1904:
        /*00c4*/ 	.byte	0x03, 0x19
        /*00c6*/ 	.short	0x0040


	//----- nvinfo : EIATTR_PARAM_CBANK
	.align		4
        /*00c8*/ 	.byte	0x04, 0x0a
        /*00ca*/ 	.short	(.L_1906 - .L_1905)
	.align		4
.L_1905:
        /*00cc*/ 	.word	index@(.nv.constant0._ZN2at6native39_GLOBAL__N__cee6930f_7_Loss_cu_5b0651e138nll_loss_forward_reduce_cuda_kernel_1dIflEEvPT_S4_PKS3_PKT0_S6_bll)
        /*00d0*/ 	.short	0x0210
        /*00d2*/ 	.short	0x0040


	//----- nvinfo : EIATTR_SW_WAR
	.align		4
.L_1906:
        /*00d4*/ 	.byte	0x04, 0x36
        /*00d6*/ 	.short	(.L_1908 - .L_1907)
.L_1907:
        /*00d8*/ 	.word	0x00000008
.L_1908:


//--------------------- .nv.info._ZN2at6native39_GLOBAL__N__cee6930f_7_Loss_cu_5b0651e138nll_loss_forward_reduce_cuda_kernel_1dIfhEEvPT_S4_PKS3_PKT0_S6_bll --------------------------
	.section	.nv.info._ZN2at6native39_GLOBAL__N__cee6930f_7_Loss_cu_5b0651e138nll_loss_forward_reduce_cuda_kernel_1dIfhEEvPT_S4_PKS3_PKT0_S6_bll,"",@"SHT_CUDA_INFO"
	.sectionflags	@""
	.align	4


	//----- nvinfo : EIATTR_CUDA_API_VERSION
	.align		4
        /*0000*/ 	.byte	0x04, 0x37
        /*0002*/ 	.short	(.L_1910 - .L_1909)
.L_1909:
        /*0004*/ 	.word	0x00000082


	//----- nvinfo : EIATTR_KPARAM_INFO
	.align		4
.L_1910:
        /*0008*/ 	.byte	0x04, 0x17
        /*000a*/ 	.short	(.L_1912 - .L_1911)
.L_1911:
        /*000c*/ 	.word	0x00000000
        /*0010*/ 	.short	0x0007
        /*0012*/ 	.short	0x0038
        /*0014*/ 	.byte	0x00, 0xf0, 0x21, 0x00


	//----- nvinfo : EIATTR_KPARAM_INFO
	.align		4
.L_1912:
        /*0018*/ 	.byte	0x04, 0x17
        /*001a*/ 	.short	(.L_1914 - .L_1913)
.L_1913:
        /*001c*/ 	.word	0x00000000
        /*0020*/ 	.short	0x0006
        /*0022*/ 	.short	0x0030
        /*0024*/ 	.byte	0x00, 0xf0, 0x21, 0x00


	//----- nvinfo : EIATTR_KPARAM_INFO
	.align		4
.L_1914:
        /*0028*/ 	.byte	0x04, 0x17
        /*002a*/ 	.short	(.L_1916 - .L_1915)
.L_1915:
        /*002c*/ 	.word	0x00000000
        /*0030*/ 	.short	0x0005
        /*0032*/ 	.short	0x0028
        /*0034*/ 	.byte	0x00, 0xf0, 0x05, 0x00


	//----- nvinfo : EIATTR_KPARAM_INFO
	.align		4
.L_1916:
        /*0038*/ 	.byte	0x04, 0x17
        /*003a*/ 	.short	(.L_1918 - .L_1917)
.L_1917:
        /*003c*/ 	.word	0x00000000
        /*0040*/ 	.short	0x0004
        /*0042*/ 	.short	0x0020
        /*0044*/ 	.byte	0x00, 0xf0, 0x21, 0x00


	//----- nvinfo : EIATTR_KPARAM_INFO
	.align		4
.L_1918:
        /*0048*/ 	.byte	0x04, 0x17
        /*004a*/ 	.short	(.L_1920 - .L_1919)
.L_1919:
        /*004c*/ 	.word	0x00000000
        /*0050*/ 	.short	0x0003
        /*0052*/ 	.short	0x0018
        /*0054*/ 	.byte	0x00, 0xf0, 0x21, 0x00


	//----- nvinfo : EIATTR_KPARAM_INFO
	.align		4
.L_1920:
        /*0058*/ 	.byte	0x04, 0x17
        /*005a*/ 	.short	(.L_1922 - .L_1921)
.L_1921:
        /*005c*/ 	.word	0x00000000
        /*0060*/ 	.short	0x0002
        /*0062*/ 	.short	0x0010
        /*0064*/ 	.byte	0x00, 0xf0, 0x21, 0x00


	//----- nvinfo : EIATTR_KPARAM_INFO
	.align		4
.L_1922:
        /*0068*/ 	.byte	0x04, 0x17
        /*006a*/ 	.short	(.L_1924 - .L_1923)
.L_1923:
        /*006c*/ 	.word	0x00000000
        /*0070*/ 	.short	0x0001
        /*0072*/ 	.short	0x0008
        /*0074*/ 	.byte	0x00, 0xf0, 0x21, 0x00


	//----- nvinfo : EIATTR_KPARAM_INFO
	.align		4
.L_1924:
        /*0078*/ 	.byte	0x04, 0x17
        /*007a*/ 	.short	(.L_1926 - .L_1925)
.L_1925:
        /*007c*/ 	.word	0x00000000
        /*0080*/ 	.short	0x0000
        /*0082*/ 	.short	0x0000
        /*0084*/ 	.byte	0x00, 0xf0, 0x21, 0x00


	//----- nvinfo : EIATTR_SPARSE_MMA_MASK
	.align		4
.L_1926:
        /*0088*/ 	.byte	0x03, 0x50
        /*008a*/ 	.short	0x0000


	//----- nvinfo : EIATTR_MAXREG_COUNT
	.align		4
        /*008c*/ 	.byte	0x03, 0x1b
        /*008e*/ 	.short	0x00ff


	//----- nvinfo : EIATTR_EXTERNS
	.align		4
        /*0090*/ 	.byte	0x04, 0x0f
        /*0092*/ 	.short	(.L_1928 - .L_1927)


	//   ....[0]....
	.align		4
.L_1927:
        /*0094*/ 	.word	index@(__assertfail)


	//----- nvinfo : EIATTR_MERCURY_ISA_VERSION
	.align		4
.L_1928:
        /*0098*/ 	.byte	0x03, 0x5f
        /*009a*/ 	.short	0x0101


	//----- nvinfo : EIATTR_SYSCALL_OFFSETS
	.align		4
        /*009c*/ 	.byte	0x04, 0x46
        /*009e*/ 	.short	(.L_1930 - .L_1929)


	//   ....[0]....
.L_1929:
        /*00a0*/ 	.word	0x00000170


	//   ....[1]....
        /*00a4*/ 	.word	0x00000320


	//----- nvinfo : EIATTR_EXIT_INSTR_OFFSETS
	.align		4
.L_1930:
        /*00a8*/ 	.byte	0x04, 0x1c
        /*00aa*/ 	.short	(.L_1932 - .L_1931)


	//   ....[0]....
.L_1931:
        /*00ac*/ 	.word	0x00000490


	//   ....[1]....
        /*00b0*/ 	.word	0x000004d0


	//   ....[2]....
        /*00b4*/ 	.word	0x00000520


	//   ....[3]....
        /*00b8*/ 	.word	0x00000570


	//----- nvinfo : EIATTR_CRS_STACK_SIZE
	.align		4
.L_1932:
        /*00bc*/ 	.byte	0x04, 0x1e
        /*00be*/ 	.short	(.L_1934 - .L_1933)
.L_1933:
        /*00c0*/ 	.word	0x00000000


	//----- nvinfo : EIATTR_CBANK_PARAM_SIZE
	.align		4
.L_1934:
        /*00c4*/ 	.byte	0x03, 0x19
        /*00c6*/ 	.short	0x0040


	//----- nvinfo : EIATTR_PARAM_CBANK
	.align		4
        /*00c8*/ 	.byte	0x04, 0x0a
        /*00ca*/ 	.short	(.L_1936 - .L_1935)
	.align		4
.L_1935:
        /*00cc*/ 	.word	index@(.nv.constant0._ZN2at6native39_GLOBAL__N__cee6930f_7_Loss_cu_5b0651e138nll_loss_forward_reduce_cuda_kernel_1dIfhEEvPT_S4_PKS3_PKT0_S6_bll)
        /*00d0*/ 	.short	0x0210
        /*00d2*/ 	.short	0x0040


	//----- nvinfo : EIATTR_SW_WAR
	.align		4
.L_1936:
        /*00d4*/ 	.byte	0x04, 0x36
        /*00d6*/ 	.short	(.L_1938 - .L_1937)
.L_1937:
        /*00d8*/ 	.word	0x00000008
.L_1938:


//--------------------- .nv.info._ZN2at6native39_GLOBAL__N__cee6930f_7_Loss_cu_5b0651e138nll_loss_forward_reduce_cuda_kernel_1dIdlEEvPT_S4_PKS3_PKT0_S6_bll --------------------------
	.section	.nv.info._ZN2at6native39_GLOBAL__N__cee6930f_7_Loss_cu_5b0651e138nll_loss_forward_reduce_cuda_kernel_1dIdlEEvPT_S4_PKS3_PKT0_S6_bll,"",@"SHT_CUDA_INFO"
	.sectionflags	@""
	.align	4


	//----- nvinfo : EIATTR_CUDA_API_VERSION
	.align		4
        /*0000*/ 	.byte	0x04, 0x37
        /*0002*/ 	.short	(.L_1940 - .L_1939)
.L_1939:
        /*0004*/ 	.word	0x00000082


	//----- nvinfo : EIATTR_KPARAM_INFO
	.align		4
.L_1940:
        /*0008*/ 	.byte	0x04, 0x17
        /*000a*/ 	.short	(.L_1942 - .L_1941)
.L_1941:
        /*000c*/ 	.word	0x00000000
        /*0010*/ 	.short	0x0007
        /*0012*/ 	.short	0x0038
        /*0014*/ 	.byte	0x00, 0xf0, 0x21, 0x00


	//----- nvinfo : EIATTR_KPARAM_INFO
	.align		4
.L_1942:
        /*0018*/ 	.byte	0x04, 0x17
        /*001a*/ 	.short	(.L_1944 - .L_1943)
.L_1943:
        /*001c*/ 	.word	0x00000000
        /*0020*/ 	.short	0x0006
        /*0022*/ 	.short	0x0030
        /*0024*/ 	.byte	0x00, 0xf0, 0x21, 0x00


	//----- nvinfo : EIATTR_KPARAM_INFO
	.align		4
.L_1944:
        /*0028*/ 	.byte	0x04, 0x17
        /*002a*/ 	.short	(.L_1946 - .L_1945)
.L_1945:
        /*002c*/ 	.word	0x00000000
        /*0030*/ 	.short	0x0005
        /*0032*/ 	.short	0x0028
        /*0034*/ 	.byte	0x00, 0xf0, 0x05, 0x00


	//----- nvinfo : EIATTR_KPARAM_INFO
	.align		4
.L_1946:
        /*0038*/ 	.byte	0x04, 0x17
        /*003a*/ 	.short	(.L_1948 - .L_1947)
.L_1947:
        /*003c*/ 	.word	0x00000000
        /*0040*/ 	.short	0x0004
        /*0042*/ 	.short	0x0020
        /*0044*/ 	.byte	0x00, 0xf0, 0x21, 0x00


	//----- nvinfo : EIATTR_KPARAM_INFO
	.align		4
.L_1948:
        /*0048*/ 	.byte	0x04, 0x17
        /*004a*/ 	.short	(.L_1950 - .L_1949)
.L_1949:
        /*004c*/ 	.word	0x00000000
        /*0050*/ 	.short	0x0003
        /*0052*/ 	.short	0x0018
        /*0054*/ 	.byte	0x00, 0xf0, 0x21, 0x00


	//----- nvinfo : EIATTR_KPARAM_INFO
	.align		4
.L_1950:
        /*0058*/ 	.byte	0x04, 0x17
        /*005a*/ 	.short	(.L_1952 - .L_1951)
.L_1951:
        /*005c*/ 	.word	0x00000000
        /*0060*/ 	.short	0x0002
        /*0062*/ 	.short	0x0010
        /*0064*/ 	.byte	0x00, 0xf0, 0x21, 0x00


	//----- nvinfo : EIATTR_KPARAM_INFO
	.align		4
.L_1952:
        /*0068*/ 	.byte	0x04, 0x17
        /*006a*/ 	.short	(.L_1954 - .L_1953)
.L_1953:
        /*006c*/ 	.word	0x00000000
        /*0070*/ 	.short	0x0001
        /*0072*/ 	.short	0x0008
        /*0074*/ 	.byte	0x00, 0xf0, 0x21, 0x00


	//----- nvinfo : EIATTR_KPARAM_INFO
	.align		4
.L_1954:
        /*0078*/ 	.byte	0x04, 0x17
        /*007a*/ 	.short	(.L_1956 - .L_1955)
.L_1955:
        /*007c*/ 	.word	0x00000000
        /*0080*/ 	.short	0x0000
        /*0082*/ 	.short	0x0000
        /*0084*/ 	.byte	0x00, 0xf0, 0x21, 0x00


	//----- nvinfo : EIATTR_SPARSE_MMA_MASK
	.align		4
.L_1956:
        /*0088*/ 	.byte	0x03, 0x50
        /*008a*/ 	.short	0x0000


	//----- nvinfo : EIATTR_MAXREG_COUNT
	.align		4
        /*008c*/ 	.byte	0x03, 0x1b
        /*008e*/ 	.short	0x00ff


	//----- nvinfo : EIATTR_EXTERNS
	.align		4
        /*0090*/ 	.byte	0x04, 0x0f
        /*0092*/ 	.short	(.L_1958 - .L_1957)


	//   ....[0]....
	.align		4
.L_1957:
        /*0094*/ 	.word	index@(__assertfail)


	//----- nvinfo : EIATTR_MERCURY_ISA_VERSION
	.align		4
.L_1958:
        /*0098*/ 	.byte	0x03, 0x5f
        /*009a*/ 	.short	0x0101


	//----- nvinfo : EIATTR_SYSCALL_OFFSETS
	.align		4
        /*009c*/ 	.byte	0x04, 0x46
        /*009e*/ 	.short	(.L_1960 - .L_1959)


	//   ....[0]....
.L_1959:
        /*00a0*/ 	.word	0x00000170


	//   ....[1]....
        /*00a4*/ 	.word	0x00000350


	//----- nvinfo : EIATTR_EXIT_INSTR_OFFSETS
	.align		4
.L_1960:
        /*00a8*/ 	.byte	0x04, 0x1c
        /*00aa*/ 	.short	(.L_1962 - .L_1961)


	//   ....[0]....
.L_1961:
        /*00ac*/ 	.word	0x000004d0


	//   ....[1]....
        /*00b0*/ 	.word	0x00000520


	//   ....[2]....
        /*00b4*/ 	.word	0x00000580


	//   ....[3]....
        /*00b8*/ 	.word	0x000005d0


	//----- nvinfo : EIATTR_CRS_STACK_SIZE
	.align		4
.L_1962:
        /*00bc*/ 	.byte	0x04, 0x1e
        /*00be*/ 	.short	(.L_1964 - .L_1963)
.L_1963:
        /*00c0*/ 	.word	0x00000000


	//----- nvinfo : EIATTR_CBANK_PARAM_SIZE
	.align		4
.L_1964:
        /*00c4*/ 	.byte	0x03, 0x19
        /*00c6*/ 	.short	0x0040


	//----- nvinfo : EIATTR_PARAM_CBANK
	.align		4
        /*00c8*/ 	.byte	0x04, 0x0a
        /*00ca*/ 	.short	(.L_1966 - .L_1965)
	.align		4
.L_1965:
        /*00cc*/ 	.word	index@(.nv.constant0._ZN2at6native39_GLOBAL__N__cee6930f_7_Loss_cu_5b0651e138nll_loss_forward_reduce_cuda_kernel_1dIdlEEvPT_S4_PKS3_PKT0_S6_bll)
        /*00d0*/ 	.short	0x0210
        /*00d2*/ 	.short	0x0040


	//----- nvinfo : EIATTR_SW_WAR
	.align		4
.L_1966:
        /*00d4*/ 	.byte	0x04, 0x36
        /*00d6*/ 	.short	(.L_1968 - .L_1967)
.L_1967:
        /*00d8*/ 	.word	0x00000008
.L_1968:


//--------------------- .nv.info._ZN2at6native39_GLOBAL__N__cee6930f_7_Loss_cu_5b0651e138nll_loss_forward_reduce_cuda_kernel_1dIdhEEvPT_S4_PKS3_PKT0_S6_bll --------------------------
	.section	.nv.info._ZN2at6native39_GLOBAL__N__cee6930f_7_Loss_cu_5b0651e138nll_loss_forward_reduce_cuda_kernel_1dIdhEEvPT_S4_PKS3_PKT0_S6_bll,"",@"SHT_CUDA_INFO"
	.sectionflags	@""
	.align	4


	//----- nvinfo : EIATTR_CUDA_API_VERSION
	.align		4
        /*0000*/ 	.byte	0x04, 0x37
        /*0002*/ 	.short	(.L_1970 - .L_1969)
.L_1969:
        /*0004*/ 	.word	0x00000082


	//----- nvinfo : EIATTR_KPARAM_INFO
	.align		4
.L_1970:
        /*0008*/ 	.byte	0x04, 0x17
        /*000a*/ 	.short	(.L_1972 - .L_1971)
.L_1971:
        /*000c*/ 	.word	0x00000000
        /*0010*/ 	.short	0x0007
        /*0012*/ 	.short	0x0038
        /*0014*/ 	.byte	0x00, 0xf0, 0x21, 0x00


	//----- nvinfo : EIATTR_KPARAM_INFO
	.align		4
.L_1972:
        /*0018*/ 	.byte	0x04, 0x17
        /*001a*/ 	.short	(.L_1974 - .L_1973)
.L_1973:
        /*001c*/ 	.word	0x00000000
        /*0020*/ 	.short	0x0006
        /*0022*/ 	.short	0x0030
        /*0024*/ 	.byte	0x00, 0xf0, 0x21, 0x00


	//----- nvinfo : EIATTR_KPARAM_INFO
	.align		4
.L_1974:
        /*0028*/ 	.byte	0x04, 0x17
        /*002a*/ 	.short	(.L_1976 - .L_1975)
.L_1975:
        /*002c*/ 	.word	0x00000000
        /*0030*/ 	.short	0x0005
        /*0032*/ 	.short	0x0028
        /*0034*/ 	.byte	0x00, 0xf0, 0x05, 0x00


	//----- nvinfo : EIATTR_KPARAM_INFO
	.align		4
.L_1976:
        /*0038*/ 	.byte	0x04, 0x17
        /*003a*/ 	.short	(.L_1978 - .L_1977)
.L_1977:
        /*003c*/ 	.word	0x00000000
        /*0040*/ 	.short	0x0004
        /*0042*/ 	.short	0x0020
        /*0044*/ 	.byte	0x00, 0xf0, 0x21, 0x00


	//----- nvinfo : EIATTR_KPARAM_INFO
	.align		4
.L_1978:
        /*0048*/ 	.byte	0x04, 0x17
        /*004a*/ 	.short	(.L_1980 - .L_1979)
.L_1979:
        /*004c*/ 	.word	0x00000000
        /*0050*/ 	.short	0x0003
        /*0052*/ 	.short	0x0018
        /*0054*/ 	.byte	0x00, 0xf0, 0x21, 0x00


	//----- nvinfo : EIATTR_KPARAM_INFO
	.align		4
.L_1980:
        /*0058*/ 	.byte	0x04, 0x17
        /*005a*/ 	.short	(.L_1982 - .L_1981)
.L_1981:
        /*005c*/ 	.word	0x00000000
        /*0060*/ 	.short	0x0002
        /*0062*/ 	.short	0x0010
        /*0064*/ 	.byte	0x00, 0xf0, 0x21, 0x00


	//----- nvinfo : EIATTR_KPARAM_INFO
	.align		4
.L_1982:
        /*0068*/ 	.byte	0x04, 0x17
        /*006a*/ 	.short	(.L_1984 - .L_1983)
.L_1983:
        /*006c*/ 	.word	0x00000000
        /*0070*/ 	.short	0x0001
        /*0072*/ 	.short	0x0008
        /*0074*/ 	.byte	0x00, 0xf0, 0x21, 0x00


	//----- nvinfo : EIATTR_KPARAM_INFO
	.align		4
.L_1984:
        /*0078*/ 	.byte	0x04, 0x17
        /*007a*/ 	.short	(.L_1986 - .L_1985)
.L_1985:
        /*007c*/ 	.word	0x00000000
        /*0080*/ 	.short	0x0000
        /*0082*/ 	.short	0x0000
        /*0084*/ 	.byte	0x00, 0xf0, 0x21, 0x00


	//----- nvinfo : EIATTR_SPARSE_MMA_MASK
	.align		4
.L_1986:
        /*0088*/ 	.byte	0x03, 0x50
        /*008a*/ 	.short	0x0000


	//----- nvinfo : EIATTR_MAXREG_COUNT
	.align		4
        /*008c*/ 	.byte	0x03, 0x1b
        /*008e*/ 	.short	0x00ff


	//----- nvinfo : EIATTR_EXTERNS
	.align		4
        /*0090*/ 	.byte	0x04, 0x0f
        /*0092*/ 	.short	(.L_1988 - .L_1987)


	//   ....[0]....
	.align		4
.L_1987:
        /*0094*/ 	.word	index@(__assertfail)


	//----- nvinfo : EIATTR_MERCURY_ISA_VERSION
	.align		4
.L_1988:
        /*0098*/ 	.byte	0x03, 0x5f
        /*009a*/ 	.short	0x0101


	//----- nvinfo : EIATTR_SYSCALL_OFFSETS
	.align		4
        /*009c*/ 	.byte	0x04, 0x46
        /*009e*/ 	.short	(.L_1990 - .L_1989)


	//   ....[0]....
.L_1989:
        /*00a0*/ 	.word	0x00000170


	//   ....[1]....
        /*00a4*/ 	.word	0x00000320


	//----- nvinfo : EIATTR_EXIT_INSTR_OFFSETS
	.align		4
.L_1990:
        /*00a8*/ 	.byte	0x04, 0x1c
        /*00aa*/ 	.short	(.L_1992 - .L_1991)


	//   ....[0]....
.L_1991:
        /*00ac*/ 	.word	0x000004a0


	//   ....[1]....
        /*00b0*/ 	.word	0x000004f0


	//   ....[2]....
        /*00b4*/ 	.word	0x00000550


	//   ....[3]....
        /*00b8*/ 	.word	0x000005a0


	//----- nvinfo : EIATTR_CRS_STACK_SIZE
	.align		4
.L_1992:
        /*00bc*/ 	.byte	0x04, 0x1e
        /*00be*/ 	.short	(.L_1994 - .L_1993)
.L_1993:
        /*00c0*/ 	.word	0x00000000


	//----- nvinfo : EIATTR_CBANK_PARAM_SIZE
	.align		4
.L_1994:
        /*00c4*/ 	.byte	0x03, 0x19
        /*00c6*/ 	.short	0x0040


	//----- nvinfo : EIATTR_PARAM_CBANK
	.align		4
        /*00c8*/ 	.byte	0x04, 0x0a
        /*00ca*/ 	.short	(.L_1996 - .L_1995)
	.align		4
.L_1995:
        /*00cc*/ 	.word	index@(.nv.constant0._ZN2at6native39_GLOBAL__N__cee6930f_7_Loss_cu_5b0651e138nll_loss_forward_reduce_cuda_kernel_1dIdhEEvPT_S4_PKS3_PKT0_S6_bll)
        /*00d0*/ 	.short	0x0210
        /*00d2*/ 	.short	0x0040


	//----- nvinfo : EIATTR_SW_WAR
	.align		4
.L_1996:
        /*00d4*/ 	.byte	0x04, 0x36
        /*00d6*/ 	.short	(.L_1998 - .L_1997)
.L_1997:
        /*00d8*/ 	.word	0x00000008
.L_1998:


//--------------------- .nv.info._ZN2at6native39_GLOBAL__N__cee6930f_7_Loss_cu_5b0651e138nll_loss_forward_no_reduce_cuda_kernelIN3c108BFloat16ElEEvlNS_27GenericPackedTensorAccessorIT_Lm2ENS_16DefaultPtrTraitsElEEPKT0_PS6_PKS6_ll --------------------------
	.section	.nv.info._ZN2at6native39_GLOBAL__N__cee6930f_7_Loss_cu_5b0651e138nll_loss_forward_no_reduce_cuda_kernelIN3c108BFloat16ElEEvlNS_27GenericPackedTensorAccessorIT_Lm2ENS_16DefaultPtrTraitsElEEPKT0_PS6_PKS6_ll,"",@"SHT_CUDA_INFO"
	.sectionflags	@""
	.align	4


	//----- nvinfo : EIATTR_CUDA_API_VERSION
	.align		4
        /*0000*/ 	.byte	0x04, 0x37
        /*0002*/ 	.short	(.L_2000 - .L_1999)
.L_1999:
        /*0004*/ 	.word	0x00000082


	//----- nvinfo : EIATTR_KPARAM_INFO
	.align		4
.L_2000:
        /*0008*/ 	.byte	0x04, 0x17
        /*000a*/ 	.short	(.L_2002 - .L_2001)
.L_2001:
        /*000c*/ 	.word	0x00000000
        /*0010*/ 	.short	0x0006
        /*0012*/ 	.short	0x0050
        /*0014*/ 	.byte	0x00, 0xf0, 0x21, 0x00


	//----- nvinfo : EIATTR_KPARAM_INFO
	.align		4
.L_2002:
        /*0018*/ 	.byte	0x04, 0x17
        /*001a*/ 	.short	(.L_2004 - .L_2003)
.L_2003:
        /*001c*/ 	.word	0x00000000
        /*0020*/ 	.short	0x0005
        /*0022*/ 	.short	0x0048
        /*0024*/ 	.byte	0x00, 0xf0, 0x21, 0x00


	//----- nvinfo : EIATTR_KPARAM_INFO
	.align		4
.L_2004:
        /*0028*/ 	.byte	0x04, 0x17
        /*002a*/ 	.short	(.L_2006 - .L_2005)
.L_2005:
        /*002c*/ 	.word	0x00000000
        /*0030*/ 	.short	0x0004
        /*0032*/ 	.short	0x0040
        /*0034*/ 	.byte	0x00, 0xf0, 0x21, 0x00


	//----- nvinfo : EIATTR_KPARAM_INFO
	.align		4
.L_2006:
        /*0038*/ 	.byte	0x04, 0x17
        /*003a*/ 	.short	(.L_2008 - .L_2007)
.L_2007:
        /*003c*/ 	.word	0x00000000
        /*0040*/ 	.short	0x0003
        /*0042*/ 	.short	0x0038
        /*0044*/ 	.byte	0x00, 0xf0, 0x21, 0x00


	//----- nvinfo : EIATTR_KPARAM_INFO
	.align		4
.L_2008:
        /*0048*/ 	.byte	0x04, 0x17
        /*004a*/ 	.short	(.L_2010 - .L_2009)
.L_2009:
        /*004c*/ 	.word	0x00000000
        /*0050*/ 	.short	0x0002
        /*0052*/ 	.short	0x0030
        /*0054*/ 	.byte	0x00, 0xf0, 0x21, 0x00


	//----- nvinfo : EIATTR_KPARAM_INFO
	.align		4
.L_2010:
        /*0058*/ 	.byte	0x04, 0x17
        /*005a*/ 	.short	(.L_2012 - .L_2011)
.L_2011:
        /*005c*/ 	.word	0x00000000
        /*0060*/ 	.short	0x0001
        /*0062*/ 	.short	0x0008
        /*0064*/ 	.byte	0x00, 0xf0, 0xa1, 0x00


	//----- nvinfo : EIATTR_KPARAM_INFO
	.align		4
.L_2012:
        /*0068*/ 	.byte	0x04, 0x17
        /*006a*/ 	.short	(.L_2014 - .L_2013)
.L_2013:
        /*006c*/ 	.word	0x00000000
        /*0070*/ 	.short	0x0000
        /*0072*/ 	.short	0x0000
        /*0074*/ 	.byte	0x00, 0xf0, 0x21, 0x00


	//----- nvinfo : EIATTR_SPARSE_MMA_MASK
	.align		4
.L_2014:
        /*0078*/ 	.byte	0x03, 0x50
        /*007a*/ 	.short	0x0000


	//----- nvinfo : EIATTR_MAXREG_COUNT
	.align		4
        /*007c*/ 	.byte	0x03, 0x1b
        /*007e*/ 	.short	0x00ff


	//----- nvinfo : EIATTR_EXTERNS
	.align		4
        /*0080*/ 	.byte	0x04, 0x0f
        /*0082*/ 	.short	(.L_2016 - .L_2015)


	//   ....[0]....
	.align		4
.L_2015:
        /*0084*/ 	.word	index@(__assertfail)


	//----- nvinfo : EIATTR_MERCURY_ISA_VERSION
	.align		4
.L_2016:
        /*0088*/ 	.byte	0x03, 0x5f
        /*008a*/ 	.short	0x0101


	//----- nvinfo : EIATTR_SYSCALL_OFFSETS
	.align		4
        /*008c*/ 	.byte	0x04, 0x46
        /*008e*/ 	.short	(.L_2018 - .L_2017)


	//   ....[0]....
.L_2017:
        /*0090*/ 	.word	0x00000400


	//   ....[1]....
        /*0094*/ 	.word	0x000008b0


	//----- nvinfo : EIATTR_EXIT_INSTR_OFFSETS
	.align		4
.L_2018:
        /*0098*/ 	.byte	0x04, 0x1c
        /*009a*/ 	.short	(.L_2020 - .L_2019)


	//   ....[0]....
.L_2019:
        /*009c*/ 	.word	0x00000090


	//   ....[1]....
        /*00a0*/ 	.word	0x00000650


	//   ....[2]....
        /*00a4*/ 	.word	0x00000aa0


	//----- nvinfo : EIATTR_CRS_STACK_SIZE
	.align		4
.L_2020:
        /*00a8*/ 	.byte	0x04, 0x1e
        /*00aa*/ 	.short	(.L_2022 - .L_2021)
.L_2021:
        /*00ac*/ 	.word	0x00000000


	//----- nvinfo : EIATTR_CBANK_PARAM_SIZE
	.align		4
.L_2022:
        /*00b0*/ 	.byte	0x03, 0x19
        /*00b2*/ 	.short	0x0058


	//----- nvinfo : EIATTR_PARAM_CBANK
	.align		4
        /*00b4*/ 	.byte	0x04, 0x0a
        /*00b6*/ 	.short	(.L_2024 - .L_2023)
	.align		4
.L_2023:
        /*00b8*/ 	.word	index@(.nv.constant0._ZN2at6native39_GLOBAL__N__cee6930f_7_Loss_cu_5b0651e138nll_loss_forward_no_reduce_cuda_kernelIN3c108BFloat16ElEEvlNS_27GenericPackedTensorAccessorIT_Lm2ENS_16DefaultPtrTraitsElEEPKT0_PS6_PKS6_ll)
        /*00bc*/ 	.short	0x0210
        /*00be*/ 	.short	0x0058


	//----- nvinfo : EIATTR_SW_WAR
	.align		4
.L_2024:
        /*00c0*/ 	.byte	0x04, 0x36
        /*00c2*/ 	.short	(.L_2026 - .L_2025)
.L_2025:
        /*00c4*/ 	.word	0x00000008
.L_2026:


//--------------------- .nv.info._ZN2at6native39_GLOBAL__N__cee6930f_7_Loss_cu_5b0651e138nll_loss_forward_no_reduce_cuda_kernelIN3c108BFloat16EhEEvlNS_27GenericPackedTensorAccessorIT_Lm2ENS_16DefaultPtrTraitsElEEPKT0_PS6_PKS6_ll --------------------------
	.section	.nv.info._ZN2at6native39_GLOBAL__N__cee6930f_7_Loss_cu_5b0651e138nll_loss_forward_no_reduce_cuda_kernelIN3c108BFloat16EhEEvlNS_27GenericPackedTensorAccessorIT_Lm2ENS_16DefaultPtrTraitsElEEPKT0_PS6_PKS6_ll,"",@"SHT_CUDA_INFO"
	.sectionflags	@""
	.align	4


	//----- nvinfo : EIATTR_CUDA_API_VERSION
	.align		4
        /*0000*/ 	.byte	0x04, 0x37
        /*0002*/ 	.short	(.L_2028 - .L_2027)
.L_2027:
        /*0004*/ 	.word	0x00000082


	//----- nvinfo : EIATTR_KPARAM_INFO
	.align		4
.L_2028:
        /*0008*/ 	.byte	0x04, 0x17
        /*000a*/ 	.short	(.L_2030 - .L_2029)
.L_2029:
        /*000c*/ 	.word	0x00000000
        /*0010*/ 	.short	0x0006
        /*0012*/ 	.short	0x0050
        /*0014*/ 	.byte	0x00, 0xf0, 0x21, 0x00


	//----- nvinfo : EIATTR_KPARAM_INFO
	.align		4
.L_2030:
        /*0018*/ 	.byte	0x04, 0x17
        /*001a*/ 	.short	(.L_2032 - .L_2031)
.L_2031:
        /*001c*/ 	.word	0x00000000
        /*0020*/ 	.short	0x0005
        /*0022*/ 	.short	0x0048
        /*0024*/ 	.byte	0x00, 0xf0, 0x21, 0x00


	//----- nvinfo : EIATTR_KPARAM_INFO
	.align		4
.L_2032:
        /*0028*/ 	.byte	0x04, 0x17
        /*002a*/ 	.short	(.L_2034 - .L_2033)
.L_2033:
        /*002c*/ 	.word	0x00000000
        /*0030*/ 	.short	0x0004
        /*0032*/ 	.short	0x0040
        /*0034*/ 	.byte	0x00, 0xf0, 0x21, 0x00


	//----- nvinfo : EIATTR_KPARAM_INFO
	.align		4
.L_2034:
        /*0038*/ 	.byte	0x04, 0x17
        /*003a*/ 	.short	(.L_2036 - .L_2035)
.L_2035:
        /*003c*/ 	.word	0x00000000
        /*0040*/ 	.short	0x0003
        /*0042*/ 	.short	0x0038
        /*0044*/ 	.byte	0x00, 0xf0, 0x21, 0x00


	//----- nvinfo : EIATTR_KPARAM_INFO
	.align		4
.L_2036:
        /*0048*/ 	.byte	0x04, 0x17
        /*004a*/ 	.short	(.L_2038 - .L_2037)
.L_2037:
        /*004c*/ 	.word	0x00000000
        /*0050*/ 	.short	0x0002
        /*0052*/ 	.short	0x0030
        /*0054*/ 	.byte	0x00, 0xf0, 0x21, 0x00


	//----- nvinfo : EIATTR_KPARAM_INFO
	.align		4
.L_2038:
        /*0058*/ 	.byte	0x04, 0x17
        /*005a*/ 	.short	(.L_2040 - .L_2039)
.L_2039:
        /*005c*/ 	.word	0x00000000
        /*0060*/ 	.short	0x0001
        /*0062*/ 	.short	0x0008
        /*0064*/ 	.byte	0x00, 0xf0, 0xa1, 0x00


	//----- nvinfo : EIATTR_KPARAM_INFO
	.align		4
.L_2040:
        /*0068*/ 	.byte	0x04, 0x17
        /*006a*/ 	.short	(.L_2042 - .L_2041)
.L_2041:
        /*006c*/ 	.word	0x00000000
        /*0070*/ 	.short	0x0000
        /*0072*/ 	.short	0x0000
        /*0074*/ 	.byte	0x00, 0xf0, 0x21, 0x00


	//----- nvinfo : EIATTR_SPARSE_MMA_MASK
	.align		4
.L_2042:
        /*0078*/ 	.byte	0x03, 0x50
        /*007a*/ 	.short	0x0000


	//----- nvinfo : EIATTR_MAXREG_COUNT
	.align		4
        /*007c*/ 	.byte	0x03, 0x1b
        /*007e*/ 	.short	0x00ff


	//----- nvinfo : EIATTR_EXTERNS
	.align		4
        /*0080*/ 	.byte	0x04, 0x0f
        /*0082*/ 	.short	(.L_2044 - .L_2043)


	//   ....[0]....
	.align		4
.L_2043:
        /*0084*/ 	.word	index@(__assertfail)


	//----- nvinfo : EIATTR_MERCURY_ISA_VERSION
	.align		4
.L_2044:
        /*0088*/ 	.byte	0x03, 0x5f
        /*008a*/ 	.short	0x0101


	//----- nvinfo : EIATTR_SYSCALL_OFFSETS
	.align		4
        /*008c*/ 	.byte	0x04, 0x46
        /*008e*/ 	.short	(.L_2046 - .L_2045)


	//   ....[0]....
.L_2045:
        /*0090*/ 	.word	0x000003e0


	//   ....[1]....
        /*0094*/ 	.word	0x00000840


	//----- nvinfo : EIATTR_EXIT_INSTR_OFFSETS
	.align		4
.L_2046:
        /*0098*/ 	.byte	0x04, 0x1c
        /*009a*/ 	.short	(.L_2048 - .L_2047)


	//   ....[0]....
.L_2047:
        /*009c*/ 	.word	0x00000090


	//   ....[1]....
        /*00a0*/ 	.word	0x00000610


	//   ....[2]....
        /*00a4*/ 	.word	0x00000a10


	//----- nvinfo : EIATTR_CRS_STACK_SIZE
	.align		4
.L_2048:
        /*00a8*/ 	.byte	0x04, 0x1e
        /*00aa*/ 	.short	(.L_2050 - .L_2049)
.L_2049:
        /*00ac*/ 	.word	0x00000000


	//----- nvinfo : EIATTR_CBANK_PARAM_SIZE
	.align		4
.L_2050:
        /*00b0*/ 	.byte	0x03, 0x19
        /*00b2*/ 	.short	0x0058


	//----- nvinfo : EIATTR_PARAM_CBANK
	.align		4
        /*00b4*/ 	.byte	0x04, 0x0a
        /*00b6*/ 	.short	(.L_2052 - .L_2051)
	.align		4
.L_2051:
        /*00b8*/ 	.word	index@(.nv.constant0._ZN2at6native39_GLOBAL__N__cee6930f_7_Loss_cu_5b0651e138nll_loss_forward_no_reduce_cuda_kernelIN3c108BFloat16EhEEvlNS_27GenericPackedTensorAccessorIT_Lm2ENS_16DefaultPtrTraitsElEEPKT0_PS6_PKS6_ll)
        /*00bc*/ 	.short	0x0210
        /*00be*/ 	.short	0x0058


	//----- nvinfo : EIATTR_SW_WAR
	.align		4
.L_2052:
        /*00c0*/ 	.byte	0x04, 0x36
        /*00c2*/ 	.short	(.L_2054 - .L_2053)
.L_2053:
        /*00c4*/ 	.word	0x00000008
.L_2054:


//--------------------- .nv.info._ZN2at6native39_GLOBAL__N__cee6930f_7_Loss_cu_5b0651e138nll_loss_forward_no_reduce_cuda_kernelIN3c104HalfElEEvlNS_27GenericPackedTensorAccessorIT_Lm2ENS_16DefaultPtrTraitsElEEPKT0_PS6_PKS6_ll --------------------------
	.section	.nv.info._ZN2at6native39_GLOBAL__N__cee6930f_7_Loss_cu_5b0651e138nll_loss_forward_no_reduce_cuda_kernelIN3c104HalfElEEvlNS_27GenericPackedTensorAccessorIT_Lm2ENS_16DefaultPtrTraitsElEEPKT0_PS6_PKS6_ll,"",@"SHT_CUDA_INFO"
	.sectionflags	@""
	.align	4


	//----- nvinfo : EIATTR_CUDA_API_VERSION
	.align		4
        /*0000*/ 	.byte	0x04, 0x37
        /*0002*/ 	.short	(.L_2056 - .L_2055)
.L_2055:
        /*0004*/ 	.word	0x00000082


	//----- nvinfo : EIATTR_KPARAM_INFO
	.align		4
.L_2056:
        /*0008*/ 	.byte	0x04, 0x17
        /*000a*/ 	.short	(.L_2058 - .L_2057)
.L_2057:
        /*000c*/ 	.word	0x00000000
        /*0010*/ 	.short	0x0006
        /*0012*/ 	.short	0x0050
        /*0014*/ 	.byte	0x00, 0xf0, 0x21, 0x00


	//----- nvinfo : EIATTR_KPARAM_INFO
	.align		4
.L_2058:
        /*0018*/ 	.byte	0x04, 0x17
        /*001a*/ 	.short	(.L_2060 - .L_2059)
.L_2059:
        /*001c*/ 	.word	0x00000000
        /*0020*/ 	.short	0x0005
        /*0022*/ 	.short	0x0048
        /*0024*/ 	.byte	0x00, 0xf0, 0x21, 0x00


	//----- nvinfo : EIATTR_KPARAM_INFO
	.align		4
.L_2060:
        /*0028*/ 	.byte	0x04, 0x17
        /*002a*/ 	.short	(.L_2062 - .L_2061)
.L_2061:
        /*002c*/ 	.word	0x00000000
        /*0030*/ 	.short	0x0004
        /*0032*/ 	.short	0x0040
        /*0034*/ 	.byte	0x00, 0xf0, 0x21, 0x00


	//----- nvinfo : EIATTR_KPARAM_INFO
	.align		4
.L_2062:
        /*0038*/ 	.byte	0x04, 0x17
        /*003a*/ 	.short	(.L_2064 - .L_2063)
.L_2063:
        /*003c*/ 	.word	0x00000000
        /*0040*/ 	.short	0x0003
        /*0042*/ 	.short	0x0038
        /*0044*/ 	.byte	0x00, 0xf0, 0x21, 0x00


	//----- nvinfo : EIATTR_KPARAM_INFO
	.align		4
.L_2064:
        /*0048*/ 	.byte	0x04, 0x17
        /*004a*/ 	.short	(.L_2066 - .L_2065)
.L_2065:
        /*004c*/ 	.word	0x00000000
        /*0050*/ 	.short	0x0002
        /*0052*/ 	.short	0x0030
        /*0054*/ 	.byte	0x00, 0xf0, 0x21, 0x00


	//----- nvinfo : EIATTR_KPARAM_INFO
	.align		4
.L_2066:
        /*0058*/ 	.byte	0x04, 0x17
        /*005a*/ 	.short	(.L_2068 - .L_2067)
.L_2067:
        /*005c*/ 	.word	0x00000000
        /*0060*/ 	.short	0x0001
        /*0062*/ 	.short	0x0008
        /*0064*/ 	.byte	0x00, 0xf0, 0xa1, 0x00


	//----- nvinfo : EIATTR_KPARAM_INFO
	.align		4
.L_2068:
        /*0068*/ 	.byte	0x04, 0x17
        /*006a*/ 	.short	(.L_2070 - .L_2069)
.L_2069:
        /*006c*/ 	.word	0x00000000
        /*0070*/ 	.short	0x0000
        /*0072*/ 	.short	0x0000
        /*0074*/ 	.byte	0x00, 0xf0, 0x21, 0x00


	//----- nvinfo : EIATTR_SPARSE_MMA_MASK
	.align		4
.L_2070:
        /*0078*/ 	.byte	0x03, 0x50
        /*007a*/ 	.short	0x0000


	//----- nvinfo : EIATTR_MAXREG_COUNT
	.align		4
        /*007c*/ 	.byte	0x03, 0x1b
        /*007e*/ 	.short	0x00ff


	//----- nvinfo : EIATTR_EXTERNS
	.align		4
        /*0080*/ 	.byte	0x04, 0x0f
        /*0082*/ 	.short	(.L_2072 - .L_2071)


	//   ....[0]....
	.align		4
.L_2071:
        /*0084*/ 	.word	index@(__assertfail)


	//----- nvinfo : EIATTR_MERCURY_ISA_VERSION
	.align		4
.L_2072:
        /*0088*/ 	.byte	0x03, 0x5f
        /*008a*/ 	.short	0x0101


	//----- nvinfo : EIATTR_SYSCALL_OFFSETS
	.align		4
        /*008c*/ 	.byte	0x04, 0x46
        /*008e*/ 	.short	(.L_2074 - .L_2073)


	//   ....[0]....
.L_2073:
        /*0090*/ 	.word	0x00000400


	//   ....[1]....
        /*0094*/ 	.word	0x00000880


	//----- nvinfo : EIATTR_EXIT_INSTR_OFFSETS
	.align		4
.L_2074:
        /*0098*/ 	.byte	0x04, 0x1c
        /*009a*/ 	.short	(.L_2076 - .L_2075)


	//   ....[0]....
.L_2075:
        /*009c*/ 	.word	0x00000090


	//   ....[1]....
        /*00a0*/ 	.word	0x00000620


	//   ....[2]....
        /*00a4*/ 	.word	0x00000a70


	//----- nvinfo : EIATTR_CRS_STACK_SIZE
	.align		4
.L_2076:
        /*00a8*/ 	.byte	0x04, 0x1e
        /*00aa*/ 	.short	(.L_2078 - .L_2077)
.L_2077:
        /*00ac*/ 	.word	0x00000000


	//----- nvinfo : EIATTR_CBANK_PARAM_SIZE
	.align		4
.L_2078:
        /*00b0*/ 	.byte	0x03, 0x19
        /*00b2*/ 	.short	0x0058


	//----- nvinfo : EIATTR_PARAM_CBANK
	.align		4
        /*00b4*/ 	.byte	0x04, 0x0a
        /*00b6*/ 	.short	(.L_2080 - .L_2079)
	.align		4
.L_2079:
        /*00b8*/ 	.word	index@(.nv.constant0._ZN2at6native39_GLOBAL__N__cee6930f_7_Loss_cu_5b0651e138nll_loss_forward_no_reduce_cuda_kernelIN3c104HalfElEEvlNS_27GenericPackedTensorAccessorIT_Lm2ENS_16DefaultPtrTraitsElEEPKT0_PS6_PKS6_ll)
        /*00bc*/ 	.short	0x0210
        /*00be*/ 	.short	0x0058


	//----- nvinfo : EIATTR_SW_WAR
	.align		4
.L_2080:
        /*00c0*/ 	.byte	0x04, 0x36
        /*00c2*/ 	.short	(.L_2082 - .L_2081)
.L_2081:
        /*00c4*/ 	.word	0x00000008
.L_2082:


//--------------------- .nv.info._ZN2at6native39_GLOBAL__N__cee6930f_7_Loss_cu_5b0651e138nll_loss_forward_no_reduce_cuda_kernelIN3c104HalfEhEEvlNS_27GenericPackedTensorAccessorIT_Lm2ENS_16DefaultPtrTraitsElEEPKT0_PS6_PKS6_ll --------------------------
	.section	.nv.info._ZN2at6native39_GLOBAL__N__cee6930f_7_Loss_cu_5b0651e138nll_loss_forward_no_reduce_cuda_kernelIN3c104HalfEhEEvlNS_27GenericPackedTensorAccessorIT_Lm2ENS_16DefaultPtrTraitsElEEPKT0_PS6_PKS6_ll,"",@"SHT_CUDA_INFO"
	.sectionflags	@""
	.align	4


	//----- nvinfo : EIATTR_CUDA_API_VERSION
	.align		4
        /*0000*/ 	.byte	0x04, 0x37
        /*0002*/ 	.short	(.L_2084 - .L_2083)
.L_2083:
        /*0004*/ 	.word	0x00000082


	//----- nvinfo : EIATTR_KPARAM_INFO
	.align		4
.L_2084:
        /*0008*/ 	.byte	0x04, 0x17
        /*000a*/ 	.short	(.L_2086 - .L_2085)
.L_2085:
        /*000c*/ 	.word	0x00000000
        /*0010*/ 	.short	0x0006
        /*0012*/ 	.short	0x0050
        /*0014*/ 	.byte	0x00, 0xf0, 0x21, 0x00


	//----- nvinfo : EIATTR_KPARAM_INFO
	.align		4
.L_2086:
        /*0018*/ 	.byte	0x04, 0x17
        /*001a*/ 	.short	(.L_2088 - .L_2087)
.L_2087:
        /*001c*/ 	.word	0x00000000
        /*0020*/ 	.short	0x0005
        /*0022*/ 	.short	0x0048
        /*0024*/ 	.byte	0x00, 0xf0, 0x21, 0x00


	//----- nvinfo : EIATTR_KPARAM_INFO
	.align		4
.L_2088:
        /*0028*/ 	.byte	0x04, 0x17
        /*002a*/ 	.short	(.L_2090 - .L_2089)
.L_2089:
        /*002c*/ 	.word	0x00000000
        /*0030*/ 	.short	0x0004
        /*0032*/ 	.short	0x0040
        /*0034*/ 	.byte	0x00, 0xf0, 0x21, 0x00


	//----- nvinfo : EIATTR_KPARAM_INFO
	.align		4
.L_2090:
        /*0038*/ 	.byte	0x04, 0x17
        /*003a*/ 	.short	(.L_2092 - .L_2091)
.L_2091:
        /*003c*/ 	.word	0x00000000
        /*0040*/ 	.short	0x0003
        /*0042*/ 	.short	0x0038
        /*0044*/ 	.byte	0x00, 0xf0, 0x21, 0x00


	//----- nvinfo : EIATTR_KPARAM_INFO
	.align		4
.L_2092:
        /*0048*/ 	.byte	0x04, 0x17
        /*004a*/ 	.short	(.L_2094 - .L_2093)
.L_2093:
        /*004c*/ 	.word	0x00000000
        /*0050*/ 	.short	0x0002
        /*0052*/ 	.short	0x0030
        /*0054*/ 	.byte	0x00, 0xf0, 0x21, 0x00


	//----- nvinfo : EIATTR_KPARAM_INFO
	.align		4
.L_2094:
        /*0058*/ 	.byte	0x04, 0x17
        /*005a*/ 	.short	(.L_2096 - .L_2095)
.L_2095:
        /*005c*/ 	.word	0x00000000
        /*0060*/ 	.short	0x0001
        /*0062*/ 	.short	0x0008
        /*0064*/ 	.byte	0x00, 0xf0, 0xa1, 0x00


	//----- nvinfo : EIATTR_KPARAM_INFO
	.align		4
.L_2096:
        /*0068*/ 	.byte	0x04, 0x17
        /*006a*/ 	.short	(.L_2098 - .L_2097)
.L_2097:
        /*006c*/ 	.word	0x00000000
        /*0070*/ 	.short	0x0000
        /*0072*/ 	.short	0x0000
        /*0074*/ 	.byte	0x00, 0xf0, 0x21, 0x00


	//----- nvinfo : EIATTR_SPARSE_MMA_MASK
	.align		4
.L_2098:
        /*0078*/ 	.byte	0x03, 0x50
        /*007a*/ 	.short	0x0000


	//----- nvinfo : EIATTR_MAXREG_COUNT
	.align		4
        /*007c*/ 	.byte	0x03, 0x1b
        /*007e*/ 	.short	0x00ff


	//----- nvinfo : EIATTR_EXTERNS
	.align		4
        /*0080*/ 	.byte	0x04, 0x0f
        /*0082*/ 	.short	(.L_2100 - .L_2099)


	//   ....[0]....
	.align		4
.L_2099:
        /*0084*/ 	.word	index@(__assertfail)


	//----- nvinfo : EIATTR_MERCURY_ISA_VERSION
	.align		4
.L_2100:
        /*0088*/ 	.byte	0x03, 0x5f
        /*008a*/ 	.short	0x0101


	//----- nvinfo : EIATTR_SYSCALL_OFFSETS
	.align		4
        /*008c*/ 	.byte	0x04, 0x46
        /*008e*/ 	.short	(.L_2102 - .L_2101)


	//   ....[0]....
.L_2101:
        /*0090*/ 	.word	0x000003e0


	//   ....[1]....
        /*0094*/ 	.word	0x00000810


	//----- nvinfo : EIATTR_EXIT_INSTR_OFFSETS
	.align		4
.L_2102:
        /*0098*/ 	.byte	0x04, 0x1c
        /*009a*/ 	.short	(.L_2104 - .L_2103)


	//   ....[0]....
.L_2103:
        /*009c*/ 	.word	0x00000090


	//   ....[1]....
        /*00a0*/ 	.word	0x000005e0


	//   ....[2]....
        /*00a4*/ 	.word	0x000009e0


	//----- nvinfo : EIATTR_CRS_STACK_SIZE
	.align		4
.L_2104:
        /*00a8*/ 	.byte	0x04, 0x1e
        /*00aa*/ 	.short	(.L_2106 - .L_2105)
.L_2105:
        /*00ac*/ 	.word	0x00000000


	//----- nvinfo : EIATTR_CBANK_PARAM_SIZE
	.align		4
.L_2106:
        /*00b0*/ 	.byte	0x03, 0x19
        /*00b2*/ 	.short	0x0058


	//----- nvinfo : EIATTR_PARAM_CBANK
	.align		4
        /*00b4*/ 	.byte	0x04, 0x0a
        /*00b6*/ 	.short	(.L_2108 - .L_2107)
	.align		4
.L_2107:
        /*00b8*/ 	.word	index@(.nv.constant0._ZN2at6native39_GLOBAL__N__cee6930f_7_Loss_cu_5b0651e138nll_loss_forward_no_reduce_cuda_kernelIN3c104HalfEhEEvlNS_27GenericPackedTensorAccessorIT_Lm2ENS_16DefaultPtrTraitsElEEPKT0_PS6_PKS6_ll)
        /*00bc*/ 	.short	0x0210
        /*00be*/ 	.short	0x0058


	//----- nvinfo : EIATTR_SW_WAR
	.align		4
.L_2108:
        /*00c0*/ 	.byte	0x04, 0x36
        /*00c2*/ 	.short	(.L_2110 - .L_2109)
.L_2109:
        /*00c4*/ 	.word	0x00000008
.L_2110:


//--------------------- .nv.info._ZN2at6native39_GLOBAL__N__cee6930f_7_Loss_cu_5b0651e138nll_loss_forward_no_reduce_cuda_kernelIflEEvlNS_27GenericPackedTensorAccessorIT_Lm2ENS_16DefaultPtrTraitsElEEPKT0_PS4_PKS4_ll --------------------------
	.section	.nv.info._ZN2at6native39_GLOBAL__N__cee6930f_7_Loss_cu_5b0651e138nll_loss_forward_no_reduce_cuda_kernelIflEEvlNS_27GenericPackedTensorAccessorIT_Lm2ENS_16DefaultPtrTraitsElEEPKT0_PS4_PKS4_ll,"",@"SHT_CUDA_INFO"
	.sectionflags	@""
	.align	4


	//----- nvinfo : EIATTR_CUDA_API_VERSION
	.align		4
        /*0000*/ 	.byte	0x04, 0x37
        /*0002*/ 	.short	(.L_2112 - .L_2111)
.L_2111:
        /*0004*/ 	.word	0x00000082


	//----- nvinfo : EIATTR_KPARAM_INFO
	.align		4
.L_2112:
        /*0008*/ 	.byte	0x04, 0x17
        /*000a*/ 	.short	(.L_2114 - .L_2113)
.L_2113:
        /*000c*/ 	.word	0x00000000
        /*0010*/ 	.short	0x0006
        /*0012*/ 	.short	0x0050
        /*0014*/ 	.byte	0x00, 0xf0, 0x21, 0x00


	//----- nvinfo : EIATTR_KPARAM_INFO
	.align		4
.L_2114:
        /*0018*/ 	.byte	0x04, 0x17
        /*001a*/ 	.short	(.L_2116 - .L_2115)
.L_2115:
        /*001c*/ 	.word	0x00000000
        /*0020*/ 	.short	0x0005
        /*0022*/ 	.short	0x0048
        /*0024*/ 	.byte	0x00, 0xf0, 0x21, 0x00


	//----- nvinfo : EIATTR_KPARAM_INFO
	.align		4
.L_2116:
        /*0028*/ 	.byte	0x04, 0x17
        /*002a*/ 	.short	(.L_2118 - .L_2117)
.L_2117:
        /*002c*/ 	.word	0x00000000
        /*0030*/ 	.short	0x0004
        /*0032*/ 	.short	0x0040
        /*0034*/ 	.byte	0x00, 0xf0, 0x21, 0x00


	//----- nvinfo : EIATTR_KPARAM_INFO
	.align		4
.L_2118:
        /*0038*/ 	.byte	0x04, 0x17
        /*003a*/ 	.short	(.L_2120 - .L_2119)
.L_2119:
        /*003c*/ 	.word	0x00000000
        /*0040*/ 	.short	0x0003
        /*0042*/ 	.short	0x0038
        /*0044*/ 	.byte	0x00, 0xf0, 0x21, 0x00


	//----- nvinfo : EIATTR_KPARAM_INFO
	.align		4
.L_2120:
        /*0048*/ 	.byte	0x04, 0x17
        /*004a*/ 	.short	(.L_2122 - .L_2121)
.L_2121:
        /*004c*/ 	.word	0x00000000
        /*0050*/ 	.short	0x0002
        /*0052*/ 	.short	0x0030
        /*0054*/ 	.byte	0x00, 0xf0, 0x21, 0x00


	//----- nvinfo : EIATTR_KPARAM_INFO
	.align		4
.L_2122:
        /*0058*/ 	.byte	0x04, 0x17
        /*005a*/ 	.short	(.L_2124 - .L_2123)
.L_2123:
        /*005c*/ 	.word	0x00000000
        /*0060*/ 	.short	0x0001
        /*0062*/ 	.short	0x0008
        /*0064*/ 	.byte	0x00, 0xf0, 0xa1, 0x00


	//----- nvinfo : EIATTR_KPARAM_INFO
	.align		4
.L_2124:
        /*0068*/ 	.byte	0x04, 0x17
        /*006a*/ 	.short	(.L_2126 - .L_2125)
.L_2125:
        /*006c*/ 	.word	0x00000000
        /*0070*/ 	.short	0x0000
        /*0072*/ 	.short	0x0000
        /*0074*/ 	.byte	0x00, 0xf0, 0x21, 0x00


	//----- nvinfo : EIATTR_SPARSE_MMA_MASK
	.align		4
.L_2126:
        /*0078*/ 	.byte	0x03, 0x50
        /*007a*/ 	.short	0x0000


	//----- nvinfo : EIATTR_MAXREG_COUNT
	.align		4
        /*007c*/ 	.byte	0x03, 0x1b
        /*007e*/ 	.short	0x00ff


	//----- nvinfo : EIATTR_EXTERNS
	.align		4
        /*0080*/ 	.byte	0x04, 0x0f
        /*0082*/ 	.short	(.L_2128 - .L_2127)


	//   ....[0]....
	.align		4
.L_2127:
        /*0084*/ 	.word	index@(__assertfail)


	//----- nvinfo : EIATTR_MERCURY_ISA_VERSION
	.align		4
.L_2128:
        /*0088*/ 	.byte	0x03, 0x5f
        /*008a*/ 	.short	0x0101


	//----- nvinfo : EIATTR_SYSCALL_OFFSETS
	.align		4
        /*008c*/ 	.byte	0x04, 0x46
        /*008e*/ 	.short	(.L_2130 - .L_2129)


	//   ....[0]....
.L_2129:
        /*0090*/ 	.word	0x00000450


	//   ....[1]....
        /*0094*/ 	.word	0x000008b0


	//----- nvinfo : EIATTR_EXIT_INSTR_OFFSETS
	.align		4
.L_2130:
        /*0098*/ 	.byte	0x04, 0x1c
        /*009a*/ 	.short	(.L_2132 - .L_2131)


	//   ....[0]....
.L_2131:
        /*009c*/ 	.word	0x00000090


	//   ....[1]....
        /*00a0*/ 	.word	0x00000610


	//   ....[2]....
        /*00a4*/ 	.word	0x00000a30


	//----- nvinfo : EIATTR_CRS_STACK_SIZE
	.align		4
.L_2132:
        /*00a8*/ 	.byte	0x04, 0x1e
        /*00aa*/ 	.short	(.L_2134 - .L_2133)
.L_2133:
        /*00ac*/ 	.word	0x00000000


	//----- nvinfo : EIATTR_CBANK_PARAM_SIZE
	.align		4
.L_2134:
        /*00b0*/ 	.byte	0x03, 0x19
        /*00b2*/ 	.short	0x0058


	//----- nvinfo : EIATTR_PARAM_CBANK
	.align		4
        /*00b4*/ 	.byte	0x04, 0x0a
        /*00b6*/ 	.short	(.L_2136 - .L_2135)
	.align		4
.L_2135:
        /*00b8*/ 	.word	index@(.nv.constant0._ZN2at6native39_GLOBAL__N__cee6930f_7_Loss_cu_5b0651e138nll_loss_forward_no_reduce_cuda_kernelIflEEvlNS_27GenericPackedTensorAccessorIT_Lm2ENS_16DefaultPtrTraitsElEEPKT0_PS4_PKS4_ll)
        /*00bc*/ 	.short	0x0210
        /*00be*/ 	.short	0x0058


	//----- nvinfo : EIATTR_SW_WAR
	.align		4
.L_2136:
        /*00c0*/ 	.byte	0x04, 0x36
        /*00c2*/ 	.short	(.L_2138 - .L_2137)
.L_2137:
        /*00c4*/ 	.word	0x00000008
.L_2138:


//--------------------- .nv.info._ZN2at6native39_GLOBAL__N__cee6930f_7_Loss_cu_5b0651e138nll_loss_forward_no_reduce_cuda_kernelIfhEEvlNS_27GenericPackedTensorAccessorIT_Lm2ENS_16DefaultPtrTraitsElEEPKT0_PS4_PKS4_ll --------------------------
	.section	.nv.info._ZN2at6native39_GLOBAL__N__cee6930f_7_Loss_cu_5b0651e138nll_loss_forward_no_reduce_cuda_kernelIfhEEvlNS_27GenericPackedTensorAccessorIT_Lm2ENS_16DefaultPtrTraitsElEEPKT0_PS4_PKS4_ll,"",@"SHT_CUDA_INFO"
	.sectionflags	@""
	.align	4


	//----- nvinfo : EIATTR_CUDA_API_VERSION
	.align		4
        /*0000*/ 	.byte	0x04, 0x37
        /*0002*/ 	.short	(.L_2140 - .L_2139)
.L_2139:
        /*0004*/ 	.word	0x00000082


	//----- nvinfo : EIATTR_KPARAM_INFO
	.align		4
.L_2140:
        /*0008*/ 	.byte	0x04, 0x17
        /*000a*/ 	.short	(.L_2142 - .L_2141)
.L_2141:
        /*000c*/ 	.word	0x00000000
        /*0010*/ 	.short	0x0006
        /*0012*/ 	.short	0x0050
        /*0014*/ 	.byte	0x00, 0xf0, 0x21, 0x00


	//----- nvinfo : EIATTR_KPARAM_INFO
	.align		4
.L_2142:
        /*0018*/ 	.byte	0x04, 0x17
        /*001a*/ 	.short	(.L_2144 - .L_2143)
.L_2143:
        /*001c*/ 	.word	0x00000000
        /*0020*/ 	.short	0x0005
        /*0022*/ 	.short	0x0048
        /*0024*/ 	.byte	0x00, 0xf0, 0x21, 0x00


	//----- nvinfo : EIATTR_KPARAM_INFO
	.align		4
.L_2144:
        /*0028*/ 	.byte	0x04, 0x17
        /*002a*/ 	.short	(.L_2146 - .L_2145)
.L_2145:
        /*002c*/ 	.word	0x00000000
        /*0030*/ 	.short	0x0004
        /*0032*/ 	.short	0x0040
        /*0034*/ 	.byte	0x00, 0xf0, 0x21, 0x00


	//----- nvinfo : EIATTR_KPARAM_INFO
	.align		4
.L_2146:
        /*0038*/ 	.byte	0x04, 0x17
        /*003a*/ 	.short	(.L_2148 - .L_2147)
.L_2147:
        /*003c*/ 	.word	0x00000000
        /*0040*/ 	.short	0x0003
        /*0042*/ 	.short	0x0038
        /*0044*/ 	.byte	0x00, 0xf0, 0x21, 0x00


	//----- nvinfo : EIATTR_KPARAM_INFO
	.align		4
.L_2148:
        /*0048*/ 	.byte	0x04, 0x17
        /*004a*/ 	.short	(.L_2150 - .L_2149)
.L_2149:
        /*004c*/ 	.word	0x00000000
        /*0050*/ 	.short	0x0002
        /*0052*/ 	.short	0x0030
        /*0054*/ 	.byte	0x00, 0xf0, 0x21, 0x00


	//----- nvinfo : EIATTR_KPARAM_INFO
	.align		4
.L_2150:
        /*0058*/ 	.byte	0x04, 0x17
        /*005a*/ 	.short	(.L_2152 - .L_2151)
.L_2151:
        /*005c*/ 	.word	0x00000000
        /*0060*/ 	.short	0x0001
        /*0062*/ 	.short	0x0008
        /*0064*/ 	.byte	0x00, 0xf0, 0xa1, 0x00


	//----- nvinfo : EIATTR_KPARAM_INFO
	.align		4
.L_2152:
        /*0068*/ 	.byte	0x04, 0x17
        /*006a*/ 	.short	(.L_2154 - .L_2153)
.L_2153:
        /*006c*/ 	.word	0x00000000
        /*0070*/ 	.short	0x0000
        /*0072*/ 	.short	0x0000
        /*0074*/ 	.byte	0x00, 0xf0, 0x21, 0x00


	//----- nvinfo : EIATTR_SPARSE_MMA_MASK
	.align		4
.L_2154:
        /*0078*/ 	.byte	0x03, 0x50
        /*007a*/ 	.short	0x0000


	//----- nvinfo : EIATTR_MAXREG_COUNT
	.align		4
        /*007c*/ 	.byte	0x03, 0x1b
        /*007e*/ 	.short	0x00ff


	//----- nvinfo : EIATTR_EXTERNS
	.align		4
        /*0080*/ 	.byte	0x04, 0x0f
        /*0082*/ 	.short	(.L_2156 - .L_2155)


	//   ....[0]....
	.align		4
.L_2155:
        /*0084*/ 	.word	index@(__assertfail)


	//----- nvinfo : EIATTR_MERCURY_ISA_VERSION
	.align		4
.L_2156:
        /*0088*/ 	.byte	0x03, 0x5f
        /*008a*/ 	.short	0x0101


	//----- nvinfo : EIATTR_SYSCALL_OFFSETS
	.align		4
        /*008c*/ 	.byte	0x04, 0x46
        /*008e*/ 	.short	(.L_2158 - .L_2157)


	//   ....[0]....
.L_2157:
        /*0090*/ 	.word	0x00000410


	//   ....[1]....
        /*0094*/ 	.word	0x00000810


	//----- nvinfo : EIATTR_EXIT_INSTR_OFFSETS
	.align		4
.L_2158:
        /*0098*/ 	.byte	0x04, 0x1c
        /*009a*/ 	.short	(.L_2160 - .L_2159)


	//   ....[0]....
.L_2159:
        /*009c*/ 	.word	0x00000090


	//   ....[1]....
        /*00a0*/ 	.word	0x000005b0


	//   ....[2]....
        /*00a4*/ 	.word	0x00000970


	//----- nvinfo : EIATTR_CRS_STACK_SIZE
	.align		4
.L_2160:
        /*00a8*/ 	.byte	0x04, 0x1e
        /*00aa*/ 	.short	(.L_2162 - .L_2161)
.L_2161:
        /*00ac*/ 	.word	0x00000000


	//----- nvinfo : EIATTR_CBANK_PARAM_SIZE
	.align		4
.L_2162:
        /*00b0*/ 	.byte	0x03, 0x19
        /*00b2*/ 	.short	0x0058


	//----- nvinfo : EIATTR_PARAM_CBANK
	.align		4
        /*00b4*/ 	.byte	0x04, 0x0a
        /*00b6*/ 	.short	(.L_2164 - .L_2163)
	.align		4
.L_2163:
        /*00b8*/ 	.word	index@(.nv.constant0._ZN2at6native39_GLOBAL__N__cee6930f_7_Loss_cu_5b0651e138nll_loss_forward_no_reduce_cuda_kernelIfhEEvlNS_27GenericPackedTensorAccessorIT_Lm2ENS_16DefaultPtrTraitsElEEPKT0_PS4_PKS4_ll)
        /*00bc*/ 	.short	0x0210
        /*00be*/ 	.short	0x0058


	//----- nvinfo : EIATTR_SW_WAR
	.align		4
.L_2164:
        /*00c0*/ 	.byte	0x04, 0x36
        /*00c2*/ 	.short	(.L_2166 - .L_2165)
.L_2165:
        /*00c4*/ 	.word	0x00000008
.L_2166:


//--------------------- .nv.info._ZN2at6native39_GLOBAL__N__cee6930f_7_Loss_cu_5b0651e138nll_loss_forward_no_reduce_cuda_kernelIdlEEvlNS_27GenericPackedTensorAccessorIT_Lm2ENS_16DefaultPtrTraitsElEEPKT0_PS4_PKS4_ll --------------------------
	.section	.nv.info._ZN2at6native39_GLOBAL__N__cee6930f_7_Loss_cu_5b0651e138nll_loss_forward_no_reduce_cuda_kernelIdlEEvlNS_27GenericPackedTensorAccessorIT_Lm2ENS_16DefaultPtrTraitsElEEPKT0_PS4_PKS4_ll,"",@"SHT_CUDA_INFO"
	.sectionflags	@""
	.align	4


	//----- nvinfo : EIATTR_CUDA_API_VERSION
	.align		4
        /*0000*/ 	.byte	0x04, 0x37
        /*0002*/ 	.short	(.L_2168 - .L_2167)
.L_2167:
        /*0004*/ 	.word	0x00000082


	//----- nvinfo : EIATTR_KPARAM_INFO
	.align		4
.L_2168:
        /*0008*/ 	.byte	0x04, 0x17
        /*000a*/ 	.short	(.L_2170 - .L_2169)
.L_2169:
        /*000c*/ 	.word	0x00000000
        /*0010*/ 	.short	0x0006
        /*0012*/ 	.short	0x0050
        /*0014*/ 	.byte	0x00, 0xf0, 0x21, 0x00


	//----- nvinfo : EIATTR_KPARAM_INFO
	.align		4
.L_2170:
        /*0018*/ 	.byte	0x04, 0x17
        /*001a*/ 	.short	(.L_2172 - .L_2171)
.L_2171:
        /*001c*/ 	.word	0x00000000
        /*0020*/ 	.short	0x0005
        /*0022*/ 	.short	0x0048
        /*0024*/ 	.byte	0x00, 0xf0, 0x21, 0x00


	//----- nvinfo : EIATTR_KPARAM_INFO
	.align		4
.L_2172:
        /*0028*/ 	.byte	0x04, 0x17
        /*002a*/ 	.short	(.L_2174 - .L_2173)
.L_2173:
        /*002c*/ 	.word	0x00000000
        /*0030*/ 	.short	0x0004
        /*0032*/ 	.short	0x0040
        /*0034*/ 	.byte	0x00, 0xf0, 0x21, 0x00


	//----- nvinfo : EIATTR_KPARAM_INFO
	.align		4
.L_2174:
        /*0038*/ 	.byte	0x04, 0x17
        /*003a*/ 	.short	(.L_2176 - .L_2175)
.L_2175:
        /*003c*/ 	.word	0x00000000
        /*0040*/ 	.short	0x0003
        /*0042*/ 	.short	0x0038
        /*0044*/ 	.byte	0x00, 0xf0, 0x21, 0x00


	//----- nvinfo : EIATTR_KPARAM_INFO
	.align		4
.L_2176:
        /*0048*/ 	.byte	0x04, 0x17
        /*004a*/ 	.short	(.L_2178 - .L_2177)
.L_2177:
        /*004c*/ 	.word	0x00000000
        /*0050*/ 	.short	0x0002
        /*0052*/ 	.short	0x0030
        /*0054*/ 	.byte	0x00, 0xf0, 0x21, 0x00


	//----- nvinfo : EIATTR_KPARAM_INFO
	.align		4
.L_2178:
        /*0058*/ 	.byte	0x04, 0x17
        /*005a*/ 	.short	(.L_2180 - .L_2179)
.L_2179:
        /*005c*/ 	.word	0x00000000
        /*0060*/ 	.short	0x0001
        /*0062*/ 	.short	0x0008
        /*0064*/ 	.byte	0x00, 0xf0, 0xa1, 0x00


	//----- nvinfo : EIATTR_KPARAM_INFO
	.align		4
.L_2180:
        /*0068*/ 	.byte	0x04, 0x17
        /*006a*/ 	.short	(.L_2182 - .L_2181)
.L_2181:
        /*006c*/ 	.word	0x00000000
        /*0070*/ 	.short	0x0000
        /*0072*/ 	.short	0x0000
        /*0074*/ 	.byte	0x00, 0xf0, 0x21, 0x00


	//----- nvinfo : EIATTR_SPARSE_MMA_MASK
	.align		4
.L_2182:
        /*0078*/ 	.byte	0x03, 0x50
        /*007a*/ 	.short	0x0000


	//----- nvinfo : EIATTR_MAXREG_COUNT
	.align		4
        /*007c*/ 	.byte	0x03, 0x1b
        /*007e*/ 	.short	0x00ff


	//----- nvinfo : EIATTR_EXTERNS
	.align		4
        /*0080*/ 	.byte	0x04, 0x0f
        /*0082*/ 	.short	(.L_2184 - .L_2183)


	//   ....[0]....
	.align		4
.L_2183:
        /*0084*/ 	.word	index@(__assertfail)


	//----- nvinfo : EIATTR_MERCURY_ISA_VERSION
	.align		4
.L_2184:
        /*0088*/ 	.byte	0x03, 0x5f
        /*008a*/ 	.short	0x0101


	//----- nvinfo : EIATTR_SYSCALL_OFFSETS
	.align		4
        /*008c*/ 	.byte	0x04, 0x46
        /*008e*/ 	.short	(.L_2186 - .L_2185)


	//   ....[0]....
.L_2185:
        /*0090*/ 	.word	0x00000450


	//   ....[1]....
        /*0094*/ 	.word	0x000008c0


	//----- nvinfo : EIATTR_EXIT_INSTR_OFFSETS
	.align		4
.L_2186:
        /*0098*/ 	.byte	0x04, 0x1c
        /*009a*/ 	.short	(.L_2188 - .L_2187)


	//   ....[0]....
.L_2187:
        /*009c*/ 	.word	0x00000090


	//   ....[1]....
        /*00a0*/ 	.word	0x00000620


	//   ....[2]....
        /*00a4*/ 	.word	0x00000a40


	//----- nvinfo : EIATTR_CRS_STACK_SIZE
	.align		4
.L_2188:
        /*00a8*/ 	.byte	0x04, 0x1e
        /*00aa*/ 	.short	(.L_2190 - .L_2189)
.L_2189:
        /*00ac*/ 	.word	0x00000000


	//----- nvinfo : EIATTR_CBANK_PARAM_SIZE
	.align		4
.L_2190:
        /*00b0*/ 	.byte	0x03, 0x19
        /*00b2*/ 	.short	0x0058


	//----- nvinfo : EIATTR_PARAM_CBANK
	.align		4
        /*00b4*/ 	.byte	0x04, 0x0a
        /*00b6*/ 	.short	(.L_2192 - .L_2191)
	.align		4
.L_2191:
        /*00b8*/ 	.word	index@(.nv.constant0._ZN2at6native39_GLOBAL__N__cee6930f_7_Loss_cu_5b0651e138nll_loss_forward_no_reduce_cuda_kernelIdlEEvlNS_27GenericPackedTensorAccessorIT_Lm2ENS_16DefaultPtrTraitsElEEPKT0_PS4_PKS4_ll)
        /*00bc*/ 	.short	0x0210
        /*00be*/ 	.short	0x0058


	//----- nvinfo : EIATTR_SW_WAR
	.align		4
.L_2192:
        /*00c0*/ 	.byte	0x04, 0x36
        /*00c2*/ 	.short	(.L_2194 - .L_2193)
.L_2193:
        /*00c4*/ 	.word	0x00000008
.L_2194:


//--------------------- .nv.info._ZN2at6native39_GLOBAL__N__cee6930f_7_Loss_cu_5b0651e138nll_loss_forward_no_reduce_cuda_kernelIdhEEvlNS_27GenericPackedTensorAccessorIT_Lm2ENS_16DefaultPtrTraitsElEEPKT0_PS4_PKS4_ll --------------------------
	.section	.nv.info._ZN2at6native39_GLOBAL__N__cee6930f_7_Loss_cu_5b0651e138nll_loss_forward_no_reduce_cuda_kernelIdhEEvlNS_27GenericPackedTensorAccessorIT_Lm2ENS_16DefaultPtrTraitsElEEPKT0_PS4_PKS4_ll,"",@"SHT_CUDA_INFO"
	.sectionflags	@""
	.align	4


	//----- nvinfo : EIATTR_CUDA_API_VERSION
	.align		4
        /*0000*/ 	.byte	0x04, 0x37
        /*0002*/ 	.short	(.L_2196 - .L_2195)
.L_2195:
        /*0004*/ 	.word	0x00000082


	//----- nvinfo : EIATTR_KPARAM_INFO
	.align		4
.L_2196:
        /*0008*/ 	.byte	0x04, 0x17
        /*000a*/ 	.short	(.L_2198 - .L_2197)
.L_2197:
        /*000c*/ 	.word	0x00000000
        /*0010*/ 	.short	0x0006
        /*0012*/ 	.short	0x0050
        /*0014*/ 	.byte	0x00, 0xf0, 0x21, 0x00


	//----- nvinfo : EIATTR_KPARAM_INFO
	.align		4
.L_2198:
        /*0018*/ 	.byte	0x04, 0x17
        /*001a*/ 	.short	(.L_2200 - .L_2199)
.L_2199:
        /*001c*/ 	.word	0x00000000
        /*0020*/ 	.short	0x0005
        /*0022*/ 	.short	0x0048
        /*0024*/ 	.byte	0x00, 0xf0, 0x21, 0x00


	//----- nvinfo : EIATTR_KPARAM_INFO
	.align		4
.L_2200:
        /*0028*/ 	.byte	0x04, 0x17
        /*002a*/ 	.short	(.L_2202 - .L_2201)
.L_2201:
        /*002c*/ 	.word	0x00000000
        /*0030*/ 	.short	0x0004
        /*0032*/ 	.short	0x0040
        /*0034*/ 	.byte	0x00, 0xf0, 0x21, 0x00


	//----- nvinfo : EIATTR_KPARAM_INFO
	.align		4
.L_2202:
        /*0038*/ 	.byte	0x04, 0x17
        /*003a*/ 	.short	(.L_2204 - .L_2203)
.L_2203:
        /*003c*/ 	.word	0x00000000
        /*0040*/ 	.short	0x0003
        /*0042*/ 	.short	0x0038
        /*0044*/ 	.byte	0x00, 0xf0, 0x21, 0x00


	//----- nvinfo : EIATTR_KPARAM_INFO
	.align		4
.L_2204:
        /*0048*/ 	.byte	0x04, 0x17
        /*004a*/ 	.short	(.L_2206 - .L_2205)
.L_2205:
        /*004c*/ 	.word	0x00000000
        /*0050*/ 	.short	0x0002
        /*0052*/ 	.short	0x0030
        /*0054*/ 	.byte	0x00, 0xf0, 0x21, 0x00


	//----- nvinfo : EIATTR_KPARAM_INFO
	.align		4
.L_2206:
        /*0058*/ 	.byte	0x04, 0x17
        /*005a*/ 	.short	(.L_2208 - .L_2207)
.L_2207:
        /*005c*/ 	.word	0x00000000
        /*0060*/ 	.short	0x0001
        /*0062*/ 	.short	0x0008
        /*0064*/ 	.byte	0x00, 0xf0, 0xa1, 0x00


	//----- nvinfo : EIATTR_KPARAM_INFO
	.align		4
.L_2208:
        /*0068*/ 	.byte	0x04, 0x17
        /*006a*/ 	.short	(.L_2210 - .L_2209)
.L_2209:
        /*006c*/ 	.word	0x00000000
        /*0070*/ 	.short	0x0000
        /*0072*/ 	.short	0x0000
        /*0074*/ 	.byte	0x00, 0xf0, 0x21, 0x00


	//----- nvinfo : EIATTR_SPARSE_MMA_MASK
	.align		4
.L_2210:
        /*0078*/ 	.byte	0x03, 0x50
        /*007a*/ 	.short	0x0000


	//----- nvinfo : EIATTR_MAXREG_COUNT
	.align		4
        /*007c*/ 	.byte	0x03, 0x1b
        /*007e*/ 	.short	0x00ff


	//----- nvinfo : EIATTR_EXTERNS
	.align		4
        /*0080*/ 	.byte	0x04, 0x0f
        /*0082*/ 	.short	(.L_2212 - .L_2211)


	//   ....[0]....
	.align		4
.L_2211:
        /*0084*/ 	.word	index@(__assertfail)


	//----- nvinfo : EIATTR_MERCURY_ISA_VERSION
	.align		4
.L_2212:
        /*0088*/ 	.byte	0x03, 0x5f
        /*008a*/ 	.short	0x0101


	//----- nvinfo : EIATTR_SYSCALL_OFFSETS
	.align		4
        /*008c*/ 	.byte	0x04, 0x46
        /*008e*/ 	.short	(.L_2214 - .L_2213)


	//   ....[0]....
.L_2213:
        /*0090*/ 	.word	0x00000410


	//   ....[1]....
        /*0094*/ 	.word	0x00000820


	//----- nvinfo : EIATTR_EXIT_INSTR_OFFSETS
	.align		4
.L_2214:
        /*0098*/ 	.byte	0x04, 0x1c
        /*009a*/ 	.short	(.L_2216 - .L_2215)


	//   ....[0]....
.L_2215:
        /*009c*/ 	.word	0x00000090


	//   ....[1]....
        /*00a0*/ 	.word	0x000005c0


	//   ....[2]....
        /*00a4*/ 	.word	0x00000980


	//----- nvinfo : EIATTR_CRS_STACK_SIZE
	.align		4
.L_2216:
        /*00a8*/ 	.byte	0x04, 0x1e
        /*00aa*/ 	.short	(.L_2218 - .L_2217)
.L_2217:
        /*00ac*/ 	.word	0x00000000


	//----- nvinfo : EIATTR_CBANK_PARAM_SIZE
	.align		4
.L_2218:
        /*00b0*/ 	.byte	0x03, 0x19
        /*00b2*/ 	.short	0x0058


	//----- nvinfo : EIATTR_PARAM_CBANK
	.align		4
        /*00b4*/ 	.byte	0x04, 0x0a
        /*00b6*/ 	.short	(.L_2220 - .L_2219)
	.align		4
.L_2219:
        /*00b8*/ 	.word	index@(.nv.constant0._ZN2at6native39_GLOBAL__N__cee6930f_7_Loss_cu_5b0651e138nll_loss_forward_no_reduce_cuda_kernelIdhEEvlNS_27GenericPackedTensorAccessorIT_Lm2ENS_16DefaultPtrTraitsElEEPKT0_PS4_PKS4_ll)
        /*00bc*/ 	.short	0x0210
        /*00be*/ 	.short	0x0058


	//----- nvinfo : EIATTR_SW_WAR
	.align		4
.L_2220:
        /*00c0*/ 	.byte	0x04, 0x36
        /*00c2*/ 	.short	(.L_2222 - .L_2221)
.L_2221:
        /*00c4*/ 	.word	0x00000008
.L_2222:


//--------------------- .nv.info._ZN2at6native18elementwise_kernelILi128ELi4EZNS0_15gpu_kernel_implIZZZNS0_29binary_cross_entropy_out_cudaERKNS_6TensorES5_RKSt8optionalIS3_ElRS3_ENKUlvE_clEvENKUlvE2_clEvEUlN3c108BFloat16ESE_E_EEvRNS_18TensorIteratorBaseERKT_EUliE_EEviT1_ --------------------------
	.section	.nv.info._ZN2at6native18elementwise_kernelILi128ELi4EZNS0_15gpu_kernel_implIZZZNS0_29binary_cross_entropy_out_cudaERKNS_6TensorES5_RKSt8optionalIS3_ElRS3_ENKUlvE_clEvENKUlvE2_clEvEUlN3c108BFloat16ESE_E_EEvRNS_18TensorIteratorBaseERKT_EUliE_EEviT1_,"",@"SHT_CUDA_INFO"
	.sectionflags	@""
	.align	4


	//----- nvinfo : EIATTR_CUDA_API_VERSION
	.align		4
        /*0000*/ 	.byte	0x04, 0x37
        /*0002*/ 	.short	(.L_2224 - .L_2223)
.L_2223:
        /*0004*/ 	.word	0x00000082


	//----- nvinfo : EIATTR_KPARAM_INFO
	.align		4
.L_2224:
        /*0008*/ 	.byte	0x04, 0x17
        /*000a*/ 	.short	(.L_2226 - .L_2225)
.L_2225:
        /*000c*/ 	.word	0x00000000
        /*0010*/ 	.short	0x0001
        /*0012*/ 	.short	0x0008
        /*0014*/ 	.byte	0x00, 0xf0, 0x21, 0x0a


	//----- nvinfo : EIATTR_KPARAM_INFO
	.align		4
.L_2226:
        /*0018*/ 	.byte	0x04, 0x17
        /*001a*/ 	.short	(.L_2228 - .L_2227)
.L_2227:
        /*001c*/ 	.word	0x00000000
        /*0020*/ 	.short	0x0000
        /*0022*/ 	.short	0x0000
        /*0024*/ 	.byte	0x00, 0xf0, 0x11, 0x00


	//----- nvinfo : EIATTR_SPARSE_MMA_MASK
	.align		4
.L_2228:
        /*0028*/ 	.byte	0x03, 0x50
        /*002a*/ 	.short	0x0000


	//----- nvinfo : EIATTR_MAXREG_COUNT
	.align		4
        /*002c*/ 	.byte	0x03, 0x1b
        /*002e*/ 	.short	0x0080


	//----- nvinfo : EIATTR_EXTERNS
	.align		4
        /*0030*/ 	.byte	0x04, 0x0f
        /*0032*/ 	.short	(.L_2230 - .L_2229)


	//   ....[0]....
	.align		4
.L_2229:
        /*0034*/ 	.word	index@(__assertfail)


	//----- nvinfo : EIATTR_MERCURY_ISA_VERSION
	.align		4
.L_2230:
        /*0038*/ 	.byte	0x03, 0x5f
        /*003a*/ 	.short	0x0101


	//----- nvinfo : EIATTR_SYSCALL_OFFSETS
	.align		4
        /*003c*/ 	.byte	0x04, 0x46
        /*003e*/ 	.short	(.L_2232 - .L_2231)


	//   ....[0]....
.L_2231:
        /*0040*/ 	.word	0x000026d0


	//   ....[1]....
        /*0044*/ 	.word	0x00003780


	//   ....[2]....
        /*0048*/ 	.word	0x00003980


	//   ....[3]....
        /*004c*/ 	.word	0x00003ae0


	//   ....[4]....
        /*0050*/ 	.word	0x00004d80


	//   ....[5]....
        /*0054*/ 	.word	0x000074c0


	//   ....[6]....
        /*0058*/ 	.word	0x00008570


	//   ....[7]....
        /*005c*/ 	.word	0x00008770


	//   ....[8]....
        /*0060*/ 	.word	0x000088d0


	//   ....[9]....
        /*0064*/ 	.word	0x00009b60


	//   ....[10]....
        /*0068*/ 	.word	0x0000c290


	//   ....[11]....
        /*006c*/ 	.word	0x0000d340


	//   ....[12]....
        /*0070*/ 	.word	0x0000d540


	//   ....[13]....
        /*0074*/ 	.word	0x0000d6a0


	//   ....[14]....
        /*0078*/ 	.word	0x0000e930


	//   ....[15]....
        /*007c*/ 	.word	0x00011050


	//   ....[16]....
        /*0080*/ 	.word	0x00012100


	//   ....[17]....
        /*0084*/ 	.word	0x00012300


	//   ....[18]....
        /*0088*/ 	.word	0x00012460


	//   ....[19]....
        /*008c*/ 	.word	0x000136f0


	//----- nvinfo : EIATTR_EXIT_INSTR_OFFSETS
	.align		4
.L_2232:
        /*0090*/ 	.byte	0x04, 0x1c
        /*0092*/ 	.short	(.L_2234 - .L_2233)


	//   ....[0]....
.L_2233:
        /*0094*/ 	.word	0x0000ea00


	//   ....[1]....
        /*0098*/ 	.word	0x00012920


	//   ....[2]....
        /*009c*/ 	.word	0x00012960


	//   ....[3]....
        /*00a0*/ 	.word	0x00012a00


	//   ....[4]....
        /*00a4*/ 	.word	0x00012a40


	//   ....[5]....
        /*00a8*/ 	.word	0x00012a80


	//   ....[6]....
        /*00ac*/ 	.word	0x00012b10


	//   ....[7]....
        /*00b0*/ 	.word	0x00012b50


	//   ....[8]....
        /*00b4*/ 	.word	0x00012bf0


	//   ....[9]....
        /*00b8*/ 	.word	0x00012c40


	//   ....[10]....
        /*00bc*/ 	.word	0x00012c90


	//   ....[11]....
        /*00c0*/ 	.word	0x00012d60


	//   ....[12]....
        /*00c4*/ 	.word	0x00012dc0


	//   ....[13]....
        /*00c8*/ 	.word	0x00012f50


	//   ....[14]....
        /*00cc*/ 	.word	0x000130b0


	//   ....[15]....
        /*00d0*/ 	.word	0x000130d0


	//   ....[16]....
        /*00d4*/ 	.word	0x00013190


	//   ....[17]....
        /*00d8*/ 	.word	0x00013310


	//   ....[18]....
        /*00dc*/ 	.word	0x00013490


	//   ....[19]....
        /*00e0*/ 	.word	0x000135f0


	//   ....[20]....
        /*00e4*/ 	.word	0x00013700


	//   ....[21]....
        /*00e8*/ 	.word	0x00013740


	//   ....[22]....
        /*00ec*/ 	.word	0x00013780


	//----- nvinfo : EIATTR_MAX_THREADS
	.align		4
.L_2234:
        /*00f0*/ 	.byte	0x04, 0x05
        /*00f2*/ 	.short	(.L_2236 - .L_2235)
.L_2235:
        /*00f4*/ 	.word	0x00000080
        /*00f8*/ 	.word	0x00000001
        /*00fc*/ 	.word	0x00000001


	//----- nvinfo : EIATTR_CRS_STACK_SIZE
	.align		4
.L_2236:
        /*0100*/ 	.byte	0x04, 0x1e
        /*0102*/ 	.short	(.L_2238 - .L_2237)
.L_2237:
        /*0104*/ 	.word	0x00000000


	//----- nvinfo : EIATTR_CBANK_PARAM_SIZE
	.align		4
.L_2238:
        /*0108*/ 	.byte	0x03, 0x19
        /*010a*/ 	.short	0x0290


	//----- nvinfo : EIATTR_PARAM_CBANK
	.align		4
        /*010c*/ 	.byte	0x04, 0x0a
        /*010e*/ 	.short	(.L_2240 - .L_2239)
	.align		4
.L_2239:
        /*0110*/ 	.word	index@(.nv.constant0._ZN2at6native18elementwise_kernelILi128ELi4EZNS0_15gpu_kernel_implIZZZNS0_29binary_cross_entropy_out_cudaERKNS_6TensorES5_RKSt8optionalIS3_ElRS3_ENKUlvE_clEvENKUlvE2_clEvEUlN3c108BFloat16ESE_E_EEvRNS_18TensorIteratorBaseERKT_EUliE_EEviT1_)
        /*0114*/ 	.short	0x0210
        /*0116*/ 	.short	0x0290


	//----- nvinfo : EIATTR_SW_WAR
	.align		4
.L_2240:
        /*0118*/ 	.byte	0x04, 0x36
        /*011a*/ 	.short	(.L_2242 - .L_2241)
.L_2241:
        /*011c*/ 	.word	0x00000008
.L_2242:


//--------------------- .nv.info._ZN2at6native27unrolled_elementwise_kernelIZZZNS0_29binary_cross_entropy_out_cudaERKNS_6TensorES4_RKSt8optionalIS2_ElRS2_ENKUlvE_clEvENKUlvE2_clEvEUlN3c108BFloat16ESD_E_St5arrayIPcLm3EELi4E23TrivialOffsetCalculatorILi2EjESI_ILi1EjENS0_6memory12LoadWithCastILi2EEENSL_13StoreWithCastILi1EEEEEviT_T0_T2_T3_T4_T5_ --------------------------
	.section	.nv.info._ZN2at6native27unrolled_elementwise_kernelIZZZNS0_29binary_cross_entropy_out_cudaERKNS_6TensorES4_RKSt8optionalIS2_ElRS2_ENKUlvE_clEvENKUlvE2_clEvEUlN3c108BFloat16ESD_E_St5arrayIPcLm3EELi4E23TrivialOffsetCalculatorILi2EjESI_ILi1EjENS0_6memory12LoadWithCastILi2EEENSL_13StoreWithCastILi1EEEEEviT_T0_T2_T3_T4_T5_,"",@"SHT_CUDA_INFO"
	.sectionflags	@""
	.align	4


	//----- nvinfo : EIATTR_CUDA_API_VERSION
	.align		4
        /*0000*/ 	.byte	0x04, 0x37
        /*0002*/ 	.short	(.L_2244 - .L_2243)
.L_2243:
        /*0004*/ 	.word	0x00000082


	//----- nvinfo : EIATTR_KPARAM_INFO
	.align		4
.L_2244:
        /*0008*/ 	.byte	0x04, 0x17
        /*000a*/ 	.short	(.L_2246 - .L_2245)
.L_2245:
        /*000c*/ 	.word	0x00000000
        /*0010*/ 	.short	0x0006
        /*0012*/ 	.short	0x0030
        /*0014*/ 	.byte	0x00, 0xf0, 0x21, 0x00


	//----- nvinfo : EIATTR_KPARAM_INFO
	.align		4
.L_2246:
        /*0018*/ 	.byte	0x04, 0x17
        /*001a*/ 	.short	(.L_2248 - .L_2247)
.L_2247:
        /*001c*/ 	.word	0x00000000
        /*0020*/ 	.short	0x0005
        /*0022*/ 	.short	0x0024
        /*0024*/ 	.byte	0x00, 0xf0, 0x31, 0x00


	//----- nvinfo : EIATTR_KPARAM_INFO
	.align		4
.L_2248:
        /*0028*/ 	.byte	0x04, 0x17
        /*002a*/ 	.short	(.L_2250 - .L_2249)
.L_2249:
        /*002c*/ 	.word	0x00000000
        /*0030*/ 	.short	0x0004
        /*0032*/ 	.short	0x0021
        /*0034*/ 	.byte	0x00, 0xf0, 0x05, 0x00


	//----- nvinfo : EIATTR_KPARAM_INFO
	.align		4
.L_2250:
        /*0038*/ 	.byte	0x04, 0x17
        /*003a*/ 	.short	(.L_2252 - .L_2251)
.L_2251:
        /*003c*/ 	.word	0x00000000
        /*0040*/ 	.short	0x0003
        /*0042*/ 	.short	0x0020
        /*0044*/ 	.byte	0x00, 0xf0, 0x05, 0x00


	//----- nvinfo : EIATTR_KPARAM_INFO
	.align		4
.L_2252:
        /*0048*/ 	.byte	0x04, 0x17
        /*004a*/ 	.short	(.L_2254 - .L_2253)
.L_2253:
        /*004c*/ 	.word	0x00000000
        /*0050*/ 	.short	0x0002
        /*0052*/ 	.short	0x0008
        /*0054*/ 	.byte	0x00, 0xf0, 0x61, 0x00


	//----- nvinfo : EIATTR_KPARAM_INFO
	.align		4
.L_2254:
        /*0058*/ 	.byte	0x04, 0x17
        /*005a*/ 	.short	(.L_2256 - .L_2255)
.L_2255:
        /*005c*/ 	.word	0x00000000
        /*0060*/ 	.short	0x0001
        /*0062*/ 	.short	0x0004
        /*0064*/ 	.byte	0x00, 0xf0, 0x05, 0x00


	//----- nvinfo : EIATTR_KPARAM_INFO
	.align		4
.L_2256:
        /*0068*/ 	.byte	0x04, 0x17
        /*006a*/ 	.short	(.L_2258 - .L_2257)
.L_2257:
        /*006c*/ 	.word	0x00000000
        /*0070*/ 	.short	0x0000
        /*0072*/ 	.short	0x0000
        /*0074*/ 	.byte	0x00, 0xf0, 0x11, 0x00


	//----- nvinfo : EIATTR_SPARSE_MMA_MASK
	.align		4
.L_2258:
        /*0078*/ 	.byte	0x03, 0x50
        /*007a*/ 	.short	0x0000


	//----- nvinfo : EIATTR_MAXREG_COUNT
	.align		4
        /*007c*/ 	.byte	0x03, 0x1b
        /*007e*/ 	.short	0x00ff


	//----- nvinfo : EIATTR_EXTERNS
	.align		4
        /*0080*/ 	.byte	0x04, 0x0f
        /*0082*/ 	.short	(.L_2260 - .L_2259)


	//   ....[0]....
	.align		4
.L_2259:
        /*0084*/ 	.word	index@(__assertfail)


	//----- nvinfo : EIATTR_MERCURY_ISA_VERSION
	.align		4
.L_2260:
        /*0088*/ 	.byte	0x03, 0x5f
        /*008a*/ 	.short	0x0101


	//----- nvinfo : EIATTR_SYSCALL_OFFSETS
	.align		4
        /*008c*/ 	.byte	0x04, 0x46
        /*008e*/ 	.short	(.L_2262 - .L_2261)


	//   ....[0]....
.L_2261:
        /*0090*/ 	.word	0x000010f0


	//   ....[1]....
        /*0094*/ 	.word	0x000021b0


	//   ....[2]....
        /*0098*/ 	.word	0x000032f0


	//   ....[3]....
        /*009c*/ 	.word	0x000043b0


	//   ....[4]....
        /*00a0*/ 	.word	0x00005500


	//   ....[5]....
        /*00a4*/ 	.word	0x000065c0


	//   ....[6]....
        /*00a8*/ 	.word	0x000076f0


	//   ....[7]....
        /*00ac*/ 	.word	0x000087b0


	//   ....[8]....
        /*00b0*/ 	.word	0x00008a10


	//   ....[9]....
        /*00b4*/ 	.word	0x00008b70


	//   ....[10]....
        /*00b8*/ 	.word	0x000090d0


	//   ....[11]....
        /*00bc*/ 	.word	0x00009230


	//   ....[12]....
        /*00c0*/ 	.word	0x00009790


	//   ....[13]....
        /*00c4*/ 	.word	0x000098f0


	//   ....[14]....
        /*00c8*/ 	.word	0x00009e50


	//   ....[15]....
        /*00cc*/ 	.word	0x00009fb0


	//   ....[16]....
        /*00d0*/ 	.word	0x0000b430


	//   ....[17]....
        /*00d4*/ 	.word	0x0000c450


	//   ....[18]....
        /*00d8*/ 	.word	0x0000d430


	//   ....[19]....
        /*00dc*/ 	.word	0x0000e410


	//----- nvinfo : EIATTR_EXIT_INSTR_OFFSETS
	.align		4
.L_2262:
        /*00e0*/ 	.byte	0x04, 0x1c
        /*00e2*/ 	.short	(.L_2264 - .L_2263)


	//   ....[0]....
.L_2263:
        /*00e4*/ 	.word	0x0000d4f0


	//   ....[1]....
        /*00e8*/ 	.word	0x0000d640


	//   ....[2]....
        /*00ec*/ 	.word	0x0000d680


	//   ....[3]....
        /*00f0*/ 	.word	0x0000d720


	//   ....[4]....
        /*00f4*/ 	.word	0x0000d760


	//   ....[5]....
        /*00f8*/ 	.word	0x0000d7a0


	//   ....[6]....
        /*00fc*/ 	.word	0x0000d830


	//   ....[7]....
        /*0100*/ 	.word	0x0000d870


	//   ....[8]....
        /*0104*/ 	.word	0x0000d910


	//   ....[9]....
        /*0108*/ 	.word	0x0000d960


	//   ....[10]....
        /*010c*/ 	.word	0x0000d9b0


	//   ....[11]....
        /*0110*/ 	.word	0x0000da80


	//   ....[12]....
        /*0114*/ 	.word	0x0000dae0


	//   ....[13]....
        /*0118*/ 	.word	0x0000dc70


	//   ....[14]....
        /*011c*/ 	.word	0x0000ddd0


	//   ....[15]....
        /*0120*/ 	.word	0x0000ddf0


	//   ....[16]....
        /*0124*/ 	.word	0x0000deb0


	//   ....[17]....
        /*0128*/ 	.word	0x0000e030


	//   ....[18]....
        /*012c*/ 	.word	0x0000e1b0


	//   ....[19]....
        /*0130*/ 	.word	0x0000e310


	//   ....[20]....
        /*0134*/ 	.word	0x0000e420


	//   ....[21]....
        /*0138*/ 	.word	0x0000e460


	//   ....[22]....
        /*013c*/ 	.word	0x0000e4a0


	//----- nvinfo : EIATTR_MAX_THREADS
	.align		4
.L_2264:
        /*0140*/ 	.byte	0x04, 0x05
        /*0142*/ 	.short	(.L_2266 - .L_2265)
.L_2265:
        /*0144*/ 	.word	0x00000080
        /*0148*/ 	.word	0x00000001
        /*014c*/ 	.word	0x00000001


	//----- nvinfo : EIATTR_CRS_STACK_SIZE
	.align		4
.L_2266:
        /*0150*/ 	.byte	0x04, 0x1e
        /*0152*/ 	.short	(.L_2268 - .L_2267)
.L_2267:
        /*0154*/ 	.word	0x00000000


	//----- nvinfo : EIATTR_CBANK_PARAM_SIZE
	.align		4
.L_2268:
        /*0158*/ 	.byte	0x03, 0x19
        /*015a*/ 	.short	0x0038


	//----- nvinfo : EIATTR_PARAM_CBANK
	.align		4
        /*015c*/ 	.byte	0x04, 0x0a
        /*015e*/ 	.short	(.L_2270 - .L_2269)
	.align		4
.L_2269:
        /*0160*/ 	.word	index@(.nv.constant0._ZN2at6native27unrolled_elementwise_kernelIZZZNS0_29binary_cross_entropy_out_cudaERKNS_6TensorES4_RKSt8optionalIS2_ElRS2_ENKUlvE_clEvENKUlvE2_clEvEUlN3c108BFloat16ESD_E_St5arrayIPcLm3EELi4E23TrivialOffsetCalculatorILi2EjESI_ILi1EjENS0_6memory12LoadWithCastILi2EEENSL_13StoreWithCastILi1EEEEEviT_T0_T2_T3_T4_T5_)
        /*0164*/ 	.short	0x0210
        /*0166*/ 	.short	0x0038


	//----- nvinfo : EIATTR_SW_WAR
	.align		4
.L_2270:
        /*0168*/ 	.byte	0x04, 0x36
        /*016a*/ 	.short	(.L_2272 - .L_2271)
.L_2271:
        /*016c*/ 	.word	0x00000008
.L_2272:


//--------------------- .nv.info._ZN2at6native18elementwise_kernelILi128ELi4EZNS0_22gpu_kernel_impl_nocastIZZZNS0_29binary_cross_entropy_out_cudaERKNS_6TensorES5_RKSt8optionalIS3_ElRS3_ENKUlvE_clEvENKUlvE2_clEvEUlN3c108BFloat16ESE_E_EEvRNS_18TensorIteratorBaseERKT_EUliE_EEviT1_ --------------------------
	.section	.nv.info._ZN2at6native18elementwise_kernelILi128ELi4EZNS0_22gpu_kernel_impl_nocastIZZZNS0_29binary_cross_entropy_out_cudaERKNS_6TensorES5_RKSt8optionalIS3_ElRS3_ENKUlvE_clEvENKUlvE2_clEvEUlN3c108BFloat16ESE_E_EEvRNS_18TensorIteratorBaseERKT_EUliE_EEviT1_,"",@"SHT_CUDA_INFO"
	.sectionflags	@""
	.align	4


	//----- nvinfo : EIATTR_CUDA_API_VERSION
	.align		4
        /*0000*/ 	.byte	0x04, 0x37
        /*0002*/ 	.short	(.L_2274 - .L_2273)
.L_2273:
        /*0004*/ 	.word	0x00000082


	//----- nvinfo : EIATTR_KPARAM_INFO
	.align		4
.L_2274:
        /*0008*/ 	.byte	0x04, 0x17
        /*000a*/ 	.short	(.L_2276 - .L_2275)
.L_2275:
        /*000c*/ 	.word	0x00000000
        /*0010*/ 	.short	0x0001
        /*0012*/ 	.short	0x0008
        /*0014*/ 	.byte	0x00, 0xf0, 0x21, 0x0a


	//----- nvinfo : EIATTR_KPARAM_INFO
	.align		4
.L_2276:
        /*0018*/ 	.byte	0x04, 0x17
        /*001a*/ 	.short	(.L_2278 - .L_2277)
.L_2277:
        /*001c*/ 	.word	0x00000000
        /*0020*/ 	.short	0x0000
        /*0022*/ 	.short	0x0000
        /*0024*/ 	.byte	0x00, 0xf0, 0x11, 0x00


	//----- nvinfo : EIATTR_SPARSE_MMA_MASK
	.align		4
.L_2278:
        /*0028*/ 	.byte	0x03, 0x50
        /*002a*/ 	.short	0x0000


	//----- nvinfo : EIATTR_MAXREG_COUNT
	.align		4
        /*002c*/ 	.byte	0x03, 0x1b
        /*002e*/ 	.short	0x0080


	//----- nvinfo : EIATTR_EXTERNS
	.align		4
        /*0030*/ 	.byte	0x04, 0x0f
        /*0032*/ 	.short	(.L_2280 - .L_2279)


	//   ....[0]....
	.align		4
.L_2279:
        /*0034*/ 	.word	index@(__assertfail)


	//----- nvinfo : EIATTR_MERCURY_ISA_VERSION
	.align		4
.L_2280:
        /*0038*/ 	.byte	0x03, 0x5f
        /*003a*/ 	.short	0x0101


	//----- nvinfo : EIATTR_SYSCALL_OFFSETS
	.align		4
        /*003c*/ 	.byte	0x04, 0x46
        /*003e*/ 	.short	(.L_2282 - .L_2281)


	//   ....[0]....
.L_2281:
        /*0040*/ 	.word	0x000018a0


	//   ....[1]....
        /*0044*/ 	.word	0x00001a00


	//   ....[2]....
        /*0048*/ 	.word	0x00003650


	//   ....[3]....
        /*004c*/ 	.word	0x000037b0


	//   ....[4]....
        /*0050*/ 	.word	0x000053f0


	//   ....[5]....
        /*0054*/ 	.word	0x00005550


	//   ....[6]....
        /*0058*/ 	.word	0x00007180


	//   ....[7]....
        /*005c*/ 	.word	0x000072e0


	//----- nvinfo : EIATTR_EXIT_INSTR_OFFSETS
	.align		4
.L_2282:
        /*0060*/ 	.byte	0x04, 0x1c
        /*0062*/ 	.short	(.L_2284 - .L_2283)


	//   ....[0]....
.L_2283:
        /*0064*/ 	.word	0x00005970


	//   ....[1]....
        /*0068*/ 	.word	0x000076c0


	//----- nvinfo : EIATTR_MAX_THREADS
	.align		4
.L_2284:
        /*006c*/ 	.byte	0x04, 0x05
        /*006e*/ 	.short	(.L_2286 - .L_2285)
.L_2285:
        /*0070*/ 	.word	0x00000080
        /*0074*/ 	.word	0x00000001
        /*0078*/ 	.word	0x00000001


	//----- nvinfo : EIATTR_CRS_STACK_SIZE
	.align		4
.L_2286:
        /*007c*/ 	.byte	0x04, 0x1e
        /*007e*/ 	.short	(.L_2288 - .L_2287)
.L_2287:
        /*0080*/ 	.word	0x00000000


	//----- nvinfo : EIATTR_CBANK_PARAM_SIZE
	.align		4
.L_2288:
        /*0084*/ 	.byte	0x03, 0x19
        /*0086*/ 	.short	0x0290


	//----- nvinfo : EIATTR_PARAM_CBANK
	.align		4
        /*0088*/ 	.byte	0x04, 0x0a
        /*008a*/ 	.short	(.L_2290 - .L_2289)
	.align		4
.L_2289:
        /*008c*/ 	.word	index@(.nv.constant0._ZN2at6native18elementwise_kernelILi128ELi4EZNS0_22gpu_kernel_impl_nocastIZZZNS0_29binary_cross_entropy_out_cudaERKNS_6TensorES5_RKSt8optionalIS3_ElRS3_ENKUlvE_clEvENKUlvE2_clEvEUlN3c108BFloat16ESE_E_EEvRNS_18TensorIteratorBaseERKT_EUliE_EEviT1_)
        /*0090*/ 	.short	0x0210
        /*0092*/ 	.short	0x0290


	//----- nvinfo : EIATTR_SW_WAR
	.align		4
.L_2290:
        /*0094*/ 	.byte	0x04, 0x36
        /*0096*/ 	.short	(.L_2292 - .L_2291)
.L_2291:
        /*0098*/ 	.word	0x00000008
.L_2292:


//--------------------- .nv.info._ZN2at6native27unrolled_elementwise_kernelIZZZNS0_29binary_cross_entropy_out_cudaERKNS_6TensorES4_RKSt8optionalIS2_ElRS2_ENKUlvE_clEvENKUlvE2_clEvEUlN3c108BFloat16ESD_E_St5arrayIPcLm3EELi4E23TrivialOffsetCalculatorILi2EjESI_ILi1EjENS0_6memory15LoadWithoutCastENSL_16StoreWithoutCastEEEviT_T0_T2_T3_T4_T5_ --------------------------
	.section	.nv.info._ZN2at6native27unrolled_elementwise_kernelIZZZNS0_29binary_cross_entropy_out_cudaERKNS_6TensorES4_RKSt8optionalIS2_ElRS2_ENKUlvE_clEvENKUlvE2_clEvEUlN3c108BFloat16ESD_E_St5arrayIPcLm3EELi4E23TrivialOffsetCalculatorILi2EjESI_ILi1EjENS0_6memory15LoadWithoutCastENSL_16StoreWithoutCastEEEviT_T0_T2_T3_T4_T5_,"",@"SHT_CUDA_INFO"
	.sectionflags	@""
	.align	4


	//----- nvinfo : EIATTR_CUDA_API_VERSION
	.align		4
        /*0000*/ 	.byte	0x04, 0x37
        /*0002*/ 	.short	(.L_2294 - .L_2293)
.L_2293:
        /*0004*/ 	.word	0x00000082


	//----- nvinfo : EIATTR_KPARAM_INFO
	.align		4
.L_2294:
        /*0008*/ 	.byte	0x04, 0x17
        /*000a*/ 	.short	(.L_2296 - .L_2295)
.L_2295:
        /*000c*/ 	.word	0x00000000
        /*0010*/ 	.short	0x0006
        /*0012*/ 	.short	0x0023
        /*0014*/ 	.byte	0x00, 0xf0, 0x05, 0x00


	//----- nvinfo : EIATTR_KPARAM_INFO
	.align		4
.L_2296:
        /*0018*/ 	.byte	0x04, 0x17
        /*001a*/ 	.short	(.L_2298 - .L_2297)
.L_2297:
        /*001c*/ 	.word	0x00000000
        /*0020*/ 	.short	0x0005
        /*0022*/ 	.short	0x0022
        /*0024*/ 	.byte	0x00, 0xf0, 0x05, 0x00


	//----- nvinfo : EIATTR_KPARAM_INFO
	.align		4
.L_2298:
        /*0028*/ 	.byte	0x04, 0x17
        /*002a*/ 	.short	(.L_2300 - .L_2299)
.L_2299:
        /*002c*/ 	.word	0x00000000
        /*0030*/ 	.short	0x0004
        /*0032*/ 	.short	0x0021
        /*0034*/ 	.byte	0x00, 0xf0, 0x05, 0x00


	//----- nvinfo : EIATTR_KPARAM_INFO
	.align		4
.L_2300:
        /*0038*/ 	.byte	0x04, 0x17
        /*003a*/ 	.short	(.L_2302 - .L_2301)
.L_2301:
        /*003c*/ 	.word	0x00000000
        /*0040*/ 	.short	0x0003
        /*0042*/ 	.short	0x0020
        /*0044*/ 	.byte	0x00, 0xf0, 0x05, 0x00


	//----- nvinfo : EIATTR_KPARAM_INFO
	.align		4
.L_2302:
        /*0048*/ 	.byte	0x04, 0x17
        /*004a*/ 	.short	(.L_2304 - .L_2303)
.L_2303:
        /*004c*/ 	.word	0x00000000
        /*0050*/ 	.short	0x0002
        /*0052*/ 	.short	0x0008
        /*0054*/ 	.byte	0x00, 0xf0, 0x61, 0x00


	//----- nvinfo : EIATTR_KPARAM_INFO
	.align		4
.L_2304:
        /*0058*/ 	.byte	0x04, 0x17
        /*005a*/ 	.short	(.L_2306 - .L_2305)
.L_2305:
        /*005c*/ 	.word	0x00000000
        /*0060*/ 	.short	0x0001
        /*0062*/ 	.short	0x0004
        /*0064*/ 	.byte	0x00, 0xf0, 0x05, 0x00


	//----- nvinfo : EIATTR_KPARAM_INFO
	.align		4
.L_2306:
        /*0068*/ 	.byte	0x04, 0x17
        /*006a*/ 	.short	(.L_2308 - .L_2307)
.L_2307:
        /*006c*/ 	.word	0x00000000
        /*0070*/ 	.short	0x0000
        /*0072*/ 	.short	0x0000
        /*0074*/ 	.byte	0x00, 0xf0, 0x11, 0x00


	//----- nvinfo : EIATTR_SPARSE_MMA_MASK
	.align		4
.L_2308:
        /*0078*/ 	.byte	0x03, 0x50
        /*007a*/ 	.short	0x0000


	//----- nvinfo : EIATTR_MAXREG_COUNT
	.align		4
        /*007c*/ 	.byte	0x03, 0x1b
        /*007e*/ 	.short	0x00ff


	//----- nvinfo : EIATTR_EXTERNS
	.align		4
        /*0080*/ 	.byte	0x04, 0x0f
        /*0082*/ 	.short	(.L_2310 - .L_2309)


	//   ....[0]....
	.align		4
.L_2309:
        /*0084*/ 	.word	index@(__assertfail)


	//----- nvinfo : EIATTR_MERCURY_ISA_VERSION
	.align		4
.L_2310:
        /*0088*/ 	.byte	0x03, 0x5f
        /*008a*/ 	.short	0x0101


	//----- nvinfo : EIATTR_SYSCALL_OFFSETS
	.align		4
        /*008c*/ 	.byte	0x04, 0x46
        /*008e*/ 	.short	(.L_2312 - .L_2311)


	//   ....[0]....
.L_2311:
        /*0090*/ 	.word	0x00000470


	//   ....[1]....
        /*0094*/ 	.word	0x000005d0


	//   ....[2]....
        /*0098*/ 	.word	0x00000b40


	//   ....[3]....
        /*009c*/ 	.word	0x00000ca0


	//   ....[4]....
        /*00a0*/ 	.word	0x00001200


	//   ....[5]....
        /*00a4*/ 	.word	0x00001360


	//   ....[6]....
        /*00a8*/ 	.word	0x000018c0


	//   ....[7]....
        /*00ac*/ 	.word	0x00001a20


	//----- nvinfo : EIATTR_EXIT_INSTR_OFFSETS
	.align		4
.L_2312:
        /*00b0*/ 	.byte	0x04, 0x1c
        /*00b2*/ 	.short	(.L_2314 - .L_2313)


	//   ....[0]....
.L_2313:
        /*00b4*/ 	.word	0x00001fc0


	//   ....[1]....
        /*00b8*/ 	.word	0x00002010


	//----- nvinfo : EIATTR_MAX_THREADS
	.align		4
.L_2314:
        /*00bc*/ 	.byte	0x04, 0x05
        /*00be*/ 	.short	(.L_2316 - .L_2315)
.L_2315:
        /*00c0*/ 	.word	0x00000080
        /*00c4*/ 	.word	0x00000001
        /*00c8*/ 	.word	0x00000001


	//----- nvinfo : EIATTR_CRS_STACK_SIZE
	.align		4
.L_2316:
        /*00cc*/ 	.byte	0x04, 0x1e
        /*00ce*/ 	.short	(.L_2318 - .L_2317)
.L_2317:
        /*00d0*/ 	.word	0x00000000


	//----- nvinfo : EIATTR_CBANK_PARAM_SIZE
	.align		4
.L_2318:
        /*00d4*/ 	.byte	0x03, 0x19
        /*00d6*/ 	.short	0x0024


	//----- nvinfo : EIATTR_PARAM_CBANK
	.align		4
        /*00d8*/ 	.byte	0x04, 0x0a
        /*00da*/ 	.short	(.L_2320 - .L_2319)
	.align		4
.L_2319:
        /*00dc*/ 	.word	index@(.nv.constant0._ZN2at6native27unrolled_elementwise_kernelIZZZNS0_29binary_cross_entropy_out_cudaERKNS_6TensorES4_RKSt8optionalIS2_ElRS2_ENKUlvE_clEvENKUlvE2_clEvEUlN3c108BFloat16ESD_E_St5arrayIPcLm3EELi4E23TrivialOffsetCalculatorILi2EjESI_ILi1EjENS0_6memory15LoadWithoutCastENSL_16StoreWithoutCastEEEviT_T0_T2_T3_T4_T5_)
        /*00e0*/ 	.short	0x0210
        /*00e2*/ 	.short	0x0024


	//----- nvinfo : EIATTR_SW_WAR
	.align		4
.L_2320:
        /*00e4*/ 	.byte	0x04, 0x36
        /*00e6*/ 	.short	(.L_2322 - .L_2321)
.L_2321:
        /*00e8*/ 	.word	0x00000008
.L_2322:


//--------------------- .nv.info._ZN2at6native29vectorized_elementwise_kernelILi2EZZZNS0_29binary_cross_entropy_out_cudaERKNS_6TensorES4_RKSt8optionalIS2_ElRS2_ENKUlvE_clEvENKUlvE2_clEvEUlN3c108BFloat16ESD_E_St5arrayIPcLm3EEEEviT0_T1_ --------------------------
	.section	.nv.info._ZN2at6native29vectorized_elementwise_kernelILi2EZZZNS0_29binary_cross_entropy_out_cudaERKNS_6TensorES4_RKSt8optionalIS2_ElRS2_ENKUlvE_clEvENKUlvE2_clEvEUlN3c108BFloat16ESD_E_St5arrayIPcLm3EEEEviT0_T1_,"",@"SHT_CUDA_INFO"
	.sectionflags	@""
	.align	4


	//----- nvinfo : EIATTR_CUDA_API_VERSION
	.align		4
        /*0000*/ 	.byte	0x04, 0x37
        /*0002*/ 	.short	(.L_2324 - .L_2323)
.L_2323:
        /*0004*/ 	.word	0x00000082


	//----- nvinfo : EIATTR_KPARAM_INFO
	.align		4
.L_2324:
        /*0008*/ 	.byte	0x04, 0x17
        /*000a*/ 	.short	(.L_2326 - .L_2325)
.L_2325:
        /*000c*/ 	.word	0x00000000
        /*0010*/ 	.short	0x0002
        /*0012*/ 	.short	0x0008
        /*0014*/ 	.byte	0x00, 0xf0, 0x61, 0x00


	//----- nvinfo : EIATTR_KPARAM_INFO
	.align		4
.L_2326:
        /*0018*/ 	.byte	0x04, 0x17
        /*001a*/ 	.short	(.L_2328 - .L_2327)
.L_2327:
        /*001c*/ 	.word	0x00000000
        /*0020*/ 	.short	0x0001
        /*0022*/ 	.short	0x0004
        /*0024*/ 	.byte	0x00, 0xf0, 0x05, 0x00


	//----- nvinfo : EIATTR_KPARAM_INFO
	.align		4
.L_2328:
        /*0028*/ 	.byte	0x04, 0x17
        /*002a*/ 	.short	(.L_2330 - .L_2329)
.L_2329:
        /*002c*/ 	.word	0x00000000
        /*0030*/ 	.short	0x0000
        /*0032*/ 	.short	0x0000
        /*0034*/ 	.byte	0x00, 0xf0, 0x11, 0x00


	//----- nvinfo : EIATTR_SPARSE_MMA_MASK
	.align		4
.L_2330:
        /*0038*/ 	.byte	0x03, 0x50
        /*003a*/ 	.short	0x0000


	//----- nvinfo : EIATTR_MAXREG_COUNT
	.align		4
        /*003c*/ 	.byte	0x03, 0x1b
        /*003e*/ 	.short	0x00ff


	//----- nvinfo : EIATTR_EXTERNS
	.align		4
        /*0040*/ 	.byte	0x04, 0x0f
        /*0042*/ 	.short	(.L_2332 - .L_2331)


	//   ....[0]....
	.align		4
.L_2331:
        /*0044*/ 	.word	index@(__assertfail)


	//----- nvinfo : EIATTR_MERCURY_ISA_VERSION
	.align		4
.L_2332:
        /*0048*/ 	.byte	0x03, 0x5f
        /*004a*/ 	.short	0x0101


	//----- nvinfo : EIATTR_SYSCALL_OFFSETS
	.align		4
        /*004c*/ 	.byte	0x04, 0x46
        /*004e*/ 	.short	(.L_2334 - .L_2333)


	//   ....[0]....
.L_2333:
        /*0050*/ 	.word	0x000002b0


	//   ....[1]....
        /*0054*/ 	.word	0x00000410


	//   ....[2]....
        /*0058*/ 	.word	0x00000930


	//   ....[3]....
        /*005c*/ 	.word	0x00000a90


	//   ....[4]....
        /*0060*/ 	.word	0x00000f90


	//   ....[5]....
        /*0064*/ 	.word	0x000010f0


	//   ....[6]....
        /*0068*/ 	.word	0x00001610


	//   ....[7]....
        /*006c*/ 	.word	0x00001770


	//   ....[8]....
        /*0070*/ 	.word	0x00001c70


	//   ....[9]....
        /*0074*/ 	.word	0x00001dd0


	//   ....[10]....
        /*0078*/ 	.word	0x000022f0


	//   ....[11]....
        /*007c*/ 	.word	0x00002450


	//   ....[12]....
        /*0080*/ 	.word	0x00002950


	//   ....[13]....
        /*0084*/ 	.word	0x00002ab0


	//   ....[14]....
        /*0088*/ 	.word	0x00002fd0


	//   ....[15]....
        /*008c*/ 	.word	0x00003130


	//   ....[16]....
        /*0090*/ 	.word	0x00003c90


	//   ....[17]....
        /*0094*/ 	.word	0x00003df0


	//   ....[18]....
        /*0098*/ 	.word	0x00004360


	//   ....[19]....
        /*009c*/ 	.word	0x000044c0


	//   ....[20]....
        /*00a0*/ 	.word	0x00004a20


	//   ....[21]....
        /*00a4*/ 	.word	0x00004b80


	//   ....[22]....
        /*00a8*/ 	.word	0x000050e0


	//   ....[23]....
        /*00ac*/ 	.word	0x00005240


	//   ....[24]....
        /*00b0*/ 	.word	0x000057a0


	//   ....[25]....
        /*00b4*/ 	.word	0x00005900


	//   ....[26]....
        /*00b8*/ 	.word	0x00005e60


	//   ....[27]....
        /*00bc*/ 	.word	0x00005fc0


	//   ....[28]....
        /*00c0*/ 	.word	0x00006520


	//   ....[29]....
        /*00c4*/ 	.word	0x00006680


	//   ....[30]....
        /*00c8*/ 	.word	0x00006be0


	//   ....[31]....
        /*00cc*/ 	.word	0x00006d40


	//----- nvinfo : EIATTR_EXIT_INSTR_OFFSETS
	.align		4
.L_2334:
        /*00d0*/ 	.byte	0x04, 0x1c
        /*00d2*/ 	.short	(.L_2336 - .L_2335)


	//   ....[0]....
.L_2335:
        /*00d4*/ 	.word	0x000035a0


	//   ....[1]....
        /*00d8*/ 	.word	0x000074a0


	//   ....[2]....
        /*00dc*/ 	.word	0x000074f0


	//----- nvinfo : EIATTR_MAX_THREADS
	.align		4
.L_2336:
        /*00e0*/ 	.byte	0x04, 0x05
        /*00e2*/ 	.short	(.L_2338 - .L_2337)
.L_2337:
        /*00e4*/ 	.word	0x00000080
        /*00e8*/ 	.word	0x00000001
        /*00ec*/ 	.word	0x00000001


	//----- nvinfo : EIATTR_CRS_STACK_SIZE
	.align		4
.L_2338:
        /*00f0*/ 	.byte	0x04, 0x1e
        /*00f2*/ 	.short	(.L_2340 - .L_2339)
.L_2339:
        /*00f4*/ 	.word	0x00000000


	//----- nvinfo : EIATTR_CBANK_PARAM_SIZE
	.align		4
.L_2340:
        /*00f8*/ 	.byte	0x03, 0x19
        /*00fa*/ 	.short	0x0020


	//----- nvinfo : EIATTR_PARAM_CBANK
	.align		4
        /*00fc*/ 	.byte	0x04, 0x0a
        /*00fe*/ 	.short	(.L_2342 - .L_2341)
	.align		4
.L_2341:
        /*0100*/ 	.word	index@(.nv.constant0._ZN2at6native29vectorized_elementwise_kernelILi2EZZZNS0_29binary_cross_entropy_out_cudaERKNS_6TensorES4_RKSt8optionalIS2_ElRS2_ENKUlvE_clEvENKUlvE2_clEvEUlN3c108BFloat16ESD_E_St5arrayIPcLm3EEEEviT0_T1_)
        /*0104*/ 	.short	0x0210
        /*0106*/ 	.short	0x0020


	//----- nvinfo : EIATTR_SW_WAR
	.align		4
.L_2342:
        /*0108*/ 	.byte	0x04, 0x36
        /*010a*/ 	.short	(.L_2344 - .L_2343)
.L_2343:
        /*010c*/ 	.word	0x00000008
.L_2344:


//--------------------- .nv.info._ZN2at6native29vectorized_elementwise_kernelILi4EZZZNS0_29binary_cross_entropy_out_cudaERKNS_6TensorES4_RKSt8optionalIS2_ElRS2_ENKUlvE_clEvENKUlvE2_clEvEUlN3c108BFloat16ESD_E_St5arrayIPcLm3EEEEviT0_T1_ --------------------------
	.section	.nv.info._ZN2at6native29vectorized_elementwise_kernelILi4EZZZNS0_29binary_cross_entropy_out_cudaERKNS_6TensorES4_RKSt8optionalIS2_ElRS2_ENKUlvE_clEvENKUlvE2_clEvEUlN3c108BFloat16ESD_E_St5arrayIPcLm3EEEEviT0_T1_,"",@"SHT_CUDA_INFO"
	.sectionflags	@""
	.align	4


	//----- nvinfo : EIATTR_CUDA_API_VERSION
	.align		4
        /*0000*/ 	.byte	0x04, 0x37
        /*0002*/ 	.short	(.L_2346 - .L_2345)
.L_2345:
        /*0004*/ 	.word	0x00000082


	//----- nvinfo : EIATTR_KPARAM_INFO
	.align		4
.L_2346:
        /*0008*/ 	.byte	0x04, 0x17
        /*000a*/ 	.short	(.L_2348 - .L_2347)
.L_2347:
        /*000c*/ 	.word	0x00000000
        /*0010*/ 	.short	0x0002
        /*0012*/ 	.short	0x0008
        /*0014*/ 	.byte	0x00, 0xf0, 0x61, 0x00


	//----- nvinfo : EIATTR_KPARAM_INFO
	.align		4
.L_2348:
        /*0018*/ 	.byte	0x04, 0x17
        /*001a*/ 	.short	(.L_2350 - .L_2349)
.L_2349:
        /*001c*/ 	.word	0x00000000
        /*0020*/ 	.short	0x0001
        /*0022*/ 	.short	0x0004
        /*0024*/ 	.byte	0x00, 0xf0, 0x05, 0x00


	//----- nvinfo : EIATTR_KPARAM_INFO
	.align		4
.L_2350:
        /*0028*/ 	.byte	0x04, 0x17
        /*002a*/ 	.short	(.L_2352 - .L_2351)
.L_2351:
        /*002c*/ 	.word	0x00000000
        /*0030*/ 	.short	0x0000
        /*0032*/ 	.short	0x0000
        /*0034*/ 	.byte	0x00, 0xf0, 0x11, 0x00


	//----- nvinfo : EIATTR_SPARSE_MMA_MASK
	.align		4
.L_2352:
        /*0038*/ 	.byte	0x03, 0x50
        /*003a*/ 	.short	0x0000


	//----- nvinfo : EIATTR_MAXREG_COUNT
	.align		4
        /*003c*/ 	.byte	0x03, 0x1b
        /*003e*/ 	.short	0x00ff


	//----- nvinfo : EIATTR_EXTERNS
	.align		4
        /*0040*/ 	.byte	0x04, 0x0f
        /*0042*/ 	.short	(.L_2354 - .L_2353)


	//   ....[0]....
	.align		4
.L_2353:
        /*0044*/ 	.word	index@(__assertfail)


	//----- nvinfo : EIATTR_MERCURY_ISA_VERSION
	.align		4
.L_2354:
        /*0048*/ 	.byte	0x03, 0x5f
        /*004a*/ 	.short	0x0101


	//----- nvinfo : EIATTR_SYSCALL_OFFSETS
	.align		4
        /*004c*/ 	.byte	0x04, 0x46
        /*004e*/ 	.short	(.L_2356 - .L_2355)


	//   ....[0]....
.L_2355:
        /*0050*/ 	.word	0x00000270


	//   ....[1]....
        /*0054*/ 	.word	0x000003d0


	//   ....[2]....
        /*0058*/ 	.word	0x000008f0


	//   ....[3]....
        /*005c*/ 	.word	0x00000a50


	//   ....[4]....
        /*0060*/ 	.word	0x00000f50


	//   ....[5]....
        /*0064*/ 	.word	0x000010b0


	//   ....[6]....
        /*0068*/ 	.word	0x000015d0


	//   ....[7]....
        /*006c*/ 	.word	0x00001730


	//   ....[8]....
        /*0070*/ 	.word	0x00001c30


	//   ....[9]....
        /*0074*/ 	.word	0x00001d90


	//   ....[10]....
        /*0078*/ 	.word	0x000022b0


	//   ....[11]....
        /*007c*/ 	.word	0x00002410


	//   ....[12]....
        /*0080*/ 	.word	0x00002910


	//   ....[13]....
        /*0084*/ 	.word	0x00002a70


	//   ....[14]....
        /*0088*/ 	.word	0x00002f90


	//   ....[15]....
        /*008c*/ 	.word	0x000030f0


	//   ....[16]....
        /*0090*/ 	.word	0x00003c30


	//   ....[17]....
        /*0094*/ 	.word	0x00003d90


	//   ....[18]....
        /*0098*/ 	.word	0x00004300


	//   ....[19]....
        /*009c*/ 	.word	0x00004460


	//   ....[20]....
        /*00a0*/ 	.word	0x000049c0


	//   ....[21]....
        /*00a4*/ 	.word	0x00004b20


	//   ....[22]....
        /*00a8*/ 	.word	0x00005080


	//   ....[23]....
        /*00ac*/ 	.word	0x000051e0


	//   ....[24]....
        /*00b0*/ 	.word	0x00005740


	//   ....[25]....
        /*00b4*/ 	.word	0x000058a0


	//   ....[26]....
        /*00b8*/ 	.word	0x00005e00


	//   ....[27]....
        /*00bc*/ 	.word	0x00005f60


	//   ....[28]....
        /*00c0*/ 	.word	0x000064c0


	//   ....[29]....
        /*00c4*/ 	.word	0x00006620


	//   ....[30]....
        /*00c8*/ 	.word	0x00006b80


	//   ....[31]....
        /*00cc*/ 	.word	0x00006ce0


	//----- nvinfo : EIATTR_EXIT_INSTR_OFFSETS
	.align		4
.L_2356:
        /*00d0*/ 	.byte	0x04, 0x1c
        /*00d2*/ 	.short	(.L_2358 - .L_2357)


	//   ....[0]....
.L_2357:
        /*00d4*/ 	.word	0x00003540


	//   ....[1]....
        /*00d8*/ 	.word	0x00007440


	//   ....[2]....
        /*00dc*/ 	.word	0x00007490


	//----- nvinfo : EIATTR_MAX_THREADS
	.align		4
.L_2358:
        /*00e0*/ 	.byte	0x04, 0x05
        /*00e2*/ 	.short	(.L_2360 - .L_2359)
.L_2359:
        /*00e4*/ 	.word	0x00000080
        /*00e8*/ 	.word	0x00000001
        /*00ec*/ 	.word	0x00000001


	//----- nvinfo : EIATTR_CRS_STACK_SIZE
	.align		4
.L_2360:
        /*00f0*/ 	.byte	0x04, 0x1e
        /*00f2*/ 	.short	(.L_2362 - .L_2361)
.L_2361:
        /*00f4*/ 	.word	0x00000000


	//----- nvinfo : EIATTR_CBANK_PARAM_SIZE
	.align		4
.L_2362:
        /*00f8*/ 	.byte	0x03, 0x19
        /*00fa*/ 	.short	0x0020


	//----- nvinfo : EIATTR_PARAM_CBANK
	.align		4
        /*00fc*/ 	.byte	0x04, 0x0a
        /*00fe*/ 	.short	(.L_2364 - .L_2363)
	.align		4
.L_2363:
        /*0100*/ 	.word	index@(.nv.constant0._ZN2at6native29vectorized_elementwise_kernelILi4EZZZNS0_29binary_cross_entropy_out_cudaERKNS_6TensorES4_RKSt8optionalIS2_ElRS2_ENKUlvE_clEvENKUlvE2_clEvEUlN3c108BFloat16ESD_E_St5arrayIPcLm3EEEEviT0_T1_)
        /*0104*/ 	.short	0x0210
        /*0106*/ 	.short	0x0020


	//----- nvinfo : EIATTR_SW_WAR
	.align		4
.L_2364:
        /*0108*/ 	.byte	0x04, 0x36
        /*010a*/ 	.short	(.L_2366 - .L_2365)
.L_2365:
        /*010c*/ 	.word	0x00000008
.L_2366:


//--------------------- .nv.info._ZN2at6native29vectorized_elementwise_kernelILi8EZZZNS0_29binary_cross_entropy_out_cudaERKNS_6TensorES4_RKSt8optionalIS2_ElRS2_ENKUlvE_clEvENKUlvE2_clEvEUlN3c108BFloat16ESD_E_St5arrayIPcLm3EEEEviT0_T1_ --------------------------
	.section	.nv.info._ZN2at6native29vectorized_elementwise_kernelILi8EZZZNS0_29binary_cross_entropy_out_cudaERKNS_6TensorES4_RKSt8optionalIS2_ElRS2_ENKUlvE_clEvENKUlvE2_clEvEUlN3c108BFloat16ESD_E_St5arrayIPcLm3EEEEviT0_T1_,"",@"SHT_CUDA_INFO"
	.sectionflags	@""
	.align	4


	//----- nvinfo : EIATTR_CUDA_API_VERSION
	.align		4
        /*0000*/ 	.byte	0x04, 0x37
        /*0002*/ 	.short	(.L_2368 - .L_2367)
.L_2367:
        /*0004*/ 	.word	0x00000082


	//----- nvinfo : EIATTR_KPARAM_INFO
	.align		4
.L_2368:
        /*0008*/ 	.byte	0x04, 0x17
        /*000a*/ 	.short	(.L_2370 - .L_2369)
.L_2369:
        /*000c*/ 	.word	0x00000000
        /*0010*/ 	.short	0x0002
        /*0012*/ 	.short	0x0008
        /*0014*/ 	.byte	0x00, 0xf0, 0x61, 0x00


	//----- nvinfo : EIATTR_KPARAM_INFO
	.align		4
.L_2370:
        /*0018*/ 	.byte	0x04, 0x17
        /*001a*/ 	.short	(.L_2372 - .L_2371)
.L_2371:
        /*001c*/ 	.word	0x00000000
        /*0020*/ 	.short	0x0001
        /*0022*/ 	.short	0x0004
        /*0024*/ 	.byte	0x00, 0xf0, 0x05, 0x00


	//----- nvinfo : EIATTR_KPARAM_INFO
	.align		4
.L_2372:
        /*0028*/ 	.byte	0x04, 0x17
        /*002a*/ 	.short	(.L_2374 - .L_2373)
.L_2373:
        /*002c*/ 	.word	0x00000000
        /*0030*/ 	.short	0x0000
        /*0032*/ 	.short	0x0000
        /*0034*/ 	.byte	0x00, 0xf0, 0x11, 0x00


	//----- nvinfo : EIATTR_SPARSE_MMA_MASK
	.align		4
.L_2374:
        /*0038*/ 	.byte	0x03, 0x50
        /*003a*/ 	.short	0x0000


	//----- nvinfo : EIATTR_MAXREG_COUNT
	.align		4
        /*003c*/ 	.byte	0x03, 0x1b
        /*003e*/ 	.short	0x00ff


	//----- nvinfo : EIATTR_EXTERNS
	.align		4
        /*0040*/ 	.byte	0x04, 0x0f
        /*0042*/ 	.short	(.L_2376 - .L_2375)


	//   ....[0]....
	.align		4
.L_2375:
        /*0044*/ 	.word	index@(__assertfail)


	//----- nvinfo : EIATTR_MERCURY_ISA_VERSION
	.align		4
.L_2376:
        /*0048*/ 	.byte	0x03, 0x5f
        /*004a*/ 	.short	0x0101


	//----- nvinfo : EIATTR_SYSCALL_OFFSETS
	.align		4
        /*004c*/ 	.byte	0x04, 0x46
        /*004e*/ 	.short	(.L_2378 - .L_2377)


	//   ....[0]....
.L_2377:
        /*0050*/ 	.word	0x00000250


	//   ....[1]....
        /*0054*/ 	.word	0x000003b0


	//   ....[2]....
        /*0058*/ 	.word	0x000008d0


	//   ....[3]....
        /*005c*/ 	.word	0x00000a30


	//   ....[4]....
        /*0060*/ 	.word	0x00000f30


	//   ....[5]....
        /*0064*/ 	.word	0x00001090


	//   ....[6]....
        /*0068*/ 	.word	0x000015b0


	//   ....[7]....
        /*006c*/ 	.word	0x00001710


	//   ....[8]....
        /*0070*/ 	.word	0x00001c10


	//   ....[9]....
        /*0074*/ 	.word	0x00001d70


	//   ....[10]....
        /*0078*/ 	.word	0x00002290


	//   ....[11]....
        /*007c*/ 	.word	0x000023f0


	//   ....[12]....
        /*0080*/ 	.word	0x000028f0


	//   ....[13]....
        /*0084*/ 	.word	0x00002a50


	//   ....[14]....
        /*0088*/ 	.word	0x00002f70


	//   ....[15]....
        /*008c*/ 	.word	0x000030d0


	//   ....[16]....
        /*0090*/ 	.word	0x00003c00


	//   ....[17]....
        /*0094*/ 	.word	0x00003d60


	//   ....[18]....
        /*0098*/ 	.word	0x000042d0


	//   ....[19]....
        /*009c*/ 	.word	0x00004430


	//   ....[20]....
        /*00a0*/ 	.word	0x00004990


	//   ....[21]....
        /*00a4*/ 	.word	0x00004af0


	//   ....[22]....
        /*00a8*/ 	.word	0x00005050


	//   ....[23]....
        /*00ac*/ 	.word	0x000051b0


	//   ....[24]....
        /*00b0*/ 	.word	0x00005710


	//   ....[25]....
        /*00b4*/ 	.word	0x00005870


	//   ....[26]....
        /*00b8*/ 	.word	0x00005dd0


	//   ....[27]....
        /*00bc*/ 	.word	0x00005f30


	//   ....[28]....
        /*00c0*/ 	.word	0x00006490


	//   ....[29]....
        /*00c4*/ 	.word	0x000065f0


	//   ....[30]....
        /*00c8*/ 	.word	0x00006b50


	//   ....[31]....
        /*00cc*/ 	.word	0x00006cb0


	//----- nvinfo : EIATTR_EXIT_INSTR_OFFSETS
	.align		4
.L_2378:
        /*00d0*/ 	.byte	0x04, 0x1c
        /*00d2*/ 	.short	(.L_2380 - .L_2379)


	//   ....[0]....
.L_2379:
        /*00d4*/ 	.word	0x00003510


	//   ....[1]....
        /*00d8*/ 	.word	0x00007410


	//   ....[2]....
        /*00dc*/ 	.word	0x00007460


	//----- nvinfo : EIATTR_MAX_THREADS
	.align		4
.L_2380:
        /*00e0*/ 	.byte	0x04, 0x05
        /*00e2*/ 	.short	(.L_2382 - .L_2381)
.L_2381:
        /*00e4*/ 	.word	0x00000080
        /*00e8*/ 	.word	0x00000001
        /*00ec*/ 	.word	0x00000001


	//----- nvinfo : EIATTR_CRS_STACK_SIZE
	.align		4
.L_2382:
        /*00f0*/ 	.byte	0x04, 0x1e
        /*00f2*/ 	.short	(.L_2384 - .L_2383)
.L_2383:
        /*00f4*/ 	.word	0x00000000


	//----- nvinfo : EIATTR_CBANK_PARAM_SIZE
	.align		4
.L_2384:
        /*00f8*/ 	.byte	0x03, 0x19
        /*00fa*/ 	.short	0x0020


	//----- nvinfo : EIATTR_PARAM_CBANK
	.align		4
        /*00fc*/ 	.byte	0x04, 0x0a
        /*00fe*/ 	.short	(.L_2386 - .L_2385)
	.align		4
.L_2385:
        /*0100*/ 	.word	index@(.nv.constant0._ZN2at6native29vectorized_elementwise_kernelILi8EZZZNS0_29binary_cross_entropy_out_cudaERKNS_6TensorES4_RKSt8optionalIS2_ElRS2_ENKUlvE_clEvENKUlvE2_clEvEUlN3c108BFloat16ESD_E_St5arrayIPcLm3EEEEviT0_T1_)
        /*0104*/ 	.short	0x0210
        /*0106*/ 	.short	0x0020


	//----- nvinfo : EIATTR_SW_WAR
	.align		4
.L_2386:
        /*0108*/ 	.byte	0x04, 0x36
        /*010a*/ 	.short	(.L_2388 - .L_2387)
.L_2387:
        /*010c*/ 	.word	0x00000008
.L_2388:


//--------------------- .nv.info._ZN2at6native18elementwise_kernelILi128ELi4EZNS0_15gpu_kernel_implIZZZNS0_29binary_cross_entropy_out_cudaERKNS_6TensorES5_RKSt8optionalIS3_ElRS3_ENKUlvE_clEvENKUlvE1_clEvEUlN3c104HalfESE_E_EEvRNS_18TensorIteratorBaseERKT_EUliE_EEviT1_ --------------------------
	.section	.nv.info._ZN2at6native18elementwise_kernelILi128ELi4EZNS0_15gpu_kernel_implIZZZNS0_29binary_cross_entropy_out_cudaERKNS_6TensorES5_RKSt8optionalIS3_ElRS3_ENKUlvE_clEvENKUlvE1_clEvEUlN3c104HalfESE_E_EEvRNS_18TensorIteratorBaseERKT_EUliE_EEviT1_,"",@"SHT_CUDA_INFO"
	.sectionflags	@""
	.align	4


	//----- nvinfo : EIATTR_CUDA_API_VERSION
	.align		4
        /*0000*/ 	.byte	0x04, 0x37
        /*0002*/ 	.short	(.L_2390 - .L_2389)
.L_2389:
        /*0004*/ 	.word	0x00000082


	//----- nvinfo : EIATTR_KPARAM_INFO
	.align		4
.L_2390:
        /*0008*/ 	.byte	0x04, 0x17
        /*000a*/ 	.short	(.L_2392 - .L_2391)
.L_2391:
        /*000c*/ 	.word	0x00000000
        /*0010*/ 	.short	0x0001
        /*0012*/ 	.short	0x0008
        /*0014*/ 	.byte	0x00, 0xf0, 0x21, 0x0a


	//----- nvinfo : EIATTR_KPARAM_INFO
	.align		4
.L_2392:
        /*0018*/ 	.byte	0x04, 0x17
        /*001a*/ 	.short	(.L_2394 - .L_2393)
.L_2393:
        /*001c*/ 	.word	0x00000000
        /*0020*/ 	.short	0x0000
        /*0022*/ 	.short	0x0000
        /*0024*/ 	.byte	0x00, 0xf0, 0x11, 0x00


	//----- nvinfo : EIATTR_SPARSE_MMA_MASK
	.align		4
.L_2394:
        /*0028*/ 	.byte	0x03, 0x50
        /*002a*/ 	.short	0x0000


	//----- nvinfo : EIATTR_MAXREG_COUNT
	.align		4
        /*002c*/ 	.byte	0x03, 0x1b
        /*002e*/ 	.short	0x0080


	//----- nvinfo : EIATTR_EXTERNS
	.align		4
        /*0030*/ 	.byte	0x04, 0x0f
        /*0032*/ 	.short	(.L_2396 - .L_2395)


	//   ....[0]....
	.align		4
.L_2395:
        /*0034*/ 	.word	index@(__assertfail)


	//----- nvinfo : EIATTR_MERCURY_ISA_VERSION
	.align		4
.L_2396:
        /*0038*/ 	.byte	0x03, 0x5f
        /*003a*/ 	.short	0x0101


	//----- nvinfo : EIATTR_SYSCALL_OFFSETS
	.align		4
        /*003c*/ 	.byte	0x04, 0x46
        /*003e*/ 	.short	(.L_2398 - .L_2397)


	//   ....[0]....
.L_2397:
        /*0040*/ 	.word	0x000026a0


	//   ....[1]....
        /*0044*/ 	.word	0x00003720


	//   ....[2]....
        /*0048*/ 	.word	0x00003920


	//   ....[3]....
        /*004c*/ 	.word	0x00003a80


	//   ....[4]....
        /*0050*/ 	.word	0x00004cf0


	//   ....[5]....
        /*0054*/ 	.word	0x00007400


	//   ....[6]....
        /*0058*/ 	.word	0x00008480


	//   ....[7]....
        /*005c*/ 	.word	0x00008680


	//   ....[8]....
        /*0060*/ 	.word	0x000087e0


	//   ....[9]....
        /*0064*/ 	.word	0x00009a50


	//   ....[10]....
        /*0068*/ 	.word	0x0000c150


	//   ....[11]....
        /*006c*/ 	.word	0x0000d1d0


	//   ....[12]....
        /*0070*/ 	.word	0x0000d3d0


	//   ....[13]....
        /*0074*/ 	.word	0x0000d530


	//   ....[14]....
        /*0078*/ 	.word	0x0000e7a0


	//   ....[15]....
        /*007c*/ 	.word	0x00010e90


	//   ....[16]....
        /*0080*/ 	.word	0x00011f10


	//   ....[17]....
        /*0084*/ 	.word	0x00012110


	//   ....[18]....
        /*0088*/ 	.word	0x00012270


	//   ....[19]....
        /*008c*/ 	.word	0x000134e0


	//----- nvinfo : EIATTR_EXIT_INSTR_OFFSETS
	.align		4
.L_2398:
        /*0090*/ 	.byte	0x04, 0x1c
        /*0092*/ 	.short	(.L_2400 - .L_2399)


	//   ....[0]....
.L_2399:
        /*0094*/ 	.word	0x0000e870


	//   ....[1]....
        /*0098*/ 	.word	0x00012710


	//   ....[2]....
        /*009c*/ 	.word	0x00012750


	//   ....[3]....
        /*00a0*/ 	.word	0x000127f0


	//   ....[4]....
        /*00a4*/ 	.word	0x00012830


	//   ....[5]....
        /*00a8*/ 	.word	0x00012870


	//   ....[6]....
        /*00ac*/ 	.word	0x00012900


	//   ....[7]....
        /*00b0*/ 	.word	0x00012920


	//   ....[8]....
        /*00b4*/ 	.word	0x000129c0


	//   ....[9]....
        /*00b8*/ 	.word	0x00012a10


	//   ....[10]....
        /*00bc*/ 	.word	0x00012a60


	//   ....[11]....
        /*00c0*/ 	.word	0x00012b30


	//   ....[12]....
        /*00c4*/ 	.word	0x00012b90


	//   ....[13]....
        /*00c8*/ 	.word	0x00012d20


	//   ....[14]....
        /*00cc*/ 	.word	0x00012e80


	//   ....[15]....
        /*00d0*/ 	.word	0x00012ec0


	//   ....[16]....
        /*00d4*/ 	.word	0x00012f80


	//   ....[17]....
        /*00d8*/ 	.word	0x00013100


	//   ....[18]....
        /*00dc*/ 	.word	0x00013280


	//   ....[19]....
        /*00e0*/ 	.word	0x000133e0


	//   ....[20]....
        /*00e4*/ 	.word	0x000134f0


	//   ....[21]....
        /*00e8*/ 	.word	0x00013530


	//   ....[22]....
        /*00ec*/ 	.word	0x00013570


	//----- nvinfo : EIATTR_MAX_THREADS
	.align		4
.L_2400:
        /*00f0*/ 	.byte	0x04, 0x05
        /*00f2*/ 	.short	(.L_2402 - .L_2401)
.L_2401:
        /*00f4*/ 	.word	0x00000080
        /*00f8*/ 	.word	0x00000001
        /*00fc*/ 	.word	0x00000001


	//----- nvinfo : EIATTR_CRS_STACK_SIZE
	.align		4
.L_2402:
        /*0100*/ 	.byte	0x04, 0x1e
        /*0102*/ 	.short	(.L_2404 - .L_2403)
.L_2403:
        /*0104*/ 	.word	0x00000000


	//----- nvinfo : EIATTR_CBANK_PARAM_SIZE
	.align		4
.L_2404:
        /*0108*/ 	.byte	0x03, 0x19
        /*010a*/ 	.short	0x0290


	//----- nvinfo : EIATTR_PARAM_CBANK
	.align		4
        /*010c*/ 	.byte	0x04, 0x0a
        /*010e*/ 	.short	(.L_2406 - .L_2405)
	.align		4
.L_2405:
        /*0110*/ 	.word	index@(.nv.constant0._ZN2at6native18elementwise_kernelILi128ELi4EZNS0_15gpu_kernel_implIZZZNS0_29binary_cross_entropy_out_cudaERKNS_6TensorES5_RKSt8optionalIS3_ElRS3_ENKUlvE_clEvENKUlvE1_clEvEUlN3c104HalfESE_E_EEvRNS_18TensorIteratorBaseERKT_EUliE_EEviT1_)
        /*0114*/ 	.short	0x0210
        /*0116*/ 	.short	0x0290


	//----- nvinfo : EIATTR_SW_WAR
	.align		4
.L_2406:
        /*0118*/ 	.byte	0x04, 0x36
        /*011a*/ 	.short	(.L_2408 - .L_2407)
.L_2407:
        /*011c*/ 	.word	0x00000008
.L_2408:


//--------------------- .nv.info._ZN2at6native27unrolled_elementwise_kernelIZZZNS0_29binary_cross_entropy_out_cudaERKNS_6TensorES4_RKSt8optionalIS2_ElRS2_ENKUlvE_clEvENKUlvE1_clEvEUlN3c104HalfESD_E_St5arrayIPcLm3EELi4E23TrivialOffsetCalculatorILi2EjESI_ILi1EjENS0_6memory12LoadWithCastILi2EEENSL_13StoreWithCastILi1EEEEEviT_T0_T2_T3_T4_T5_ --------------------------
	.section	.nv.info._ZN2at6native27unrolled_elementwise_kernelIZZZNS0_29binary_cross_entropy_out_cudaERKNS_6TensorES4_RKSt8optionalIS2_ElRS2_ENKUlvE_clEvENKUlvE1_clEvEUlN3c104HalfESD_E_St5arrayIPcLm3EELi4E23TrivialOffsetCalculatorILi2EjESI_ILi1EjENS0_6memory12LoadWithCastILi2EEENSL_13StoreWithCastILi1EEEEEviT_T0_T2_T3_T4_T5_,"",@"SHT_CUDA_INFO"
	.sectionflags	@""
	.align	4


	//----- nvinfo : EIATTR_CUDA_API_VERSION
	.align		4
        /*0000*/ 	.byte	0x04, 0x37
        /*0002*/ 	.short	(.L_2410 - .L_2409)
.L_2409:
        /*0004*/ 	.word	0x00000082


	//----- nvinfo : EIATTR_KPARAM_INFO
	.align		4
.L_2410:
        /*0008*/ 	.byte	0x04, 0x17
        /*000a*/ 	.short	(.L_2412 - .L_2411)
.L_2411:
        /*000c*/ 	.word	0x00000000
        /*0010*/ 	.short	0x0006
        /*0012*/ 	.short	0x0030
        /*0014*/ 	.byte	0x00, 0xf0, 0x21, 0x00


	//----- nvinfo : EIATTR_KPARAM_INFO
	.align		4
.L_2412:
        /*0018*/ 	.byte	0x04, 0x17
        /*001a*/ 	.short	(.L_2414 - .L_2413)
.L_2413:
        /*001c*/ 	.word	0x00000000
        /*0020*/ 	.short	0x0005
        /*0022*/ 	.short	0x0024
        /*0024*/ 	.byte	0x00, 0xf0, 0x31, 0x00


	//----- nvinfo : EIATTR_KPARAM_INFO
	.align		4
.L_2414:
        /*0028*/ 	.byte	0x04, 0x17
        /*002a*/ 	.short	(.L_2416 - .L_2415)
.L_2415:
        /*002c*/ 	.word	0x00000000
        /*0030*/ 	.short	0x0004
        /*0032*/ 	.short	0x0021
        /*0034*/ 	.byte	0x00, 0xf0, 0x05, 0x00


	//----- nvinfo : EIATTR_KPARAM_INFO
	.align		4
.L_2416:
        /*0038*/ 	.byte	0x04, 0x17
        /*003a*/ 	.short	(.L_2418 - .L_2417)
.L_2417:
        /*003c*/ 	.word	0x00000000
        /*0040*/ 	.short	0x0003
        /*0042*/ 	.short	0x0020
        /*0044*/ 	.byte	0x00, 0xf0, 0x05, 0x00


	//----- nvinfo : EIATTR_KPARAM_INFO
	.align		4
.L_2418:
        /*0048*/ 	.byte	0x04, 0x17
        /*004a*/ 	.short	(.L_2420 - .L_2419)
.L_2419:
        /*004c*/ 	.word	0x00000000
        /*0050*/ 	.short	0x0002
        /*0052*/ 	.short	0x0008
        /*0054*/ 	.byte	0x00, 0xf0, 0x61, 0x00


	//----- nvinfo : EIATTR_KPARAM_INFO
	.align		4
.L_2420:
        /*0058*/ 	.byte	0x04, 0x17
        /*005a*/ 	.short	(.L_2422 - .L_2421)
.L_2421:
        /*005c*/ 	.word	0x00000000
        /*0060*/ 	.short	0x0001
        /*0062*/ 	.short	0x0004
        /*0064*/ 	.byte	0x00, 0xf0, 0x05, 0x00


	//----- nvinfo : EIATTR_KPARAM_INFO
	.align		4
.L_2422:
        /*0068*/ 	.byte	0x04, 0x17
        /*006a*/ 	.short	(.L_2424 - .L_2423)
.L_2423:
        /*006c*/ 	.word	0x00000000
        /*0070*/ 	.short	0x0000
        /*0072*/ 	.short	0x0000
        /*0074*/ 	.byte	0x00, 0xf0, 0x11, 0x00


	//----- nvinfo : EIATTR_SPARSE_MMA_MASK
	.align		4
.L_2424:
        /*0078*/ 	.byte	0x03, 0x50
        /*007a*/ 	.short	0x0000


	//----- nvinfo : EIATTR_MAXREG_COUNT
	.align		4
        /*007c*/ 	.byte	0x03, 0x1b
        /*007e*/ 	.short	0x00ff


	//----- nvinfo : EIATTR_EXTERNS
	.align		4
        /*0080*/ 	.byte	0x04, 0x0f
        /*0082*/ 	.short	(.L_2426 - .L_2425)


	//   ....[0]....
	.align		4
.L_2425:
        /*0084*/ 	.word	index@(__assertfail)


	//----- nvinfo : EIATTR_MERCURY_ISA_VERSION
	.align		4
.L_2426:
        /*0088*/ 	.byte	0x03, 0x5f
        /*008a*/ 	.short	0x0101


	//----- nvinfo : EIATTR_SYSCALL_OFFSETS
	.align		4
        /*008c*/ 	.byte	0x04, 0x46
        /*008e*/ 	.short	(.L_2428 - .L_2427)


	//   ....[0]....
.L_2427:
        /*0090*/ 	.word	0x000010c0


	//   ....[1]....
        /*0094*/ 	.word	0x00002150


	//   ....[2]....
        /*0098*/ 	.word	0x00003260


	//   ....[3]....
        /*009c*/ 	.word	0x000042f0


	//   ....[4]....
        /*00a0*/ 	.word	0x00005410


	//   ....[5]....
        /*00a4*/ 	.word	0x000064a0


	//   ....[6]....
        /*00a8*/ 	.word	0x000075a0


	//   ....[7]....
        /*00ac*/ 	.word	0x00008630


	//   ....[8]....
        /*00b0*/ 	.word	0x00008890


	//   ....[9]....
        /*00b4*/ 	.word	0x000089f0


	//   ....[10]....
        /*00b8*/ 	.word	0x00008f30


	//   ....[11]....
        /*00bc*/ 	.word	0x00009090


	//   ....[12]....
        /*00c0*/ 	.word	0x000095d0


	//   ....[13]....
        /*00c4*/ 	.word	0x00009730


	//   ....[14]....
        /*00c8*/ 	.word	0x00009c70


	//   ....[15]....
        /*00cc*/ 	.word	0x00009dd0


	//   ....[16]....
        /*00d0*/ 	.word	0x0000b230


	//   ....[17]....
        /*00d4*/ 	.word	0x0000c250


	//   ....[18]....
        /*00d8*/ 	.word	0x0000d230


	//   ....[19]....
        /*00dc*/ 	.word	0x0000e210


	//----- nvinfo : EIATTR_EXIT_INSTR_OFFSETS
	.align		4
.L_2428:
        /*00e0*/ 	.byte	0x04, 0x1c
        /*00e2*/ 	.short	(.L_2430 - .L_2429)


	//   ....[0]....
.L_2429:
        /*00e4*/ 	.word	0x0000d2f0


	//   ....[1]....
        /*00e8*/ 	.word	0x0000d440


	//   ....[2]....
        /*00ec*/ 	.word	0x0000d480


	//   ....[3]....
        /*00f0*/ 	.word	0x0000d520


	//   ....[4]....
        /*00f4*/ 	.word	0x0000d560


	//   ....[5]....
        /*00f8*/ 	.word	0x0000d5a0


	//   ....[6]....
        /*00fc*/ 	.word	0x0000d630


	//   ....[7]....
        /*0100*/ 	.word	0x0000d650


	//   ....[8]....
        /*0104*/ 	.word	0x0000d6f0


	//   ....[9]....
        /*0108*/ 	.word	0x0000d740


	//   ....[10]....
        /*010c*/ 	.word	0x0000d790


	//   ....[11]....
        /*0110*/ 	.word	0x0000d860


	//   ....[12]....
        /*0114*/ 	.word	0x0000d8c0


	//   ....[13]....
        /*0118*/ 	.word	0x0000da50


	//   ....[14]....
        /*011c*/ 	.word	0x0000dbb0


	//   ....[15]....
        /*0120*/ 	.word	0x0000dbf0


	//   ....[16]....
        /*0124*/ 	.word	0x0000dcb0


	//   ....[17]....
        /*0128*/ 	.word	0x0000de30


	//   ....[18]....
        /*012c*/ 	.word	0x0000dfb0


	//   ....[19]....
        /*0130*/ 	.word	0x0000e110


	//   ....[20]....
        /*0134*/ 	.word	0x0000e220


	//   ....[21]....
        /*0138*/ 	.word	0x0000e260


	//   ....[22]....
        /*013c*/ 	.word	0x0000e2a0


	//----- nvinfo : EIATTR_MAX_THREADS
	.align		4
.L_2430:
        /*0140*/ 	.byte	0x04, 0x05
        /*0142*/ 	.short	(.L_2432 - .L_2431)
.L_2431:
        /*0144*/ 	.word	0x00000080
        /*0148*/ 	.word	0x00000001
        /*014c*/ 	.word	0x00000001


	//----- nvinfo : EIATTR_CRS_STACK_SIZE
	.align		4
.L_2432:
        /*0150*/ 	.byte	0x04, 0x1e
        /*0152*/ 	.short	(.L_2434 - .L_2433)
.L_2433:
        /*0154*/ 	.word	0x00000000


	//----- nvinfo : EIATTR_CBANK_PARAM_SIZE
	.align		4
.L_2434:
        /*0158*/ 	.byte	0x03, 0x19
        /*015a*/ 	.short	0x0038


	//----- nvinfo : EIATTR_PARAM_CBANK
	.align		4
        /*015c*/ 	.byte	0x04, 0x0a
        /*015e*/ 	.short	(.L_2436 - .L_2435)
	.align		4
.L_2435:
        /*0160*/ 	.word	index@(.nv.constant0._ZN2at6native27unrolled_elementwise_kernelIZZZNS0_29binary_cross_entropy_out_cudaERKNS_6TensorES4_RKSt8optionalIS2_ElRS2_ENKUlvE_clEvENKUlvE1_clEvEUlN3c104HalfESD_E_St5arrayIPcLm3EELi4E23TrivialOffsetCalculatorILi2EjESI_ILi1EjENS0_6memory12LoadWithCastILi2EEENSL_13StoreWithCastILi1EEEEEviT_T0_T2_T3_T4_T5_)
        /*0164*/ 	.short	0x0210
        /*0166*/ 	.short	0x0038


	//----- nvinfo : EIATTR_SW_WAR
	.align		4
.L_2436:
        /*0168*/ 	.byte	0x04, 0x36
        /*016a*/ 	.short	(.L_2438 - .L_2437)
.L_2437:
        /*016c*/ 	.word	0x00000008
.L_2438:


//--------------------- .nv.info._ZN2at6native18elementwise_kernelILi128ELi4EZNS0_22gpu_kernel_impl_nocastIZZZNS0_29binary_cross_entropy_out_cudaERKNS_6TensorES5_RKSt8optionalIS3_ElRS3_ENKUlvE_clEvENKUlvE1_clEvEUlN3c104HalfESE_E_EEvRNS_18TensorIteratorBaseERKT_EUliE_EEviT1_ --------------------------
	.section	.nv.info._ZN2at6native18elementwise_kernelILi128ELi4EZNS0_22gpu_kernel_impl_nocastIZZZNS0_29binary_cross_entropy_out_cudaERKNS_6TensorES5_RKSt8optionalIS3_ElRS3_ENKUlvE_clEvENKUlvE1_clEvEUlN3c104HalfESE_E_EEvRNS_18TensorIteratorBaseERKT_EUliE_EEviT1_,"",@"SHT_CUDA_INFO"
	.sectionflags	@""
	.align	4


	//----- nvinfo : EIATTR_CUDA_API_VERSION
	.align		4
        /*0000*/ 	.byte	0x04, 0x37
        /*0002*/ 	.short	(.L_2440 - .L_2439)
.L_2439:
        /*0004*/ 	.word	0x00000082


	//----- nvinfo : EIATTR_KPARAM_INFO
	.align		4
.L_2440:
        /*0008*/ 	.byte	0x04, 0x17
        /*000a*/ 	.short	(.L_2442 - .L_2441)
.L_2441:
        /*000c*/ 	.word	0x00000000
        /*0010*/ 	.short	0x0001
        /*0012*/ 	.short	0x0008
        /*0014*/ 	.byte	0x00, 0xf0, 0x21, 0x0a


	//----- nvinfo : EIATTR_KPARAM_INFO
	.align		4
.L_2442:
        /*0018*/ 	.byte	0x04, 0x17
        /*001a*/ 	.short	(.L_2444 - .L_2443)
.L_2443:
        /*001c*/ 	.word	0x00000000
        /*0020*/ 	.short	0x0000
        /*0022*/ 	.short	0x0000
        /*0024*/ 	.byte	0x00, 0xf0, 0x11, 0x00


	//----- nvinfo : EIATTR_SPARSE_MMA_MASK
	.align		4
.L_2444:
        /*0028*/ 	.byte	0x03, 0x50
        /*002a*/ 	.short	0x0000


	//----- nvinfo : EIATTR_MAXREG_COUNT
	.align		4
        /*002c*/ 	.byte	0x03, 0x1b
        /*002e*/ 	.short	0x0080


	//----- nvinfo : EIATTR_EXTERNS
	.align		4
        /*0030*/ 	.byte	0x04, 0x0f
        /*0032*/ 	.short	(.L_2446 - .L_2445)


	//   ....[0]....
	.align		4
.L_2445:
        /*0034*/ 	.word	index@(__assertfail)


	//----- nvinfo : EIATTR_MERCURY_ISA_VERSION
	.align		4
.L_2446:
        /*0038*/ 	.byte	0x03, 0x5f
        /*003a*/ 	.short	0x0101


	//----- nvinfo : EIATTR_SYSCALL_OFFSETS
	.align		4
        /*003c*/ 	.byte	0x04, 0x46
        /*003e*/ 	.short	(.L_2448 - .L_2447)


	//   ....[0]....
.L_2447:
        /*0040*/ 	.word	0x000018a0


	//   ....[1]....
        /*0044*/ 	.word	0x00001a00


	//   ....[2]....
        /*0048*/ 	.word	0x00003630


	//   ....[3]....
        /*004c*/ 	.word	0x00003790


	//   ....[4]....
        /*0050*/ 	.word	0x000053b0


	//   ....[5]....
        /*0054*/ 	.word	0x00005510


	//   ....[6]....
        /*0058*/ 	.word	0x00007120


	//   ....[7]....
        /*005c*/ 	.word	0x00007280


	//----- nvinfo : EIATTR_EXIT_INSTR_OFFSETS
	.align		4
.L_2448:
        /*0060*/ 	.byte	0x04, 0x1c
        /*0062*/ 	.short	(.L_2450 - .L_2449)


	//   ....[0]....
.L_2449:
        /*0064*/ 	.word	0x00005910


	//   ....[1]....
        /*0068*/ 	.word	0x00007640


	//----- nvinfo : EIATTR_MAX_THREADS
	.align		4
.L_2450:
        /*006c*/ 	.byte	0x04, 0x05
        /*006e*/ 	.short	(.L_2452 - .L_2451)
.L_2451:
        /*0070*/ 	.word	0x00000080
        /*0074*/ 	.word	0x00000001
        /*0078*/ 	.word	0x00000001


	//----- nvinfo : EIATTR_CRS_STACK_SIZE
	.align		4
.L_2452:
        /*007c*/ 	.byte	0x04, 0x1e
        /*007e*/ 	.short	(.L_2454 - .L_2453)
.L_2453:
        /*0080*/ 	.word	0x00000000


	//----- nvinfo : EIATTR_CBANK_PARAM_SIZE
	.align		4
.L_2454:
        /*0084*/ 	.byte	0x03, 0x19
        /*0086*/ 	.short	0x0290


	//----- nvinfo : EIATTR_PARAM_CBANK
	.align		4
        /*0088*/ 	.byte	0x04, 0x0a
        /*008a*/ 	.short	(.L_2456 - .L_2455)
	.align		4
.L_2455:
        /*008c*/ 	.word	index@(.nv.constant0._ZN2at6native18elementwise_kernelILi128ELi4EZNS0_22gpu_kernel_impl_nocastIZZZNS0_29binary_cross_entropy_out_cudaERKNS_6TensorES5_RKSt8optionalIS3_ElRS3_ENKUlvE_clEvENKUlvE1_clEvEUlN3c104HalfESE_E_EEvRNS_18TensorIteratorBaseERKT_EUliE_EEviT1_)
        /*0090*/ 	.short	0x0210
        /*0092*/ 	.short	0x0290


	//----- nvinfo : EIATTR_SW_WAR
	.align		4
.L_2456:
        /*0094*/ 	.byte	0x04, 0x36
        /*0096*/ 	.short	(.L_2458 - .L_2457)
.L_2457:
        /*0098*/ 	.word	0x00000008
.L_2458:


//--------------------- .nv.info._ZN2at6native27unrolled_elementwise_kernelIZZZNS0_29binary_cross_entropy_out_cudaERKNS_6TensorES4_RKSt8optionalIS2_ElRS2_ENKUlvE_clEvENKUlvE1_clEvEUlN3c104HalfESD_E_St5arrayIPcLm3EELi4E23TrivialOffsetCalculatorILi2EjESI_ILi1EjENS0_6memory15LoadWithoutCastENSL_16StoreWithoutCastEEEviT_T0_T2_T3_T4_T5_ --------------------------
	.section	.nv.info._ZN2at6native27unrolled_elementwise_kernelIZZZNS0_29binary_cross_entropy_out_cudaERKNS_6TensorES4_RKSt8optionalIS2_ElRS2_ENKUlvE_clEvENKUlvE1_clEvEUlN3c104HalfESD_E_St5arrayIPcLm3EELi4E23TrivialOffsetCalculatorILi2EjESI_ILi1EjENS0_6memory15LoadWithoutCastENSL_16StoreWithoutCastEEEviT_T0_T2_T3_T4_T5_,"",@"SHT_CUDA_INFO"
	.sectionflags	@""
	.align	4


	//----- nvinfo : EIATTR_CUDA_API_VERSION
	.align		4
        /*0000*/ 	.byte	0x04, 0x37
        /*0002*/ 	.short	(.L_2460 - .L_2459)
.L_2459:
        /*0004*/ 	.word	0x00000082


	//----- nvinfo : EIATTR_KPARAM_INFO
	.align		4
.L_2460:
        /*0008*/ 	.byte	0x04, 0x17
        /*000a*/ 	.short	(.L_2462 - .L_2461)
.L_2461:
        /*000c*/ 	.word	0x00000000
        /*0010*/ 	.short	0x0006
        /*0012*/ 	.short	0x0023
        /*0014*/ 	.byte	0x00, 0xf0, 0x05, 0x00


	//----- nvinfo : EIATTR_KPARAM_INFO
	.align		4
.L_2462:
        /*0018*/ 	.byte	0x04, 0x17
        /*001a*/ 	.short	(.L_2464 - .L_2463)
.L_2463:
        /*001c*/ 	.word	0x00000000
        /*0020*/ 	.short	0x0005
        /*0022*/ 	.short	0x0022
        /*0024*/ 	.byte	0x00, 0xf0, 0x05, 0x00


	//----- nvinfo : EIATTR_KPARAM_INFO
	.align		4
.L_2464:
        /*0028*/ 	.byte	0x04, 0x17
        /*002a*/ 	.short	(.L_2466 - .L_2465)
.L_2465:
        /*002c*/ 	.word	0x00000000
        /*0030*/ 	.short	0x0004
        /*0032*/ 	.short	0x0021
        /*0034*/ 	.byte	0x00, 0xf0, 0x05, 0x00


	//----- nvinfo : EIATTR_KPARAM_INFO
	.align		4
.L_2466:
        /*0038*/ 	.byte	0x04, 0x17
        /*003a*/ 	.short	(.L_2468 - .L_2467)
.L_2467:
        /*003c*/ 	.word	0x00000000
        /*0040*/ 	.short	0x0003
        /*0042*/ 	.short	0x0020
        /*0044*/ 	.byte	0x00, 0xf0, 0x05, 0x00


	//----- nvinfo : EIATTR_KPARAM_INFO
	.align		4
.L_2468:
        /*0048*/ 	.byte	0x04, 0x17
        /*004a*/ 	.short	(.L_2470 - .L_2469)
.L_2469:
        /*004c*/ 	.word	0x00000000
        /*0050*/ 	.short	0x0002
        /*0052*/ 	.short	0x0008
        /*0054*/ 	.byte	0x00, 0xf0, 0x61, 0x00


	//----- nvinfo : EIATTR_KPARAM_INFO
	.align		4
.L_2470:
        /*0058*/ 	.byte	0x04, 0x17
        /*005a*/ 	.short	(.L_2472 - .L_2471)
.L_2471:
        /*005c*/ 	.word	0x00000000
        /*0060*/ 	.short	0x0001
        /*0062*/ 	.short	0x0004
        /*0064*/ 	.byte	0x00, 0xf0, 0x05, 0x00


	//----- nvinfo : EIATTR_KPARAM_INFO
	.align		4
.L_2472:
        /*0068*/ 	.byte	0x04, 0x17
        /*006a*/ 	.short	(.L_2474 - .L_2473)
.L_2473:
        /*006c*/ 	.word	0x00000000
        /*0070*/ 	.short	0x0000
        /*0072*/ 	.short	0x0000
        /*0074*/ 	.byte	0x00, 0xf0, 0x11, 0x00


	//----- nvinfo : EIATTR_SPARSE_MMA_MASK
	.align		4
.L_2474:
        /*0078*/ 	.byte	0x03, 0x50
        /*007a*/ 	.short	0x0000


	//----- nvinfo : EIATTR_MAXREG_COUNT
	.align		4
        /*007c*/ 	.byte	0x03, 0x1b
        /*007e*/ 	.short	0x00ff


	//----- nvinfo : EIATTR_EXTERNS
	.align		4
        /*0080*/ 	.byte	0x04, 0x0f
        /*0082*/ 	.short	(.L_2476 - .L_2475)


	//   ....[0]....
	.align		4
.L_2475:
        /*0084*/ 	.word	index@(__assertfail)


	//----- nvinfo : EIATTR_MERCURY_ISA_VERSION
	.align		4
.L_2476:
        /*0088*/ 	.byte	0x03, 0x5f
        /*008a*/ 	.short	0x0101


	//----- nvinfo : EIATTR_SYSCALL_OFFSETS
	.align		4
        /*008c*/ 	.byte	0x04, 0x46
        /*008e*/ 	.short	(.L_2478 - .L_2477)


	//   ....[0]....
.L_2477:
        /*0090*/ 	.word	0x00000470


	//   ....[1]....
        /*0094*/ 	.word	0x000005d0


	//   ....[2]....
        /*0098*/ 	.word	0x00000b20


	//   ....[3]....
        /*009c*/ 	.word	0x00000c80


	//   ....[4]....
        /*00a0*/ 	.word	0x000011c0


	//   ....[5]....
        /*00a4*/ 	.word	0x00001320


	//   ....[6]....
        /*00a8*/ 	.word	0x00001860


	//   ....[7]....
        /*00ac*/ 	.word	0x000019c0


	//----- nvinfo : EIATTR_EXIT_INSTR_OFFSETS
	.align		4
.L_2478:
        /*00b0*/ 	.byte	0x04, 0x1c
        /*00b2*/ 	.short	(.L_2480 - .L_2479)


	//   ....[0]....
.L_2479:
        /*00b4*/ 	.word	0x00001f40


	//   ....[1]....
        /*00b8*/ 	.word	0x00001f90


	//----- nvinfo : EIATTR_MAX_THREADS
	.align		4
.L_2480:
        /*00bc*/ 	.byte	0x04, 0x05
        /*00be*/ 	.short	(.L_2482 - .L_2481)
.L_2481:
        /*00c0*/ 	.word	0x00000080
        /*00c4*/ 	.word	0x00000001
        /*00c8*/ 	.word	0x00000001


	//----- nvinfo : EIATTR_CRS_STACK_SIZE
	.align		4
.L_2482:
        /*00cc*/ 	.byte	0x04, 0x1e
        /*00ce*/ 	.short	(.L_2484 - .L_2483)
.L_2483:
        /*00d0*/ 	.word	0x00000000


	//----- nvinfo : EIATTR_CBANK_PARAM_SIZE
	.align		4
.L_2484:
        /*00d4*/ 	.byte	0x03, 0x19
        /*00d6*/ 	.short	0x0024


	//----- nvinfo : EIATTR_PARAM_CBANK
	.align		4
        /*00d8*/ 	.byte	0x04, 0x0a
        /*00da*/ 	.short	(.L_2486 - .L_2485)
	.align		4
.L_2485:
        /*00dc*/ 	.word	index@(.nv.constant0._ZN2at6native27unrolled_elementwise_kernelIZZZNS0_29binary_cross_entropy_out_cudaERKNS_6TensorES4_RKSt8optionalIS2_ElRS2_ENKUlvE_clEvENKUlvE1_clEvEUlN3c104HalfESD_E_St5arrayIPcLm3EELi4E23TrivialOffsetCalculatorILi2EjESI_ILi1EjENS0_6memory15LoadWithoutCastENSL_16StoreWithoutCastEEEviT_T0_T2_T3_T4_T5_)
        /*00e0*/ 	.short	0x0210
        /*00e2*/ 	.short	0x0024


	//----- nvinfo : EIATTR_SW_WAR
	.align		4
.L_2486:
        /*00e4*/ 	.byte	0x04, 0x36
        /*00e6*/ 	.short	(.L_2488 - .L_2487)
.L_2487:
        /*00e8*/ 	.word	0x00000008
.L_2488:


//--------------------- .nv.info._ZN2at6native29vectorized_elementwise_kernelILi2EZZZNS0_29binary_cross_entropy_out_cudaERKNS_6TensorES4_RKSt8optionalIS2_ElRS2_ENKUlvE_clEvENKUlvE1_clEvEUlN3c104HalfESD_E_St5arrayIPcLm3EEEEviT0_T1_ --------------------------
	.section	.nv.info._ZN2at6native29vectorized_elementwise_kernelILi2EZZZNS0_29binary_cross_entropy_out_cudaERKNS_6TensorES4_RKSt8optionalIS2_ElRS2_ENKUlvE_clEvENKUlvE1_clEvEUlN3c104HalfESD_E_St5arrayIPcLm3EEEEviT0_T1_,"",@"SHT_CUDA_INFO"
	.sectionflags	@""
	.align	4


	//----- nvinfo : EIATTR_CUDA_API_VERSION
	.align		4
        /*0000*/ 	.byte	0x04, 0x37
        /*0002*/ 	.short	(.L_2490 - .L_2489)
.L_2489:
        /*0004*/ 	.word	0x00000082


	//----- nvinfo : EIATTR_KPARAM_INFO
	.align		4
.L_2490:
        /*0008*/ 	.byte	0x04, 0x17
        /*000a*/ 	.short	(.L_2492 - .L_2491)
.L_2491:
        /*000c*/ 	.word	0x00000000
        /*0010*/ 	.short	0x0002
        /*0012*/ 	.short	0x0008
        /*0014*/ 	.byte	0x00, 0xf0, 0x61, 0x00


	//----- nvinfo : EIATTR_KPARAM_INFO
	.align		4
.L_2492:
        /*0018*/ 	.byte	0x04, 0x17
        /*001a*/ 	.short	(.L_2494 - .L_2493)
.L_2493:
        /*001c*/ 	.word	0x00000000
        /*0020*/ 	.short	0x0001
        /*0022*/ 	.short	0x0004
        /*0024*/ 	.byte	0x00, 0xf0, 0x05, 0x00


	//----- nvinfo : EIATTR_KPARAM_INFO
	.align		4
.L_2494:
        /*0028*/ 	.byte	0x04, 0x17
        /*002a*/ 	.short	(.L_2496 - .L_2495)
.L_2495:
        /*002c*/ 	.word	0x00000000
        /*0030*/ 	.short	0x0000
        /*0032*/ 	.short	0x0000
        /*0034*/ 	.byte	0x00, 0xf0, 0x11, 0x00


	//----- nvinfo : EIATTR_SPARSE_MMA_MASK
	.align		4
.L_2496:
        /*0038*/ 	.byte	0x03, 0x50
        /*003a*/ 	.short	0x0000


	//----- nvinfo : EIATTR_MAXREG_COUNT
	.align		4
        /*003c*/ 	.byte	0x03, 0x1b
        /*003e*/ 	.short	0x00ff


	//----- nvinfo : EIATTR_EXTERNS
	.align		4
        /*0040*/ 	.byte	0x04, 0x0f
        /*0042*/ 	.short	(.L_2498 - .L_2497)


	//   ....[0]....
	.align		4
.L_2497:
        /*0044*/ 	.word	index@(__assertfail)


	//----- nvinfo : EIATTR_MERCURY_ISA_VERSION
	.align		4
.L_2498:
        /*0048*/ 	.byte	0x03, 0x5f
        /*004a*/ 	.short	0x0101


	//----- nvinfo : EIATTR_SYSCALL_OFFSETS
	.align		4
        /*004c*/ 	.byte	0x04, 0x46
        /*004e*/ 	.short	(.L_2500 - .L_2499)


	//   ....[0]....
.L_2499:
        /*0050*/ 	.word	0x000002b0


	//   ....[1]....
        /*0054*/ 	.word	0x00000410


	//   ....[2]....
        /*0058*/ 	.word	0x00000900


	//   ....[3]....
        /*005c*/ 	.word	0x00000a60


	//   ....[4]....
        /*0060*/ 	.word	0x00000f50


	//   ....[5]....
        /*0064*/ 	.word	0x000010b0


	//   ....[6]....
        /*0068*/ 	.word	0x000015a0


	//   ....[7]....
        /*006c*/ 	.word	0x00001700


	//   ....[8]....
        /*0070*/ 	.word	0x00001bf0


	//   ....[9]....
        /*0074*/ 	.word	0x00001d50


	//   ....[10]....
        /*0078*/ 	.word	0x00002240


	//   ....[11]....
        /*007c*/ 	.word	0x000023a0


	//   ....[12]....
        /*0080*/ 	.word	0x00002890


	//   ....[13]....
        /*0084*/ 	.word	0x000029f0


	//   ....[14]....
        /*0088*/ 	.word	0x00002ee0


	//   ....[15]....
        /*008c*/ 	.word	0x00003040


	//   ....[16]....
        /*0090*/ 	.word	0x00003b80


	//   ....[17]....
        /*0094*/ 	.word	0x00003ce0


	//   ....[18]....
        /*0098*/ 	.word	0x00004230


	//   ....[19]....
        /*009c*/ 	.word	0x00004390


	//   ....[20]....
        /*00a0*/ 	.word	0x000048d0


	//   ....[21]....
        /*00a4*/ 	.word	0x00004a30


	//   ....[22]....
        /*00a8*/ 	.word	0x00004f70


	//   ....[23]....
        /*00ac*/ 	.word	0x000050d0


	//   ....[24]....
        /*00b0*/ 	.word	0x00005610


	//   ....[25]....
        /*00b4*/ 	.word	0x00005770


	//   ....[26]....
        /*00b8*/ 	.word	0x00005cb0


	//   ....[27]....
        /*00bc*/ 	.word	0x00005e10


	//   ....[28]....
        /*00c0*/ 	.word	0x00006350


	//   ....[29]....
        /*00c4*/ 	.word	0x000064b0


	//   ....[30]....
        /*00c8*/ 	.word	0x000069f0


	//   ....[31]....
        /*00cc*/ 	.word	0x00006b50


	//----- nvinfo : EIATTR_EXIT_INSTR_OFFSETS
	.align		4
.L_2500:
        /*00d0*/ 	.byte	0x04, 0x1c
        /*00d2*/ 	.short	(.L_2502 - .L_2501)


	//   ....[0]....
.L_2501:
        /*00d4*/ 	.word	0x00003490


	//   ....[1]....
        /*00d8*/ 	.word	0x00007290


	//   ....[2]....
        /*00dc*/ 	.word	0x000072e0


	//----- nvinfo : EIATTR_MAX_THREADS
	.align		4
.L_2502:
        /*00e0*/ 	.byte	0x04, 0x05
        /*00e2*/ 	.short	(.L_2504 - .L_2503)
.L_2503:
        /*00e4*/ 	.word	0x00000080
        /*00e8*/ 	.word	0x00000001
        /*00ec*/ 	.word	0x00000001


	//----- nvinfo : EIATTR_CRS_STACK_SIZE
	.align		4
.L_2504:
        /*00f0*/ 	.byte	0x04, 0x1e
        /*00f2*/ 	.short	(.L_2506 - .L_2505)
.L_2505:
        /*00f4*/ 	.word	0x00000000


	//----- nvinfo : EIATTR_CBANK_PARAM_SIZE
	.align		4
.L_2506:
        /*00f8*/ 	.byte	0x03, 0x19
        /*00fa*/ 	.short	0x0020


	//----- nvinfo : EIATTR_PARAM_CBANK
	.align		4
        /*00fc*/ 	.byte	0x04, 0x0a
        /*00fe*/ 	.short	(.L_2508 - .L_2507)
	.align		4
.L_2507:
        /*0100*/ 	.word	index@(.nv.constant0._ZN2at6native29vectorized_elementwise_kernelILi2EZZZNS0_29binary_cross_entropy_out_cudaERKNS_6TensorES4_RKSt8optionalIS2_ElRS2_ENKUlvE_clEvENKUlvE1_clEvEUlN3c104HalfESD_E_St5arrayIPcLm3EEEEviT0_T1_)
        /*0104*/ 	.short	0x0210
        /*0106*/ 	.short	0x0020


	//----- nvinfo : EIATTR_SW_WAR
	.align		4
.L_2508:
        /*0108*/ 	.byte	0x04, 0x36
        /*010a*/ 	.short	(.L_2510 - .L_2509)
.L_2509:
        /*010c*/ 	.word	0x00000008
.L_2510:


//--------------------- .nv.info._ZN2at6native29vectorized_elementwise_kernelILi4EZZZNS0_29binary_cross_entropy_out_cudaERKNS_6TensorES4_RKSt8optionalIS2_ElRS2_ENKUlvE_clEvENKUlvE1_clEvEUlN3c104HalfESD_E_St5arrayIPcLm3EEEEviT0_T1_ --------------------------
	.section	.nv.info._ZN2at6native29vectorized_elementwise_kernelILi4EZZZNS0_29binary_cross_entropy_out_cudaERKNS_6TensorES4_RKSt8optionalIS2_ElRS2_ENKUlvE_clEvENKUlvE1_clEvEUlN3c104HalfESD_E_St5arrayIPcLm3EEEEviT0_T1_,"",@"SHT_CUDA_INFO"
	.sectionflags	@""
	.align	4


	//----- nvinfo : EIATTR_CUDA_API_VERSION
	.align		4
        /*0000*/ 	.byte	0x04, 0x37
        /*0002*/ 	.short	(.L_2512 - .L_2511)
.L_2511:
        /*0004*/ 	.word	0x00000082


	//----- nvinfo : EIATTR_KPARAM_INFO
	.align		4
.L_2512:
        /*0008*/ 	.byte	0x04, 0x17
        /*000a*/ 	.short	(.L_2514 - .L_2513)
.L_2513:
        /*000c*/ 	.word	0x00000000
        /*0010*/ 	.short	0x0002
        /*0012*/ 	.short	0x0008
        /*0014*/ 	.byte	0x00, 0xf0, 0x61, 0x00


	//----- nvinfo : EIATTR_KPARAM_INFO
	.align		4
.L_2514:
        /*0018*/ 	.byte	0x04, 0x17
        /*001a*/ 	.short	(.L_2516 - .L_2515)
.L_2515:
        /*001c*/ 	.word	0x00000000
        /*0020*/ 	.short	0x0001
        /*0022*/ 	.short	0x0004
        /*0024*/ 	.byte	0x00, 0xf0, 0x05, 0x00


	//----- nvinfo : EIATTR_KPARAM_INFO
	.align		4
.L_2516:
        /*0028*/ 	.byte	0x04, 0x17
        /*002a*/ 	.short	(.L_2518 - .L_2517)
.L_2517:
        /*002c*/ 	.word	0x00000000
        /*0030*/ 	.short	0x0000
        /*0032*/ 	.short	0x0000
        /*0034*/ 	.byte	0x00, 0xf0, 0x11, 0x00


	//----- nvinfo : EIATTR_SPARSE_MMA_MASK
	.align		4
.L_2518:
        /*0038*/ 	.byte	0x03, 0x50
        /*003a*/ 	.short	0x0000


	//----- nvinfo : EIATTR_MAXREG_COUNT
	.align		4
        /*003c*/ 	.byte	0x03, 0x1b
        /*003e*/ 	.short	0x00ff


	//----- nvinfo : EIATTR_EXTERNS
	.align		4
        /*0040*/ 	.byte	0x04, 0x0f
        /*0042*/ 	.short	(.L_2520 - .L_2519)


	//   ....[0]....
	.align		4
.L_2519:
        /*0044*/ 	.word	index@(__assertfail)


	//----- nvinfo : EIATTR_MERCURY_ISA_VERSION
	.align		4
.L_2520:
        /*0048*/ 	.byte	0x03, 0x5f
        /*004a*/ 	.short	0x0101


	//----- nvinfo : EIATTR_SYSCALL_OFFSETS
	.align		4
        /*004c*/ 	.byte	0x04, 0x46
        /*004e*/ 	.short	(.L_2522 - .L_2521)


	//   ....[0]....
.L_2521:
        /*0050*/ 	.word	0x00000270


	//   ....[1]....
        /*0054*/ 	.word	0x000003d0


	//   ....[2]....
        /*0058*/ 	.word	0x000008c0


	//   ....[3]....
        /*005c*/ 	.word	0x00000a20


	//   ....[4]....
        /*0060*/ 	.word	0x00000f10


	//   ....[5]....
        /*0064*/ 	.word	0x00001070


	//   ....[6]....
        /*0068*/ 	.word	0x00001560


	//   ....[7]....
        /*006c*/ 	.word	0x000016c0


	//   ....[8]....
        /*0070*/ 	.word	0x00001bb0


	//   ....[9]....
        /*0074*/ 	.word	0x00001d10


	//   ....[10]....
        /*0078*/ 	.word	0x00002200


	//   ....[11]....
        /*007c*/ 	.word	0x00002360


	//   ....[12]....
        /*0080*/ 	.word	0x00002850


	//   ....[13]....
        /*0084*/ 	.word	0x000029b0


	//   ....[14]....
        /*0088*/ 	.word	0x00002ea0


	//   ....[15]....
        /*008c*/ 	.word	0x00003000


	//   ....[16]....
        /*0090*/ 	.word	0x00003b20


	//   ....[17]....
        /*0094*/ 	.word	0x00003c80


	//   ....[18]....
        /*0098*/ 	.word	0x000041d0


	//   ....[19]....
        /*009c*/ 	.word	0x00004330


	//   ....[20]....
        /*00a0*/ 	.word	0x00004870


	//   ....[21]....
        /*00a4*/ 	.word	0x000049d0


	//   ....[22]....
        /*00a8*/ 	.word	0x00004f10


	//   ....[23]....
        /*00ac*/ 	.word	0x00005070


	//   ....[24]....
        /*00b0*/ 	.word	0x000055b0


	//   ....[25]....
        /*00b4*/ 	.word	0x00005710


	//   ....[26]....
        /*00b8*/ 	.word	0x00005c50


	//   ....[27]....
        /*00bc*/ 	.word	0x00005db0


	//   ....[28]....
        /*00c0*/ 	.word	0x000062f0


	//   ....[29]....
        /*00c4*/ 	.word	0x00006450


	//   ....[30]....
        /*00c8*/ 	.word	0x00006990


	//   ....[31]....
        /*00cc*/ 	.word	0x00006af0


	//----- nvinfo : EIATTR_EXIT_INSTR_OFFSETS
	.align		4
.L_2522:
        /*00d0*/ 	.byte	0x04, 0x1c
        /*00d2*/ 	.short	(.L_2524 - .L_2523)


	//   ....[0]....
.L_2523:
        /*00d4*/ 	.word	0x00003430


	//   ....[1]....
        /*00d8*/ 	.word	0x00007230


	//   ....[2]....
        /*00dc*/ 	.word	0x00007280


	//----- nvinfo : EIATTR_MAX_THREADS
	.align		4
.L_2524:
        /*00e0*/ 	.byte	0x04, 0x05
        /*00e2*/ 	.short	(.L_2526 - .L_2525)
.L_2525:
        /*00e4*/ 	.word	0x00000080
        /*00e8*/ 	.word	0x00000001
        /*00ec*/ 	.word	0x00000001


	//----- nvinfo : EIATTR_CRS_STACK_SIZE
	.align		4
.L_2526:
        /*00f0*/ 	.byte	0x04, 0x1e
        /*00f2*/ 	.short	(.L_2528 - .L_2527)
.L_2527:
        /*00f4*/ 	.word	0x00000000


	//----- nvinfo : EIATTR_CBANK_PARAM_SIZE
	.align		4
.L_2528:
        /*00f8*/ 	.byte	0x03, 0x19
        /*00fa*/ 	.short	0x0020


	//----- nvinfo : EIATTR_PARAM_CBANK
	.align		4
        /*00fc*/ 	.byte	0x04, 0x0a
        /*00fe*/ 	.short	(.L_2530 - .L_2529)
	.align		4
.L_2529:
        /*0100*/ 	.word	index@(.nv.constant0._ZN2at6native29vectorized_elementwise_kernelILi4EZZZNS0_29binary_cross_entropy_out_cudaERKNS_6TensorES4_RKSt8optionalIS2_ElRS2_ENKUlvE_clEvENKUlvE1_clEvEUlN3c104HalfESD_E_St5arrayIPcLm3EEEEviT0_T1_)
        /*0104*/ 	.short	0x0210
        /*0106*/ 	.short	0x0020


	//----- nvinfo : EIATTR_SW_WAR
	.align		4
.L_2530:
        /*0108*/ 	.byte	0x04, 0x36
        /*010a*/ 	.short	(.L_2532 - .L_2531)
.L_2531:
        /*010c*/ 	.word	0x00000008
.L_2532:


//--------------------- .nv.info._ZN2at6native29vectorized_elementwise_kernelILi8EZZZNS0_29binary_cross_entropy_out_cudaERKNS_6TensorES4_RKSt8optionalIS2_ElRS2_ENKUlvE_clEvENKUlvE1_clEvEUlN3c104HalfESD_E_St5arrayIPcLm3EEEEviT0_T1_ --------------------------
	.section	.nv.info._ZN2at6native29vectorized_elementwise_kernelILi8EZZZNS0_29binary_cross_entropy_out_cudaERKNS_6TensorES4_RKSt8optionalIS2_ElRS2_ENKUlvE_clEvENKUlvE1_clEvEUlN3c104HalfESD_E_St5arrayIPcLm3EEEEviT0_T1_,"",@"SHT_CUDA_INFO"
	.sectionflags	@""
	.align	4


	//----- nvinfo : EIATTR_CUDA_API_VERSION
	.align		4
        /*0000*/ 	.byte	0x04, 0x37
        /*0002*/ 	.short	(.L_2534 - .L_2533)
.L_2533:
        /*0004*/ 	.word	0x00000082


	//----- nvinfo : EIATTR_KPARAM_INFO
	.align		4
.L_2534:
        /*0008*/ 	.byte	0x04, 0x17
        /*000a*/ 	.short	(.L_2536 - .L_2535)
.L_2535:
        /*000c*/ 	.word	0x00000000
        /*0010*/ 	.short	0x0002
        /*0012*/ 	.short	0x0008
        /*0014*/ 	.byte	0x00, 0xf0, 0x61, 0x00


	//----- nvinfo : EIATTR_KPARAM_INFO
	.align		4
.L_2536:
        /*0018*/ 	.byte	0x04, 0x17
        /*001a*/ 	.short	(.L_2538 - .L_2537)
.L_2537:
        /*001c*/ 	.word	0x00000000
        /*0020*/ 	.short	0x0001
        /*0022*/ 	.short	0x0004
        /*0024*/ 	.byte	0x00, 0xf0, 0x05, 0x00


	//----- nvinfo : EIATTR_KPARAM_INFO
	.align		4
.L_2538:
        /*0028*/ 	.byte	0x04, 0x17
        /*002a*/ 	.short	(.L_2540 - .L_2539)
.L_2539:
        /*002c*/ 	.word	0x00000000
        /*0030*/ 	.short	0x0000
        /*0032*/ 	.short	0x0000
        /*0034*/ 	.byte	0x00, 0xf0, 0x11, 0x00


	//----- nvinfo : EIATTR_SPARSE_MMA_MASK
	.align		4
.L_2540:
        /*0038*/ 	.byte	0x03, 0x50
        /*003a*/ 	.short	0x0000


	//----- nvinfo : EIATTR_MAXREG_COUNT
	.align		4
        /*003c*/ 	.byte	0x03, 0x1b
        /*003e*/ 	.short	0x00ff


	//----- nvinfo : EIATTR_EXTERNS
	.align		4
        /*0040*/ 	.byte	0x04, 0x0f
        /*0042*/ 	.short	(.L_2542 - .L_2541)


	//   ....[0]....
	.align		4
.L_2541:
        /*0044*/ 	.word	index@(__assertfail)


	//----- nvinfo : EIATTR_MERCURY_ISA_VERSION
	.align		4
.L_2542:
        /*0048*/ 	.byte	0x03, 0x5f
        /*004a*/ 	.short	0x0101


	//----- nvinfo : EIATTR_SYSCALL_OFFSETS
	.align		4
        /*004c*/ 	.byte	0x04, 0x46
        /*004e*/ 	.short	(.L_2544 - .L_2543)


	//   ....[0]....
.L_2543:
        /*0050*/ 	.word	0x00000250


	//   ....[1]....
        /*0054*/ 	.word	0x000003b0


	//   ....[2]....
        /*0058*/ 	.word	0x000008a0


	//   ....[3]....
        /*005c*/ 	.word	0x00000a00


	//   ....[4]....
        /*0060*/ 	.word	0x00000ef0


	//   ....[5]....
        /*0064*/ 	.word	0x00001050


	//   ....[6]....
        /*0068*/ 	.word	0x00001540


	//   ....[7]....
        /*006c*/ 	.word	0x000016a0


	//   ....[8]....
        /*0070*/ 	.word	0x00001b90


	//   ....[9]....
        /*0074*/ 	.word	0x00001cf0


	//   ....[10]....
        /*0078*/ 	.word	0x000021e0


	//   ....[11]....
        /*007c*/ 	.word	0x00002340


	//   ....[12]....
        /*0080*/ 	.word	0x00002830


	//   ....[13]....
        /*0084*/ 	.word	0x00002990


	//   ....[14]....
        /*0088*/ 	.word	0x00002e80


	//   ....[15]....
        /*008c*/ 	.word	0x00002fe0


	//   ....[16]....
        /*0090*/ 	.word	0x00003af0


	//   ....[17]....
        /*0094*/ 	.word	0x00003c50


	//   ....[18]....
        /*0098*/ 	.word	0x000041a0


	//   ....[19]....
        /*009c*/ 	.word	0x00004300


	//   ....[20]....
        /*00a0*/ 	.word	0x00004840


	//   ....[21]....
        /*00a4*/ 	.word	0x000049a0


	//   ....[22]....
        /*00a8*/ 	.word	0x00004ee0


	//   ....[23]....
        /*00ac*/ 	.word	0x00005040


	//   ....[24]....
        /*00b0*/ 	.word	0x00005580


	//   ....[25]....
        /*00b4*/ 	.word	0x000056e0


	//   ....[26]....
        /*00b8*/ 	.word	0x00005c20


	//   ....[27]....
        /*00bc*/ 	.word	0x00005d80


	//   ....[28]....
        /*00c0*/ 	.word	0x000062c0


	//   ....[29]....
        /*00c4*/ 	.word	0x00006420


	//   ....[30]....
        /*00c8*/ 	.word	0x00006960


	//   ....[31]....
        /*00cc*/ 	.word	0x00006ac0


	//----- nvinfo : EIATTR_EXIT_INSTR_OFFSETS
	.align		4
.L_2544:
        /*00d0*/ 	.byte	0x04, 0x1c
        /*00d2*/ 	.short	(.L_2546 - .L_2545)


	//   ....[0]....
.L_2545:
        /*00d4*/ 	.word	0x00003400


	//   ....[1]....
        /*00d8*/ 	.word	0x00007200


	//   ....[2]....
        /*00dc*/ 	.word	0x00007250


	//----- nvinfo : EIATTR_MAX_THREADS
	.align		4
.L_2546:
        /*00e0*/ 	.byte	0x04, 0x05
        /*00e2*/ 	.short	(.L_2548 - .L_2547)
.L_2547:
        /*00e4*/ 	.word	0x00000080
        /*00e8*/ 	.word	0x00000001
        /*00ec*/ 	.word	0x00000001


	//----- nvinfo : EIATTR_CRS_STACK_SIZE
	.align		4
.L_2548:
        /*00f0*/ 	.byte	0x04, 0x1e
        /*00f2*/ 	.short	(.L_2550 - .L_2549)
.L_2549:
        /*00f4*/ 	.word	0x00000000


	//----- nvinfo : EIATTR_CBANK_PARAM_SIZE
	.align		4
.L_2550:
        /*00f8*/ 	.byte	0x03, 0x19
        /*00fa*/ 	.short	0x0020


	//----- nvinfo : EIATTR_PARAM_CBANK
	.align		4
        /*00fc*/ 	.byte	0x04, 0x0a
        /*00fe*/ 	.short	(.L_2552 - .L_2551)
	.align		4
.L_2551:
        /*0100*/ 	.word	index@(.nv.constant0._ZN2at6native29vectorized_elementwise_kernelILi8EZZZNS0_29binary_cross_entropy_out_cudaERKNS_6TensorES4_RKSt8optionalIS2_ElRS2_ENKUlvE_clEvENKUlvE1_clEvEUlN3c104HalfESD_E_St5arrayIPcLm3EEEEviT0_T1_)
        /*0104*/ 	.short	0x0210
        /*0106*/ 	.short	0x0020


	//----- nvinfo : EIATTR_SW_WAR
	.align		4
.L_2552:
        /*0108*/ 	.byte	0x04, 0x36
        /*010a*/ 	.short	(.L_2554 - .L_2553)
.L_2553:
        /*010c*/ 	.word	0x00000008
.L_2554:


//--------------------- .nv.info._ZN2at6native18elementwise_kernelILi128ELi4EZNS0_15gpu_kernel_implIZZZNS0_29binary_cross_entropy_out_cudaERKNS_6TensorES5_RKSt8optionalIS3_ElRS3_ENKUlvE_clEvENKUlvE0_clEvEUlffE_EEvRNS_18TensorIteratorBaseERKT_EUliE_EEviT1_ --------------------------
	.section	.nv.info._ZN2at6native18elementwise_kernelILi128ELi4EZNS0_15gpu_kernel_implIZZZNS0_29binary_cross_entropy_out_cudaERKNS_6TensorES5_RKSt8optionalIS3_ElRS3_ENKUlvE_clEvENKUlvE0_clEvEUlffE_EEvRNS_18TensorIteratorBaseERKT_EUliE_EEviT1_,"",@"SHT_CUDA_INFO"
	.sectionflags	@""
	.align	4


	//----- nvinfo : EIATTR_CUDA_API_VERSION
	.align		4
        /*0000*/ 	.byte	0x04, 0x37
        /*0002*/ 	.short	(.L_2556 - .L_2555)
.L_2555:
        /*0004*/ 	.word	0x00000082


	//----- nvinfo : EIATTR_KPARAM_INFO
	.align		4
.L_2556:
        /*0008*/ 	.byte	0x04, 0x17
        /*000a*/ 	.short	(.L_2558 - .L_2557)
.L_2557:
        /*000c*/ 	.word	0x00000000
        /*0010*/ 	.short	0x0001
        /*0012*/ 	.short	0x0008
        /*0014*/ 	.byte	0x00, 0xf0, 0x21, 0x0a


	//----- nvinfo : EIATTR_KPARAM_INFO
	.align		4
.L_2558:
        /*0018*/ 	.byte	0x04, 0x17
        /*001a*/ 	.short	(.L_2560 - .L_2559)
.L_2559:
        /*001c*/ 	.word	0x00000000
        /*0020*/ 	.short	0x0000
        /*0022*/ 	.short	0x0000
        /*0024*/ 	.byte	0x00, 0xf0, 0x11, 0x00


	//----- nvinfo : EIATTR_SPARSE_MMA_MASK
	.align		4
.L_2560:
        /*0028*/ 	.byte	0x03, 0x50
        /*002a*/ 	.short	0x0000


	//----- nvinfo : EIATTR_MAXREG_COUNT
	.align		4
        /*002c*/ 	.byte	0x03, 0x1b
        /*002e*/ 	.short	0x0080


	//----- nvinfo : EIATTR_EXTERNS
	.align		4
        /*0030*/ 	.byte	0x04, 0x0f
        /*0032*/ 	.short	(.L_2562 - .L_2561)


	//   ....[0]....
	.align		4
.L_2561:
        /*0034*/ 	.word	index@(__assertfail)


	//----- nvinfo : EIATTR_MERCURY_ISA_VERSION
	.align		4
.L_2562:
        /*0038*/ 	.byte	0x03, 0x5f
        /*003a*/ 	.short	0x0101


	//----- nvinfo : EIATTR_SYSCALL_OFFSETS
	.align		4
        /*003c*/ 	.byte	0x04, 0x46
        /*003e*/ 	.short	(.L_2564 - .L_2563)


	//   ....[0]....
.L_2563:
        /*0040*/ 	.word	0x00002470


	//   ....[1]....
        /*0044*/ 	.word	0x00003290


	//   ....[2]....
        /*0048*/ 	.word	0x00003450


	//   ....[3]....
        /*004c*/ 	.word	0x000035a0


	//   ....[4]....
        /*0050*/ 	.word	0x000045f0


	//   ....[5]....
        /*0054*/ 	.word	0x00006ab0


	//   ....[6]....
        /*0058*/ 	.word	0x000078d0


	//   ....[7]....
        /*005c*/ 	.word	0x00007a90


	//   ....[8]....
        /*0060*/ 	.word	0x00007be0


	//   ....[9]....
        /*0064*/ 	.word	0x00008c30


	//   ....[10]....
        /*0068*/ 	.word	0x0000b0e0


	//   ....[11]....
        /*006c*/ 	.word	0x0000bf00


	//   ....[12]....
        /*0070*/ 	.word	0x0000c0c0


	//   ....[13]....
        /*0074*/ 	.word	0x0000c210


	//   ....[14]....
        /*0078*/ 	.word	0x0000d260


	//   ....[15]....
        /*007c*/ 	.word	0x0000f700


	//   ....[16]....
        /*0080*/ 	.word	0x00010520


	//   ....[17]....
        /*0084*/ 	.word	0x000106e0


	//   ....[18]....
        /*0088*/ 	.word	0x00010830


	//   ....[19]....
        /*008c*/ 	.word	0x00011880


	//----- nvinfo : EIATTR_EXIT_INSTR_OFFSETS
	.align		4
.L_2564:
        /*0090*/ 	.byte	0x04, 0x1c
        /*0092*/ 	.short	(.L_2566 - .L_2565)


	//   ....[0]....
.L_2565:
        /*0094*/ 	.word	0x0000d310


	//   ....[1]....
        /*0098*/ 	.word	0x00010ba0


	//   ....[2]....
        /*009c*/ 	.word	0x00010be0


	//   ....[3]....
        /*00a0*/ 	.word	0x00010c70


	//   ....[4]....
        /*00a4*/ 	.word	0x00010ca0


	//   ....[5]....
        /*00a8*/ 	.word	0x00010cd0


	//   ....[6]....
        /*00ac*/ 	.word	0x00010d50


	//   ....[7]....
        /*00b0*/ 	.word	0x00010d80


	//   ....[8]....
        /*00b4*/ 	.word	0x00010e10


	//   ....[9]....
        /*00b8*/ 	.word	0x00010e50


	//   ....[10]....
        /*00bc*/ 	.word	0x00010e90


	//   ....[11]....
        /*00c0*/ 	.word	0x00010f50


	//   ....[12]....
        /*00c4*/ 	.word	0x00010fa0


	//   ....[13]....
        /*00c8*/ 	.word	0x00011120


	//   ....[14]....
        /*00cc*/ 	.word	0x00011270


	//   ....[15]....
        /*00d0*/ 	.word	0x000112a0


	//   ....[16]....
        /*00d4*/ 	.word	0x00011350


	//   ....[17]....
        /*00d8*/ 	.word	0x000114c0


	//   ....[18]....
        /*00dc*/ 	.word	0x00011630


	//   ....[19]....
        /*00e0*/ 	.word	0x00011780


	//   ....[20]....
        /*00e4*/ 	.word	0x00011890


	//   ....[21]....
        /*00e8*/ 	.word	0x000118c0


	//   ....[22]....
        /*00ec*/ 	.word	0x000118f0


	//----- nvinfo : EIATTR_MAX_THREADS
	.align		4
.L_2566:
        /*00f0*/ 	.byte	0x04, 0x05
        /*00f2*/ 	.short	(.L_2568 - .L_2567)
.L_2567:
        /*00f4*/ 	.word	0x00000080
        /*00f8*/ 	.word	0x00000001
        /*00fc*/ 	.word	0x00000001


	//----- nvinfo : EIATTR_CRS_STACK_SIZE
	.align		4
.L_2568:
        /*0100*/ 	.byte	0x04, 0x1e
        /*0102*/ 	.short	(.L_2570 - .L_2569)
.L_2569:
        /*0104*/ 	.word	0x00000000


	//----- nvinfo : EIATTR_CBANK_PARAM_SIZE
	.align		4
.L_2570:
        /*0108*/ 	.byte	0x03, 0x19
        /*010a*/ 	.short	0x0290


	//----- nvinfo : EIATTR_PARAM_CBANK
	.align		4
        /*010c*/ 	.byte	0x04, 0x0a
        /*010e*/ 	.short	(.L_2572 - .L_2571)
	.align		4
.L_2571:
        /*0110*/ 	.word	index@(.nv.constant0._ZN2at6native18elementwise_kernelILi128ELi4EZNS0_15gpu_kernel_implIZZZNS0_29binary_cross_entropy_out_cudaERKNS_6TensorES5_RKSt8optionalIS3_ElRS3_ENKUlvE_clEvENKUlvE0_clEvEUlffE_EEvRNS_18TensorIteratorBaseERKT_EUliE_EEviT1_)
        /*0114*/ 	.short	0x0210
        /*0116*/ 	.short	0x0290


	//----- nvinfo : EIATTR_SW_WAR
	.align		4
.L_2572:
        /*0118*/ 	.byte	0x04, 0x36
        /*011a*/ 	.short	(.L_2574 - .L_2573)
.L_2573:
        /*011c*/ 	.word	0x00000008
.L_2574:


//--------------------- .nv.info._ZN2at6native27unrolled_elementwise_kernelIZZZNS0_29binary_cross_entropy_out_cudaERKNS_6TensorES4_RKSt8optionalIS2_ElRS2_ENKUlvE_clEvENKUlvE0_clEvEUlffE_St5arrayIPcLm3EELi4E23TrivialOffsetCalculatorILi2EjESG_ILi1EjENS0_6memory12LoadWithCastILi2EEENSJ_13StoreWithCastILi1EEEEEviT_T0_T2_T3_T4_T5_ --------------------------
	.section	.nv.info._ZN2at6native27unrolled_elementwise_kernelIZZZNS0_29binary_cross_entropy_out_cudaERKNS_6TensorES4_RKSt8optionalIS2_ElRS2_ENKUlvE_clEvENKUlvE0_clEvEUlffE_St5arrayIPcLm3EELi4E23TrivialOffsetCalculatorILi2EjESG_ILi1EjENS0_6memory12LoadWithCastILi2EEENSJ_13StoreWithCastILi1EEEEEviT_T0_T2_T3_T4_T5_,"",@"SHT_CUDA_INFO"
	.sectionflags	@""
	.align	4


	//----- nvinfo : EIATTR_CUDA_API_VERSION
	.align		4
        /*0000*/ 	.byte	0x04, 0x37
        /*0002*/ 	.short	(.L_2576 - .L_2575)
.L_2575:
        /*0004*/ 	.word	0x00000082


	//----- nvinfo : EIATTR_KPARAM_INFO
	.align		4
.L_2576:
        /*0008*/ 	.byte	0x04, 0x17
        /*000a*/ 	.short	(.L_2578 - .L_2577)
.L_2577:
        /*000c*/ 	.word	0x00000000
        /*0010*/ 	.short	0x0006
        /*0012*/ 	.short	0x0030
        /*0014*/ 	.byte	0x00, 0xf0, 0x21, 0x00


	//----- nvinfo : EIATTR_KPARAM_INFO
	.align		4
.L_2578:
        /*0018*/ 	.byte	0x04, 0x17
        /*001a*/ 	.short	(.L_2580 - .L_2579)
.L_2579:
        /*001c*/ 	.word	0x00000000
        /*0020*/ 	.short	0x0005
        /*0022*/ 	.short	0x0024
        /*0024*/ 	.byte	0x00, 0xf0, 0x31, 0x00


	//----- nvinfo : EIATTR_KPARAM_INFO
	.align		4
.L_2580:
        /*0028*/ 	.byte	0x04, 0x17
        /*002a*/ 	.short	(.L_2582 - .L_2581)
.L_2581:
        /*002c*/ 	.word	0x00000000
        /*0030*/ 	.short	0x0004
        /*0032*/ 	.short	0x0021
        /*0034*/ 	.byte	0x00, 0xf0, 0x05, 0x00


	//----- nvinfo : EIATTR_KPARAM_INFO
	.align		4
.L_2582:
        /*0038*/ 	.byte	0x04, 0x17
        /*003a*/ 	.short	(.L_2584 - .L_2583)
.L_2583:
        /*003c*/ 	.word	0x00000000
        /*0040*/ 	.short	0x0003
        /*0042*/ 	.short	0x0020
        /*0044*/ 	.byte	0x00, 0xf0, 0x05, 0x00


	//----- nvinfo : EIATTR_KPARAM_INFO
	.align		4
.L_2584:
        /*0048*/ 	.byte	0x04, 0x17
        /*004a*/ 	.short	(.L_2586 - .L_2585)
.L_2585:
        /*004c*/ 	.word	0x00000000
        /*0050*/ 	.short	0x0002
        /*0052*/ 	.short	0x0008
        /*0054*/ 	.byte	0x00, 0xf0, 0x61, 0x00


	//----- nvinfo : EIATTR_KPARAM_INFO
	.align		4
.L_2586:
        /*0058*/ 	.byte	0x04, 0x17
        /*005a*/ 	.short	(.L_2588 - .L_2587)
.L_2587:
        /*005c*/ 	.word	0x00000000
        /*0060*/ 	.short	0x0001
        /*0062*/ 	.short	0x0004
        /*0064*/ 	.byte	0x00, 0xf0, 0x05, 0x00


	//----- nvinfo : EIATTR_KPARAM_INFO
	.align		4
.L_2588:
        /*0068*/ 	.byte	0x04, 0x17
        /*006a*/ 	.short	(.L_2590 - .L_2589)
.L_2589:
        /*006c*/ 	.word	0x00000000
        /*0070*/ 	.short	0x0000
        /*0072*/ 	.short	0x0000
        /*0074*/ 	.byte	0x00, 0xf0, 0x11, 0x00


	//----- nvinfo : EIATTR_SPARSE_MMA_MASK
	.align		4
.L_2590:
        /*0078*/ 	.byte	0x03, 0x50
        /*007a*/ 	.short	0x0000


	//----- nvinfo : EIATTR_MAXREG_COUNT
	.align		4
        /*007c*/ 	.byte	0x03, 0x1b
        /*007e*/ 	.short	0x00ff


	//----- nvinfo : EIATTR_EXTERNS
	.align		4
        /*0080*/ 	.byte	0x04, 0x0f
        /*0082*/ 	.short	(.L_2592 - .L_2591)


	//   ....[0]....
	.align		4
.L_2591:
        /*0084*/ 	.word	index@(__assertfail)


	//----- nvinfo : EIATTR_MERCURY_ISA_VERSION
	.align		4
.L_2592:
        /*0088*/ 	.byte	0x03, 0x5f
        /*008a*/ 	.short	0x0101


	//----- nvinfo : EIATTR_SYSCALL_OFFSETS
	.align		4
        /*008c*/ 	.byte	0x04, 0x46
        /*008e*/ 	.short	(.L_2594 - .L_2593)


	//   ....[0]....
.L_2593:
        /*0090*/ 	.word	0x00000ea0


	//   ....[1]....
        /*0094*/ 	.word	0x00001cd0


	//   ....[2]....
        /*0098*/ 	.word	0x00002b80


	//   ....[3]....
        /*009c*/ 	.word	0x000039b0


	//   ....[4]....
        /*00a0*/ 	.word	0x00004860


	//   ....[5]....
        /*00a4*/ 	.word	0x00005690


	//   ....[6]....
        /*00a8*/ 	.word	0x00006530


	//   ....[7]....
        /*00ac*/ 	.word	0x00007330


	//   ....[8]....
        /*00b0*/ 	.word	0x00007530


	//   ....[9]....
        /*00b4*/ 	.word	0x00007680


	//   ....[10]....
        /*00b8*/ 	.word	0x00007a90


	//   ....[11]....
        /*00bc*/ 	.word	0x00007be0


	//   ....[12]....
        /*00c0*/ 	.word	0x00007ff0


	//   ....[13]....
        /*00c4*/ 	.word	0x00008140


	//   ....[14]....
        /*00c8*/ 	.word	0x00008550


	//   ....[15]....
        /*00cc*/ 	.word	0x000086a0


	//   ....[16]....
        /*00d0*/ 	.word	0x000098e0


	//   ....[17]....
        /*00d4*/ 	.word	0x0000a7e0


	//   ....[18]....
        /*00d8*/ 	.word	0x0000b6a0


	//   ....[19]....
        /*00dc*/ 	.word	0x0000c560


	//----- nvinfo : EIATTR_EXIT_INSTR_OFFSETS
	.align		4
.L_2594:
        /*00e0*/ 	.byte	0x04, 0x1c
        /*00e2*/ 	.short	(.L_2596 - .L_2595)


	//   ....[0]....
.L_2595:
        /*00e4*/ 	.word	0x0000b740


	//   ....[1]....
        /*00e8*/ 	.word	0x0000b880


	//   ....[2]....
        /*00ec*/ 	.word	0x0000b8c0


	//   ....[3]....
        /*00f0*/ 	.word	0x0000b950


	//   ....[4]....
        /*00f4*/ 	.word	0x0000b980


	//   ....[5]....
        /*00f8*/ 	.word	0x0000b9b0


	//   ....[6]....
        /*00fc*/ 	.word	0x0000ba30


	//   ....[7]....
        /*0100*/ 	.word	0x0000ba60


	//   ....[8]....
        /*0104*/ 	.word	0x0000baf0


	//   ....[9]....
        /*0108*/ 	.word	0x0000bb30


	//   ....[10]....
        /*010c*/ 	.word	0x0000bb70


	//   ....[11]....
        /*0110*/ 	.word	0x0000bc30


	//   ....[12]....
        /*0114*/ 	.word	0x0000bc80


	//   ....[13]....
        /*0118*/ 	.word	0x0000be00


	//   ....[14]....
        /*011c*/ 	.word	0x0000bf50


	//   ....[15]....
        /*0120*/ 	.word	0x0000bf80


	//   ....[16]....
        /*0124*/ 	.word	0x0000c030


	//   ....[17]....
        /*0128*/ 	.word	0x0000c1a0


	//   ....[18]....
        /*012c*/ 	.word	0x0000c310


	//   ....[19]....
        /*0130*/ 	.word	0x0000c460


	//   ....[20]....
        /*0134*/ 	.word	0x0000c570


	//   ....[21]....
        /*0138*/ 	.word	0x0000c5a0


	//   ....[22]....
        /*013c*/ 	.word	0x0000c5d0


	//----- nvinfo : EIATTR_MAX_THREADS
	.align		4
.L_2596:
        /*0140*/ 	.byte	0x04, 0x05
        /*0142*/ 	.short	(.L_2598 - .L_2597)
.L_2597:
        /*0144*/ 	.word	0x00000080
        /*0148*/ 	.word	0x00000001
        /*014c*/ 	.word	0x00000001


	//----- nvinfo : EIATTR_CRS_STACK_SIZE
	.align		4
.L_2598:
        /*0150*/ 	.byte	0x04, 0x1e
        /*0152*/ 	.short	(.L_2600 - .L_2599)
.L_2599:
        /*0154*/ 	.word	0x00000000


	//----- nvinfo : EIATTR_CBANK_PARAM_SIZE
	.align		4
.L_2600:
        /*0158*/ 	.byte	0x03, 0x19
        /*015a*/ 	.short	0x0038


	//----- nvinfo : EIATTR_PARAM_CBANK
	.align		4
        /*015c*/ 	.byte	0x04, 0x0a
        /*015e*/ 	.short	(.L_2602 - .L_2601)
	.align		4
.L_2601:
        /*0160*/ 	.word	index@(.nv.constant0._ZN2at6native27unrolled_elementwise_kernelIZZZNS0_29binary_cross_entropy_out_cudaERKNS_6TensorES4_RKSt8optionalIS2_ElRS2_ENKUlvE_clEvENKUlvE0_clEvEUlffE_St5arrayIPcLm3EELi4E23TrivialOffsetCalculatorILi2EjESG_ILi1EjENS0_6memory12LoadWithCastILi2EEENSJ_13StoreWithCastILi1EEEEEviT_T0_T2_T3_T4_T5_)
        /*0164*/ 	.short	0x0210
        /*0166*/ 	.short	0x0038


	//----- nvinfo : EIATTR_SW_WAR
	.align		4
.L_2602:
        /*0168*/ 	.byte	0x04, 0x36
        /*016a*/ 	.short	(.L_2604 - .L_2603)
.L_2603:
        /*016c*/ 	.word	0x00000008
.L_2604:


//--------------------- .nv.info._ZN2at6native18elementwise_kernelILi128ELi2EZNS0_22gpu_kernel_impl_nocastIZZZNS0_29binary_cross_entropy_out_cudaERKNS_6TensorES5_RKSt8optionalIS3_ElRS3_ENKUlvE_clEvENKUlvE0_clEvEUlffE_EEvRNS_18TensorIteratorBaseERKT_EUliE_EEviT1_ --------------------------
	.section	.nv.info._ZN2at6native18elementwise_kernelILi128ELi2EZNS0_22gpu_kernel_impl_nocastIZZZNS0_29binary_cross_entropy_out_cudaERKNS_6TensorES5_RKSt8optionalIS3_ElRS3_ENKUlvE_clEvENKUlvE0_clEvEUlffE_EEvRNS_18TensorIteratorBaseERKT_EUliE_EEviT1_,"",@"SHT_CUDA_INFO"
	.sectionflags	@""
	.align	4


	//----- nvinfo : EIATTR_CUDA_API_VERSION
	.align		4
        /*0000*/ 	.byte	0x04, 0x37
        /*0002*/ 	.short	(.L_2606 - .L_2605)
.L_2605:
        /*0004*/ 	.word	0x00000082


	//----- nvinfo : EIATTR_KPARAM_INFO
	.align		4
.L_2606:
        /*0008*/ 	.byte	0x04, 0x17
        /*000a*/ 	.short	(.L_2608 - .L_2607)
.L_2607:
        /*000c*/ 	.word	0x00000000
        /*0010*/ 	.short	0x0001
        /*0012*/ 	.short	0x0008
        /*0014*/ 	.byte	0x00, 0xf0, 0x21, 0x0a


	//----- nvinfo : EIATTR_KPARAM_INFO
	.align		4
.L_2608:
        /*0018*/ 	.byte	0x04, 0x17
        /*001a*/ 	.short	(.L_2610 - .L_2609)
.L_2609:
        /*001c*/ 	.word	0x00000000
        /*0020*/ 	.short	0x0000
        /*0022*/ 	.short	0x0000
        /*0024*/ 	.byte	0x00, 0xf0, 0x11, 0x00


	//----- nvinfo : EIATTR_SPARSE_MMA_MASK
	.align		4
.L_2610:
        /*0028*/ 	.byte	0x03, 0x50
        /*002a*/ 	.short	0x0000


	//----- nvinfo : EIATTR_MAXREG_COUNT
	.align		4
        /*002c*/ 	.byte	0x03, 0x1b
        /*002e*/ 	.short	0x0080


	//----- nvinfo : EIATTR_EXTERNS
	.align		4
        /*0030*/ 	.byte	0x04, 0x0f
        /*0032*/ 	.short	(.L_2612 - .L_2611)


	//   ....[0]....
	.align		4
.L_2611:
        /*0034*/ 	.word	index@(__assertfail)


	//----- nvinfo : EIATTR_MERCURY_ISA_VERSION
	.align		4
.L_2612:
        /*0038*/ 	.byte	0x03, 0x5f
        /*003a*/ 	.short	0x0101


	//----- nvinfo : EIATTR_SYSCALL_OFFSETS
	.align		4
        /*003c*/ 	.byte	0x04, 0x46
        /*003e*/ 	.short	(.L_2614 - .L_2613)


	//   ....[0]....
.L_2613:
        /*0040*/ 	.word	0x00001880


	//   ....[1]....
        /*0044*/ 	.word	0x000019d0


	//   ....[2]....
        /*0048*/ 	.word	0x000034b0


	//   ....[3]....
        /*004c*/ 	.word	0x00003600


	//----- nvinfo : EIATTR_EXIT_INSTR_OFFSETS
	.align		4
.L_2614:
        /*0050*/ 	.byte	0x04, 0x1c
        /*0052*/ 	.short	(.L_2616 - .L_2615)


	//   ....[0]....
.L_2615:
        /*0054*/ 	.word	0x00001cb0


	//   ....[1]....
        /*0058*/ 	.word	0x000038a0


	//----- nvinfo : EIATTR_MAX_THREADS
	.align		4
.L_2616:
        /*005c*/ 	.byte	0x04, 0x05
        /*005e*/ 	.short	(.L_2618 - .L_2617)
.L_2617:
        /*0060*/ 	.word	0x00000080
        /*0064*/ 	.word	0x00000001
        /*0068*/ 	.word	0x00000001


	//----- nvinfo : EIATTR_CRS_STACK_SIZE
	.align		4
.L_2618:
        /*006c*/ 	.byte	0x04, 0x1e
        /*006e*/ 	.short	(.L_2620 - .L_2619)
.L_2619:
        /*0070*/ 	.word	0x00000000


	//----- nvinfo : EIATTR_CBANK_PARAM_SIZE
	.align		4
.L_2620:
        /*0074*/ 	.byte	0x03, 0x19
        /*0076*/ 	.short	0x0290


	//----- nvinfo : EIATTR_PARAM_CBANK
	.align		4
        /*0078*/ 	.byte	0x04, 0x0a
        /*007a*/ 	.short	(.L_2622 - .L_2621)
	.align		4
.L_2621:
        /*007c*/ 	.word	index@(.nv.constant0._ZN2at6native18elementwise_kernelILi128ELi2EZNS0_22gpu_kernel_impl_nocastIZZZNS0_29binary_cross_entropy_out_cudaERKNS_6TensorES5_RKSt8optionalIS3_ElRS3_ENKUlvE_clEvENKUlvE0_clEvEUlffE_EEvRNS_18TensorIteratorBaseERKT_EUliE_EEviT1_)
        /*0080*/ 	.short	0x0210
        /*0082*/ 	.short	0x0290


	//----- nvinfo : EIATTR_SW_WAR
	.align		4
.L_2622:
        /*0084*/ 	.byte	0x04, 0x36
        /*0086*/ 	.short	(.L_2624 - .L_2623)
.L_2623:
        /*0088*/ 	.word	0x00000008
.L_2624:


//--------------------- .nv.info._ZN2at6native27unrolled_elementwise_kernelIZZZNS0_29binary_cross_entropy_out_cudaERKNS_6TensorES4_RKSt8optionalIS2_ElRS2_ENKUlvE_clEvENKUlvE0_clEvEUlffE_St5arrayIPcLm3EELi4E23TrivialOffsetCalculatorILi2EjESG_ILi1EjENS0_6memory15LoadWithoutCastENSJ_16StoreWithoutCastEEEviT_T0_T2_T3_T4_T5_ --------------------------
	.section	.nv.info._ZN2at6native27unrolled_elementwise_kernelIZZZNS0_29binary_cross_entropy_out_cudaERKNS_6TensorES4_RKSt8optionalIS2_ElRS2_ENKUlvE_clEvENKUlvE0_clEvEUlffE_St5arrayIPcLm3EELi4E23TrivialOffsetCalculatorILi2EjESG_ILi1EjENS0_6memory15LoadWithoutCastENSJ_16StoreWithoutCastEEEviT_T0_T2_T3_T4_T5_,"",@"SHT_CUDA_INFO"
	.sectionflags	@""
	.align	4


	//----- nvinfo : EIATTR_CUDA_API_VERSION
	.align		4
        /*0000*/ 	.byte	0x04, 0x37
        /*0002*/ 	.short	(.L_2626 - .L_2625)
.L_2625:
        /*0004*/ 	.word	0x00000082


	//----- nvinfo : EIATTR_KPARAM_INFO
	.align		4
.L_2626:
        /*0008*/ 	.byte	0x04, 0x17
        /*000a*/ 	.short	(.L_2628 - .L_2627)
.L_2627:
        /*000c*/ 	.word	0x00000000
        /*0010*/ 	.short	0x0006
        /*0012*/ 	.short	0x0023
        /*0014*/ 	.byte	0x00, 0xf0, 0x05, 0x00


	//----- nvinfo : EIATTR_KPARAM_INFO
	.align		4
.L_2628:
        /*0018*/ 	.byte	0x04, 0x17
        /*001a*/ 	.short	(.L_2630 - .L_2629)
.L_2629:
        /*001c*/ 	.word	0x00000000
        /*0020*/ 	.short	0x0005
        /*0022*/ 	.short	0x0022
        /*0024*/ 	.byte	0x00, 0xf0, 0x05, 0x00


	//----- nvinfo : EIATTR_KPARAM_INFO
	.align		4
.L_2630:
        /*0028*/ 	.byte	0x04, 0x17
        /*002a*/ 	.short	(.L_2632 - .L_2631)
.L_2631:
        /*002c*/ 	.word	0x00000000
        /*0030*/ 	.short	0x0004
        /*0032*/ 	.short	0x0021
        /*0034*/ 	.byte	0x00, 0xf0, 0x05, 0x00


	//----- nvinfo : EIATTR_KPARAM_INFO
	.align		4
.L_2632:
        /*0038*/ 	.byte	0x04, 0x17
        /*003a*/ 	.short	(.L_2634 - .L_2633)
.L_2633:
        /*003c*/ 	.word	0x00000000
        /*0040*/ 	.short	0x0003
        /*0042*/ 	.short	0x0020
        /*0044*/ 	.byte	0x00, 0xf0, 0x05, 0x00


	//----- nvinfo : EIATTR_KPARAM_INFO
	.align		4
.L_2634:
        /*0048*/ 	.byte	0x04, 0x17
        /*004a*/ 	.short	(.L_2636 - .L_2635)
.L_2635:
        /*004c*/ 	.word	0x00000000
        /*0050*/ 	.short	0x0002
        /*0052*/ 	.short	0x0008
        /*0054*/ 	.byte	0x00, 0xf0, 0x61, 0x00


	//----- nvinfo : EIATTR_KPARAM_INFO
	.align		4
.L_2636:
        /*0058*/ 	.byte	0x04, 0x17
        /*005a*/ 	.short	(.L_2638 - .L_2637)
.L_2637:
        /*005c*/ 	.word	0x00000000
        /*0060*/ 	.short	0x0001
        /*0062*/ 	.short	0x0004
        /*0064*/ 	.byte	0x00, 0xf0, 0x05, 0x00


	//----- nvinfo : EIATTR_KPARAM_INFO
	.align		4
.L_2638:
        /*0068*/ 	.byte	0x04, 0x17
        /*006a*/ 	.short	(.L_2640 - .L_2639)
.L_2639:
        /*006c*/ 	.word	0x00000000
        /*0070*/ 	.short	0x0000
        /*0072*/ 	.short	0x0000
        /*0074*/ 	.byte	0x00, 0xf0, 0x11, 0x00


	//----- nvinfo : EIATTR_SPARSE_MMA_MASK
	.align		4
.L_2640:
        /*0078*/ 	.byte	0x03, 0x50
        /*007a*/ 	.short	0x0000


	//----- nvinfo : EIATTR_MAXREG_COUNT
	.align		4
        /*007c*/ 	.byte	0x03, 0x1b
        /*007e*/ 	.short	0x00ff


	//----- nvinfo : EIATTR_EXTERNS
	.align		4
        /*0080*/ 	.byte	0x04, 0x0f
        /*0082*/ 	.short	(.L_2642 - .L_2641)


	//   ....[0]....
	.align		4
.L_2641:
        /*0084*/ 	.word	index@(__assertfail)


	//----- nvinfo : EIATTR_MERCURY_ISA_VERSION
	.align		4
.L_2642:
        /*0088*/ 	.byte	0x03, 0x5f
        /*008a*/ 	.short	0x0101


	//----- nvinfo : EIATTR_SYSCALL_OFFSETS
	.align		4
        /*008c*/ 	.byte	0x04, 0x46
        /*008e*/ 	.short	(.L_2644 - .L_2643)


	//   ....[0]....
.L_2643:
        /*0090*/ 	.word	0x00000440


	//   ....[1]....
        /*0094*/ 	.word	0x00000590


	//   ....[2]....
        /*0098*/ 	.word	0x000009b0


	//   ....[3]....
        /*009c*/ 	.word	0x00000b00


	//   ....[4]....
        /*00a0*/ 	.word	0x00000f10


	//   ....[5]....
        /*00a4*/ 	.word	0x00001060


	//   ....[6]....
        /*00a8*/ 	.word	0x00001470


	//   ....[7]....
        /*00ac*/ 	.word	0x000015c0


	//----- nvinfo : EIATTR_EXIT_INSTR_OFFSETS
	.align		4
.L_2644:
        /*00b0*/ 	.byte	0x04, 0x1c
        /*00b2*/ 	.short	(.L_2646 - .L_2645)


	//   ....[0]....
.L_2645:
        /*00b4*/ 	.word	0x00001a20


	//   ....[1]....
        /*00b8*/ 	.word	0x00001a70


	//----- nvinfo : EIATTR_MAX_THREADS
	.align		4
.L_2646:
        /*00bc*/ 	.byte	0x04, 0x05
        /*00be*/ 	.short	(.L_2648 - .L_2647)
.L_2647:
        /*00c0*/ 	.word	0x00000080
        /*00c4*/ 	.word	0x00000001
        /*00c8*/ 	.word	0x00000001


	//----- nvinfo : EIATTR_CRS_STACK_SIZE
	.align		4
.L_2648:
        /*00cc*/ 	.byte	0x04, 0x1e
        /*00ce*/ 	.short	(.L_2650 - .L_2649)
.L_2649:
        /*00d0*/ 	.word	0x00000000


	//----- nvinfo : EIATTR_CBANK_PARAM_SIZE
	.align		4
.L_2650:
        /*00d4*/ 	.byte	0x03, 0x19
        /*00d6*/ 	.short	0x0024


	//----- nvinfo : EIATTR_PARAM_CBANK
	.align		4
        /*00d8*/ 	.byte	0x04, 0x0a
        /*00da*/ 	.short	(.L_2652 - .L_2651)
	.align		4
.L_2651:
        /*00dc*/ 	.word	index@(.nv.constant0._ZN2at6native27unrolled_elementwise_kernelIZZZNS0_29binary_cross_entropy_out_cudaERKNS_6TensorES4_RKSt8optionalIS2_ElRS2_ENKUlvE_clEvENKUlvE0_clEvEUlffE_St5arrayIPcLm3EELi4E23TrivialOffsetCalculatorILi2EjESG_ILi1EjENS0_6memory15LoadWithoutCastENSJ_16StoreWithoutCastEEEviT_T0_T2_T3_T4_T5_)
        /*00e0*/ 	.short	0x0210
        /*00e2*/ 	.short	0x0024


	//----- nvinfo : EIATTR_SW_WAR
	.align		4
.L_2652:
        /*00e4*/ 	.byte	0x04, 0x36
        /*00e6*/ 	.short	(.L_2654 - .L_2653)
.L_2653:
        /*00e8*/ 	.word	0x00000008
.L_2654:


//--------------------- .nv.info._ZN2at6native29vectorized_elementwise_kernelILi2EZZZNS0_29binary_cross_entropy_out_cudaERKNS_6TensorES4_RKSt8optionalIS2_ElRS2_ENKUlvE_clEvENKUlvE0_clEvEUlffE_St5arrayIPcLm3EEEEviT0_T1_ --------------------------
	.section	.nv.info._ZN2at6native29vectorized_elementwise_kernelILi2EZZZNS0_29binary_cross_entropy_out_cudaERKNS_6TensorES4_RKSt8optionalIS2_ElRS2_ENKUlvE_clEvENKUlvE0_clEvEUlffE_St5arrayIPcLm3EEEEviT0_T1_,"",@"SHT_CUDA_INFO"
	.sectionflags	@""
	.align	4


	//----- nvinfo : EIATTR_CUDA_API_VERSION
	.align		4
        /*0000*/ 	.byte	0x04, 0x37
        /*0002*/ 	.short	(.L_2656 - .L_2655)
.L_2655:
        /*0004*/ 	.word	0x00000082


	//----- nvinfo : EIATTR_KPARAM_INFO
	.align		4
.L_2656:
        /*0008*/ 	.byte	0x04, 0x17
        /*000a*/ 	.short	(.L_2658 - .L_2657)
.L_2657:
        /*000c*/ 	.word	0x00000000
        /*0010*/ 	.short	0x0002
        /*0012*/ 	.short	0x0008
        /*0014*/ 	.byte	0x00, 0xf0, 0x61, 0x00


	//----- nvinfo : EIATTR_KPARAM_INFO
	.align		4
.L_2658:
        /*0018*/ 	.byte	0x04, 0x17
        /*001a*/ 	.short	(.L_2660 - .L_2659)
.L_2659:
        /*001c*/ 	.word	0x00000000
        /*0020*/ 	.short	0x0001
        /*0022*/ 	.short	0x0004
        /*0024*/ 	.byte	0x00, 0xf0, 0x05, 0x00


	//----- nvinfo : EIATTR_KPARAM_INFO
	.align		4
.L_2660:
        /*0028*/ 	.byte	0x04, 0x17
        /*002a*/ 	.short	(.L_2662 - .L_2661)
.L_2661:
        /*002c*/ 	.word	0x00000000
        /*0030*/ 	.short	0x0000
        /*0032*/ 	.short	0x0000
        /*0034*/ 	.byte	0x00, 0xf0, 0x11, 0x00


	//----- nvinfo : EIATTR_SPARSE_MMA_MASK
	.align		4
.L_2662:
        /*0038*/ 	.byte	0x03, 0x50
        /*003a*/ 	.short	0x0000


	//----- nvinfo : EIATTR_MAXREG_COUNT
	.align		4
        /*003c*/ 	.byte	0x03, 0x1b
        /*003e*/ 	.short	0x00ff


	//----- nvinfo : EIATTR_EXTERNS
	.align		4
        /*0040*/ 	.byte	0x04, 0x0f
        /*0042*/ 	.short	(.L_2664 - .L_2663)


	//   ....[0]....
	.align		4
.L_2663:
        /*0044*/ 	.word	index@(__assertfail)


	//----- nvinfo : EIATTR_MERCURY_ISA_VERSION
	.align		4
.L_2664:
        /*0048*/ 	.byte	0x03, 0x5f
        /*004a*/ 	.short	0x0101


	//----- nvinfo : EIATTR_SYSCALL_OFFSETS
	.align		4
        /*004c*/ 	.byte	0x04, 0x46
        /*004e*/ 	.short	(.L_2666 - .L_2665)


	//   ....[0]....
.L_2665:
        /*0050*/ 	.word	0x000002a0


	//   ....[1]....
        /*0054*/ 	.word	0x000003f0


	//   ....[2]....
        /*0058*/ 	.word	0x000007b0


	//   ....[3]....
        /*005c*/ 	.word	0x00000900


	//   ....[4]....
        /*0060*/ 	.word	0x00000cc0


	//   ....[5]....
        /*0064*/ 	.word	0x00000e10


	//   ....[6]....
        /*0068*/ 	.word	0x000011d0


	//   ....[7]....
        /*006c*/ 	.word	0x00001320


	//   ....[8]....
        /*0070*/ 	.word	0x000016e0


	//   ....[9]....
        /*0074*/ 	.word	0x00001830


	//   ....[10]....
        /*0078*/ 	.word	0x00001bf0


	//   ....[11]....
        /*007c*/ 	.word	0x00001d40


	//   ....[12]....
        /*0080*/ 	.word	0x00002100


	//   ....[13]....
        /*0084*/ 	.word	0x00002250


	//   ....[14]....
        /*0088*/ 	.word	0x00002610


	//   ....[15]....
        /*008c*/ 	.word	0x00002760


	//   ....[16]....
        /*0090*/ 	.word	0x000030e0


	//   ....[17]....
        /*0094*/ 	.word	0x00003230


	//   ....[18]....
        /*0098*/ 	.word	0x00003650


	//   ....[19]....
        /*009c*/ 	.word	0x000037a0


	//   ....[20]....
        /*00a0*/ 	.word	0x00003bb0


	//   ....[21]....
        /*00a4*/ 	.word	0x00003d00


	//   ....[22]....
        /*00a8*/ 	.word	0x00004110


	//   ....[23]....
        /*00ac*/ 	.word	0x00004260


	//   ....[24]....
        /*00b0*/ 	.word	0x00004670


	//   ....[25]....
        /*00b4*/ 	.word	0x000047c0


	//   ....[26]....
        /*00b8*/ 	.word	0x00004bd0


	//   ....[27]....
        /*00bc*/ 	.word	0x00004d20


	//   ....[28]....
        /*00c0*/ 	.word	0x00005130


	//   ....[29]....
        /*00c4*/ 	.word	0x00005280


	//   ....[30]....
        /*00c8*/ 	.word	0x00005690


	//   ....[31]....
        /*00cc*/ 	.word	0x000057e0


	//----- nvinfo : EIATTR_EXIT_INSTR_OFFSETS
	.align		4
.L_2666:
        /*00d0*/ 	.byte	0x04, 0x1c
        /*00d2*/ 	.short	(.L_2668 - .L_2667)


	//   ....[0]....
.L_2667:
        /*00d4*/ 	.word	0x00002a60


	//   ....[1]....
        /*00d8*/ 	.word	0x00005e00


	//   ....[2]....
        /*00dc*/ 	.word	0x00005e50


	//----- nvinfo : EIATTR_MAX_THREADS
	.align		4
.L_2668:
        /*00e0*/ 	.byte	0x04, 0x05
        /*00e2*/ 	.short	(.L_2670 - .L_2669)
.L_2669:
        /*00e4*/ 	.word	0x00000080
        /*00e8*/ 	.word	0x00000001
        /*00ec*/ 	.word	0x00000001


	//----- nvinfo : EIATTR_CRS_STACK_SIZE
	.align		4
.L_2670:
        /*00f0*/ 	.byte	0x04, 0x1e
        /*00f2*/ 	.short	(.L_2672 - .L_2671)
.L_2671:
        /*00f4*/ 	.word	0x00000000


	//----- nvinfo : EIATTR_CBANK_PARAM_SIZE
	.align		4
.L_2672:
        /*00f8*/ 	.byte	0x03, 0x19
        /*00fa*/ 	.short	0x0020


	//----- nvinfo : EIATTR_PARAM_CBANK
	.align		4
        /*00fc*/ 	.byte	0x04, 0x0a
        /*00fe*/ 	.short	(.L_2674 - .L_2673)
	.align		4
.L_2673:
        /*0100*/ 	.word	index@(.nv.constant0._ZN2at6native29vectorized_elementwise_kernelILi2EZZZNS0_29binary_cross_entropy_out_cudaERKNS_6TensorES4_RKSt8optionalIS2_ElRS2_ENKUlvE_clEvENKUlvE0_clEvEUlffE_St5arrayIPcLm3EEEEviT0_T1_)
        /*0104*/ 	.short	0x0210
        /*0106*/ 	.short	0x0020


	//----- nvinfo : EIATTR_SW_WAR
	.align		4
.L_2674:
        /*0108*/ 	.byte	0x04, 0x36
        /*010a*/ 	.short	(.L_2676 - .L_2675)
.L_2675:
        /*010c*/ 	.word	0x00000008
.L_2676:


//--------------------- .nv.info._ZN2at6native29vectorized_elementwise_kernelILi4EZZZNS0_29binary_cross_entropy_out_cudaERKNS_6TensorES4_RKSt8optionalIS2_ElRS2_ENKUlvE_clEvENKUlvE0_clEvEUlffE_St5arrayIPcLm3EEEEviT0_T1_ --------------------------
	.section	.nv.info._ZN2at6native29vectorized_elementwise_kernelILi4EZZZNS0_29binary_cross_entropy_out_cudaERKNS_6TensorES4_RKSt8optionalIS2_ElRS2_ENKUlvE_clEvENKUlvE0_clEvEUlffE_St5arrayIPcLm3EEEEviT0_T1_,"",@"SHT_CUDA_INFO"
	.sectionflags	@""
	.align	4


	//----- nvinfo : EIATTR_CUDA_API_VERSION
	.align		4
        /*0000*/ 	.byte	0x04, 0x37
        /*0002*/ 	.short	(.L_2678 - .L_2677)
.L_2677:
        /*0004*/ 	.word	0x00000082


	//----- nvinfo : EIATTR_KPARAM_INFO
	.align		4
.L_2678:
        /*0008*/ 	.byte	0x04, 0x17
        /*000a*/ 	.short	(.L_2680 - .L_2679)
.L_2679:
        /*000c*/ 	.word	0x00000000
        /*0010*/ 	.short	0x0002
        /*0012*/ 	.short	0x0008
        /*0014*/ 	.byte	0x00, 0xf0, 0x61, 0x00


	//----- nvinfo : EIATTR_KPARAM_INFO
	.align		4
.L_2680:
        /*0018*/ 	.byte	0x04, 0x17
        /*001a*/ 	.short	(.L_2682 - .L_2681)
.L_2681:
        /*001c*/ 	.word	0x00000000
        /*0020*/ 	.short	0x0001
        /*0022*/ 	.short	0x0004
        /*0024*/ 	.byte	0x00, 0xf0, 0x05, 0x00


	//----- nvinfo : EIATTR_KPARAM_INFO
	.align		4
.L_2682:
        /*0028*/ 	.byte	0x04, 0x17
        /*002a*/ 	.short	(.L_2684 - .L_2683)
.L_2683:
        /*002c*/ 	.word	0x00000000
        /*0030*/ 	.short	0x0000
        /*0032*/ 	.short	0x0000
        /*0034*/ 	.byte	0x00, 0xf0, 0x11, 0x00


	//----- nvinfo : EIATTR_SPARSE_MMA_MASK
	.align		4
.L_2684:
        /*0038*/ 	.byte	0x03, 0x50
        /*003a*/ 	.short	0x0000


	//----- nvinfo : EIATTR_MAXREG_COUNT
	.align		4
        /*003c*/ 	.byte	0x03, 0x1b
        /*003e*/ 	.short	0x00ff


	//----- nvinfo : EIATTR_EXTERNS
	.align		4
        /*0040*/ 	.byte	0x04, 0x0f
        /*0042*/ 	.short	(.L_2686 - .L_2685)


	//   ....[0]....
	.align		4
.L_2685:
        /*0044*/ 	.word	index@(__assertfail)


	//----- nvinfo : EIATTR_MERCURY_ISA_VERSION
	.align		4
.L_2686:
        /*0048*/ 	.byte	0x03, 0x5f
        /*004a*/ 	.short	0x0101


	//----- nvinfo : EIATTR_SYSCALL_OFFSETS
	.align		4
        /*004c*/ 	.byte	0x04, 0x46
        /*004e*/ 	.short	(.L_2688 - .L_2687)


	//   ....[0]....
.L_2687:
        /*0050*/ 	.word	0x00000260


	//   ....[1]....
        /*0054*/ 	.word	0x000003b0


	//   ....[2]....
        /*0058*/ 	.word	0x00000770


	//   ....[3]....
        /*005c*/ 	.word	0x000008c0


	//   ....[4]....
        /*0060*/ 	.word	0x00000c80


	//   ....[5]....
        /*0064*/ 	.word	0x00000dd0


	//   ....[6]....
        /*0068*/ 	.word	0x00001190


	//   ....[7]....
        /*006c*/ 	.word	0x000012e0


	//   ....[8]....
        /*0070*/ 	.word	0x000016a0


	//   ....[9]....
        /*0074*/ 	.word	0x000017f0


	//   ....[10]....
        /*0078*/ 	.word	0x00001bb0


	//   ....[11]....
        /*007c*/ 	.word	0x00001d00


	//   ....[12]....
        /*0080*/ 	.word	0x000020c0


	//   ....[13]....
        /*0084*/ 	.word	0x00002210


	//   ....[14]....
        /*0088*/ 	.word	0x000025d0


	//   ....[15]....
        /*008c*/ 	.word	0x00002720


	//   ....[16]....
        /*0090*/ 	.word	0x00003070


	//   ....[17]....
        /*0094*/ 	.word	0x000031c0


	//   ....[18]....
        /*0098*/ 	.word	0x000035e0


	//   ....[19]....
        /*009c*/ 	.word	0x00003730


	//   ....[20]....
        /*00a0*/ 	.word	0x00003b40


	//   ....[21]....
        /*00a4*/ 	.word	0x00003c90


	//   ....[22]....
        /*00a8*/ 	.word	0x000040a0


	//   ....[23]....
        /*00ac*/ 	.word	0x000041f0


	//   ....[24]....
        /*00b0*/ 	.word	0x00004600


	//   ....[25]....
        /*00b4*/ 	.word	0x00004750


	//   ....[26]....
        /*00b8*/ 	.word	0x00004b60


	//   ....[27]....
        /*00bc*/ 	.word	0x00004cb0


	//   ....[28]....
        /*00c0*/ 	.word	0x000050c0


	//   ....[29]....
        /*00c4*/ 	.word	0x00005210


	//   ....[30]....
        /*00c8*/ 	.word	0x00005620


	//   ....[31]....
        /*00cc*/ 	.word	0x00005770


	//----- nvinfo : EIATTR_EXIT_INSTR_OFFSETS
	.align		4
.L_2688:
        /*00d0*/ 	.byte	0x04, 0x1c
        /*00d2*/ 	.short	(.L_2690 - .L_2689)


	//   ....[0]....
.L_2689:
        /*00d4*/ 	.word	0x00002a00


	//   ....[1]....
        /*00d8*/ 	.word	0x00005d90


	//   ....[2]....
        /*00dc*/ 	.word	0x00005de0


	//----- nvinfo : EIATTR_MAX_THREADS
	.align		4
.L_2690:
        /*00e0*/ 	.byte	0x04, 0x05
        /*00e2*/ 	.short	(.L_2692 - .L_2691)
.L_2691:
        /*00e4*/ 	.word	0x00000080
        /*00e8*/ 	.word	0x00000001
        /*00ec*/ 	.word	0x00000001


	//----- nvinfo : EIATTR_CRS_STACK_SIZE
	.align		4
.L_2692:
        /*00f0*/ 	.byte	0x04, 0x1e
        /*00f2*/ 	.short	(.L_2694 - .L_2693)
.L_2693:
        /*00f4*/ 	.word	0x00000000


	//----- nvinfo : EIATTR_CBANK_PARAM_SIZE
	.align		4
.L_2694:
        /*00f8*/ 	.byte	0x03, 0x19
        /*00fa*/ 	.short	0x0020


	//----- nvinfo : EIATTR_PARAM_CBANK
	.align		4
        /*00fc*/ 	.byte	0x04, 0x0a
        /*00fe*/ 	.short	(.L_2696 - .L_2695)
	.align		4
.L_2695:
        /*0100*/ 	.word	index@(.nv.constant0._ZN2at6native29vectorized_elementwise_kernelILi4EZZZNS0_29binary_cross_entropy_out_cudaERKNS_6TensorES4_RKSt8optionalIS2_ElRS2_ENKUlvE_clEvENKUlvE0_clEvEUlffE_St5arrayIPcLm3EEEEviT0_T1_)
        /*0104*/ 	.short	0x0210
        /*0106*/ 	.short	0x0020


	//----- nvinfo : EIATTR_SW_WAR
	.align		4
.L_2696:
        /*0108*/ 	.byte	0x04, 0x36
        /*010a*/ 	.short	(.L_2698 - .L_2697)
.L_2697:
        /*010c*/ 	.word	0x00000008
.L_2698:


//--------------------- .nv.info._ZN2at6native29vectorized_elementwise_kernelILi8EZZZNS0_29binary_cross_entropy_out_cudaERKNS_6TensorES4_RKSt8optionalIS2_ElRS2_ENKUlvE_clEvENKUlvE0_clEvEUlffE_St5arrayIPcLm3EEEEviT0_T1_ --------------------------
	.section	.nv.info._ZN2at6native29vectorized_elementwise_kernelILi8EZZZNS0_29binary_cross_entropy_out_cudaERKNS_6TensorES4_RKSt8optionalIS2_ElRS2_ENKUlvE_clEvENKUlvE0_clEvEUlffE_St5arrayIPcLm3EEEEviT0_T1_,"",@"SHT_CUDA_INFO"
	.sectionflags	@""
	.align	4


	//----- nvinfo : EIATTR_CUDA_API_VERSION
	.align		4
        /*0000*/ 	.byte	0x04, 0x37
        /*0002*/ 	.short	(.L_2700 - .L_2699)
.L_2699:
        /*0004*/ 	.word	0x00000082


	//----- nvinfo : EIATTR_KPARAM_INFO
	.align		4
.L_2700:
        /*0008*/ 	.byte	0x04, 0x17
        /*000a*/ 	.short	(.L_2702 - .L_2701)
.L_2701:
        /*000c*/ 	.word	0x00000000
        /*0010*/ 	.short	0x0002
        /*0012*/ 	.short	0x0008
        /*0014*/ 	.byte	0x00, 0xf0, 0x61, 0x00


	//----- nvinfo : EIATTR_KPARAM_INFO
	.align		4
.L_2702:
        /*0018*/ 	.byte	0x04, 0x17
        /*001a*/ 	.short	(.L_2704 - .L_2703)
.L_2703:
        /*001c*/ 	.word	0x00000000
        /*0020*/ 	.short	0x0001
        /*0022*/ 	.short	0x0004
        /*0024*/ 	.byte	0x00, 0xf0, 0x05, 0x00


	//----- nvinfo : EIATTR_KPARAM_INFO
	.align		4
.L_2704:
        /*0028*/ 	.byte	0x04, 0x17
        /*002a*/ 	.short	(.L_2706 - .L_2705)
.L_2705:
        /*002c*/ 	.word	0x00000000
        /*0030*/ 	.short	0x0000
        /*0032*/ 	.short	0x0000
        /*0034*/ 	.byte	0x00, 0xf0, 0x11, 0x00


	//----- nvinfo : EIATTR_SPARSE_MMA_MASK
	.align		4
.L_2706:
        /*0038*/ 	.byte	0x03, 0x50
        /*003a*/ 	.short	0x0000


	//----- nvinfo : EIATTR_MAXREG_COUNT
	.align		4
        /*003c*/ 	.byte	0x03, 0x1b
        /*003e*/ 	.short	0x00ff


	//----- nvinfo : EIATTR_EXTERNS
	.align		4
        /*0040*/ 	.byte	0x04, 0x0f
        /*0042*/ 	.short	(.L_2708 - .L_2707)


	//   ....[0]....
	.align		4
.L_2707:
        /*0044*/ 	.word	index@(__assertfail)


	//----- nvinfo : EIATTR_MERCURY_ISA_VERSION
	.align		4
.L_2708:
        /*0048*/ 	.byte	0x03, 0x5f
        /*004a*/ 	.short	0x0101


	//----- nvinfo : EIATTR_SYSCALL_OFFSETS
	.align		4
        /*004c*/ 	.byte	0x04, 0x46
        /*004e*/ 	.short	(.L_2710 - .L_2709)


	//   ....[0]....
.L_2709:
        /*0050*/ 	.word	0x00000260


	//   ....[1]....
        /*0054*/ 	.word	0x000003b0


	//   ....[2]....
        /*0058*/ 	.word	0x00000770


	//   ....[3]....
        /*005c*/ 	.word	0x000008c0


	//   ....[4]....
        /*0060*/ 	.word	0x00000c80


	//   ....[5]....
        /*0064*/ 	.word	0x00000dd0


	//   ....[6]....
        /*0068*/ 	.word	0x00001190


	//   ....[7]....
        /*006c*/ 	.word	0x000012e0


	//   ....[8]....
        /*0070*/ 	.word	0x000016a0


	//   ....[9]....
        /*0074*/ 	.word	0x000017f0


	//   ....[10]....
        /*0078*/ 	.word	0x00001bb0


	//   ....[11]....
        /*007c*/ 	.word	0x00001d00


	//   ....[12]....
        /*0080*/ 	.word	0x000020c0


	//   ....[13]....
        /*0084*/ 	.word	0x00002210


	//   ....[14]....
        /*0088*/ 	.word	0x000025d0


	//   ....[15]....
        /*008c*/ 	.word	0x00002720


	//   ....[16]....
        /*0090*/ 	.word	0x00003070


	//   ....[17]....
        /*0094*/ 	.word	0x000031c0


	//   ....[18]....
        /*0098*/ 	.word	0x000035e0


	//   ....[19]....
        /*009c*/ 	.word	0x00003730


	//   ....[20]....
        /*00a0*/ 	.word	0x00003b40


	//   ....[21]....
        /*00a4*/ 	.word	0x00003c90


	//   ....[22]....
        /*00a8*/ 	.word	0x000040a0


	//   ....[23]....
        /*00ac*/ 	.word	0x000041f0


	//   ....[24]....
        /*00b0*/ 	.word	0x00004600


	//   ....[25]....
        /*00b4*/ 	.word	0x00004750


	//   ....[26]....
        /*00b8*/ 	.word	0x00004b60


	//   ....[27]....
        /*00bc*/ 	.word	0x00004cb0


	//   ....[28]....
        /*00c0*/ 	.word	0x000050c0


	//   ....[29]....
        /*00c4*/ 	.word	0x00005210


	//   ....[30]....
        /*00c8*/ 	.word	0x00005620


	//   ....[31]....
        /*00cc*/ 	.word	0x00005770


	//----- nvinfo : EIATTR_EXIT_INSTR_OFFSETS
	.align		4
.L_2710:
        /*00d0*/ 	.byte	0x04, 0x1c
        /*00d2*/ 	.short	(.L_2712 - .L_2711)


	//   ....[0]....
.L_2711:
        /*00d4*/ 	.word	0x00002a00


	//   ....[1]....
        /*00d8*/ 	.word	0x00005d90


	//   ....[2]....
        /*00dc*/ 	.word	0x00005de0


	//----- nvinfo : EIATTR_MAX_THREADS
	.align		4
.L_2712:
        /*00e0*/ 	.byte	0x04, 0x05
        /*00e2*/ 	.short	(.L_2714 - .L_2713)
.L_2713:
        /*00e4*/ 	.word	0x00000080
        /*00e8*/ 	.word	0x00000001
        /*00ec*/ 	.word	0x00000001


	//----- nvinfo : EIATTR_CRS_STACK_SIZE
	.align		4
.L_2714:
        /*00f0*/ 	.byte	0x04, 0x1e
        /*00f2*/ 	.short	(.L_2716 - .L_2715)
.L_2715:
        /*00f4*/ 	.word	0x00000000


	//----- nvinfo : EIATTR_CBANK_PARAM_SIZE
	.align		4
.L_2716:
        /*00f8*/ 	.byte	0x03, 0x19
        /*00fa*/ 	.short	0x0020


	//----- nvinfo : EIATTR_PARAM_CBANK
	.align		4
        /*00fc*/ 	.byte	0x04, 0x0a
        /*00fe*/ 	.short	(.L_2718 - .L_2717)
	.align		4
.L_2717:
        /*0100*/ 	.word	index@(.nv.constant0._ZN2at6native29vectorized_elementwise_kernelILi8EZZZNS0_29binary_cross_entropy_out_cudaERKNS_6TensorES4_RKSt8optionalIS2_ElRS2_ENKUlvE_clEvENKUlvE0_clEvEUlffE_St5arrayIPcLm3EEEEviT0_T1_)
        /*0104*/ 	.short	0x0210
        /*0106*/ 	.short	0x0020


	//----- nvinfo : EIATTR_SW_WAR
	.align		4
.L_2718:
        /*0108*/ 	.byte	0x04, 0x36
        /*010a*/ 	.short	(.L_2720 - .L_2719)
.L_2719:
        /*010c*/ 	.word	0x00000008
.L_2720:


//--------------------- .nv.info._ZN2at6native18elementwise_kernelILi128ELi4EZNS0_15gpu_kernel_implIZZZNS0_29binary_cross_entropy_out_cudaERKNS_6TensorES5_RKSt8optionalIS3_ElRS3_ENKUlvE_clEvENKUlvE_clEvEUlddE_EEvRNS_18TensorIteratorBaseERKT_EUliE_EEviT1_ --------------------------
	.section	.nv.info._ZN2at6native18elementwise_kernelILi128ELi4EZNS0_15gpu_kernel_implIZZZNS0_29binary_cross_entropy_out_cudaERKNS_6TensorES5_RKSt8optionalIS3_ElRS3_ENKUlvE_clEvENKUlvE_clEvEUlddE_EEvRNS_18TensorIteratorBaseERKT_EUliE_EEviT1_,"",@"SHT_CUDA_INFO"
	.sectionflags	@""
	.align	4


	//----- nvinfo : EIATTR_CUDA_API_VERSION
	.align		4
        /*0000*/ 	.byte	0x04, 0x37
        /*0002*/ 	.short	(.L_2722 - .L_2721)
.L_2721:
        /*0004*/ 	.word	0x00000082


	//----- nvinfo : EIATTR_KPARAM_INFO
	.align		4
.L_2722:
        /*0008*/ 	.byte	0x04, 0x17
        /*000a*/ 	.short	(.L_2724 - .L_2723)
.L_2723:
        /*000c*/ 	.word	0x00000000
        /*0010*/ 	.short	0x0001
        /*0012*/ 	.short	0x0008
        /*0014*/ 	.byte	0x00, 0xf0, 0x21, 0x0a


	//----- nvinfo : EIATTR_KPARAM_INFO
	.align		4
.L_2724:
        /*0018*/ 	.byte	0x04, 0x17
        /*001a*/ 	.short	(.L_2726 - .L_2725)
.L_2725:
        /*001c*/ 	.word	0x00000000
        /*0020*/ 	.short	0x0000
        /*0022*/ 	.short	0x0000
        /*0024*/ 	.byte	0x00, 0xf0, 0x11, 0x00


	//----- nvinfo : EIATTR_SPARSE_MMA_MASK
	.align		4
.L_2726:
        /*0028*/ 	.byte	0x03, 0x50
        /*002a*/ 	.short	0x0000


	//----- nvinfo : EIATTR_MAXREG_COUNT
	.align		4
        /*002c*/ 	.byte	0x03, 0x1b
        /*002e*/ 	.short	0x0080


	//----- nvinfo : EIATTR_EXTERNS
	.align		4
        /*0030*/ 	.byte	0x04, 0x0f
        /*0032*/ 	.short	(.L_2728 - .L_2727)


	//   ....[0]....
	.align		4
.L_2727:
        /*0034*/ 	.word	index@(__assertfail)


	//----- nvinfo : EIATTR_MERCURY_ISA_VERSION
	.align		4
.L_2728:
        /*0038*/ 	.byte	0x03, 0x5f
        /*003a*/ 	.short	0x0101


	//----- nvinfo : EIATTR_SYSCALL_OFFSETS
	.align		4
        /*003c*/ 	.byte	0x04, 0x46
        /*003e*/ 	.short	(.L_2730 - .L_2729)


	//   ....[0]....
.L_2729:
        /*0040*/ 	.word	0x000025a0


	//   ....[1]....
        /*0044*/ 	.word	0x000034b0


	//   ....[2]....
        /*0048*/ 	.word	0x00003660


	//   ....[3]....
        /*004c*/ 	.word	0x000037b0


	//   ....[4]....
        /*0050*/ 	.word	0x000056e0


	//   ....[5]....
        /*0054*/ 	.word	0x00007ca0


	//   ....[6]....
        /*0058*/ 	.word	0x00008bb0


	//   ....[7]....
        /*005c*/ 	.word	0x00008d60


	//   ....[8]....
        /*0060*/ 	.word	0x00008eb0


	//   ....[9]....
        /*0064*/ 	.word	0x0000add0


	//   ....[10]....
        /*0068*/ 	.word	0x0000d380


	//   ....[11]....
        /*006c*/ 	.word	0x0000e290


	//   ....[12]....
        /*0070*/ 	.word	0x0000e440


	//   ....[13]....
        /*0074*/ 	.word	0x0000e590


	//   ....[14]....
        /*0078*/ 	.word	0x000104b0


	//   ....[15]....
        /*007c*/ 	.word	0x00012a50


	//   ....[16]....
        /*0080*/ 	.word	0x00013960


	//   ....[17]....
        /*0084*/ 	.word	0x00013b10


	//   ....[18]....
        /*0088*/ 	.word	0x00013c60


	//   ....[19]....
        /*008c*/ 	.word	0x00015b80


	//----- nvinfo : EIATTR_EXIT_INSTR_OFFSETS
	.align		4
.L_2730:
        /*0090*/ 	.byte	0x04, 0x1c
        /*0092*/ 	.short	(.L_2732 - .L_2731)


	//   ....[0]....
.L_2731:
        /*0094*/ 	.word	0x00010560


	//   ....[1]....
        /*0098*/ 	.word	0x00014bc0


	//   ....[2]....
        /*009c*/ 	.word	0x00014c00


	//   ....[3]....
        /*00a0*/ 	.word	0x00014c90


	//   ....[4]....
        /*00a4*/ 	.word	0x00014cc0


	//   ....[5]....
        /*00a8*/ 	.word	0x00014cf0


	//   ....[6]....
        /*00ac*/ 	.word	0x00014dc0


	//   ....[7]....
        /*00b0*/ 	.word	0x00014e40


	//   ....[8]....
        /*00b4*/ 	.word	0x00014f20


	//   ....[9]....
        /*00b8*/ 	.word	0x00014fb0


	//   ....[10]....
        /*00bc*/ 	.word	0x00014fd0


	//   ....[11]....
        /*00c0*/ 	.word	0x00015090


	//   ....[12]....
        /*00c4*/ 	.word	0x000150c0


	//   ....[13]....
        /*00c8*/ 	.word	0x00015290


	//   ....[14]....
        /*00cc*/ 	.word	0x00015430


	//   ....[15]....
        /*00d0*/ 	.word	0x000154b0


	//   ....[16]....
        /*00d4*/ 	.word	0x00015560


	//   ....[17]....
        /*00d8*/ 	.word	0x00015720


	//   ....[18]....
        /*00dc*/ 	.word	0x000158e0


	//   ....[19]....
        /*00e0*/ 	.word	0x00015a80


	//   ....[20]....
        /*00e4*/ 	.word	0x00015b90


	//   ....[21]....
        /*00e8*/ 	.word	0x00015bc0


	//   ....[22]....
        /*00ec*/ 	.word	0x00015bf0


	//----- nvinfo : EIATTR_MAX_THREADS
	.align		4
.L_2732:
        /*00f0*/ 	.byte	0x04, 0x05
        /*00f2*/ 	.short	(.L_2734 - .L_2733)
.L_2733:
        /*00f4*/ 	.word	0x00000080
        /*00f8*/ 	.word	0x00000001
        /*00fc*/ 	.word	0x00000001


	//----- nvinfo : EIATTR_CRS_STACK_SIZE
	.align		4
.L_2734:
        /*0100*/ 	.byte	0x04, 0x1e
        /*0102*/ 	.short	(.L_2736 - .L_2735)
.L_2735:
        /*0104*/ 	.word	0x00000000


	//----- nvinfo : EIATTR_CBANK_PARAM_SIZE
	.align		4
.L_2736:
        /*0108*/ 	.byte	0x03, 0x19
        /*010a*/ 	.short	0x0290


	//----- nvinfo : EIATTR_PARAM_CBANK
	.align		4
        /*010c*/ 	.byte	0x04, 0x0a
        /*010e*/ 	.short	(.L_2738 - .L_2737)
	.align		4
.L_2737:
        /*0110*/ 	.word	index@(.nv.constant0._ZN2at6native18elementwise_kernelILi128ELi4EZNS0_15gpu_kernel_implIZZZNS0_29binary_cross_entropy_out_cudaERKNS_6TensorES5_RKSt8optionalIS3_ElRS3_ENKUlvE_clEvENKUlvE_clEvEUlddE_EEvRNS_18TensorIteratorBaseERKT_EUliE_EEviT1_)
        /*0114*/ 	.short	0x0210
        /*0116*/ 	.short	0x0290


	//----- nvinfo : EIATTR_SW_WAR
	.align		4
.L_2738:
        /*0118*/ 	.byte	0x04, 0x36
        /*011a*/ 	.short	(.L_2740 - .L_2739)
.L_2739:
        /*011c*/ 	.word	0x00000008
.L_2740:


//--------------------- .nv.info._ZN2at6native27unrolled_elementwise_kernelIZZZNS0_29binary_cross_entropy_out_cudaERKNS_6TensorES4_RKSt8optionalIS2_ElRS2_ENKUlvE_clEvENKUlvE_clEvEUlddE_St5arrayIPcLm3EELi4E23TrivialOffsetCalculatorILi2EjESG_ILi1EjENS0_6memory12LoadWithCastILi2EEENSJ_13StoreWithCastILi1EEEEEviT_T0_T2_T3_T4_T5_ --------------------------
	.section	.nv.info._ZN2at6native27unrolled_elementwise_kernelIZZZNS0_29binary_cross_entropy_out_cudaERKNS_6TensorES4_RKSt8optionalIS2_ElRS2_ENKUlvE_clEvENKUlvE_clEvEUlddE_St5arrayIPcLm3EELi4E23TrivialOffsetCalculatorILi2EjESG_ILi1EjENS0_6memory12LoadWithCastILi2EEENSJ_13StoreWithCastILi1EEEEEviT_T0_T2_T3_T4_T5_,"",@"SHT_CUDA_INFO"
	.sectionflags	@""
	.align	4


	//----- nvinfo : EIATTR_CUDA_API_VERSION
	.align		4
        /*0000*/ 	.byte	0x04, 0x37
        /*0002*/ 	.short	(.L_2742 - .L_2741)
.L_2741:
        /*0004*/ 	.word	0x00000082


	//----- nvinfo : EIATTR_KPARAM_INFO
	.align		4
.L_2742:
        /*0008*/ 	.byte	0x04, 0x17
        /*000a*/ 	.short	(.L_2744 - .L_2743)
.L_2743:
        /*000c*/ 	.word	0x00000000
        /*0010*/ 	.short	0x0006
        /*0012*/ 	.short	0x0030
        /*0014*/ 	.byte	0x00, 0xf0, 0x21, 0x00


	//----- nvinfo : EIATTR_KPARAM_INFO
	.align		4
.L_2744:
        /*0018*/ 	.byte	0x04, 0x17
        /*001a*/ 	.short	(.L_2746 - .L_2745)
.L_2745:
        /*001c*/ 	.word	0x00000000
        /*0020*/ 	.short	0x0005
        /*0022*/ 	.short	0x0024
        /*0024*/ 	.byte	0x00, 0xf0, 0x31, 0x00


	//----- nvinfo : EIATTR_KPARAM_INFO
	.align		4
.L_2746:
        /*0028*/ 	.byte	0x04, 0x17
        /*002a*/ 	.short	(.L_2748 - .L_2747)
.L_2747:
        /*002c*/ 	.word	0x00000000
        /*0030*/ 	.short	0x0004
        /*0032*/ 	.short	0x0021
        /*0034*/ 	.byte	0x00, 0xf0, 0x05, 0x00


	//----- nvinfo : EIATTR_KPARAM_INFO
	.align		4
.L_2748:
        /*0038*/ 	.byte	0x04, 0x17
        /*003a*/ 	.short	(.L_2750 - .L_2749)
.L_2749:
        /*003c*/ 	.word	0x00000000
        /*0040*/ 	.short	0x0003
        /*0042*/ 	.short	0x0020
        /*0044*/ 	.byte	0x00, 0xf0, 0x05, 0x00


	//----- nvinfo : EIATTR_KPARAM_INFO
	.align		4
.L_2750:
        /*0048*/ 	.byte	0x04, 0x17
        /*004a*/ 	.short	(.L_2752 - .L_2751)
.L_2751:
        /*004c*/ 	.word	0x00000000
        /*0050*/ 	.short	0x0002
        /*0052*/ 	.short	0x0008
        /*0054*/ 	.byte	0x00, 0xf0, 0x61, 0x00


	//----- nvinfo : EIATTR_KPARAM_INFO
	.align		4
.L_2752:
        /*0058*/ 	.byte	0x04, 0x17
        /*005a*/ 	.short	(.L_2754 - .L_2753)
.L_2753:
        /*005c*/ 	.word	0x00000000
        /*0060*/ 	.short	0x0001
        /*0062*/ 	.short	0x0004
        /*0064*/ 	.byte	0x00, 0xf0, 0x05, 0x00


	//----- nvinfo : EIATTR_KPARAM_INFO
	.align		4
.L_2754:
        /*0068*/ 	.byte	0x04, 0x17
        /*006a*/ 	.short	(.L_2756 - .L_2755)
.L_2755:
        /*006c*/ 	.word	0x00000000
        /*0070*/ 	.short	0x0000
        /*0072*/ 	.short	0x0000
        /*0074*/ 	.byte	0x00, 0xf0, 0x11, 0x00


	//----- nvinfo : EIATTR_SPARSE_MMA_MASK
	.align		4
.L_2756:
        /*0078*/ 	.byte	0x03, 0x50
        /*007a*/ 	.short	0x0000


	//----- nvinfo : EIATTR_MAXREG_COUNT
	.align		4
        /*007c*/ 	.byte	0x03, 0x1b
        /*007e*/ 	.short	0x00ff


	//----- nvinfo : EIATTR_EXTERNS
	.align		4
        /*0080*/ 	.byte	0x04, 0x0f
        /*0082*/ 	.short	(.L_2758 - .L_2757)


	//   ....[0]....
	.align		4
.L_2757:
        /*0084*/ 	.word	index@(__assertfail)


	//----- nvinfo : EIATTR_MERCURY_ISA_VERSION
	.align		4
.L_2758:
        /*0088*/ 	.byte	0x03, 0x5f
        /*008a*/ 	.short	0x0101


	//----- nvinfo : EIATTR_SYSCALL_OFFSETS
	.align		4
        /*008c*/ 	.byte	0x04, 0x46
        /*008e*/ 	.short	(.L_2760 - .L_2759)


	//   ....[0]....
.L_2759:
        /*0090*/ 	.word	0x00000fa0


	//   ....[1]....
        /*0094*/ 	.word	0x00001ec0


	//   ....[2]....
        /*0098*/ 	.word	0x00002e60


	//   ....[3]....
        /*009c*/ 	.word	0x00003d80


	//   ....[4]....
        /*00a0*/ 	.word	0x00004d30


	//   ....[5]....
        /*00a4*/ 	.word	0x00005c50


	//   ....[6]....
        /*00a8*/ 	.word	0x00006be0


	//   ....[7]....
        /*00ac*/ 	.word	0x00007b10


	//   ....[8]....
        /*00b0*/ 	.word	0x00007d10


	//   ....[9]....
        /*00b4*/ 	.word	0x00007e60


	//   ....[10]....
        /*00b8*/ 	.word	0x00008e50


	//   ....[11]....
        /*00bc*/ 	.word	0x00008fa0


	//   ....[12]....
        /*00c0*/ 	.word	0x00009f80


	//   ....[13]....
        /*00c4*/ 	.word	0x0000a0d0


	//   ....[14]....
        /*00c8*/ 	.word	0x0000b0b0


	//   ....[15]....
        /*00cc*/ 	.word	0x0000b200


	//   ....[16]....
        /*00d0*/ 	.word	0x0000d2d0


	//   ....[17]....
        /*00d4*/ 	.word	0x0000e490


	//   ....[18]....
        /*00d8*/ 	.word	0x0000f610


	//   ....[19]....
        /*00dc*/ 	.word	0x000107b0


	//----- nvinfo : EIATTR_EXIT_INSTR_OFFSETS
	.align		4
.L_2760:
        /*00e0*/ 	.byte	0x04, 0x1c
        /*00e2*/ 	.short	(.L_2762 - .L_2761)


	//   ....[0]....
.L_2761:
        /*00e4*/ 	.word	0x0000f6b0


	//   ....[1]....
        /*00e8*/ 	.word	0x0000f7f0


	//   ....[2]....
        /*00ec*/ 	.word	0x0000f830


	//   ....[3]....
        /*00f0*/ 	.word	0x0000f8c0


	//   ....[4]....
        /*00f4*/ 	.word	0x0000f8f0


	//   ....[5]....
        /*00f8*/ 	.word	0x0000f920


	//   ....[6]....
        /*00fc*/ 	.word	0x0000f9f0


	//   ....[7]....
        /*0100*/ 	.word	0x0000fa70


	//   ....[8]....
        /*0104*/ 	.word	0x0000fb50


	//   ....[9]....
        /*0108*/ 	.word	0x0000fbe0


	//   ....[10]....
        /*010c*/ 	.word	0x0000fc00


	//   ....[11]....
        /*0110*/ 	.word	0x0000fcc0


	//   ....[12]....
        /*0114*/ 	.word	0x0000fcf0


	//   ....[13]....
        /*0118*/ 	.word	0x0000fec0


	//   ....[14]....
        /*011c*/ 	.word	0x00010060


	//   ....[15]....
        /*0120*/ 	.word	0x000100e0


	//   ....[16]....
        /*0124*/ 	.word	0x00010190


	//   ....[17]....
        /*0128*/ 	.word	0x00010350


	//   ....[18]....
        /*012c*/ 	.word	0x00010510


	//   ....[19]....
        /*0130*/ 	.word	0x000106b0


	//   ....[20]....
        /*0134*/ 	.word	0x000107c0


	//   ....[21]....
        /*0138*/ 	.word	0x000107f0


	//   ....[22]....
        /*013c*/ 	.word	0x00010820


	//----- nvinfo : EIATTR_MAX_THREADS
	.align		4
.L_2762:
        /*0140*/ 	.byte	0x04, 0x05
        /*0142*/ 	.short	(.L_2764 - .L_2763)
.L_2763:
        /*0144*/ 	.word	0x00000080
        /*0148*/ 	.word	0x00000001
        /*014c*/ 	.word	0x00000001


	//----- nvinfo : EIATTR_CRS_STACK_SIZE
	.align		4
.L_2764:
        /*0150*/ 	.byte	0x04, 0x1e
        /*0152*/ 	.short	(.L_2766 - .L_2765)
.L_2765:
        /*0154*/ 	.word	0x00000000


	//----- nvinfo : EIATTR_CBANK_PARAM_SIZE
	.align		4
.L_2766:
        /*0158*/ 	.byte	0x03, 0x19
        /*015a*/ 	.short	0x0038


	//----- nvinfo : EIATTR_PARAM_CBANK
	.align		4
        /*015c*/ 	.byte	0x04, 0x0a
        /*015e*/ 	.short	(.L_2768 - .L_2767)
	.align		4
.L_2767:
        /*0160*/ 	.word	index@(.nv.constant0._ZN2at6native27unrolled_elementwise_kernelIZZZNS0_29binary_cross_entropy_out_cudaERKNS_6TensorES4_RKSt8optionalIS2_ElRS2_ENKUlvE_clEvENKUlvE_clEvEUlddE_St5arrayIPcLm3EELi4E23TrivialOffsetCalculatorILi2EjESG_ILi1EjENS0_6memory12LoadWithCastILi2EEENSJ_13StoreWithCastILi1EEEEEviT_T0_T2_T3_T4_T5_)
        /*0164*/ 	.short	0x0210
        /*0166*/ 	.short	0x0038


	//----- nvinfo : EIATTR_SW_WAR
	.align		4
.L_2768:
        /*0168*/ 	.byte	0x04, 0x36
        /*016a*/ 	.short	(.L_2770 - .L_2769)
.L_2769:
        /*016c*/ 	.word	0x00000008
.L_2770:


//--------------------- .nv.info._ZN2at6native18elementwise_kernelILi128ELi2EZNS0_22gpu_kernel_impl_nocastIZZZNS0_29binary_cross_entropy_out_cudaERKNS_6TensorES5_RKSt8optionalIS3_ElRS3_ENKUlvE_clEvENKUlvE_clEvEUlddE_EEvRNS_18TensorIteratorBaseERKT_EUliE_EEviT1_ --------------------------
	.section	.nv.info._ZN2at6native18elementwise_kernelILi128ELi2EZNS0_22gpu_kernel_impl_nocastIZZZNS0_29binary_cross_entropy_out_cudaERKNS_6TensorES5_RKSt8optionalIS3_ElRS3_ENKUlvE_clEvENKUlvE_clEvEUlddE_EEvRNS_18TensorIteratorBaseERKT_EUliE_EEviT1_,"",@"SHT_CUDA_INFO"
	.sectionflags	@""
	.align	4


	//----- nvinfo : EIATTR_CUDA_API_VERSION
	.align		4
        /*0000*/ 	.byte	0x04, 0x37
        /*0002*/ 	.short	(.L_2772 - .L_2771)
.L_2771:
        /*0004*/ 	.word	0x00000082


	//----- nvinfo : EIATTR_KPARAM_INFO
	.align		4
.L_2772:
        /*0008*/ 	.byte	0x04, 0x17
        /*000a*/ 	.short	(.L_2774 - .L_2773)
.L_2773:
        /*000c*/ 	.word	0x00000000
        /*0010*/ 	.short	0x0001
        /*0012*/ 	.short	0x0008
        /*0014*/ 	.byte	0x00, 0xf0, 0x21, 0x0a


	//----- nvinfo : EIATTR_KPARAM_INFO
	.align		4
.L_2774:
        /*0018*/ 	.byte	0x04, 0x17
        /*001a*/ 	.short	(.L_2776 - .L_2775)
.L_2775:
        /*001c*/ 	.word	0x00000000
        /*0020*/ 	.short	0x0000
        /*0022*/ 	.short	0x0000
        /*0024*/ 	.byte	0x00, 0xf0, 0x11, 0x00


	//----- nvinfo : EIATTR_SPARSE_MMA_MASK
	.align		4
.L_2776:
        /*0028*/ 	.byte	0x03, 0x50
        /*002a*/ 	.short	0x0000


	//----- nvinfo : EIATTR_MAXREG_COUNT
	.align		4
        /*002c*/ 	.byte	0x03, 0x1b
        /*002e*/ 	.short	0x0080


	//----- nvinfo : EIATTR_EXTERNS
	.align		4
        /*0030*/ 	.byte	0x04, 0x0f
        /*0032*/ 	.short	(.L_2778 - .L_2777)


	//   ....[0]....
	.align		4
.L_2777:
        /*0034*/ 	.word	index@(__assertfail)


	//----- nvinfo : EIATTR_MERCURY_ISA_VERSION
	.align		4
.L_2778:
        /*0038*/ 	.byte	0x03, 0x5f
        /*003a*/ 	.short	0x0101


	//----- nvinfo : EIATTR_SYSCALL_OFFSETS
	.align		4
        /*003c*/ 	.byte	0x04, 0x46
        /*003e*/ 	.short	(.L_2780 - .L_2779)


	//   ....[0]....
.L_2779:
        /*0040*/ 	.word	0x000018c0


	//   ....[1]....
        /*0044*/ 	.word	0x00001a10


	//   ....[2]....
        /*0048*/ 	.word	0x00004140


	//   ....[3]....
        /*004c*/ 	.word	0x00004290


	//----- nvinfo : EIATTR_EXIT_INSTR_OFFSETS
	.align		4
.L_2780:
        /*0050*/ 	.byte	0x04, 0x1c
        /*0052*/ 	.short	(.L_2782 - .L_2781)


	//   ....[0]....
.L_2781:
        /*0054*/ 	.word	0x00002930


	//   ....[1]....
        /*0058*/ 	.word	0x00005110


	//----- nvinfo : EIATTR_MAX_THREADS
	.align		4
.L_2782:
        /*005c*/ 	.byte	0x04, 0x05
        /*005e*/ 	.short	(.L_2784 - .L_2783)
.L_2783:
        /*0060*/ 	.word	0x00000080
        /*0064*/ 	.word	0x00000001
        /*0068*/ 	.word	0x00000001


	//----- nvinfo : EIATTR_CRS_STACK_SIZE
	.align		4
.L_2784:
        /*006c*/ 	.byte	0x04, 0x1e
        /*006e*/ 	.short	(.L_2786 - .L_2785)
.L_2785:
        /*0070*/ 	.word	0x00000000


	//----- nvinfo : EIATTR_CBANK_PARAM_SIZE
	.align		4
.L_2786:
        /*0074*/ 	.byte	0x03, 0x19
        /*0076*/ 	.short	0x0290


	//----- nvinfo : EIATTR_PARAM_CBANK
	.align		4
        /*0078*/ 	.byte	0x04, 0x0a
        /*007a*/ 	.short	(.L_2788 - .L_2787)
	.align		4
.L_2787:
        /*007c*/ 	.word	index@(.nv.constant0._ZN2at6native18elementwise_kernelILi128ELi2EZNS0_22gpu_kernel_impl_nocastIZZZNS0_29binary_cross_entropy_out_cudaERKNS_6TensorES5_RKSt8optionalIS3_ElRS3_ENKUlvE_clEvENKUlvE_clEvEUlddE_EEvRNS_18TensorIteratorBaseERKT_EUliE_EEviT1_)
        /*0080*/ 	.short	0x0210
        /*0082*/ 	.short	0x0290


	//----- nvinfo : EIATTR_SW_WAR
	.align		4
.L_2788:
        /*0084*/ 	.byte	0x04, 0x36
        /*0086*/ 	.short	(.L_2790 - .L_2789)
.L_2789:
        /*0088*/ 	.word	0x00000008
.L_2790:


//--------------------- .nv.info._ZN2at6native27unrolled_elementwise_kernelIZZZNS0_29binary_cross_entropy_out_cudaERKNS_6TensorES4_RKSt8optionalIS2_ElRS2_ENKUlvE_clEvENKUlvE_clEvEUlddE_St5arrayIPcLm3EELi4E23TrivialOffsetCalculatorILi2EjESG_ILi1EjENS0_6memory15LoadWithoutCastENSJ_16StoreWithoutCastEEEviT_T0_T2_T3_T4_T5_ --------------------------
	.section	.nv.info._ZN2at6native27unrolled_elementwise_kernelIZZZNS0_29binary_cross_entropy_out_cudaERKNS_6TensorES4_RKSt8optionalIS2_ElRS2_ENKUlvE_clEvENKUlvE_clEvEUlddE_St5arrayIPcLm3EELi4E23TrivialOffsetCalculatorILi2EjESG_ILi1EjENS0_6memory15LoadWithoutCastENSJ_16StoreWithoutCastEEEviT_T0_T2_T3_T4_T5_,"",@"SHT_CUDA_INFO"
	.sectionflags	@""
	.align	4


	//----- nvinfo : EIATTR_CUDA_API_VERSION
	.align		4
        /*0000*/ 	.byte	0x04, 0x37
        /*0002*/ 	.short	(.L_2792 - .L_2791)
.L_2791:
        /*0004*/ 	.word	0x00000082


	//----- nvinfo : EIATTR_KPARAM_INFO
	.align		4
.L_2792:
        /*0008*/ 	.byte	0x04, 0x17
        /*000a*/ 	.short	(.L_2794 - .L_2793)
.L_2793:
        /*000c*/ 	.word	0x00000000
        /*0010*/ 	.short	0x0006
        /*0012*/ 	.short	0x0023
        /*0014*/ 	.byte	0x00, 0xf0, 0x05, 0x00


	//----- nvinfo : EIATTR_KPARAM_INFO
	.align		4
.L_2794:
        /*0018*/ 	.byte	0x04, 0x17
        /*001a*/ 	.short	(.L_2796 - .L_2795)
.L_2795:
        /*001c*/ 	.word	0x00000000
        /*0020*/ 	.short	0x0005
        /*0022*/ 	.short	0x0022
        /*0024*/ 	.byte	0x00, 0xf0, 0x05, 0x00


	//----- nvinfo : EIATTR_KPARAM_INFO
	.align		4
.L_2796:
        /*0028*/ 	.byte	0x04, 0x17
        /*002a*/ 	.short	(.L_2798 - .L_2797)
.L_2797:
        /*002c*/ 	.word	0x00000000
        /*0030*/ 	.short	0x0004
        /*0032*/ 	.short	0x0021
        /*0034*/ 	.byte	0x00, 0xf0, 0x05, 0x00


	//----- nvinfo : EIATTR_KPARAM_INFO
	.align		4
.L_2798:
        /*0038*/ 	.byte	0x04, 0x17
        /*003a*/ 	.short	(.L_2800 - .L_2799)
.L_2799:
        /*003c*/ 	.word	0x00000000
        /*0040*/ 	.short	0x0003
        /*0042*/ 	.short	0x0020
        /*0044*/ 	.byte	0x00, 0xf0, 0x05, 0x00


	//----- nvinfo : EIATTR_KPARAM_INFO
	.align		4
.L_2800:
        /*0048*/ 	.byte	0x04, 0x17
        /*004a*/ 	.short	(.L_2802 - .L_2801)
.L_2801:
        /*004c*/ 	.word	0x00000000
        /*0050*/ 	.short	0x0002
        /*0052*/ 	.short	0x0008
        /*0054*/ 	.byte	0x00, 0xf0, 0x61, 0x00


	//----- nvinfo : EIATTR_KPARAM_INFO
	.align		4
.L_2802:
        /*0058*/ 	.byte	0x04, 0x17
        /*005a*/ 	.short	(.L_2804 - .L_2803)
.L_2803:
        /*005c*/ 	.word	0x00000000
        /*0060*/ 	.short	0x0001
        /*0062*/ 	.short	0x0004
        /*0064*/ 	.byte	0x00, 0xf0, 0x05, 0x00


	//----- nvinfo : EIATTR_KPARAM_INFO
	.align		4
.L_2804:
        /*0068*/ 	.byte	0x04, 0x17
        /*006a*/ 	.short	(.L_2806 - .L_2805)
.L_2805:
        /*006c*/ 	.word	0x00000000
        /*0070*/ 	.short	0x0000
        /*0072*/ 	.short	0x0000
        /*0074*/ 	.byte	0x00, 0xf0, 0x11, 0x00


	//----- nvinfo : EIATTR_SPARSE_MMA_MASK
	.align		4
.L_2806:
        /*0078*/ 	.byte	0x03, 0x50
        /*007a*/ 	.short	0x0000


	//----- nvinfo : EIATTR_MAXREG_COUNT
	.align		4
        /*007c*/ 	.byte	0x03, 0x1b
        /*007e*/ 	.short	0x00ff


	//----- nvinfo : EIATTR_EXTERNS
	.align		4
        /*0080*/ 	.byte	0x04, 0x0f
        /*0082*/ 	.short	(.L_2808 - .L_2807)


	//   ....[0]....
	.align		4
.L_2807:
        /*0084*/ 	.word	index@(__assertfail)


	//----- nvinfo : EIATTR_MERCURY_ISA_VERSION
	.align		4
.L_2808:
        /*0088*/ 	.byte	0x03, 0x5f
        /*008a*/ 	.short	0x0101


	//----- nvinfo : EIATTR_SYSCALL_OFFSETS
	.align		4
        /*008c*/ 	.byte	0x04, 0x46
        /*008e*/ 	.short	(.L_2810 - .L_2809)


	//   ....[0]....
.L_2809:
        /*0090*/ 	.word	0x00000480


	//   ....[1]....
        /*0094*/ 	.word	0x000005d0


	//   ....[2]....
        /*0098*/ 	.word	0x000015b0


	//   ....[3]....
        /*009c*/ 	.word	0x00001700


	//   ....[4]....
        /*00a0*/ 	.word	0x000026e0


	//   ....[5]....
        /*00a4*/ 	.word	0x00002830


	//   ....[6]....
        /*00a8*/ 	.word	0x00003810


	//   ....[7]....
        /*00ac*/ 	.word	0x00003960


	//----- nvinfo : EIATTR_EXIT_INSTR_OFFSETS
	.align		4
.L_2810:
        /*00b0*/ 	.byte	0x04, 0x1c
        /*00b2*/ 	.short	(.L_2812 - .L_2811)


	//   ....[0]....
.L_2811:
        /*00b4*/ 	.word	0x00004930


	//   ....[1]....
        /*00b8*/ 	.word	0x00004980


	//----- nvinfo : EIATTR_MAX_THREADS
	.align		4
.L_2812:
        /*00bc*/ 	.byte	0x04, 0x05
        /*00be*/ 	.short	(.L_2814 - .L_2813)
.L_2813:
        /*00c0*/ 	.word	0x00000080
        /*00c4*/ 	.word	0x00000001
        /*00c8*/ 	.word	0x00000001


	//----- nvinfo : EIATTR_CRS_STACK_SIZE
	.align		4
.L_2814:
        /*00cc*/ 	.byte	0x04, 0x1e
        /*00ce*/ 	.short	(.L_2816 - .L_2815)
.L_2815:
        /*00d0*/ 	.word	0x00000000


	//----- nvinfo : EIATTR_CBANK_PARAM_SIZE
	.align		4
.L_2816:
        /*00d4*/ 	.byte	0x03, 0x19
        /*00d6*/ 	.short	0x0024


	//----- nvinfo : EIATTR_PARAM_CBANK
	.align		4
        /*00d8*/ 	.byte	0x04, 0x0a
        /*00da*/ 	.short	(.L_2818 - .L_2817)
	.align		4
.L_2817:
        /*00dc*/ 	.word	index@(.nv.constant0._ZN2at6native27unrolled_elementwise_kernelIZZZNS0_29binary_cross_entropy_out_cudaERKNS_6TensorES4_RKSt8optionalIS2_ElRS2_ENKUlvE_clEvENKUlvE_clEvEUlddE_St5arrayIPcLm3EELi4E23TrivialOffsetCalculatorILi2EjESG_ILi1EjENS0_6memory15LoadWithoutCastENSJ_16StoreWithoutCastEEEviT_T0_T2_T3_T4_T5_)
        /*00e0*/ 	.short	0x0210
        /*00e2*/ 	.short	0x0024


	//----- nvinfo : EIATTR_SW_WAR
	.align		4
.L_2818:
        /*00e4*/ 	.byte	0x04, 0x36
        /*00e6*/ 	.short	(.L_2820 - .L_2819)
.L_2819:
        /*00e8*/ 	.word	0x00000008
.L_2820:


//--------------------- .nv.info._ZN2at6native29vectorized_elementwise_kernelILi2EZZZNS0_29binary_cross_entropy_out_cudaERKNS_6TensorES4_RKSt8optionalIS2_ElRS2_ENKUlvE_clEvENKUlvE_clEvEUlddE_St5arrayIPcLm3EEEEviT0_T1_ --------------------------
	.section	.nv.info._ZN2at6native29vectorized_elementwise_kernelILi2EZZZNS0_29binary_cross_entropy_out_cudaERKNS_6TensorES4_RKSt8optionalIS2_ElRS2_ENKUlvE_clEvENKUlvE_clEvEUlddE_St5arrayIPcLm3EEEEviT0_T1_,"",@"SHT_CUDA_INFO"
	.sectionflags	@""
	.align	4


	//----- nvinfo : EIATTR_CUDA_API_VERSION
	.align		4
        /*0000*/ 	.byte	0x04, 0x37
        /*0002*/ 	.short	(.L_2822 - .L_2821)
.L_2821:
        /*0004*/ 	.word	0x00000082


	//----- nvinfo : EIATTR_KPARAM_INFO
	.align		4
.L_2822:
        /*0008*/ 	.byte	0x04, 0x17
        /*000a*/ 	.short	(.L_2824 - .L_2823)
.L_2823:
        /*000c*/ 	.word	0x00000000
        /*0010*/ 	.short	0x0002
        /*0012*/ 	.short	0x0008
        /*0014*/ 	.byte	0x00, 0xf0, 0x61, 0x00


	//----- nvinfo : EIATTR_KPARAM_INFO
	.align		4
.L_2824:
        /*0018*/ 	.byte	0x04, 0x17
        /*001a*/ 	.short	(.L_2826 - .L_2825)
.L_2825:
        /*001c*/ 	.word	0x00000000
        /*0020*/ 	.short	0x0001
        /*0022*/ 	.short	0x0004
        /*0024*/ 	.byte	0x00, 0xf0, 0x05, 0x00


	//----- nvinfo : EIATTR_KPARAM_INFO
	.align		4
.L_2826:
        /*0028*/ 	.byte	0x04, 0x17
        /*002a*/ 	.short	(.L_2828 - .L_2827)
.L_2827:
        /*002c*/ 	.word	0x00000000
        /*0030*/ 	.short	0x0000
        /*0032*/ 	.short	0x0000
        /*0034*/ 	.byte	0x00, 0xf0, 0x11, 0x00


	//----- nvinfo : EIATTR_SPARSE_MMA_MASK
	.align		4
.L_2828:
        /*0038*/ 	.byte	0x03, 0x50
        /*003a*/ 	.short	0x0000


	//----- nvinfo : EIATTR_MAXREG_COUNT
	.align		4
        /*003c*/ 	.byte	0x03, 0x1b
        /*003e*/ 	.short	0x00ff


	//----- nvinfo : EIATTR_EXTERNS
	.align		4
        /*0040*/ 	.byte	0x04, 0x0f
        /*0042*/ 	.short	(.L_2830 - .L_2829)


	//   ....[0]....
	.align		4
.L_2829:
        /*0044*/ 	.word	index@(__assertfail)


	//----- nvinfo : EIATTR_MERCURY_ISA_VERSION
	.align		4
.L_2830:
        /*0048*/ 	.byte	0x03, 0x5f
        /*004a*/ 	.short	0x0101


	//----- nvinfo : EIATTR_SYSCALL_OFFSETS
	.align		4
        /*004c*/ 	.byte	0x04, 0x46
        /*004e*/ 	.short	(.L_2832 - .L_2831)


	//   ....[0]....
.L_2831:
        /*0050*/ 	.word	0x000002a0


	//   ....[1]....
        /*0054*/ 	.word	0x000003f0


	//   ....[2]....
        /*0058*/ 	.word	0x000013b0


	//   ....[3]....
        /*005c*/ 	.word	0x00001500


	//   ....[4]....
        /*0060*/ 	.word	0x000024c0


	//   ....[5]....
        /*0064*/ 	.word	0x00002610


	//   ....[6]....
        /*0068*/ 	.word	0x000035c0


	//   ....[7]....
        /*006c*/ 	.word	0x00003710


	//   ....[8]....
        /*0070*/ 	.word	0x000046d0


	//   ....[9]....
        /*0074*/ 	.word	0x00004820


	//   ....[10]....
        /*0078*/ 	.word	0x000057d0


	//   ....[11]....
        /*007c*/ 	.word	0x00005920


	//   ....[12]....
        /*0080*/ 	.word	0x000068d0


	//   ....[13]....
        /*0084*/ 	.word	0x00006a20


	//   ....[14]....
        /*0088*/ 	.word	0x000079d0


	//   ....[15]....
        /*008c*/ 	.word	0x00007b20


	//   ....[16]....
        /*0090*/ 	.word	0x00009120


	//   ....[17]....
        /*0094*/ 	.word	0x00009270


	//   ....[18]....
        /*0098*/ 	.word	0x0000a290


	//   ....[19]....
        /*009c*/ 	.word	0x0000a3e0


	//   ....[20]....
        /*00a0*/ 	.word	0x0000b400


	//   ....[21]....
        /*00a4*/ 	.word	0x0000b550


	//   ....[22]....
        /*00a8*/ 	.word	0x0000c570


	//   ....[23]....
        /*00ac*/ 	.word	0x0000c6c0


	//   ....[24]....
        /*00b0*/ 	.word	0x0000d6d0


	//   ....[25]....
        /*00b4*/ 	.word	0x0000d820


	//   ....[26]....
        /*00b8*/ 	.word	0x0000e840


	//   ....[27]....
        /*00bc*/ 	.word	0x0000e990


	//   ....[28]....
        /*00c0*/ 	.word	0x0000f9b0


	//   ....[29]....
        /*00c4*/ 	.word	0x0000fb00


	//   ....[30]....
        /*00c8*/ 	.word	0x00010b10


	//   ....[31]....
        /*00cc*/ 	.word	0x00010c60


	//----- nvinfo : EIATTR_EXIT_INSTR_OFFSETS
	.align		4
.L_2832:
        /*00d0*/ 	.byte	0x04, 0x1c
        /*00d2*/ 	.short	(.L_2834 - .L_2833)


	//   ....[0]....
.L_2833:
        /*00d4*/ 	.word	0x00008a40


	//   ....[1]....
        /*00d8*/ 	.word	0x00011e50


	//   ....[2]....
        /*00dc*/ 	.word	0x00011ea0


	//----- nvinfo : EIATTR_MAX_THREADS
	.align		4
.L_2834:
        /*00e0*/ 	.byte	0x04, 0x05
        /*00e2*/ 	.short	(.L_2836 - .L_2835)
.L_2835:
        /*00e4*/ 	.word	0x00000080
        /*00e8*/ 	.word	0x00000001
        /*00ec*/ 	.word	0x00000001


	//----- nvinfo : EIATTR_CRS_STACK_SIZE
	.align		4
.L_2836:
        /*00f0*/ 	.byte	0x04, 0x1e
        /*00f2*/ 	.short	(.L_2838 - .L_2837)
.L_2837:
        /*00f4*/ 	.word	0x00000000


	//----- nvinfo : EIATTR_CBANK_PARAM_SIZE
	.align		4
.L_2838:
        /*00f8*/ 	.byte	0x03, 0x19
        /*00fa*/ 	.short	0x0020


	//----- nvinfo : EIATTR_PARAM_CBANK
	.align		4
        /*00fc*/ 	.byte	0x04, 0x0a
        /*00fe*/ 	.short	(.L_2840 - .L_2839)
	.align		4
.L_2839:
        /*0100*/ 	.word	index@(.nv.constant0._ZN2at6native29vectorized_elementwise_kernelILi2EZZZNS0_29binary_cross_entropy_out_cudaERKNS_6TensorES4_RKSt8optionalIS2_ElRS2_ENKUlvE_clEvENKUlvE_clEvEUlddE_St5arrayIPcLm3EEEEviT0_T1_)
        /*0104*/ 	.short	0x0210
        /*0106*/ 	.short	0x0020


	//----- nvinfo : EIATTR_SW_WAR
	.align		4
.L_2840:
        /*0108*/ 	.byte	0x04, 0x36
        /*010a*/ 	.short	(.L_2842 - .L_2841)
.L_2841:
        /*010c*/ 	.word	0x00000008
.L_2842:


//--------------------- .nv.info._ZN2at6native29vectorized_elementwise_kernelILi4EZZZNS0_29binary_cross_entropy_out_cudaERKNS_6TensorES4_RKSt8optionalIS2_ElRS2_ENKUlvE_clEvENKUlvE_clEvEUlddE_St5arrayIPcLm3EEEEviT0_T1_ --------------------------
	.section	.nv.info._ZN2at6native29vectorized_elementwise_kernelILi4EZZZNS0_29binary_cross_entropy_out_cudaERKNS_6TensorES4_RKSt8optionalIS2_ElRS2_ENKUlvE_clEvENKUlvE_clEvEUlddE_St5arrayIPcLm3EEEEviT0_T1_,"",@"SHT_CUDA_INFO"
	.sectionflags	@""
	.align	4


	//----- nvinfo : EIATTR_CUDA_API_VERSION
	.align		4
        /*0000*/ 	.byte	0x04, 0x37
        /*0002*/ 	.short	(.L_2844 - .L_2843)
.L_2843:
        /*0004*/ 	.word	0x00000082


	//----- nvinfo : EIATTR_KPARAM_INFO
	.align		4
.L_2844:
        /*0008*/ 	.byte	0x04, 0x17
        /*000a*/ 	.short	(.L_2846 - .L_2845)
.L_2845:
        /*000c*/ 	.word	0x00000000
        /*0010*/ 	.short	0x0002
        /*0012*/ 	.short	0x0008
        /*0014*/ 	.byte	0x00, 0xf0, 0x61, 0x00


	//----- nvinfo : EIATTR_KPARAM_INFO
	.align		4
.L_2846:
        /*0018*/ 	.byte	0x04, 0x17
        /*001a*/ 	.short	(.L_2848 - .L_2847)
.L_2847:
        /*001c*/ 	.word	0x00000000
        /*0020*/ 	.short	0x0001
        /*0022*/ 	.short	0x0004
        /*0024*/ 	.byte	0x00, 0xf0, 0x05, 0x00


	//----- nvinfo : EIATTR_KPARAM_INFO
	.align		4
.L_2848:
        /*0028*/ 	.byte	0x04, 0x17
        /*002a*/ 	.short	(.L_2850 - .L_2849)
.L_2849:
        /*002c*/ 	.word	0x00000000
        /*0030*/ 	.short	0x0000
        /*0032*/ 	.short	0x0000
        /*0034*/ 	.byte	0x00, 0xf0, 0x11, 0x00


	//----- nvinfo : EIATTR_SPARSE_MMA_MASK
	.align		4
.L_2850:
        /*0038*/ 	.byte	0x03, 0x50
        /*003a*/ 	.short	0x0000


	//----- nvinfo : EIATTR_MAXREG_COUNT
	.align		4
        /*003c*/ 	.byte	0x03, 0x1b
        /*003e*/ 	.short	0x00ff


	//----- nvinfo : EIATTR_EXTERNS
	.align		4
        /*0040*/ 	.byte	0x04, 0x0f
        /*0042*/ 	.short	(.L_2852 - .L_2851)


	//   ....[0]....
	.align		4
.L_2851:
        /*0044*/ 	.word	index@(__assertfail)


	//----- nvinfo : EIATTR_MERCURY_ISA_VERSION
	.align		4
.L_2852:
        /*0048*/ 	.byte	0x03, 0x5f
        /*004a*/ 	.short	0x0101


	//----- nvinfo : EIATTR_SYSCALL_OFFSETS
	.align		4
        /*004c*/ 	.byte	0x04, 0x46
        /*004e*/ 	.short	(.L_2854 - .L_2853)


	//   ....[0]....
.L_2853:
        /*0050*/ 	.word	0x000002a0


	//   ....[1]....
        /*0054*/ 	.word	0x000003f0


	//   ....[2]....
        /*0058*/ 	.word	0x000013b0


	//   ....[3]....
        /*005c*/ 	.word	0x00001500


	//   ....[4]....
        /*0060*/ 	.word	0x000024c0


	//   ....[5]....
        /*0064*/ 	.word	0x00002610


	//   ....[6]....
        /*0068*/ 	.word	0x000035c0


	//   ....[7]....
        /*006c*/ 	.word	0x00003710


	//   ....[8]....
        /*0070*/ 	.word	0x000046d0


	//   ....[9]....
        /*0074*/ 	.word	0x00004820


	//   ....[10]....
        /*0078*/ 	.word	0x000057d0


	//   ....[11]....
        /*007c*/ 	.word	0x00005920


	//   ....[12]....
        /*0080*/ 	.word	0x000068d0


	//   ....[13]....
        /*0084*/ 	.word	0x00006a20


	//   ....[14]....
        /*0088*/ 	.word	0x000079d0


	//   ....[15]....
        /*008c*/ 	.word	0x00007b20


	//   ....[16]....
        /*0090*/ 	.word	0x00009120


	//   ....[17]....
        /*0094*/ 	.word	0x00009270


	//   ....[18]....
        /*0098*/ 	.word	0x0000a290


	//   ....[19]....
        /*009c*/ 	.word	0x0000a3e0


	//   ....[20]....
        /*00a0*/ 	.word	0x0000b400


	//   ....[21]....
        /*00a4*/ 	.word	0x0000b550


	//   ....[22]....
        /*00a8*/ 	.word	0x0000c570


	//   ....[23]....
        /*00ac*/ 	.word	0x0000c6c0


	//   ....[24]....
        /*00b0*/ 	.word	0x0000d6d0


	//   ....[25]....
        /*00b4*/ 	.word	0x0000d820


	//   ....[26]....
        /*00b8*/ 	.word	0x0000e840


	//   ....[27]....
        /*00bc*/ 	.word	0x0000e990


	//   ....[28]....
        /*00c0*/ 	.word	0x0000f9b0


	//   ....[29]....
        /*00c4*/ 	.word	0x0000fb00


	//   ....[30]....
        /*00c8*/ 	.word	0x00010b10


	//   ....[31]....
        /*00cc*/ 	.word	0x00010c60


	//----- nvinfo : EIATTR_EXIT_INSTR_OFFSETS
	.align		4
.L_2854:
        /*00d0*/ 	.byte	0x04, 0x1c
        /*00d2*/ 	.short	(.L_2856 - .L_2855)


	//   ....[0]....
.L_2855:
        /*00d4*/ 	.word	0x00008a40


	//   ....[1]....
        /*00d8*/ 	.word	0x00011e50


	//   ....[2]....
        /*00dc*/ 	.word	0x00011ea0


	//----- nvinfo : EIATTR_MAX_THREADS
	.align		4
.L_2856:
        /*00e0*/ 	.byte	0x04, 0x05
        /*00e2*/ 	.short	(.L_2858 - .L_2857)
.L_2857:
        /*00e4*/ 	.word	0x00000080
        /*00e8*/ 	.word	0x00000001
        /*00ec*/ 	.word	0x00000001


	//----- nvinfo : EIATTR_CRS_STACK_SIZE
	.align		4
.L_2858:
        /*00f0*/ 	.byte	0x04, 0x1e
        /*00f2*/ 	.short	(.L_2860 - .L_2859)
.L_2859:
        /*00f4*/ 	.word	0x00000000


	//----- nvinfo : EIATTR_CBANK_PARAM_SIZE
	.align		4
.L_2860:
        /*00f8*/ 	.byte	0x03, 0x19
        /*00fa*/ 	.short	0x0020


	//----- nvinfo : EIATTR_PARAM_CBANK
	.align		4
        /*00fc*/ 	.byte	0x04, 0x0a
        /*00fe*/ 	.short	(.L_2862 - .L_2861)
	.align		4
.L_2861:
        /*0100*/ 	.word	index@(.nv.constant0._ZN2at6native29vectorized_elementwise_kernelILi4EZZZNS0_29binary_cross_entropy_out_cudaERKNS_6TensorES4_RKSt8optionalIS2_ElRS2_ENKUlvE_clEvENKUlvE_clEvEUlddE_St5arrayIPcLm3EEEEviT0_T1_)
        /*0104*/ 	.short	0x0210
        /*0106*/ 	.short	0x0020


	//----- nvinfo : EIATTR_SW_WAR
	.align		4
.L_2862:
        /*0108*/ 	.byte	0x04, 0x36
        /*010a*/ 	.short	(.L_2864 - .L_2863)
.L_2863:
        /*010c*/ 	.word	0x00000008
.L_2864:


//--------------------- .nv.info._ZN2at6native29vectorized_elementwise_kernelILi8EZZZNS0_29binary_cross_entropy_out_cudaERKNS_6TensorES4_RKSt8optionalIS2_ElRS2_ENKUlvE_clEvENKUlvE_clEvEUlddE_St5arrayIPcLm3EEEEviT0_T1_ --------------------------
	.section	.nv.info._ZN2at6native29vectorized_elementwise_kernelILi8EZZZNS0_29binary_cross_entropy_out_cudaERKNS_6TensorES4_RKSt8optionalIS2_ElRS2_ENKUlvE_clEvENKUlvE_clEvEUlddE_St5arrayIPcLm3EEEEviT0_T1_,"",@"SHT_CUDA_INFO"
	.sectionflags	@""
	.align	4


	//----- nvinfo : EIATTR_CUDA_API_VERSION
	.align		4
        /*0000*/ 	.byte	0x04, 0x37
        /*0002*/ 	.short	(.L_2866 - .L_2865)
.L_2865:
        /*0004*/ 	.word	0x00000082


	//----- nvinfo : EIATTR_KPARAM_INFO
	.align		4
.L_2866:
        /*0008*/ 	.byte	0x04, 0x17
        /*000a*/ 	.short	(.L_2868 - .L_2867)
.L_2867:
        /*000c*/ 	.word	0x00000000
        /*0010*/ 	.short	0x0002
        /*0012*/ 	.short	0x0008
        /*0014*/ 	.byte	0x00, 0xf0, 0x61, 0x00


	//----- nvinfo : EIATTR_KPARAM_INFO
	.align		4
.L_2868:
        /*0018*/ 	.byte	0x04, 0x17
        /*001a*/ 	.short	(.L_2870 - .L_2869)
.L_2869:
        /*001c*/ 	.word	0x00000000
        /*0020*/ 	.short	0x0001
        /*0022*/ 	.short	0x0004
        /*0024*/ 	.byte	0x00, 0xf0, 0x05, 0x00


	//----- nvinfo : EIATTR_KPARAM_INFO
	.align		4
.L_2870:
        /*0028*/ 	.byte	0x04, 0x17
        /*002a*/ 	.short	(.L_2872 - .L_2871)
.L_2871:
        /*002c*/ 	.word	0x00000000
        /*0030*/ 	.short	0x0000
        /*0032*/ 	.short	0x0000
        /*0034*/ 	.byte	0x00, 0xf0, 0x11, 0x00


	//----- nvinfo : EIATTR_SPARSE_MMA_MASK
	.align		4
.L_2872:
        /*0038*/ 	.byte	0x03, 0x50
        /*003a*/ 	.short	0x0000


	//----- nvinfo : EIATTR_MAXREG_COUNT
	.align		4
        /*003c*/ 	.byte	0x03, 0x1b
        /*003e*/ 	.short	0x00ff


	//----- nvinfo : EIATTR_EXTERNS
	.align		4
        /*0040*/ 	.byte	0x04, 0x0f
        /*0042*/ 	.short	(.L_2874 - .L_2873)


	//   ....[0]....
	.align		4
.L_2873:
        /*0044*/ 	.word	index@(__assertfail)


	//----- nvinfo : EIATTR_MERCURY_ISA_VERSION
	.align		4
.L_2874:
        /*0048*/ 	.byte	0x03, 0x5f
        /*004a*/ 	.short	0x0101


	//----- nvinfo : EIATTR_SYSCALL_OFFSETS
	.align		4
        /*004c*/ 	.byte	0x04, 0x46
        /*004e*/ 	.short	(.L_2876 - .L_2875)


	//   ....[0]....
.L_2875:
        /*0050*/ 	.word	0x000002a0


	//   ....[1]....
        /*0054*/ 	.word	0x000003f0


	//   ....[2]....
        /*0058*/ 	.word	0x000013b0


	//   ....[3]....
        /*005c*/ 	.word	0x00001500


	//   ....[4]....
        /*0060*/ 	.word	0x000024c0


	//   ....[5]....
        /*0064*/ 	.word	0x00002610


	//   ....[6]....
        /*0068*/ 	.word	0x000035c0


	//   ....[7]....
        /*006c*/ 	.word	0x00003710


	//   ....[8]....
        /*0070*/ 	.word	0x000046d0


	//   ....[9]....
        /*0074*/ 	.word	0x00004820


	//   ....[10]....
        /*0078*/ 	.word	0x000057d0


	//   ....[11]....
        /*007c*/ 	.word	0x00005920


	//   ....[12]....
        /*0080*/ 	.word	0x000068d0


	//   ....[13]....
        /*0084*/ 	.word	0x00006a20


	//   ....[14]....
        /*0088*/ 	.word	0x000079d0


	//   ....[15]....
        /*008c*/ 	.word	0x00007b20


	//   ....[16]....
        /*0090*/ 	.word	0x00009120


	//   ....[17]....
        /*0094*/ 	.word	0x00009270


	//   ....[18]....
        /*0098*/ 	.word	0x0000a290


	//   ....[19]....
        /*009c*/ 	.word	0x0000a3e0


	//   ....[20]....
        /*00a0*/ 	.word	0x0000b400


	//   ....[21]....
        /*00a4*/ 	.word	0x0000b550


	//   ....[22]....
        /*00a8*/ 	.word	0x0000c570


	//   ....[23]....
        /*00ac*/ 	.word	0x0000c6c0


	//   ....[24]....
        /*00b0*/ 	.word	0x0000d6d0


	//   ....[25]....
        /*00b4*/ 	.word	0x0000d820


	//   ....[26]....
        /*00b8*/ 	.word	0x0000e840


	//   ....[27]....
        /*00bc*/ 	.word	0x0000e990


	//   ....[28]....
        /*00c0*/ 	.word	0x0000f9b0


	//   ....[29]....
        /*00c4*/ 	.word	0x0000fb00


	//   ....[30]....
        /*00c8*/ 	.word	0x00010b10


	//   ....[31]....
        /*00cc*/ 	.word	0x00010c60


	//----- nvinfo : EIATTR_EXIT_INSTR_OFFSETS
	.align		4
.L_2876:
        /*00d0*/ 	.byte	0x04, 0x1c
        /*00d2*/ 	.short	(.L_2878 - .L_2877)


	//   ....[0]....
.L_2877:
        /*00d4*/ 	.word	0x00008a40


	//   ....[1]....
        /*00d8*/ 	.word	0x00011e50


	//   ....[2]....
        /*00dc*/ 	.word	0x00011ea0


	//----- nvinfo : EIATTR_MAX_THREADS
	.align		4
.L_2878:
        /*00e0*/ 	.byte	0x04, 0x05
        /*00e2*/ 	.short	(.L_2880 - .L_2879)
.L_2879:
        /*00e4*/ 	.word	0x00000080
        /*00e8*/ 	.word	0x00000001
        /*00ec*/ 	.word	0x00000001


	//----- nvinfo : EIATTR_CRS_STACK_SIZE
	.align		4
.L_2880:
        /*00f0*/ 	.byte	0x04, 0x1e
        /*00f2*/ 	.short	(.L_2882 - .L_2881)
.L_2881:
        /*00f4*/ 	.word	0x00000000


	//----- nvinfo : EIATTR_CBANK_PARAM_SIZE
	.align		4
.L_2882:
        /*00f8*/ 	.byte	0x03, 0x19
        /*00fa*/ 	.short	0x0020


	//----- nvinfo : EIATTR_PARAM_CBANK
	.align		4
        /*00fc*/ 	.byte	0x04, 0x0a
        /*00fe*/ 	.short	(.L_2884 - .L_2883)
	.align		4
.L_2883:
        /*0100*/ 	.word	index@(.nv.constant0._ZN2at6native29vectorized_elementwise_kernelILi8EZZZNS0_29binary_cross_entropy_out_cudaERKNS_6TensorES4_RKSt8optionalIS2_ElRS2_ENKUlvE_clEvENKUlvE_clEvEUlddE_St5arrayIPcLm3EEEEviT0_T1_)
        /*0104*/ 	.short	0x0210
        /*0106*/ 	.short	0x0020


	//----- nvinfo : EIATTR_SW_WAR
	.align		4
.L_2884:
        /*0108*/ 	.byte	0x04, 0x36
        /*010a*/ 	.short	(.L_2886 - .L_2885)
.L_2885:
        /*010c*/ 	.word	0x00000008
.L_2886:


//--------------------- .nv.info._ZN2at6native18elementwise_kernelILi128ELi4EZNS0_15gpu_kernel_implIZZZN37_INTERNAL_cee6930f_7_Loss_cu_5b0651e139_GLOBAL__N__cee6930f_7_Loss_cu_5b0651e140binary_cross_entropy_backward_out_kernelERNS_6TensorERKS5_S8_S8_ENKUlvE_clEvENKUlvE2_clEvEUlN3c108BFloat16ESC_SC_E_EEvRNS_18TensorIteratorBaseERKT_EUliE_EEviT1_ --------------------------
	.section	.nv.info._ZN2at6native18elementwise_kernelILi128ELi4EZNS0_15gpu_kernel_implIZZZN37_INTERNAL_cee6930f_7_Loss_cu_5b0651e139_GLOBAL__N__cee6930f_7_Loss_cu_5b0651e140binary_cross_entropy_backward_out_kernelERNS_6TensorERKS5_S8_S8_ENKUlvE_clEvENKUlvE2_clEvEUlN3c108BFloat16ESC_SC_E_EEvRNS_18TensorIteratorBaseERKT_EUliE_EEviT1_,"",@"SHT_CUDA_INFO"
	.sectionflags	@""
	.align	4


	//----- nvinfo : EIATTR_CUDA_API_VERSION
	.align		4
        /*0000*/ 	.byte	0x04, 0x37
        /*0002*/ 	.short	(.L_2888 - .L_2887)
.L_2887:
        /*0004*/ 	.word	0x00000082


	//----- nvinfo : EIATTR_KPARAM_INFO
	.align		4
.L_2888:
        /*0008*/ 	.byte	0x04, 0x17
        /*000a*/ 	.short	(.L_2890 - .L_2889)
.L_2889:
        /*000c*/ 	.word	0x00000000
        /*0010*/ 	.short	0x0001
        /*0012*/ 	.short	0x0008
        /*0014*/ 	.byte	0x00, 0xf0, 0xc1, 0x0b


	//----- nvinfo : EIATTR_KPARAM_INFO
	.align		4
.L_2890:
        /*0018*/ 	.byte	0x04, 0x17
        /*001a*/ 	.short	(.L_2892 - .L_2891)
.L_2891:
        /*001c*/ 	.word	0x00000000
        /*0020*/ 	.short	0x0000
        /*0022*/ 	.short	0x0000
        /*0024*/ 	.byte	0x00, 0xf0, 0x11, 0x00


	//----- nvinfo : EIATTR_SPARSE_MMA_MASK
	.align		4
.L_2892:
        /*0028*/ 	.byte	0x03, 0x50
        /*002a*/ 	.short	0x0000


	//----- nvinfo : EIATTR_MAXREG_COUNT
	.align		4
        /*002c*/ 	.byte	0x03, 0x1b
        /*002e*/ 	.short	0x0080


	//----- nvinfo : EIATTR_EXTERNS
	.align		4
        /*0030*/ 	.byte	0x04, 0x0f
        /*0032*/ 	.short	(.L_2894 - .L_2893)


	//   ....[0]....
	.align		4
.L_2893:
        /*0034*/ 	.word	index@(__assertfail)


	//----- nvinfo : EIATTR_MERCURY_ISA_VERSION
	.align		4
.L_2894:
        /*0038*/ 	.byte	0x03, 0x5f
        /*003a*/ 	.short	0x0101


	//----- nvinfo : EIATTR_SYSCALL_OFFSETS
	.align		4
        /*003c*/ 	.byte	0x04, 0x46
        /*003e*/ 	.short	(.L_2896 - .L_2895)


	//   ....[0]....
.L_2895:
        /*0040*/ 	.word	0x00002890


	//   ....[1]....
        /*0044*/ 	.word	0x00003940


	//   ....[2]....
        /*0048*/ 	.word	0x00004910


	//   ....[3]....
        /*004c*/ 	.word	0x000059c0


	//   ....[4]....
        /*0050*/ 	.word	0x000082a0


	//   ....[5]....
        /*0054*/ 	.word	0x00009350


	//   ....[6]....
        /*0058*/ 	.word	0x0000a320


	//   ....[7]....
        /*005c*/ 	.word	0x0000b3d0


	//   ....[8]....
        /*0060*/ 	.word	0x0000dca0


	//   ....[9]....
        /*0064*/ 	.word	0x0000ed50


	//   ....[10]....
        /*0068*/ 	.word	0x0000fd20


	//   ....[11]....
        /*006c*/ 	.word	0x00010dd0


	//   ....[12]....
        /*0070*/ 	.word	0x00013690


	//   ....[13]....
        /*0074*/ 	.word	0x00014740


	//   ....[14]....
        /*0078*/ 	.word	0x00015710


	//   ....[15]....
        /*007c*/ 	.word	0x000167c0


	//----- nvinfo : EIATTR_EXIT_INSTR_OFFSETS
	.align		4
.L_2896:
        /*0080*/ 	.byte	0x04, 0x1c
        /*0082*/ 	.short	(.L_2898 - .L_2897)


	//   ....[0]....
.L_2897:
        /*0084*/ 	.word	0x00010ea0


	//   ....[1]....
        /*0088*/ 	.word	0x000159f0


	//   ....[2]....
        /*008c*/ 	.word	0x00015a30


	//   ....[3]....
        /*0090*/ 	.word	0x00015ad0


	//   ....[4]....
        /*0094*/ 	.word	0x00015b10


	//   ....[5]....
        /*0098*/ 	.word	0x00015b50


	//   ....[6]....
        /*009c*/ 	.word	0x00015be0


	//   ....[7]....
        /*00a0*/ 	.word	0x00015c20


	//   ....[8]....
        /*00a4*/ 	.word	0x00015cc0


	//   ....[9]....
        /*00a8*/ 	.word	0x00015d10


	//   ....[10]....
        /*00ac*/ 	.word	0x00015d60


	//   ....[11]....
        /*00b0*/ 	.word	0x00015e30


	//   ....[12]....
        /*00b4*/ 	.word	0x00015e90


	//   ....[13]....
        /*00b8*/ 	.word	0x00016020


	//   ....[14]....
        /*00bc*/ 	.word	0x00016180


	//   ....[15]....
        /*00c0*/ 	.word	0x000161a0


	//   ....[16]....
        /*00c4*/ 	.word	0x00016260


	//   ....[17]....
        /*00c8*/ 	.word	0x000163e0


	//   ....[18]....
        /*00cc*/ 	.word	0x00016560


	//   ....[19]....
        /*00d0*/ 	.word	0x000166c0


	//   ....[20]....
        /*00d4*/ 	.word	0x000167d0


	//   ....[21]....
        /*00d8*/ 	.word	0x00016810


	//   ....[22]....
        /*00dc*/ 	.word	0x00016850


	//----- nvinfo : EIATTR_MAX_THREADS
	.align		4
.L_2898:
        /*00e0*/ 	.byte	0x04, 0x05
        /*00e2*/ 	.short	(.L_2900 - .L_2899)
.L_2899:
        /*00e4*/ 	.word	0x00000080
        /*00e8*/ 	.word	0x00000001
        /*00ec*/ 	.word	0x00000001


	//----- nvinfo : EIATTR_CRS_STACK_SIZE
	.align		4
.L_2900:
        /*00f0*/ 	.byte	0x04, 0x1e
        /*00f2*/ 	.short	(.L_2902 - .L_2901)
.L_2901:
        /*00f4*/ 	.word	0x00000000


	//----- nvinfo : EIATTR_CBANK_PARAM_SIZE
	.align		4
.L_2902:
        /*00f8*/ 	.byte	0x03, 0x19
        /*00fa*/ 	.short	0x02f8


	//----- nvinfo : EIATTR_PARAM_CBANK
	.align		4
        /*00fc*/ 	.byte	0x04, 0x0a
        /*00fe*/ 	.short	(.L_2904 - .L_2903)
	.align		4
.L_2903:
        /*0100*/ 	.word	index@(.nv.constant0._ZN2at6native18elementwise_kernelILi128ELi4EZNS0_15gpu_kernel_implIZZZN37_INTERNAL_cee6930f_7_Loss_cu_5b0651e139_GLOBAL__N__cee6930f_7_Loss_cu_5b0651e140binary_cross_entropy_backward_out_kernelERNS_6TensorERKS5_S8_S8_ENKUlvE_clEvENKUlvE2_clEvEUlN3c108BFloat16ESC_SC_E_EEvRNS_18TensorIteratorBaseERKT_EUliE_EEviT1_)
        /*0104*/ 	.short	0x0210
        /*0106*/ 	.short	0x02f8


	//----- nvinfo : EIATTR_SW_WAR
	.align		4
.L_2904:
        /*0108*/ 	.byte	0x04, 0x36
        /*010a*/ 	.short	(.L_2906 - .L_2905)
.L_2905:
        /*010c*/ 	.word	0x00000008
.L_2906:


//--------------------- .nv.info._ZN2at6native27unrolled_elementwise_kernelIZZZN37_INTERNAL_cee6930f_7_Loss_cu_5b0651e139_GLOBAL__N__cee6930f_7_Loss_cu_5b0651e140binary_cross_entropy_backward_out_kernelERNS_6TensorERKS4_S7_S7_ENKUlvE_clEvENKUlvE2_clEvEUlN3c108BFloat16ESB_SB_E_St5arrayIPcLm4EELi4E23TrivialOffsetCalculatorILi3EjESG_ILi1EjENS0_6memory12LoadWithCastILi3EEENSJ_13StoreWithCastILi1EEEEEviT_T0_T2_T3_T4_T5_ --------------------------
	.section	.nv.info._ZN2at6native27unrolled_elementwise_kernelIZZZN37_INTERNAL_cee6930f_7_Loss_cu_5b0651e139_GLOBAL__N__cee6930f_7_Loss_cu_5b0651e140binary_cross_entropy_backward_out_kernelERNS_6TensorERKS4_S7_S7_ENKUlvE_clEvENKUlvE2_clEvEUlN3c108BFloat16ESB_SB_E_St5arrayIPcLm4EELi4E23TrivialOffsetCalculatorILi3EjESG_ILi1EjENS0_6memory12LoadWithCastILi3EEENSJ_13StoreWithCastILi1EEEEEviT_T0_T2_T3_T4_T5_,"",@"SHT_CUDA_INFO"
	.sectionflags	@""
	.align	4


	//----- nvinfo : EIATTR_CUDA_API_VERSION
	.align		4
        /*0000*/ 	.byte	0x04, 0x37
        /*0002*/ 	.short	(.L_2908 - .L_2907)
.L_2907:
        /*0004*/ 	.word	0x00000082


	//----- nvinfo : EIATTR_KPARAM_INFO
	.align		4
.L_2908:
        /*0008*/ 	.byte	0x04, 0x17
        /*000a*/ 	.short	(.L_2910 - .L_2909)
.L_2909:
        /*000c*/ 	.word	0x00000000
        /*0010*/ 	.short	0x0006
        /*0012*/ 	.short	0x003c
        /*0014*/ 	.byte	0x00, 0xf0, 0x21, 0x00


	//----- nvinfo : EIATTR_KPARAM_INFO
	.align		4
.L_2910:
        /*0018*/ 	.byte	0x04, 0x17
        /*001a*/ 	.short	(.L_2912 - .L_2911)
.L_2911:
        /*001c*/ 	.word	0x00000000
        /*0020*/ 	.short	0x0005
        /*0022*/ 	.short	0x002c
        /*0024*/ 	.byte	0x00, 0xf0, 0x41, 0x00


	//----- nvinfo : EIATTR_KPARAM_INFO
	.align		4
.L_2912:
        /*0028*/ 	.byte	0x04, 0x17
        /*002a*/ 	.short	(.L_2914 - .L_2913)
.L_2913:
        /*002c*/ 	.word	0x00000000
        /*0030*/ 	.short	0x0004
        /*0032*/ 	.short	0x0029
        /*0034*/ 	.byte	0x00, 0xf0, 0x05, 0x00


	//----- nvinfo : EIATTR_KPARAM_INFO
	.align		4
.L_2914:
        /*0038*/ 	.byte	0x04, 0x17
        /*003a*/ 	.short	(.L_2916 - .L_2915)
.L_2915:
        /*003c*/ 	.word	0x00000000
        /*0040*/ 	.short	0x0003
        /*0042*/ 	.short	0x0028
        /*0044*/ 	.byte	0x00, 0xf0, 0x05, 0x00


	//----- nvinfo : EIATTR_KPARAM_INFO
	.align		4
.L_2916:
        /*0048*/ 	.byte	0x04, 0x17
        /*004a*/ 	.short	(.L_2918 - .L_2917)
.L_2917:
        /*004c*/ 	.word	0x00000000
        /*0050*/ 	.short	0x0002
        /*0052*/ 	.short	0x0008
        /*0054*/ 	.byte	0x00, 0xf0, 0x81, 0x00


	//----- nvinfo : EIATTR_KPARAM_INFO
	.align		4
.L_2918:
        /*0058*/ 	.byte	0x04, 0x17
        /*005a*/ 	.short	(.L_2920 - .L_2919)
.L_2919:
        /*005c*/ 	.word	0x00000000
        /*0060*/ 	.short	0x0001
        /*0062*/ 	.short	0x0004
        /*0064*/ 	.byte	0x00, 0xf0, 0x05, 0x00


	//----- nvinfo : EIATTR_KPARAM_INFO
	.align		4
.L_2920:
        /*0068*/ 	.byte	0x04, 0x17
        /*006a*/ 	.short	(.L_2922 - .L_2921)
.L_2921:
        /*006c*/ 	.word	0x00000000
        /*0070*/ 	.short	0x0000
        /*0072*/ 	.short	0x0000
        /*0074*/ 	.byte	0x00, 0xf0, 0x11, 0x00


	//----- nvinfo : EIATTR_SPARSE_MMA_MASK
	.align		4
.L_2922:
        /*0078*/ 	.byte	0x03, 0x50
        /*007a*/ 	.short	0x0000


	//----- nvinfo : EIATTR_MAXREG_COUNT
	.align		4
        /*007c*/ 	.byte	0x03, 0x1b
        /*007e*/ 	.short	0x00ff


	//----- nvinfo : EIATTR_EXTERNS
	.align		4
        /*0080*/ 	.byte	0x04, 0x0f
        /*0082*/ 	.short	(.L_2924 - .L_2923)


	//   ....[0]....
	.align		4
.L_2923:
        /*0084*/ 	.word	index@(__assertfail)


	//----- nvinfo : EIATTR_MERCURY_ISA_VERSION
	.align		4
.L_2924:
        /*0088*/ 	.byte	0x03, 0x5f
        /*008a*/ 	.short	0x0101


	//----- nvinfo : EIATTR_SYSCALL_OFFSETS
	.align		4
        /*008c*/ 	.byte	0x04, 0x46
        /*008e*/ 	.short	(.L_2926 - .L_2925)


	//   ....[0]....
.L_2925:
        /*0090*/ 	.word	0x00001110


	//   ....[1]....
        /*0094*/ 	.word	0x000021d0


	//   ....[2]....
        /*0098*/ 	.word	0x00003290


	//   ....[3]....
        /*009c*/ 	.word	0x000043f0


	//   ....[4]....
        /*00a0*/ 	.word	0x000054b0


	//   ....[5]....
        /*00a4*/ 	.word	0x00006570


	//   ....[6]....
        /*00a8*/ 	.word	0x000076e0


	//   ....[7]....
        /*00ac*/ 	.word	0x000087b0


	//   ....[8]....
        /*00b0*/ 	.word	0x00009880


	//   ....[9]....
        /*00b4*/ 	.word	0x0000aa00


	//   ....[10]....
        /*00b8*/ 	.word	0x0000bad0


	//   ....[11]....
        /*00bc*/ 	.word	0x0000cab0


	//   ....[12]....
        /*00c0*/ 	.word	0x0000e290


	//   ....[13]....
        /*00c4*/ 	.word	0x0000f2f0


	//   ....[14]....
        /*00c8*/ 	.word	0x000102d0


	//   ....[15]....
        /*00cc*/ 	.word	0x000112d0


	//----- nvinfo : EIATTR_EXIT_INSTR_OFFSETS
	.align		4
.L_2926:
        /*00d0*/ 	.byte	0x04, 0x1c
        /*00d2*/ 	.short	(.L_2928 - .L_2927)


	//   ....[0]....
.L_2927:
        /*00d4*/ 	.word	0x00010390


	//   ....[1]....
        /*00d8*/ 	.word	0x00010500


	//   ....[2]....
        /*00dc*/ 	.word	0x00010540


	//   ....[3]....
        /*00e0*/ 	.word	0x000105e0


	//   ....[4]....
        /*00e4*/ 	.word	0x00010620


	//   ....[5]....
        /*00e8*/ 	.word	0x00010660


	//   ....[6]....
        /*00ec*/ 	.word	0x000106f0


	//   ....[7]....
        /*00f0*/ 	.word	0x00010730


	//   ....[8]....
        /*00f4*/ 	.word	0x000107d0


	//   ....[9]....
        /*00f8*/ 	.word	0x00010820


	//   ....[10]....
        /*00fc*/ 	.word	0x00010870


	//   ....[11]....
        /*0100*/ 	.word	0x00010940


	//   ....[12]....
        /*0104*/ 	.word	0x000109a0


	//   ....[13]....
        /*0108*/ 	.word	0x00010b30


	//   ....[14]....
        /*010c*/ 	.word	0x00010c90


	//   ....[15]....
        /*0110*/ 	.word	0x00010cb0


	//   ....[16]....
        /*0114*/ 	.word	0x00010d70


	//   ....[17]....
        /*0118*/ 	.word	0x00010ef0


	//   ....[18]....
        /*011c*/ 	.word	0x00011070


	//   ....[19]....
        /*0120*/ 	.word	0x000111d0


	//   ....[20]....
        /*0124*/ 	.word	0x000112e0


	//   ....[21]....
        /*0128*/ 	.word	0x00011320


	//   ....[22]....
        /*012c*/ 	.word	0x00011360


	//----- nvinfo : EIATTR_MAX_THREADS
	.align		4
.L_2928:
        /*0130*/ 	.byte	0x04, 0x05
        /*0132*/ 	.short	(.L_2930 - .L_2929)
.L_2929:
        /*0134*/ 	.word	0x00000080
        /*0138*/ 	.word	0x00000001
        /*013c*/ 	.word	0x00000001


	//----- nvinfo : EIATTR_CRS_STACK_SIZE
	.align		4
.L_2930:
        /*0140*/ 	.byte	0x04, 0x1e
        /*0142*/ 	.short	(.L_2932 - .L_2931)
.L_2931:
        /*0144*/ 	.word	0x00000000


	//----- nvinfo : EIATTR_CBANK_PARAM_SIZE
	.align		4
.L_2932:
        /*0148*/ 	.byte	0x03, 0x19
        /*014a*/ 	.short	0x0044


	//----- nvinfo : EIATTR_PARAM_CBANK
	.align		4
        /*014c*/ 	.byte	0x04, 0x0a
        /*014e*/ 	.short	(.L_2934 - .L_2933)
	.align		4
.L_2933:
        /*0150*/ 	.word	index@(.nv.constant0._ZN2at6native27unrolled_elementwise_kernelIZZZN37_INTERNAL_cee6930f_7_Loss_cu_5b0651e139_GLOBAL__N__cee6930f_7_Loss_cu_5b0651e140binary_cross_entropy_backward_out_kernelERNS_6TensorERKS4_S7_S7_ENKUlvE_clEvENKUlvE2_clEvEUlN3c108BFloat16ESB_SB_E_St5arrayIPcLm4EELi4E23TrivialOffsetCalculatorILi3EjESG_ILi1EjENS0_6memory12LoadWithCastILi3EEENSJ_13StoreWithCastILi1EEEEEviT_T0_T2_T3_T4_T5_)
        /*0154*/ 	.short	0x0210
        /*0156*/ 	.short	0x0044


	//----- nvinfo : EIATTR_SW_WAR
	.align		4
.L_2934:
        /*0158*/ 	.byte	0x04, 0x36
        /*015a*/ 	.short	(.L_2936 - .L_2935)
.L_2935:
        /*015c*/ 	.word	0x00000008
.L_2936:


//--------------------- .nv.info._ZN2at6native18elementwise_kernelILi128ELi4EZNS0_22gpu_kernel_impl_nocastIZZZN37_INTERNAL_cee6930f_7_Loss_cu_5b0651e139_GLOBAL__N__cee6930f_7_Loss_cu_5b0651e140binary_cross_entropy_backward_out_kernelERNS_6TensorERKS5_S8_S8_ENKUlvE_clEvENKUlvE2_clEvEUlN3c108BFloat16ESC_SC_E_EEvRNS_18TensorIteratorBaseERKT_EUliE_EEviT1_ --------------------------
	.section	.nv.info._ZN2at6native18elementwise_kernelILi128ELi4EZNS0_22gpu_kernel_impl_nocastIZZZN37_INTERNAL_cee6930f_7_Loss_cu_5b0651e139_GLOBAL__N__cee6930f_7_Loss_cu_5b0651e140binary_cross_entropy_backward_out_kernelERNS_6TensorERKS5_S8_S8_ENKUlvE_clEvENKUlvE2_clEvEUlN3c108BFloat16ESC_SC_E_EEvRNS_18TensorIteratorBaseERKT_EUliE_EEviT1_,"",@"SHT_CUDA_INFO"
	.sectionflags	@""
	.align	4


	//----- nvinfo : EIATTR_CUDA_API_VERSION
	.align		4
        /*0000*/ 	.byte	0x04, 0x37
        /*0002*/ 	.short	(.L_2938 - .L_2937)
.L_2937:
        /*0004*/ 	.word	0x00000082


	//----- nvinfo : EIATTR_KPARAM_INFO
	.align		4
.L_2938:
        /*0008*/ 	.byte	0x04, 0x17
        /*000a*/ 	.short	(.L_2940 - .L_2939)
.L_2939:
        /*000c*/ 	.word	0x00000000
        /*0010*/ 	.short	0x0001
        /*0012*/ 	.short	0x0008
        /*0014*/ 	.byte	0x00, 0xf0, 0xc1, 0x0b


	//----- nvinfo : EIATTR_KPARAM_INFO
	.align		4
.L_2940:
        /*0018*/ 	.byte	0x04, 0x17
        /*001a*/ 	.short	(.L_2942 - .L_2941)
.L_2941:
        /*001c*/ 	.word	0x00000000
        /*0020*/ 	.short	0x0000
        /*0022*/ 	.short	0x0000
        /*0024*/ 	.byte	0x00, 0xf0, 0x11, 0x00


	//----- nvinfo : EIATTR_SPARSE_MMA_MASK
	.align		4
.L_2942:
        /*0028*/ 	.byte	0x03, 0x50
        /*002a*/ 	.short	0x0000


	//----- nvinfo : EIATTR_MAXREG_COUNT
	.align		4
        /*002c*/ 	.byte	0x03, 0x1b
        /*002e*/ 	.short	0x0080


	//----- nvinfo : EIATTR_MERCURY_ISA_VERSION
	.align		4
        /*0030*/ 	.byte	0x03, 0x5f
        /*0032*/ 	.short	0x0101


	//----- nvinfo : EIATTR_EXIT_INSTR_OFFSETS
	.align		4
        /*0034*/ 	.byte	0x04, 0x1c
        /*0036*/ 	.short	(.L_2944 - .L_2943)


	//   ....[0]....
.L_2943:
        /*0038*/ 	.word	0x00004f50


	//   ....[1]....
        /*003c*/ 	.word	0x00006960


	//----- nvinfo : EIATTR_MAX_THREADS
	.align		4
.L_2944:
        /*0040*/ 	.byte	0x04, 0x05
        /*0042*/ 	.short	(.L_2946 - .L_2945)
.L_2945:
        /*0044*/ 	.word	0x00000080
        /*0048*/ 	.word	0x00000001
        /*004c*/ 	.word	0x00000001


	//----- nvinfo : EIATTR_CRS_STACK_SIZE
	.align		4
.L_2946:
        /*0050*/ 	.byte	0x04, 0x1e
        /*0052*/ 	.short	(.L_2948 - .L_2947)
.L_2947:
        /*0054*/ 	.word	0x00000000


	//----- nvinfo : EIATTR_CBANK_PARAM_SIZE
	.align		4
.L_2948:
        /*0058*/ 	.byte	0x03, 0x19
        /*005a*/ 	.short	0x02f8


	//----- nvinfo : EIATTR_PARAM_CBANK
	.align		4
        /*005c*/ 	.byte	0x04, 0x0a
        /*005e*/ 	.short	(.L_2950 - .L_2949)
	.align		4
.L_2949:
        /*0060*/ 	.word	index@(.nv.constant0._ZN2at6native18elementwise_kernelILi128ELi4EZNS0_22gpu_kernel_impl_nocastIZZZN37_INTERNAL_cee6930f_7_Loss_cu_5b0651e139_GLOBAL__N__cee6930f_7_Loss_cu_5b0651e140binary_cross_entropy_backward_out_kernelERNS_6TensorERKS5_S8_S8_ENKUlvE_clEvENKUlvE2_clEvEUlN3c108BFloat16ESC_SC_E_EEvRNS_18TensorIteratorBaseERKT_EUliE_EEviT1_)
        /*0064*/ 	.short	0x0210
        /*0066*/ 	.short	0x02f8


	//----- nvinfo : EIATTR_SW_WAR
	.align		4
.L_2950:
        /*0068*/ 	.byte	0x04, 0x36
        /*006a*/ 	.short	(.L_2952 - .L_2951)
.L_2951:
        /*006c*/ 	.word	0x00000008
.L_2952:


//--------------------- .nv.info._ZN2at6native27unrolled_elementwise_kernelIZZZN37_INTERNAL_cee6930f_7_Loss_cu_5b0651e139_GLOBAL__N__cee6930f_7_Loss_cu_5b0651e140binary_cross_entropy_backward_out_kernelERNS_6TensorERKS4_S7_S7_ENKUlvE_clEvENKUlvE2_clEvEUlN3c108BFloat16ESB_SB_E_St5arrayIPcLm4EELi4E23TrivialOffsetCalculatorILi3EjESG_ILi1EjENS0_6memory15LoadWithoutCastENSJ_16StoreWithoutCastEEEviT_T0_T2_T3_T4_T5_ --------------------------
	.section	.nv.info._ZN2at6native27unrolled_elementwise_kernelIZZZN37_INTERNAL_cee6930f_7_Loss_cu_5b0651e139_GLOBAL__N__cee6930f_7_Loss_cu_5b0651e140binary_cross_entropy_backward_out_kernelERNS_6TensorERKS4_S7_S7_ENKUlvE_clEvENKUlvE2_clEvEUlN3c108BFloat16ESB_SB_E_St5arrayIPcLm4EELi4E23TrivialOffsetCalculatorILi3EjESG_ILi1EjENS0_6memory15LoadWithoutCastENSJ_16StoreWithoutCastEEEviT_T0_T2_T3_T4_T5_,"",@"SHT_CUDA_INFO"
	.sectionflags	@""
	.align	4


	//----- nvinfo : EIATTR_CUDA_API_VERSION
	.align		4
        /*0000*/ 	.byte	0x04, 0x37
        /*0002*/ 	.short	(.L_2954 - .L_2953)
.L_2953:
        /*0004*/ 	.word	0x00000082


	//----- nvinfo : EIATTR_KPARAM_INFO
	.align		4
.L_2954:
        /*0008*/ 	.byte	0x04, 0x17
        /*000a*/ 	.short	(.L_2956 - .L_2955)
.L_2955:
        /*000c*/ 	.word	0x00000000
        /*0010*/ 	.short	0x0006
        /*0012*/ 	.short	0x002b
        /*0014*/ 	.byte	0x00, 0xf0, 0x05, 0x00


	//----- nvinfo : EIATTR_KPARAM_INFO
	.align		4
.L_2956:
        /*0018*/ 	.byte	0x04, 0x17
        /*001a*/ 	.short	(.L_2958 - .L_2957)
.L_2957:
        /*001c*/ 	.word	0x00000000
        /*0020*/ 	.short	0x0005
        /*0022*/ 	.short	0x002a
        /*0024*/ 	.byte	0x00, 0xf0, 0x05, 0x00


	//----- nvinfo : EIATTR_KPARAM_INFO
	.align		4
.L_2958:
        /*0028*/ 	.byte	0x04, 0x17
        /*002a*/ 	.short	(.L_2960 - .L_2959)
.L_2959:
        /*002c*/ 	.word	0x00000000
        /*0030*/ 	.short	0x0004
        /*0032*/ 	.short	0x0029
        /*0034*/ 	.byte	0x00, 0xf0, 0x05, 0x00


	//----- nvinfo : EIATTR_KPARAM_INFO
	.align		4
.L_2960:
        /*0038*/ 	.byte	0x04, 0x17
        /*003a*/ 	.short	(.L_2962 - .L_2961)
.L_2961:
        /*003c*/ 	.word	0x00000000
        /*0040*/ 	.short	0x0003
        /*0042*/ 	.short	0x0028
        /*0044*/ 	.byte	0x00, 0xf0, 0x05, 0x00


	//----- nvinfo : EIATTR_KPARAM_INFO
	.align		4
.L_2962:
        /*0048*/ 	.byte	0x04, 0x17
        /*004a*/ 	.short	(.L_2964 - .L_2963)
.L_2963:
        /*004c*/ 	.word	0x00000000
        /*0050*/ 	.short	0x0002
        /*0052*/ 	.short	0x0008
        /*0054*/ 	.byte	0x00, 0xf0, 0x81, 0x00


	//----- nvinfo : EIATTR_KPARAM_INFO
	.align		4
.L_2964:
        /*0058*/ 	.byte	0x04, 0x17
        /*005a*/ 	.short	(.L_2966 - .L_2965)
.L_2965:
        /*005c*/ 	.word	0x00000000
        /*0060*/ 	.short	0x0001
        /*0062*/ 	.short	0x0004
        /*0064*/ 	.byte	0x00, 0xf0, 0x05, 0x00


	//----- nvinfo : EIATTR_KPARAM_INFO
	.align		4
.L_2966:
        /*0068*/ 	.byte	0x04, 0x17
        /*006a*/ 	.short	(.L_2968 - .L_2967)
.L_2967:
        /*006c*/ 	.word	0x00000000
        /*0070*/ 	.short	0x0000
        /*0072*/ 	.short	0x0000
        /*0074*/ 	.byte	0x00, 0xf0, 0x11, 0x00


	//----- nvinfo : EIATTR_SPARSE_MMA_MASK
	.align		4
.L_2968:
        /*0078*/ 	.byte	0x03, 0x50
        /*007a*/ 	.short	0x0000


	//----- nvinfo : EIATTR_MAXREG_COUNT
	.align		4
        /*007c*/ 	.byte	0x03, 0x1b
        /*007e*/ 	.short	0x00ff


	//----- nvinfo : EIATTR_MERCURY_ISA_VERSION
	.align		4
        /*0080*/ 	.byte	0x03, 0x5f
        /*0082*/ 	.short	0x0101


	//----- nvinfo : EIATTR_EXIT_INSTR_OFFSETS
	.align		4
        /*0084*/ 	.byte	0x04, 0x1c
        /*0086*/ 	.short	(.L_2970 - .L_2969)


	//   ....[0]....
.L_2969:
        /*0088*/ 	.word	0x00000bd0


	//   ....[1]....
        /*008c*/ 	.word	0x00000c20


	//----- nvinfo : EIATTR_MAX_THREADS
	.align		4
.L_2970:
        /*0090*/ 	.byte	0x04, 0x05
        /*0092*/ 	.short	(.L_2972 - .L_2971)
.L_2971:
        /*0094*/ 	.word	0x00000080
        /*0098*/ 	.word	0x00000001
        /*009c*/ 	.word	0x00000001


	//----- nvinfo : EIATTR_CRS_STACK_SIZE
	.align		4
.L_2972:
        /*00a0*/ 	.byte	0x04, 0x1e
        /*00a2*/ 	.short	(.L_2974 - .L_2973)
.L_2973:
        /*00a4*/ 	.word	0x00000000


	//----- nvinfo : EIATTR_CBANK_PARAM_SIZE
	.align		4
.L_2974:
        /*00a8*/ 	.byte	0x03, 0x19
        /*00aa*/ 	.short	0x002c


	//----- nvinfo : EIATTR_PARAM_CBANK
	.align		4
        /*00ac*/ 	.byte	0x04, 0x0a
        /*00ae*/ 	.short	(.L_2976 - .L_2975)
	.align		4
.L_2975:
        /*00b0*/ 	.word	index@(.nv.constant0._ZN2at6native27unrolled_elementwise_kernelIZZZN37_INTERNAL_cee6930f_7_Loss_cu_5b0651e139_GLOBAL__N__cee6930f_7_Loss_cu_5b0651e140binary_cross_entropy_backward_out_kernelERNS_6TensorERKS4_S7_S7_ENKUlvE_clEvENKUlvE2_clEvEUlN3c108BFloat16ESB_SB_E_St5arrayIPcLm4EELi4E23TrivialOffsetCalculatorILi3EjESG_ILi1EjENS0_6memory15LoadWithoutCastENSJ_16StoreWithoutCastEEEviT_T0_T2_T3_T4_T5_)
        /*00b4*/ 	.short	0x0210
        /*00b6*/ 	.short	0x002c


	//----- nvinfo : EIATTR_SW_WAR
	.align		4
.L_2976:
        /*00b8*/ 	.byte	0x04, 0x36
        /*00ba*/ 	.short	(.L_2978 - .L_2977)
.L_2977:
        /*00bc*/ 	.word	0x00000008
.L_2978:


//--------------------- .nv.info._ZN2at6native29vectorized_elementwise_kernelILi2EZZZN37_INTERNAL_cee6930f_7_Loss_cu_5b0651e139_GLOBAL__N__cee6930f_7_Loss_cu_5b0651e140binary_cross_entropy_backward_out_kernelERNS_6TensorERKS4_S7_S7_ENKUlvE_clEvENKUlvE2_clEvEUlN3c108BFloat16ESB_SB_E_St5arrayIPcLm4EEEEviT0_T1_ --------------------------
	.section	.nv.info._ZN2at6native29vectorized_elementwise_kernelILi2EZZZN37_INTERNAL_cee6930f_7_Loss_cu_5b0651e139_GLOBAL__N__cee6930f_7_Loss_cu_5b0651e140binary_cross_entropy_backward_out_kernelERNS_6TensorERKS4_S7_S7_ENKUlvE_clEvENKUlvE2_clEvEUlN3c108BFloat16ESB_SB_E_St5arrayIPcLm4EEEEviT0_T1_,"",@"SHT_CUDA_INFO"
	.sectionflags	@""
	.align	4


	//----- nvinfo : EIATTR_CUDA_API_VERSION
	.align		4
        /*0000*/ 	.byte	0x04, 0x37
        /*0002*/ 	.short	(.L_2980 - .L_2979)
.L_2979:
        /*0004*/ 	.word	0x00000082


	//----- nvinfo : EIATTR_KPARAM_INFO
	.align		4
.L_2980:
        /*0008*/ 	.byte	0x04, 0x17
        /*000a*/ 	.short	(.L_2982 - .L_2981)
.L_2981:
        /*000c*/ 	.word	0x00000000
        /*0010*/ 	.short	0x0002
        /*0012*/ 	.short	0x0008
        /*0014*/ 	.byte	0x00, 0xf0, 0x81, 0x00


	//----- nvinfo : EIATTR_KPARAM_INFO
	.align		4
.L_2982:
        /*0018*/ 	.byte	0x04, 0x17
        /*001a*/ 	.short	(.L_2984 - .L_2983)
.L_2983:
        /*001c*/ 	.word	0x00000000
        /*0020*/ 	.short	0x0001
        /*0022*/ 	.short	0x0004
        /*0024*/ 	.byte	0x00, 0xf0, 0x05, 0x00


	//----- nvinfo : EIATTR_KPARAM_INFO
	.align		4
.L_2984:
        /*0028*/ 	.byte	0x04, 0x17
        /*002a*/ 	.short	(.L_2986 - .L_2985)
.L_2985:
        /*002c*/ 	.word	0x00000000
        /*0030*/ 	.short	0x0000
        /*0032*/ 	.short	0x0000
        /*0034*/ 	.byte	0x00, 0xf0, 0x11, 0x00


	//----- nvinfo : EIATTR_SPARSE_MMA_MASK
	.align		4
.L_2986:
        /*0038*/ 	.byte	0x03, 0x50
        /*003a*/ 	.short	0x0000


	//----- nvinfo : EIATTR_MAXREG_COUNT
	.align		4
        /*003c*/ 	.byte	0x03, 0x1b
        /*003e*/ 	.short	0x00ff


	//----- nvinfo : EIATTR_MERCURY_ISA_VERSION
	.align		4
        /*0040*/ 	.byte	0x03, 0x5f
        /*0042*/ 	.short	0x0101


	//----- nvinfo : EIATTR_EXIT_INSTR_OFFSETS
	.align		4
        /*0044*/ 	.byte	0x04, 0x1c
        /*0046*/ 	.short	(.L_2988 - .L_2987)


	//   ....[0]....
.L_2987:
        /*0048*/ 	.word	0x00000d50


	//   ....[1]....
        /*004c*/ 	.word	0x00002520


	//   ....[2]....
        /*0050*/ 	.word	0x00002570


	//----- nvinfo : EIATTR_MAX_THREADS
	.align		4
.L_2988:
        /*0054*/ 	.byte	0x04, 0x05
        /*0056*/ 	.short	(.L_2990 - .L_2989)
.L_2989:
        /*0058*/ 	.word	0x00000080
        /*005c*/ 	.word	0x00000001
        /*0060*/ 	.word	0x00000001


	//----- nvinfo : EIATTR_CRS_STACK_SIZE
	.align		4
.L_2990:
        /*0064*/ 	.byte	0x04, 0x1e
        /*0066*/ 	.short	(.L_2992 - .L_2991)
.L_2991:
        /*0068*/ 	.word	0x00000000


	//----- nvinfo : EIATTR_CBANK_PARAM_SIZE
	.align		4
.L_2992:
        /*006c*/ 	.byte	0x03, 0x19
        /*006e*/ 	.short	0x0028


	//----- nvinfo : EIATTR_PARAM_CBANK
	.align		4
        /*0070*/ 	.byte	0x04, 0x0a
        /*0072*/ 	.short	(.L_2994 - .L_2993)
	.align		4
.L_2993:
        /*0074*/ 	.word	index@(.nv.constant0._ZN2at6native29vectorized_elementwise_kernelILi2EZZZN37_INTERNAL_cee6930f_7_Loss_cu_5b0651e139_GLOBAL__N__cee6930f_7_Loss_cu_5b0651e140binary_cross_entropy_backward_out_kernelERNS_6TensorERKS4_S7_S7_ENKUlvE_clEvENKUlvE2_clEvEUlN3c108BFloat16ESB_SB_E_St5arrayIPcLm4EEEEviT0_T1_)
        /*0078*/ 	.short	0x0210
        /*007a*/ 	.short	0x0028


	//----- nvinfo : EIATTR_SW_WAR
	.align		4
.L_2994:
        /*007c*/ 	.byte	0x04, 0x36
        /*007e*/ 	.short	(.L_2996 - .L_2995)
.L_2995:
        /*0080*/ 	.word	0x00000008
.L_2996:


//--------------------- .nv.info._ZN2at6native29vectorized_elementwise_kernelILi4EZZZN37_INTERNAL_cee6930f_7_Loss_cu_5b0651e139_GLOBAL__N__cee6930f_7_Loss_cu_5b0651e140binary_cross_entropy_backward_out_kernelERNS_6TensorERKS4_S7_S7_ENKUlvE_clEvENKUlvE2_clEvEUlN3c108BFloat16ESB_SB_E_St5arrayIPcLm4EEEEviT0_T1_ --------------------------
	.section	.nv.info._ZN2at6native29vectorized_elementwise_kernelILi4EZZZN37_INTERNAL_cee6930f_7_Loss_cu_5b0651e139_GLOBAL__N__cee6930f_7_Loss_cu_5b0651e140binary_cross_entropy_backward_out_kernelERNS_6TensorERKS4_S7_S7_ENKUlvE_clEvENKUlvE2_clEvEUlN3c108BFloat16ESB_SB_E_St5arrayIPcLm4EEEEviT0_T1_,"",@"SHT_CUDA_INFO"
	.sectionflags	@""
	.align	4


	//----- nvinfo : EIATTR_CUDA_API_VERSION
	.align		4
        /*0000*/ 	.byte	0x04, 0x37
        /*0002*/ 	.short	(.L_2998 - .L_2997)
.L_2997:
        /*0004*/ 	.word	0x00000082


	//----- nvinfo : EIATTR_KPARAM_INFO
	.align		4
.L_2998:
        /*0008*/ 	.byte	0x04, 0x17
        /*000a*/ 	.short	(.L_3000 - .L_2999)
.L_2999:
        /*000c*/ 	.word	0x00000000
        /*0010*/ 	.short	0x0002
        /*0012*/ 	.short	0x0008
        /*0014*/ 	.byte	0x00, 0xf0, 0x81, 0x00


	//----- nvinfo : EIATTR_KPARAM_INFO
	.align		4
.L_3000:
        /*0018*/ 	.byte	0x04, 0x17
        /*001a*/ 	.short	(.L_3002 - .L_3001)
.L_3001:
        /*001c*/ 	.word	0x00000000
        /*0020*/ 	.short	0x0001
        /*0022*/ 	.short	0x0004
        /*0024*/ 	.byte	0x00, 0xf0, 0x05, 0x00


	//----- nvinfo : EIATTR_KPARAM_INFO
	.align		4
.L_3002:
        /*0028*/ 	.byte	0x04, 0x17
        /*002a*/ 	.short	(.L_3004 - .L_3003)
.L_3003:
        /*002c*/ 	.word	0x00000000
        /*0030*/ 	.short	0x0000
        /*0032*/ 	.short	0x0000
        /*0034*/ 	.byte	0x00, 0xf0, 0x11, 0x00


	//----- nvinfo : EIATTR_SPARSE_MMA_MASK
	.align		4
.L_3004:
        /*0038*/ 	.byte	0x03, 0x50
        /*003a*/ 	.short	0x0000


	//----- nvinfo : EIATTR_MAXREG_COUNT
	.align		4
        /*003c*/ 	.byte	0x03, 0x1b
        /*003e*/ 	.short	0x00ff


	//----- nvinfo : EIATTR_MERCURY_ISA_VERSION
	.align		4
        /*0040*/ 	.byte	0x03, 0x5f
        /*0042*/ 	.short	0x0101


	//----- nvinfo : EIATTR_EXIT_INSTR_OFFSETS
	.align		4
        /*0044*/ 	.byte	0x04, 0x1c
        /*0046*/ 	.short	(.L_3006 - .L_3005)


	//   ....[0]....
.L_3005:
        /*0048*/ 	.word	0x00000cd0


	//   ....[1]....
        /*004c*/ 	.word	0x000024a0


	//   ....[2]....
        /*0050*/ 	.word	0x000024f0


	//----- nvinfo : EIATTR_MAX_THREADS
	.align		4
.L_3006:
        /*0054*/ 	.byte	0x04, 0x05
        /*0056*/ 	.short	(.L_3008 - .L_3007)
.L_3007:
        /*0058*/ 	.word	0x00000080
        /*005c*/ 	.word	0x00000001
        /*0060*/ 	.word	0x00000001


	//----- nvinfo : EIATTR_CRS_STACK_SIZE
	.align		4
.L_3008:
        /*0064*/ 	.byte	0x04, 0x1e
        /*0066*/ 	.short	(.L_3010 - .L_3009)
.L_3009:
        /*0068*/ 	.word	0x00000000


	//----- nvinfo : EIATTR_CBANK_PARAM_SIZE
	.align		4
.L_3010:
        /*006c*/ 	.byte	0x03, 0x19
        /*006e*/ 	.short	0x0028


	//----- nvinfo : EIATTR_PARAM_CBANK
	.align		4
        /*0070*/ 	.byte	0x04, 0x0a
        /*0072*/ 	.short	(.L_3012 - .L_3011)
	.align		4
.L_3011:
        /*0074*/ 	.word	index@(.nv.constant0._ZN2at6native29vectorized_elementwise_kernelILi4EZZZN37_INTERNAL_cee6930f_7_Loss_cu_5b0651e139_GLOBAL__N__cee6930f_7_Loss_cu_5b0651e140binary_cross_entropy_backward_out_kernelERNS_6TensorERKS4_S7_S7_ENKUlvE_clEvENKUlvE2_clEvEUlN3c108BFloat16ESB_SB_E_St5arrayIPcLm4EEEEviT0_T1_)
        /*0078*/ 	.short	0x0210
        /*007a*/ 	.short	0x0028


	//----- nvinfo : EIATTR_SW_WAR
	.align		4
.L_3012:
        /*007c*/ 	.byte	0x04, 0x36
        /*007e*/ 	.short	(.L_3014 - .L_3013)
.L_3013:
        /*0080*/ 	.word	0x00000008
.L_3014:


//--------------------- .nv.info._ZN2at6native29vectorized_elementwise_kernelILi8EZZZN37_INTERNAL_cee6930f_7_Loss_cu_5b0651e139_GLOBAL__N__cee6930f_7_Loss_cu_5b0651e140binary_cross_entropy_backward_out_kernelERNS_6TensorERKS4_S7_S7_ENKUlvE_clEvENKUlvE2_clEvEUlN3c108BFloat16ESB_SB_E_St5arrayIPcLm4EEEEviT0_T1_ --------------------------
	.section	.nv.info._ZN2at6native29vectorized_elementwise_kernelILi8EZZZN37_INTERNAL_cee6930f_7_Loss_cu_5b0651e139_GLOBAL__N__cee6930f_7_Loss_cu_5b0651e140binary_cross_entropy_backward_out_kernelERNS_6TensorERKS4_S7_S7_ENKUlvE_clEvENKUlvE2_clEvEUlN3c108BFloat16ESB_SB_E_St5arrayIPcLm4EEEEviT0_T1_,"",@"SHT_CUDA_INFO"
	.sectionflags	@""
	.align	4


	//----- nvinfo : EIATTR_CUDA_API_VERSION
	.align		4
        /*0000*/ 	.byte	0x04, 0x37
        /*0002*/ 	.short	(.L_3016 - .L_3015)
.L_3015:
        /*0004*/ 	.word	0x00000082


	//----- nvinfo : EIATTR_KPARAM_INFO
	.align		4
.L_3016:
        /*0008*/ 	.byte	0x04, 0x17
        /*000a*/ 	.short	(.L_3018 - .L_3017)
.L_3017:
        /*000c*/ 	.word	0x00000000
        /*0010*/ 	.short	0x0002
        /*0012*/ 	.short	0x0008
        /*0014*/ 	.byte	0x00, 0xf0, 0x81, 0x00


	//----- nvinfo : EIATTR_KPARAM_INFO
	.align		4
.L_3018:
        /*0018*/ 	.byte	0x04, 0x17
        /*001a*/ 	.short	(.L_3020 - .L_3019)
.L_3019:
        /*001c*/ 	.word	0x00000000
        /*0020*/ 	.short	0x0001
        /*0022*/ 	.short	0x0004
        /*0024*/ 	.byte	0x00, 0xf0, 0x05, 0x00


	//----- nvinfo : EIATTR_KPARAM_INFO
	.align		4
.L_3020:
        /*0028*/ 	.byte	0x04, 0x17
        /*002a*/ 	.short	(.L_3022 - .L_3021)
.L_3021:
        /*002c*/ 	.word	0x00000000
        /*0030*/ 	.short	0x0000
        /*0032*/ 	.short	0x0000
        /*0034*/ 	.byte	0x00, 0xf0, 0x11, 0x00


	//----- nvinfo : EIATTR_SPARSE_MMA_MASK
	.align		4
.L_3022:
        /*0038*/ 	.byte	0x03, 0x50
        /*003a*/ 	.short	0x0000


	//----- nvinfo : EIATTR_MAXREG_COUNT
	.align		4
        /*003c*/ 	.byte	0x03, 0x1b
        /*003e*/ 	.short	0x00ff


	//----- nvinfo : EIATTR_MERCURY_ISA_VERSION
	.align		4
        /*0040*/ 	.byte	0x03, 0x5f
        /*0042*/ 	.short	0x0101


	//----- nvinfo : EIATTR_EXIT_INSTR_OFFSETS
	.align		4
        /*0044*/ 	.byte	0x04, 0x1c
        /*0046*/ 	.short	(.L_3024 - .L_3023)


	//   ....[0]....
.L_3023:
        /*0048*/ 	.word	0x00000c90


	//   ....[1]....
        /*004c*/ 	.word	0x00002460


	//   ....[2]....
        /*0050*/ 	.word	0x000024b0


	//----- nvinfo : EIATTR_MAX_THREADS
	.align		4
.L_3024:
        /*0054*/ 	.byte	0x04, 0x05
        /*0056*/ 	.short	(.L_3026 - .L_3025)
.L_3025:
        /*0058*/ 	.word	0x00000080
        /*005c*/ 	.word	0x00000001
        /*0060*/ 	.word	0x00000001


	//----- nvinfo : EIATTR_CRS_STACK_SIZE
	.align		4
.L_3026:
        /*0064*/ 	.byte	0x04, 0x1e
        /*0066*/ 	.short	(.L_3028 - .L_3027)
.L_3027:
        /*0068*/ 	.word	0x00000000


	//----- nvinfo : EIATTR_CBANK_PARAM_SIZE
	.align		4
.L_3028:
        /*006c*/ 	.byte	0x03, 0x19
        /*006e*/ 	.short	0x0028


	//----- nvinfo : EIATTR_PARAM_CBANK
	.align		4
        /*0070*/ 	.byte	0x04, 0x0a
        /*0072*/ 	.short	(.L_3030 - .L_3029)
	.align		4
.L_3029:
        /*0074*/ 	.word	index@(.nv.constant0._ZN2at6native29vectorized_elementwise_kernelILi8EZZZN37_INTERNAL_cee6930f_7_Loss_cu_5b0651e139_GLOBAL__N__cee6930f_7_Loss_cu_5b0651e140binary_cross_entropy_backward_out_kernelERNS_6TensorERKS4_S7_S7_ENKUlvE_clEvENKUlvE2_clEvEUlN3c108BFloat16ESB_SB_E_St5arrayIPcLm4EEEEviT0_T1_)
        /*0078*/ 	.short	0x0210
        /*007a*/ 	.short	0x0028


	//----- nvinfo : EIATTR_SW_WAR
	.align		4
.L_3030:
        /*007c*/ 	.byte	0x04, 0x36
        /*007e*/ 	.short	(.L_3032 - .L_3031)
.L_3031:
        /*0080*/ 	.word	0x00000008
.L_3032:


//--------------------- .nv.info._ZN2at6native18elementwise_kernelILi128ELi4EZNS0_15gpu_kernel_implIZZZN37_INTERNAL_cee6930f_7_Loss_cu_5b0651e139_GLOBAL__N__cee6930f_7_Loss_cu_5b0651e140binary_cross_entropy_backward_out_kernelERNS_6TensorERKS5_S8_S8_ENKUlvE_clEvENKUlvE1_clEvEUlN3c104HalfESC_SC_E_EEvRNS_18TensorIteratorBaseERKT_EUliE_EEviT1_ --------------------------
	.section	.nv.info._ZN2at6native18elementwise_kernelILi128ELi4EZNS0_15gpu_kernel_implIZZZN37_INTERNAL_cee6930f_7_Loss_cu_5b0651e139_GLOBAL__N__cee6930f_7_Loss_cu_5b0651e140binary_cross_entropy_backward_out_kernelERNS_6TensorERKS5_S8_S8_ENKUlvE_clEvENKUlvE1_clEvEUlN3c104HalfESC_SC_E_EEvRNS_18TensorIteratorBaseERKT_EUliE_EEviT1_,"",@"SHT_CUDA_INFO"
	.sectionflags	@""
	.align	4


	//----- nvinfo : EIATTR_CUDA_API_VERSION
	.align		4
        /*0000*/ 	.byte	0x04, 0x37
        /*0002*/ 	.short	(.L_3034 - .L_3033)
.L_3033:
        /*0004*/ 	.word	0x00000082


	//----- nvinfo : EIATTR_KPARAM_INFO
	.align		4
.L_3034:
        /*0008*/ 	.byte	0x04, 0x17
        /*000a*/ 	.short	(.L_3036 - .L_3035)
.L_3035:
        /*000c*/ 	.word	0x00000000
        /*0010*/ 	.short	0x0001
        /*0012*/ 	.short	0x0008
        /*0014*/ 	.byte	0x00, 0xf0, 0xc1, 0x0b


	//----- nvinfo : EIATTR_KPARAM_INFO
	.align		4
.L_3036:
        /*0018*/ 	.byte	0x04, 0x17
        /*001a*/ 	.short	(.L_3038 - .L_3037)
.L_3037:
        /*001c*/ 	.word	0x00000000
        /*0020*/ 	.short	0x0000
        /*0022*/ 	.short	0x0000
        /*0024*/ 	.byte	0x00, 0xf0, 0x11, 0x00


	//----- nvinfo : EIATTR_SPARSE_MMA_MASK
	.align		4
.L_3038:
        /*0028*/ 	.byte	0x03, 0x50
        /*002a*/ 	.short	0x0000


	//----- nvinfo : EIATTR_MAXREG_COUNT
	.align		4
        /*002c*/ 	.byte	0x03, 0x1b
        /*002e*/ 	.short	0x0080


	//----- nvinfo : EIATTR_EXTERNS
	.align		4
        /*0030*/ 	.byte	0x04, 0x0f
        /*0032*/ 	.short	(.L_3040 - .L_3039)


	//   ....[0]....
	.align		4
.L_3039:
        /*0034*/ 	.word	index@(__assertfail)


	//----- nvinfo : EIATTR_MERCURY_ISA_VERSION
	.align		4
.L_3040:
        /*0038*/ 	.byte	0x03, 0x5f
        /*003a*/ 	.short	0x0101


	//----- nvinfo : EIATTR_SYSCALL_OFFSETS
	.align		4
        /*003c*/ 	.byte	0x04, 0x46
        /*003e*/ 	.short	(.L_3042 - .L_3041)


	//   ....[0]....
.L_3041:
        /*0040*/ 	.word	0x00002860


	//   ....[1]....
        /*0044*/ 	.word	0x000038e0


	//   ....[2]....
        /*0048*/ 	.word	0x00004890


	//   ....[3]....
        /*004c*/ 	.word	0x00005930


	//   ....[4]....
        /*0050*/ 	.word	0x000081e0


	//   ....[5]....
        /*0054*/ 	.word	0x00009260


	//   ....[6]....
        /*0058*/ 	.word	0x0000a210


	//   ....[7]....
        /*005c*/ 	.word	0x0000b2b0


	//   ....[8]....
        /*0060*/ 	.word	0x0000db50


	//   ....[9]....
        /*0064*/ 	.word	0x0000ebd0


	//   ....[10]....
        /*0068*/ 	.word	0x0000fb80


	//   ....[11]....
        /*006c*/ 	.word	0x00010c20


	//   ....[12]....
        /*0070*/ 	.word	0x000134b0


	//   ....[13]....
        /*0074*/ 	.word	0x00014530


	//   ....[14]....
        /*0078*/ 	.word	0x000154e0


	//   ....[15]....
        /*007c*/ 	.word	0x00016580


	//----- nvinfo : EIATTR_EXIT_INSTR_OFFSETS
	.align		4
.L_3042:
        /*0080*/ 	.byte	0x04, 0x1c
        /*0082*/ 	.short	(.L_3044 - .L_3043)


	//   ....[0]....
.L_3043:
        /*0084*/ 	.word	0x00010cf0


	//   ....[1]....
        /*0088*/ 	.word	0x000157b0


	//   ....[2]....
        /*008c*/ 	.word	0x000157f0


	//   ....[3]....
        /*0090*/ 	.word	0x00015890


	//   ....[4]....
        /*0094*/ 	.word	0x000158d0


	//   ....[5]....
        /*0098*/ 	.word	0x00015910


	//   ....[6]....
        /*009c*/ 	.word	0x000159a0


	//   ....[7]....
        /*00a0*/ 	.word	0x000159c0


	//   ....[8]....
        /*00a4*/ 	.word	0x00015a60


	//   ....[9]....
        /*00a8*/ 	.word	0x00015ab0


	//   ....[10]....
        /*00ac*/ 	.word	0x00015b00


	//   ....[11]....
        /*00b0*/ 	.word	0x00015bd0


	//   ....[12]....
        /*00b4*/ 	.word	0x00015c30


	//   ....[13]....
        /*00b8*/ 	.word	0x00015dc0


	//   ....[14]....
        /*00bc*/ 	.word	0x00015f20


	//   ....[15]....
        /*00c0*/ 	.word	0x00015f60


	//   ....[16]....
        /*00c4*/ 	.word	0x00016020


	//   ....[17]....
        /*00c8*/ 	.word	0x000161a0


	//   ....[18]....
        /*00cc*/ 	.word	0x00016320


	//   ....[19]....
        /*00d0*/ 	.word	0x00016480


	//   ....[20]....
        /*00d4*/ 	.word	0x00016590


	//   ....[21]....
        /*00d8*/ 	.word	0x000165d0


	//   ....[22]....
        /*00dc*/ 	.word	0x00016610


	//----- nvinfo : EIATTR_MAX_THREADS
	.align		4
.L_3044:
        /*00e0*/ 	.byte	0x04, 0x05
        /*00e2*/ 	.short	(.L_3046 - .L_3045)
.L_3045:
        /*00e4*/ 	.word	0x00000080
        /*00e8*/ 	.word	0x00000001
        /*00ec*/ 	.word	0x00000001


	//----- nvinfo : EIATTR_CRS_STACK_SIZE
	.align		4
.L_3046:
        /*00f0*/ 	.byte	0x04, 0x1e
        /*00f2*/ 	.short	(.L_3048 - .L_3047)
.L_3047:
        /*00f4*/ 	.word	0x00000000


	//----- nvinfo : EIATTR_CBANK_PARAM_SIZE
	.align		4
.L_3048:
        /*00f8*/ 	.byte	0x03, 0x19
        /*00fa*/ 	.short	0x02f8


	//----- nvinfo : EIATTR_PARAM_CBANK
	.align		4
        /*00fc*/ 	.byte	0x04, 0x0a
        /*00fe*/ 	.short	(.L_3050 - .L_3049)
	.align		4
.L_3049:
        /*0100*/ 	.word	index@(.nv.constant0._ZN2at6native18elementwise_kernelILi128ELi4EZNS0_15gpu_kernel_implIZZZN37_INTERNAL_cee6930f_7_Loss_cu_5b0651e139_GLOBAL__N__cee6930f_7_Loss_cu_5b0651e140binary_cross_entropy_backward_out_kernelERNS_6TensorERKS5_S8_S8_ENKUlvE_clEvENKUlvE1_clEvEUlN3c104HalfESC_SC_E_EEvRNS_18TensorIteratorBaseERKT_EUliE_EEviT1_)
        /*0104*/ 	.short	0x0210
        /*0106*/ 	.short	0x02f8


	//----- nvinfo : EIATTR_SW_WAR
	.align		4
.L_3050:
        /*0108*/ 	.byte	0x04, 0x36
        /*010a*/ 	.short	(.L_3052 - .L_3051)
.L_3051:
        /*010c*/ 	.word	0x00000008
.L_3052:


//--------------------- .nv.info._ZN2at6native27unrolled_elementwise_kernelIZZZN37_INTERNAL_cee6930f_7_Loss_cu_5b0651e139_GLOBAL__N__cee6930f_7_Loss_cu_5b0651e140binary_cross_entropy_backward_out_kernelERNS_6TensorERKS4_S7_S7_ENKUlvE_clEvENKUlvE1_clEvEUlN3c104HalfESB_SB_E_St5arrayIPcLm4EELi4E23TrivialOffsetCalculatorILi3EjESG_ILi1EjENS0_6memory12LoadWithCastILi3EEENSJ_13StoreWithCastILi1EEEEEviT_T0_T2_T3_T4_T5_ --------------------------
	.section	.nv.info._ZN2at6native27unrolled_elementwise_kernelIZZZN37_INTERNAL_cee6930f_7_Loss_cu_5b0651e139_GLOBAL__N__cee6930f_7_Loss_cu_5b0651e140binary_cross_entropy_backward_out_kernelERNS_6TensorERKS4_S7_S7_ENKUlvE_clEvENKUlvE1_clEvEUlN3c104HalfESB_SB_E_St5arrayIPcLm4EELi4E23TrivialOffsetCalculatorILi3EjESG_ILi1EjENS0_6memory12LoadWithCastILi3EEENSJ_13StoreWithCastILi1EEEEEviT_T0_T2_T3_T4_T5_,"",@"SHT_CUDA_INFO"
	.sectionflags	@""
	.align	4


	//----- nvinfo : EIATTR_CUDA_API_VERSION
	.align		4
        /*0000*/ 	.byte	0x04, 0x37
        /*0002*/ 	.short	(.L_3054 - .L_3053)
.L_3053:
        /*0004*/ 	.word	0x00000082


	//----- nvinfo : EIATTR_KPARAM_INFO
	.align		4
.L_3054:
        /*0008*/ 	.byte	0x04, 0x17
        /*000a*/ 	.short	(.L_3056 - .L_3055)
.L_3055:
        /*000c*/ 	.word	0x00000000
        /*0010*/ 	.short	0x0006
        /*0012*/ 	.short	0x003c
        /*0014*/ 	.byte	0x00, 0xf0, 0x21, 0x00


	//----- nvinfo : EIATTR_KPARAM_INFO
	.align		4
.L_3056:
        /*0018*/ 	.byte	0x04, 0x17
        /*001a*/ 	.short	(.L_3058 - .L_3057)
.L_3057:
        /*001c*/ 	.word	0x00000000
        /*0020*/ 	.short	0x0005
        /*0022*/ 	.short	0x002c
        /*0024*/ 	.byte	0x00, 0xf0, 0x41, 0x00


	//----- nvinfo : EIATTR_KPARAM_INFO
	.align		4
.L_3058:
        /*0028*/ 	.byte	0x04, 0x17
        /*002a*/ 	.short	(.L_3060 - .L_3059)
.L_3059:
        /*002c*/ 	.word	0x00000000
        /*0030*/ 	.short	0x0004
        /*0032*/ 	.short	0x0029
        /*0034*/ 	.byte	0x00, 0xf0, 0x05, 0x00


	//----- nvinfo : EIATTR_KPARAM_INFO
	.align		4
.L_3060:
        /*0038*/ 	.byte	0x04, 0x17
        /*003a*/ 	.short	(.L_3062 - .L_3061)
.L_3061:
        /*003c*/ 	.word	0x00000000
        /*0040*/ 	.short	0x0003
        /*0042*/ 	.short	0x0028
        /*0044*/ 	.byte	0x00, 0xf0, 0x05, 0x00


	//----- nvinfo : EIATTR_KPARAM_INFO
	.align		4
.L_3062:
        /*0048*/ 	.byte	0x04, 0x17
        /*004a*/ 	.short	(.L_3064 - .L_3063)
.L_3063:
        /*004c*/ 	.word	0x00000000
        /*0050*/ 	.short	0x0002
        /*0052*/ 	.short	0x0008
        /*0054*/ 	.byte	0x00, 0xf0, 0x81, 0x00


	//----- nvinfo : EIATTR_KPARAM_INFO
	.align		4
.L_3064:
        /*0058*/ 	.byte	0x04, 0x17
        /*005a*/ 	.short	(.L_3066 - .L_3065)
.L_3065:
        /*005c*/ 	.word	0x00000000
        /*0060*/ 	.short	0x0001
        /*0062*/ 	.short	0x0004
        /*0064*/ 	.byte	0x00, 0xf0, 0x05, 0x00


	//----- nvinfo : EIATTR_KPARAM_INFO
	.align		4
.L_3066:
        /*0068*/ 	.byte	0x04, 0x17
        /*006a*/ 	.short	(.L_3068 - .L_3067)
.L_3067:
        /*006c*/ 	.word	0x00000000
        /*0070*/ 	.short	0x0000
        /*0072*/ 	.short	0x0000
        /*0074*/ 	.byte	0x00, 0xf0, 0x11, 0x00


	//----- nvinfo : EIATTR_SPARSE_MMA_MASK
	.align		4
.L_3068:
        /*0078*/ 	.byte	0x03, 0x50
        /*007a*/ 	.short	0x0000


	//----- nvinfo : EIATTR_MAXREG_COUNT
	.align		4
        /*007c*/ 	.byte	0x03, 0x1b
        /*007e*/ 	.short	0x00ff


	//----- nvinfo : EIATTR_EXTERNS
	.align		4
        /*0080*/ 	.byte	0x04, 0x0f
        /*0082*/ 	.short	(.L_3070 - .L_3069)


	//   ....[0]....
	.align		4
.L_3069:
        /*0084*/ 	.word	index@(__assertfail)


	//----- nvinfo : EIATTR_MERCURY_ISA_VERSION
	.align		4
.L_3070:
        /*0088*/ 	.byte	0x03, 0x5f
        /*008a*/ 	.short	0x0101


	//----- nvinfo : EIATTR_SYSCALL_OFFSETS
	.align		4
        /*008c*/ 	.byte	0x04, 0x46
        /*008e*/ 	.short	(.L_3072 - .L_3071)


	//   ....[0]....
.L_3071:
        /*0090*/ 	.word	0x000010e0


	//   ....[1]....
        /*0094*/ 	.word	0x00002170


	//   ....[2]....
        /*0098*/ 	.word	0x00003200


	//   ....[3]....
        /*009c*/ 	.word	0x00004330


	//   ....[4]....
        /*00a0*/ 	.word	0x000053c0


	//   ....[5]....
        /*00a4*/ 	.word	0x00006450


	//   ....[6]....
        /*00a8*/ 	.word	0x00007590


	//   ....[7]....
        /*00ac*/ 	.word	0x00008630


	//   ....[8]....
        /*00b0*/ 	.word	0x000096d0


	//   ....[9]....
        /*00b4*/ 	.word	0x0000a820


	//   ....[10]....
        /*00b8*/ 	.word	0x0000b8c0


	//   ....[11]....
        /*00bc*/ 	.word	0x0000c880


	//   ....[12]....
        /*00c0*/ 	.word	0x0000e020


	//   ....[13]....
        /*00c4*/ 	.word	0x0000f080


	//   ....[14]....
        /*00c8*/ 	.word	0x00010060


	//   ....[15]....
        /*00cc*/ 	.word	0x00011060


	//----- nvinfo : EIATTR_EXIT_INSTR_OFFSETS
	.align		4
.L_3072:
        /*00d0*/ 	.byte	0x04, 0x1c
        /*00d2*/ 	.short	(.L_3074 - .L_3073)


	//   ....[0]....
.L_3073:
        /*00d4*/ 	.word	0x00010120


	//   ....[1]....
        /*00d8*/ 	.word	0x00010290


	//   ....[2]....
        /*00dc*/ 	.word	0x000102d0


	//   ....[3]....
        /*00e0*/ 	.word	0x00010370


	//   ....[4]....
        /*00e4*/ 	.word	0x000103b0


	//   ....[5]....
        /*00e8*/ 	.word	0x000103f0


	//   ....[6]....
        /*00ec*/ 	.word	0x00010480


	//   ....[7]....
        /*00f0*/ 	.word	0x000104a0


	//   ....[8]....
        /*00f4*/ 	.word	0x00010540


	//   ....[9]....
        /*00f8*/ 	.word	0x00010590


	//   ....[10]....
        /*00fc*/ 	.word	0x000105e0


	//   ....[11]....
        /*0100*/ 	.word	0x000106b0


	//   ....[12]....
        /*0104*/ 	.word	0x00010710


	//   ....[13]....
        /*0108*/ 	.word	0x000108a0


	//   ....[14]....
        /*010c*/ 	.word	0x00010a00


	//   ....[15]....
        /*0110*/ 	.word	0x00010a40


	//   ....[16]....
        /*0114*/ 	.word	0x00010b00


	//   ....[17]....
        /*0118*/ 	.word	0x00010c80


	//   ....[18]....
        /*011c*/ 	.word	0x00010e00


	//   ....[19]....
        /*0120*/ 	.word	0x00010f60


	//   ....[20]....
        /*0124*/ 	.word	0x00011070


	//   ....[21]....
        /*0128*/ 	.word	0x000110b0


	//   ....[22]....
        /*012c*/ 	.word	0x000110f0


	//----- nvinfo : EIATTR_MAX_THREADS
	.align		4
.L_3074:
        /*0130*/ 	.byte	0x04, 0x05
        /*0132*/ 	.short	(.L_3076 - .L_3075)
.L_3075:
        /*0134*/ 	.word	0x00000080
        /*0138*/ 	.word	0x00000001
        /*013c*/ 	.word	0x00000001


	//----- nvinfo : EIATTR_CRS_STACK_SIZE
	.align		4
.L_3076:
        /*0140*/ 	.byte	0x04, 0x1e
        /*0142*/ 	.short	(.L_3078 - .L_3077)
.L_3077:
        /*0144*/ 	.word	0x00000000


	//----- nvinfo : EIATTR_CBANK_PARAM_SIZE
	.align		4
.L_3078:
        /*0148*/ 	.byte	0x03, 0x19
        /*014a*/ 	.short	0x0044


	//----- nvinfo : EIATTR_PARAM_CBANK
	.align		4
        /*014c*/ 	.byte	0x04, 0x0a
        /*014e*/ 	.short	(.L_3080 - .L_3079)
	.align		4
.L_3079:
        /*0150*/ 	.word	index@(.nv.constant0._ZN2at6native27unrolled_elementwise_kernelIZZZN37_INTERNAL_cee6930f_7_Loss_cu_5b0651e139_GLOBAL__N__cee6930f_7_Loss_cu_5b0651e140binary_cross_entropy_backward_out_kernelERNS_6TensorERKS4_S7_S7_ENKUlvE_clEvENKUlvE1_clEvEUlN3c104HalfESB_SB_E_St5arrayIPcLm4EELi4E23TrivialOffsetCalculatorILi3EjESG_ILi1EjENS0_6memory12LoadWithCastILi3EEENSJ_13StoreWithCastILi1EEEEEviT_T0_T2_T3_T4_T5_)
        /*0154*/ 	.short	0x0210
        /*0156*/ 	.short	0x0044


	//----- nvinfo : EIATTR_SW_WAR
	.align		4
.L_3080:
        /*0158*/ 	.byte	0x04, 0x36
        /*015a*/ 	.short	(.L_3082 - .L_3081)
.L_3081:
        /*015c*/ 	.word	0x00000008
.L_3082:


//--------------------- .nv.info._ZN2at6native18elementwise_kernelILi128ELi4EZNS0_22gpu_kernel_impl_nocastIZZZN37_INTERNAL_cee6930f_7_Loss_cu_5b0651e139_GLOBAL__N__cee6930f_7_Loss_cu_5b0651e140binary_cross_entropy_backward_out_kernelERNS_6TensorERKS5_S8_S8_ENKUlvE_clEvENKUlvE1_clEvEUlN3c104HalfESC_SC_E_EEvRNS_18TensorIteratorBaseERKT_EUliE_EEviT1_ --------------------------
	.section	.nv.info._ZN2at6native18elementwise_kernelILi128ELi4EZNS0_22gpu_kernel_impl_nocastIZZZN37_INTERNAL_cee6930f_7_Loss_cu_5b0651e139_GLOBAL__N__cee6930f_7_Loss_cu_5b0651e140binary_cross_entropy_backward_out_kernelERNS_6TensorERKS5_S8_S8_ENKUlvE_clEvENKUlvE1_clEvEUlN3c104HalfESC_SC_E_EEvRNS_18TensorIteratorBaseERKT_EUliE_EEviT1_,"",@"SHT_CUDA_INFO"
	.sectionflags	@""
	.align	4


	//----- nvinfo : EIATTR_CUDA_API_VERSION
	.align		4
        /*0000*/ 	.byte	0x04, 0x37
        /*0002*/ 	.short	(.L_3084 - .L_3083)
.L_3083:
        /*0004*/ 	.word	0x00000082


	//----- nvinfo : EIATTR_KPARAM_INFO
	.align		4
.L_3084:
        /*0008*/ 	.byte	0x04, 0x17
        /*000a*/ 	.short	(.L_3086 - .L_3085)
.L_3085:
        /*000c*/ 	.word	0x00000000
        /*0010*/ 	.short	0x0001
        /*0012*/ 	.short	0x0008
        /*0014*/ 	.byte	0x00, 0xf0, 0xc1, 0x0b


	//----- nvinfo : EIATTR_KPARAM_INFO
	.align		4
.L_3086:
        /*0018*/ 	.byte	0x04, 0x17
        /*001a*/ 	.short	(.L_3088 - .L_3087)
.L_3087:
        /*001c*/ 	.word	0x00000000
        /*0020*/ 	.short	0x0000
        /*0022*/ 	.short	0x0000
        /*0024*/ 	.byte	0x00, 0xf0, 0x11, 0x00


	//----- nvinfo : EIATTR_SPARSE_MMA_MASK
	.align		4
.L_3088:
        /*0028*/ 	.byte	0x03, 0x50
        /*002a*/ 	.short	0x0000


	//----- nvinfo : EIATTR_MAXREG_COUNT
	.align		4
        /*002c*/ 	.byte	0x03, 0x1b
        /*002e*/ 	.short	0x0080


	//----- nvinfo : EIATTR_MERCURY_ISA_VERSION
	.align		4
        /*0030*/ 	.byte	0x03, 0x5f
        /*0032*/ 	.short	0x0101


	//----- nvinfo : EIATTR_EXIT_INSTR_OFFSETS
	.align		4
        /*0034*/ 	.byte	0x04, 0x1c
        /*0036*/ 	.short	(.L_3090 - .L_3089)


	//   ....[0]....
.L_3089:
        /*0038*/ 	.word	0x00004f20


	//   ....[1]....
        /*003c*/ 	.word	0x00006920


	//----- nvinfo : EIATTR_MAX_THREADS
	.align		4
.L_3090:
        /*0040*/ 	.byte	0x04, 0x05
        /*0042*/ 	.short	(.L_3092 - .L_3091)
.L_3091:
        /*0044*/ 	.word	0x00000080
        /*0048*/ 	.word	0x00000001
        /*004c*/ 	.word	0x00000001


	//----- nvinfo : EIATTR_CRS_STACK_SIZE
	.align		4
.L_3092:
        /*0050*/ 	.byte	0x04, 0x1e
        /*0052*/ 	.short	(.L_3094 - .L_3093)
.L_3093:
        /*0054*/ 	.word	0x00000000


	//----- nvinfo : EIATTR_CBANK_PARAM_SIZE
	.align		4
.L_3094:
        /*0058*/ 	.byte	0x03, 0x19
        /*005a*/ 	.short	0x02f8


	//----- nvinfo : EIATTR_PARAM_CBANK
	.align		4
        /*005c*/ 	.byte	0x04, 0x0a
        /*005e*/ 	.short	(.L_3096 - .L_3095)
	.align		4
.L_3095:
        /*0060*/ 	.word	index@(.nv.constant0._ZN2at6native18elementwise_kernelILi128ELi4EZNS0_22gpu_kernel_impl_nocastIZZZN37_INTERNAL_cee6930f_7_Loss_cu_5b0651e139_GLOBAL__N__cee6930f_7_Loss_cu_5b0651e140binary_cross_entropy_backward_out_kernelERNS_6TensorERKS5_S8_S8_ENKUlvE_clEvENKUlvE1_clEvEUlN3c104HalfESC_SC_E_EEvRNS_18TensorIteratorBaseERKT_EUliE_EEviT1_)
        /*0064*/ 	.short	0x0210
        /*0066*/ 	.short	0x02f8


	//----- nvinfo : EIATTR_SW_WAR
	.align		4
.L_3096:
        /*0068*/ 	.byte	0x04, 0x36
        /*006a*/ 	.short	(.L_3098 - .L_3097)
.L_3097:
        /*006c*/ 	.word	0x00000008
.L_3098:


//--------------------- .nv.info._ZN2at6native27unrolled_elementwise_kernelIZZZN37_INTERNAL_cee6930f_7_Loss_cu_5b0651e139_GLOBAL__N__cee6930f_7_Loss_cu_5b0651e140binary_cross_entropy_backward_out_kernelERNS_6TensorERKS4_S7_S7_ENKUlvE_clEvENKUlvE1_clEvEUlN3c104HalfESB_SB_E_St5arrayIPcLm4EELi4E23TrivialOffsetCalculatorILi3EjESG_ILi1EjENS0_6memory15LoadWithoutCastENSJ_16StoreWithoutCastEEEviT_T0_T2_T3_T4_T5_ --------------------------
	.section	.nv.info._ZN2at6native27unrolled_elementwise_kernelIZZZN37_INTERNAL_cee6930f_7_Loss_cu_5b0651e139_GLOBAL__N__cee6930f_7_Loss_cu_5b0651e140binary_cross_entropy_backward_out_kernelERNS_6TensorERKS4_S7_S7_ENKUlvE_clEvENKUlvE1_clEvEUlN3c104HalfESB_SB_E_St5arrayIPcLm4EELi4E23TrivialOffsetCalculatorILi3EjESG_ILi1EjENS0_6memory15LoadWithoutCastENSJ_16StoreWithoutCastEEEviT_T0_T2_T3_T4_T5_,"",@"SHT_CUDA_INFO"
	.sectionflags	@""
	.align	4


	//----- nvinfo : EIATTR_CUDA_API_VERSION
	.align		4
        /*0000*/ 	.byte	0x04, 0x37
        /*0002*/ 	.short	(.L_3100 - .L_3099)
.L_3099:
        /*0004*/ 	.word	0x00000082


	//----- nvinfo : EIATTR_KPARAM_INFO
	.align		4
.L_3100:
        /*0008*/ 	.byte	0x04, 0x17
        /*000a*/ 	.short	(.L_3102 - .L_3101)
.L_3101:
        /*000c*/ 	.word	0x00000000
        /*0010*/ 	.short	0x0006
        /*0012*/ 	.short	0x002b
        /*0014*/ 	.byte	0x00, 0xf0, 0x05, 0x00


	//----- nvinfo : EIATTR_KPARAM_INFO
	.align		4
.L_3102:
        /*0018*/ 	.byte	0x04, 0x17
        /*001a*/ 	.short	(.L_3104 - .L_3103)
.L_3103:
        /*001c*/ 	.word	0x00000000
        /*0020*/ 	.short	0x0005
        /*0022*/ 	.short	0x002a
        /*0024*/ 	.byte	0x00, 0xf0, 0x05, 0x00


	//----- nvinfo : EIATTR_KPARAM_INFO
	.align		4
.L_3104:
        /*0028*/ 	.byte	0x04, 0x17
        /*002a*/ 	.short	(.L_3106 - .L_3105)
.L_3105:
        /*002c*/ 	.word	0x00000000
        /*0030*/ 	.short	0x0004
        /*0032*/ 	.short	0x0029
        /*0034*/ 	.byte	0x00, 0xf0, 0x05, 0x00


	//----- nvinfo : EIATTR_KPARAM_INFO
	.align		4
.L_3106:
        /*0038*/ 	.byte	0x04, 0x17
        /*003a*/ 	.short	(.L_3108 - .L_3107)
.L_3107:
        /*003c*/ 	.word	0x00000000
        /*0040*/ 	.short	0x0003
        /*0042*/ 	.short	0x0028
        /*0044*/ 	.byte	0x00, 0xf0, 0x05, 0x00


	//----- nvinfo : EIATTR_KPARAM_INFO
	.align		4
.L_3108:
        /*0048*/ 	.byte	0x04, 0x17
        /*004a*/ 	.short	(.L_3110 - .L_3109)
.L_3109:
        /*004c*/ 	.word	0x00000000
        /*0050*/ 	.short	0x0002
        /*0052*/ 	.short	0x0008
        /*0054*/ 	.byte	0x00, 0xf0, 0x81, 0x00


	//----- nvinfo : EIATTR_KPARAM_INFO
	.align		4
.L_3110:
        /*0058*/ 	.byte	0x04, 0x17
        /*005a*/ 	.short	(.L_3112 - .L_3111)
.L_3111:
        /*005c*/ 	.word	0x00000000
        /*0060*/ 	.short	0x0001
        /*0062*/ 	.short	0x0004
        /*0064*/ 	.byte	0x00, 0xf0, 0x05, 0x00


	//----- nvinfo : EIATTR_KPARAM_INFO
	.align		4
.L_3112:
        /*0068*/ 	.byte	0x04, 0x17
        /*006a*/ 	.short	(.L_3114 - .L_3113)
.L_3113:
        /*006c*/ 	.word	0x00000000
        /*0070*/ 	.short	0x0000
        /*0072*/ 	.short	0x0000
        /*0074*/ 	.byte	0x00, 0xf0, 0x11, 0x00


	//----- nvinfo : EIATTR_SPARSE_MMA_MASK
	.align		4
.L_3114:
        /*0078*/ 	.byte	0x03, 0x50
        /*007a*/ 	.short	0x0000


	//----- nvinfo : EIATTR_MAXREG_COUNT
	.align		4
        /*007c*/ 	.byte	0x03, 0x1b
        /*007e*/ 	.short	0x00ff


	//----- nvinfo : EIATTR_MERCURY_ISA_VERSION
	.align		4
        /*0080*/ 	.byte	0x03, 0x5f
        /*0082*/ 	.short	0x0101


	//----- nvinfo : EIATTR_EXIT_INSTR_OFFSETS
	.align		4
        /*0084*/ 	.byte	0x04, 0x1c
        /*0086*/ 	.short	(.L_3116 - .L_3115)


	//   ....[0]....
.L_3115:
        /*0088*/ 	.word	0x00000b90


	//   ....[1]....
        /*008c*/ 	.word	0x00000be0


	//----- nvinfo : EIATTR_MAX_THREADS
	.align		4
.L_3116:
        /*0090*/ 	.byte	0x04, 0x05
        /*0092*/ 	.short	(.L_3118 - .L_3117)
.L_3117:
        /*0094*/ 	.word	0x00000080
        /*0098*/ 	.word	0x00000001
        /*009c*/ 	.word	0x00000001


	//----- nvinfo : EIATTR_CRS_STACK_SIZE
	.align		4
.L_3118:
        /*00a0*/ 	.byte	0x04, 0x1e
        /*00a2*/ 	.short	(.L_3120 - .L_3119)
.L_3119:
        /*00a4*/ 	.word	0x00000000


	//----- nvinfo : EIATTR_CBANK_PARAM_SIZE
	.align		4
.L_3120:
        /*00a8*/ 	.byte	0x03, 0x19
        /*00aa*/ 	.short	0x002c


	//----- nvinfo : EIATTR_PARAM_CBANK
	.align		4
        /*00ac*/ 	.byte	0x04, 0x0a
        /*00ae*/ 	.short	(.L_3122 - .L_3121)
	.align		4
.L_3121:
        /*00b0*/ 	.word	index@(.nv.constant0._ZN2at6native27unrolled_elementwise_kernelIZZZN37_INTERNAL_cee6930f_7_Loss_cu_5b0651e139_GLOBAL__N__cee6930f_7_Loss_cu_5b0651e140binary_cross_entropy_backward_out_kernelERNS_6TensorERKS4_S7_S7_ENKUlvE_clEvENKUlvE1_clEvEUlN3c104HalfESB_SB_E_St5arrayIPcLm4EELi4E23TrivialOffsetCalculatorILi3EjESG_ILi1EjENS0_6memory15LoadWithoutCastENSJ_16StoreWithoutCastEEEviT_T0_T2_T3_T4_T5_)
        /*00b4*/ 	.short	0x0210
        /*00b6*/ 	.short	0x002c


	//----- nvinfo : EIATTR_SW_WAR
	.align		4
.L_3122:
        /*00b8*/ 	.byte	0x04, 0x36
        /*00ba*/ 	.short	(.L_3124 - .L_3123)
.L_3123:
        /*00bc*/ 	.word	0x00000008
.L_3124:


//--------------------- .nv.info._ZN2at6native29vectorized_elementwise_kernelILi2EZZZN37_INTERNAL_cee6930f_7_Loss_cu_5b0651e139_GLOBAL__N__cee6930f_7_Loss_cu_5b0651e140binary_cross_entropy_backward_out_kernelERNS_6TensorERKS4_S7_S7_ENKUlvE_clEvENKUlvE1_clEvEUlN3c104HalfESB_SB_E_St5arrayIPcLm4EEEEviT0_T1_ --------------------------
	.section	.nv.info._ZN2at6native29vectorized_elementwise_kernelILi2EZZZN37_INTERNAL_cee6930f_7_Loss_cu_5b0651e139_GLOBAL__N__cee6930f_7_Loss_cu_5b0651e140binary_cross_entropy_backward_out_kernelERNS_6TensorERKS4_S7_S7_ENKUlvE_clEvENKUlvE1_clEvEUlN3c104HalfESB_SB_E_St5arrayIPcLm4EEEEviT0_T1_,"",@"SHT_CUDA_INFO"
	.sectionflags	@""
	.align	4


	//----- nvinfo : EIATTR_CUDA_API_VERSION
	.align		4
        /*0000*/ 	.byte	0x04, 0x37
        /*0002*/ 	.short	(.L_3126 - .L_3125)
.L_3125:
        /*0004*/ 	.word	0x00000082


	//----- nvinfo : EIATTR_KPARAM_INFO
	.align		4
.L_3126:
        /*0008*/ 	.byte	0x04, 0x17
        /*000a*/ 	.short	(.L_3128 - .L_3127)
.L_3127:
        /*000c*/ 	.word	0x00000000
        /*0010*/ 	.short	0x0002
        /*0012*/ 	.short	0x0008
        /*0014*/ 	.byte	0x00, 0xf0, 0x81, 0x00


	//----- nvinfo : EIATTR_KPARAM_INFO
	.align		4
.L_3128:
        /*0018*/ 	.byte	0x04, 0x17
        /*001a*/ 	.short	(.L_3130 - .L_3129)
.L_3129:
        /*001c*/ 	.word	0x00000000
        /*0020*/ 	.short	0x0001
        /*0022*/ 	.short	0x0004
        /*0024*/ 	.byte	0x00, 0xf0, 0x05, 0x00


	//----- nvinfo : EIATTR_KPARAM_INFO
	.align		4
.L_3130:
        /*0028*/ 	.byte	0x04, 0x17
        /*002a*/ 	.short	(.L_3132 - .L_3131)
.L_3131:
        /*002c*/ 	.word	0x00000000
        /*0030*/ 	.short	0x0000
        /*0032*/ 	.short	0x0000
        /*0034*/ 	.byte	0x00, 0xf0, 0x11, 0x00


	//----- nvinfo : EIATTR_SPARSE_MMA_MASK
	.align		4
.L_3132:
        /*0038*/ 	.byte	0x03, 0x50
        /*003a*/ 	.short	0x0000


	//----- nvinfo : EIATTR_MAXREG_COUNT
	.align		4
        /*003c*/ 	.byte	0x03, 0x1b
        /*003e*/ 	.short	0x00ff


	//----- nvinfo : EIATTR_MERCURY_ISA_VERSION
	.align		4
        /*0040*/ 	.byte	0x03, 0x5f
        /*0042*/ 	.short	0x0101


	//----- nvinfo : EIATTR_EXIT_INSTR_OFFSETS
	.align		4
        /*0044*/ 	.byte	0x04, 0x1c
        /*0046*/ 	.short	(.L_3134 - .L_3133)


	//   ....[0]....
.L_3133:
        /*0048*/ 	.word	0x00000c10


	//   ....[1]....
        /*004c*/ 	.word	0x00002360


	//   ....[2]....
        /*0050*/ 	.word	0x000023b0


	//----- nvinfo : EIATTR_MAX_THREADS
	.align		4
.L_3134:
        /*0054*/ 	.byte	0x04, 0x05
        /*0056*/ 	.short	(.L_3136 - .L_3135)
.L_3135:
        /*0058*/ 	.word	0x00000080
        /*005c*/ 	.word	0x00000001
        /*0060*/ 	.word	0x00000001


	//----- nvinfo : EIATTR_CRS_STACK_SIZE
	.align		4
.L_3136:
        /*0064*/ 	.byte	0x04, 0x1e
        /*0066*/ 	.short	(.L_3138 - .L_3137)
.L_3137:
        /*0068*/ 	.word	0x00000000


	//----- nvinfo : EIATTR_CBANK_PARAM_SIZE
	.align		4
.L_3138:
        /*006c*/ 	.byte	0x03, 0x19
        /*006e*/ 	.short	0x0028


	//----- nvinfo : EIATTR_PARAM_CBANK
	.align		4
        /*0070*/ 	.byte	0x04, 0x0a
        /*0072*/ 	.short	(.L_3140 - .L_3139)
	.align		4
.L_3139:
        /*0074*/ 	.word	index@(.nv.constant0._ZN2at6native29vectorized_elementwise_kernelILi2EZZZN37_INTERNAL_cee6930f_7_Loss_cu_5b0651e139_GLOBAL__N__cee6930f_7_Loss_cu_5b0651e140binary_cross_entropy_backward_out_kernelERNS_6TensorERKS4_S7_S7_ENKUlvE_clEvENKUlvE1_clEvEUlN3c104HalfESB_SB_E_St5arrayIPcLm4EEEEviT0_T1_)
        /*0078*/ 	.short	0x0210
        /*007a*/ 	.short	0x0028


	//----- nvinfo : EIATTR_SW_WAR
	.align		4
.L_3140:
        /*007c*/ 	.byte	0x04, 0x36
        /*007e*/ 	.short	(.L_3142 - .L_3141)
.L_3141:
        /*0080*/ 	.word	0x00000008
.L_3142:


//--------------------- .nv.info._ZN2at6native29vectorized_elementwise_kernelILi4EZZZN37_INTERNAL_cee6930f_7_Loss_cu_5b0651e139_GLOBAL__N__cee6930f_7_Loss_cu_5b0651e140binary_cross_entropy_backward_out_kernelERNS_6TensorERKS4_S7_S7_ENKUlvE_clEvENKUlvE1_clEvEUlN3c104HalfESB_SB_E_St5arrayIPcLm4EEEEviT0_T1_ --------------------------
	.section	.nv.info._ZN2at6native29vectorized_elementwise_kernelILi4EZZZN37_INTERNAL_cee6930f_7_Loss_cu_5b0651e139_GLOBAL__N__cee6930f_7_Loss_cu_5b0651e140binary_cross_entropy_backward_out_kernelERNS_6TensorERKS4_S7_S7_ENKUlvE_clEvENKUlvE1_clEvEUlN3c104HalfESB_SB_E_St5arrayIPcLm4EEEEviT0_T1_,"",@"SHT_CUDA_INFO"
	.sectionflags	@""
	.align	4


	//----- nvinfo : EIATTR_CUDA_API_VERSION
	.align		4
        /*0000*/ 	.byte	0x04, 0x37
        /*0002*/ 	.short	(.L_3144 - .L_3143)
.L_3143:
        /*0004*/ 	.word	0x00000082


	//----- nvinfo : EIATTR_KPARAM_INFO
	.align		4
.L_3144:
        /*0008*/ 	.byte	0x04, 0x17
        /*000a*/ 	.short	(.L_3146 - .L_3145)
.L_3145:
        /*000c*/ 	.word	0x00000000
        /*0010*/ 	.short	0x0002
        /*0012*/ 	.short	0x0008
        /*0014*/ 	.byte	0x00, 0xf0, 0x81, 0x00


	//----- nvinfo : EIATTR_KPARAM_INFO
	.align		4
.L_3146:
        /*0018*/ 	.byte	0x04, 0x17
        /*001a*/ 	.short	(.L_3148 - .L_3147)
.L_3147:
        /*001c*/ 	.word	0x00000000
        /*0020*/ 	.short	0x0001
        /*0022*/ 	.short	0x0004
        /*0024*/ 	.byte	0x00, 0xf0, 0x05, 0x00


	//----- nvinfo : EIATTR_KPARAM_INFO
	.align		4
.L_3148:
        /*0028*/ 	.byte	0x04, 0x17
        /*002a*/ 	.short	(.L_3150 - .L_3149)
.L_3149:
        /*002c*/ 	.word	0x00000000
        /*0030*/ 	.short	0x0000
        /*0032*/ 	.short	0x0000
        /*0034*/ 	.byte	0x00, 0xf0, 0x11, 0x00


	//----- nvinfo : EIATTR_SPARSE_MMA_MASK
	.align		4
.L_3150:
        /*0038*/ 	.byte	0x03, 0x50
        /*003a*/ 	.short	0x0000


	//----- nvinfo : EIATTR_MAXREG_COUNT
	.align		4
        /*003c*/ 	.byte	0x03, 0x1b
        /*003e*/ 	.short	0x00ff


	//----- nvinfo : EIATTR_MERCURY_ISA_VERSION
	.align		4
        /*0040*/ 	.byte	0x03, 0x5f
        /*0042*/ 	.short	0x0101


	//----- nvinfo : EIATTR_EXIT_INSTR_OFFSETS
	.align		4
        /*0044*/ 	.byte	0x04, 0x1c
        /*0046*/ 	.short	(.L_3152 - .L_3151)


	//   ....[0]....
.L_3151:
        /*0048*/ 	.word	0x00000b90


	//   ....[1]....
        /*004c*/ 	.word	0x000022e0


	//   ....[2]....
        /*0050*/ 	.word	0x00002330


	//----- nvinfo : EIATTR_MAX_THREADS
	.align		4
.L_3152:
        /*0054*/ 	.byte	0x04, 0x05
        /*0056*/ 	.short	(.L_3154 - .L_3153)
.L_3153:
        /*0058*/ 	.word	0x00000080
        /*005c*/ 	.word	0x00000001
        /*0060*/ 	.word	0x00000001


	//----- nvinfo : EIATTR_CRS_STACK_SIZE
	.align		4
.L_3154:
        /*0064*/ 	.byte	0x04, 0x1e
        /*0066*/ 	.short	(.L_3156 - .L_3155)
.L_3155:
        /*0068*/ 	.word	0x00000000


	//----- nvinfo : EIATTR_CBANK_PARAM_SIZE
	.align		4
.L_3156:
        /*006c*/ 	.byte	0x03, 0x19
        /*006e*/ 	.short	0x0028


	//----- nvinfo : EIATTR_PARAM_CBANK
	.align		4
        /*0070*/ 	.byte	0x04, 0x0a
        /*0072*/ 	.short	(.L_3158 - .L_3157)
	.align		4
.L_3157:
        /*0074*/ 	.word	index@(.nv.constant0._ZN2at6native29vectorized_elementwise_kernelILi4EZZZN37_INTERNAL_cee6930f_7_Loss_cu_5b0651e139_GLOBAL__N__cee6930f_7_Loss_cu_5b0651e140binary_cross_entropy_backward_out_kernelERNS_6TensorERKS4_S7_S7_ENKUlvE_clEvENKUlvE1_clEvEUlN3c104HalfESB_SB_E_St5arrayIPcLm4EEEEviT0_T1_)
        /*0078*/ 	.short	0x0210
        /*007a*/ 	.short	0x0028


	//----- nvinfo : EIATTR_SW_WAR
	.align		4
.L_3158:
        /*007c*/ 	.byte	0x04, 0x36
        /*007e*/ 	.short	(.L_3160 - .L_3159)
.L_3159:
        /*0080*/ 	.word	0x00000008
.L_3160:


//--------------------- .nv.info._ZN2at6native29vectorized_elementwise_kernelILi8EZZZN37_INTERNAL_cee6930f_7_Loss_cu_5b0651e139_GLOBAL__N__cee6930f_7_Loss_cu_5b0651e140binary_cross_entropy_backward_out_kernelERNS_6TensorERKS4_S7_S7_ENKUlvE_clEvENKUlvE1_clEvEUlN3c104HalfESB_SB_E_St5arrayIPcLm4EEEEviT0_T1_ --------------------------
	.section	.nv.info._ZN2at6native29vectorized_elementwise_kernelILi8EZZZN37_INTERNAL_cee6930f_7_Loss_cu_5b0651e139_GLOBAL__N__cee6930f_7_Loss_cu_5b0651e140binary_cross_entropy_backward_out_kernelERNS_6TensorERKS4_S7_S7_ENKUlvE_clEvENKUlvE1_clEvEUlN3c104HalfESB_SB_E_St5arrayIPcLm4EEEEviT0_T1_,"",@"SHT_CUDA_INFO"
	.sectionflags	@""
	.align	4


	//----- nvinfo : EIATTR_CUDA_API_VERSION
	.align		4
        /*0000*/ 	.byte	0x04, 0x37
        /*0002*/ 	.short	(.L_3162 - .L_3161)
.L_3161:
        /*0004*/ 	.word	0x00000082


	//----- nvinfo : EIATTR_KPARAM_INFO
	.align		4
.L_3162:
        /*0008*/ 	.byte	0x04, 0x17
        /*000a*/ 	.short	(.L_3164 - .L_3163)
.L_3163:
        /*000c*/ 	.word	0x00000000
        /*0010*/ 	.short	0x0002
        /*0012*/ 	.short	0x0008
        /*0014*/ 	.byte	0x00, 0xf0, 0x81, 0x00


	//----- nvinfo : EIATTR_KPARAM_INFO
	.align		4
.L_3164:
        /*0018*/ 	.byte	0x04, 0x17
        /*001a*/ 	.short	(.L_3166 - .L_3165)
.L_3165:
        /*001c*/ 	.word	0x00000000
        /*0020*/ 	.short	0x0001
        /*0022*/ 	.short	0x0004
        /*0024*/ 	.byte	0x00, 0xf0, 0x05, 0x00


	//----- nvinfo : EIATTR_KPARAM_INFO
	.align		4
.L_3166:
        /*0028*/ 	.byte	0x04, 0x17
        /*002a*/ 	.short	(.L_3168 - .L_3167)
.L_3167:
        /*002c*/ 	.word	0x00000000
        /*0030*/ 	.short	0x0000
        /*0032*/ 	.short	0x0000
        /*0034*/ 	.byte	0x00, 0xf0, 0x11, 0x00


	//----- nvinfo : EIATTR_SPARSE_MMA_MASK
	.align		4
.L_3168:
        /*0038*/ 	.byte	0x03, 0x50
        /*003a*/ 	.short	0x0000


	//----- nvinfo : EIATTR_MAXREG_COUNT
	.align		4
        /*003c*/ 	.byte	0x03, 0x1b
        /*003e*/ 	.short	0x00ff


	//----- nvinfo : EIATTR_MERCURY_ISA_VERSION
	.align		4
        /*0040*/ 	.byte	0x03, 0x5f
        /*0042*/ 	.short	0x0101


	//----- nvinfo : EIATTR_EXIT_INSTR_OFFSETS
	.align		4
        /*0044*/ 	.byte	0x04, 0x1c
        /*0046*/ 	.short	(.L_3170 - .L_3169)


	//   ....[0]....
.L_3169:
        /*0048*/ 	.word	0x00000b50


	//   ....[1]....
        /*004c*/ 	.word	0x000022a0


	//   ....[2]....
        /*0050*/ 	.word	0x000022f0


	//----- nvinfo : EIATTR_MAX_THREADS
	.align		4
.L_3170:
        /*0054*/ 	.byte	0x04, 0x05
        /*0056*/ 	.short	(.L_3172 - .L_3171)
.L_3171:
        /*0058*/ 	.word	0x00000080
        /*005c*/ 	.word	0x00000001
        /*0060*/ 	.word	0x00000001


	//----- nvinfo : EIATTR_CRS_STACK_SIZE
	.align		4
.L_3172:
        /*0064*/ 	.byte	0x04, 0x1e
        /*0066*/ 	.short	(.L_3174 - .L_3173)
.L_3173:
        /*0068*/ 	.word	0x00000000


	//----- nvinfo : EIATTR_CBANK_PARAM_SIZE
	.align		4
.L_3174:
        /*006c*/ 	.byte	0x03, 0x19
        /*006e*/ 	.short	0x0028


	//----- nvinfo : EIATTR_PARAM_CBANK
	.align		4
        /*0070*/ 	.byte	0x04, 0x0a
        /*0072*/ 	.short	(.L_3176 - .L_3175)
	.align		4
.L_3175:
        /*0074*/ 	.word	index@(.nv.constant0._ZN2at6native29vectorized_elementwise_kernelILi8EZZZN37_INTERNAL_cee6930f_7_Loss_cu_5b0651e139_GLOBAL__N__cee6930f_7_Loss_cu_5b0651e140binary_cross_entropy_backward_out_kernelERNS_6TensorERKS4_S7_S7_ENKUlvE_clEvENKUlvE1_clEvEUlN3c104HalfESB_SB_E_St5arrayIPcLm4EEEEviT0_T1_)
        /*0078*/ 	.short	0x0210
        /*007a*/ 	.short	0x0028


	//----- nvinfo : EIATTR_SW_WAR
	.align		4
.L_3176:
        /*007c*/ 	.byte	0x04, 0x36
        /*007e*/ 	.short	(.L_3178 - .L_3177)
.L_3177:
        /*0080*/ 	.word	0x00000008
.L_3178:


//--------------------- .nv.info._ZN2at6native18elementwise_kernelILi128ELi4EZNS0_15gpu_kernel_implIZZZN37_INTERNAL_cee6930f_7_Loss_cu_5b0651e139_GLOBAL__N__cee6930f_7_Loss_cu_5b0651e140binary_cross_entropy_backward_out_kernelERNS_6TensorERKS5_S8_S8_ENKUlvE_clEvENKUlvE0_clEvEUlfffE_EEvRNS_18TensorIteratorBaseERKT_EUliE_EEviT1_ --------------------------
	.section	.nv.info._ZN2at6native18elementwise_kernelILi128ELi4EZNS0_15gpu_kernel_implIZZZN37_INTERNAL_cee6930f_7_Loss_cu_5b0651e139_GLOBAL__N__cee6930f_7_Loss_cu_5b0651e140binary_cross_entropy_backward_out_kernelERNS_6TensorERKS5_S8_S8_ENKUlvE_clEvENKUlvE0_clEvEUlfffE_EEvRNS_18TensorIteratorBaseERKT_EUliE_EEviT1_,"",@"SHT_CUDA_INFO"
	.sectionflags	@""
	.align	4


	//----- nvinfo : EIATTR_CUDA_API_VERSION
	.align		4
        /*0000*/ 	.byte	0x04, 0x37
        /*0002*/ 	.short	(.L_3180 - .L_3179)
.L_3179:
        /*0004*/ 	.word	0x00000082


	//----- nvinfo : EIATTR_KPARAM_INFO
	.align		4
.L_3180:
        /*0008*/ 	.byte	0x04, 0x17
        /*000a*/ 	.short	(.L_3182 - .L_3181)
.L_3181:
        /*000c*/ 	.word	0x00000000
        /*0010*/ 	.short	0x0001
        /*0012*/ 	.short	0x0008
        /*0014*/ 	.byte	0x00, 0xf0, 0xc1, 0x0b


	//----- nvinfo : EIATTR_KPARAM_INFO
	.align		4
.L_3182:
        /*0018*/ 	.byte	0x04, 0x17
        /*001a*/ 	.short	(.L_3184 - .L_3183)
.L_3183:
        /*001c*/ 	.word	0x00000000
        /*0020*/ 	.short	0x0000
        /*0022*/ 	.short	0x0000
        /*0024*/ 	.byte	0x00, 0xf0, 0x11, 0x00


	//----- nvinfo : EIATTR_SPARSE_MMA_MASK
	.align		4
.L_3184:
        /*0028*/ 	.byte	0x03, 0x50
        /*002a*/ 	.short	0x0000


	//----- nvinfo : EIATTR_MAXREG_COUNT
	.align		4
        /*002c*/ 	.byte	0x03, 0x1b
        /*002e*/ 	.short	0x0080


	//----- nvinfo : EIATTR_EXTERNS
	.align		4
        /*0030*/ 	.byte	0x04, 0x0f
        /*0032*/ 	.short	(.L_3186 - .L_3185)


	//   ....[0]....
	.align		4
.L_3185:
        /*0034*/ 	.word	index@(__assertfail)


	//----- nvinfo : EIATTR_MERCURY_ISA_VERSION
	.align		4
.L_3186:
        /*0038*/ 	.byte	0x03, 0x5f
        /*003a*/ 	.short	0x0101


	//----- nvinfo : EIATTR_SYSCALL_OFFSETS
	.align		4
        /*003c*/ 	.byte	0x04, 0x46
        /*003e*/ 	.short	(.L_3188 - .L_3187)


	//   ....[0]....
.L_3187:
        /*0040*/ 	.word	0x00002630


	//   ....[1]....
        /*0044*/ 	.word	0x00003450


	//   ....[2]....
        /*0048*/ 	.word	0x00004270


	//   ....[3]....
        /*004c*/ 	.word	0x00005130


	//   ....[4]....
        /*0050*/ 	.word	0x00007790


	//   ....[5]....
        /*0054*/ 	.word	0x000085b0


	//   ....[6]....
        /*0058*/ 	.word	0x000093d0


	//   ....[7]....
        /*005c*/ 	.word	0x0000a290


	//   ....[8]....
        /*0060*/ 	.word	0x0000c8e0


	//   ....[9]....
        /*0064*/ 	.word	0x0000d700


	//   ....[10]....
        /*0068*/ 	.word	0x0000e520


	//   ....[11]....
        /*006c*/ 	.word	0x0000f3e0


	//   ....[12]....
        /*0070*/ 	.word	0x00011a20


	//   ....[13]....
        /*0074*/ 	.word	0x00012840


	//   ....[14]....
        /*0078*/ 	.word	0x00013660


	//   ....[15]....
        /*007c*/ 	.word	0x00014520


	//----- nvinfo : EIATTR_EXIT_INSTR_OFFSETS
	.align		4
.L_3188:
        /*0080*/ 	.byte	0x04, 0x1c
        /*0082*/ 	.short	(.L_3190 - .L_3189)


	//   ....[0]....
.L_3189:
        /*0084*/ 	.word	0x0000f490


	//   ....[1]....
        /*0088*/ 	.word	0x00013840


	//   ....[2]....
        /*008c*/ 	.word	0x00013880


	//   ....[3]....
        /*0090*/ 	.word	0x00013910


	//   ....[4]....
        /*0094*/ 	.word	0x00013940


	//   ....[5]....
        /*0098*/ 	.word	0x00013970


	//   ....[6]....
        /*009c*/ 	.word	0x000139f0


	//   ....[7]....
        /*00a0*/ 	.word	0x00013a20


	//   ....[8]....
        /*00a4*/ 	.word	0x00013ab0


	//   ....[9]....
        /*00a8*/ 	.word	0x00013af0


	//   ....[10]....
        /*00ac*/ 	.word	0x00013b30


	//   ....[11]....
        /*00b0*/ 	.word	0x00013bf0


	//   ....[12]....
        /*00b4*/ 	.word	0x00013c40


	//   ....[13]....
        /*00b8*/ 	.word	0x00013dc0


	//   ....[14]....
        /*00bc*/ 	.word	0x00013f10


	//   ....[15]....
        /*00c0*/ 	.word	0x00013f40


	//   ....[16]....
        /*00c4*/ 	.word	0x00013ff0


	//   ....[17]....
        /*00c8*/ 	.word	0x00014160


	//   ....[18]....
        /*00cc*/ 	.word	0x000142d0


	//   ....[19]....
        /*00d0*/ 	.word	0x00014420


	//   ....[20]....
        /*00d4*/ 	.word	0x00014530


	//   ....[21]....
        /*00d8*/ 	.word	0x00014560


	//   ....[22]....
        /*00dc*/ 	.word	0x00014590


	//----- nvinfo : EIATTR_MAX_THREADS
	.align		4
.L_3190:
        /*00e0*/ 	.byte	0x04, 0x05
        /*00e2*/ 	.short	(.L_3192 - .L_3191)
.L_3191:
        /*00e4*/ 	.word	0x00000080
        /*00e8*/ 	.word	0x00000001
        /*00ec*/ 	.word	0x00000001


	//----- nvinfo : EIATTR_CRS_STACK_SIZE
	.align		4
.L_3192:
        /*00f0*/ 	.byte	0x04, 0x1e
        /*00f2*/ 	.short	(.L_3194 - .L_3193)
.L_3193:
        /*00f4*/ 	.word	0x00000000


	//----- nvinfo : EIATTR_CBANK_PARAM_SIZE
	.align		4
.L_3194:
        /*00f8*/ 	.byte	0x03, 0x19
        /*00fa*/ 	.short	0x02f8


	//----- nvinfo : EIATTR_PARAM_CBANK
	.align		4
        /*00fc*/ 	.byte	0x04, 0x0a
        /*00fe*/ 	.short	(.L_3196 - .L_3195)
	.align		4
.L_3195:
        /*0100*/ 	.word	index@(.nv.constant0._ZN2at6native18elementwise_kernelILi128ELi4EZNS0_15gpu_kernel_implIZZZN37_INTERNAL_cee6930f_7_Loss_cu_5b0651e139_GLOBAL__N__cee6930f_7_Loss_cu_5b0651e140binary_cross_entropy_backward_out_kernelERNS_6TensorERKS5_S8_S8_ENKUlvE_clEvENKUlvE0_clEvEUlfffE_EEvRNS_18TensorIteratorBaseERKT_EUliE_EEviT1_)
        /*0104*/ 	.short	0x0210
        /*0106*/ 	.short	0x02f8


	//----- nvinfo : EIATTR_SW_WAR
	.align		4
.L_3196:
        /*0108*/ 	.byte	0x04, 0x36
        /*010a*/ 	.short	(.L_3198 - .L_3197)
.L_3197:
        /*010c*/ 	.word	0x00000008
.L_3198:


//--------------------- .nv.info._ZN2at6native27unrolled_elementwise_kernelIZZZN37_INTERNAL_cee6930f_7_Loss_cu_5b0651e139_GLOBAL__N__cee6930f_7_Loss_cu_5b0651e140binary_cross_entropy_backward_out_kernelERNS_6TensorERKS4_S7_S7_ENKUlvE_clEvENKUlvE0_clEvEUlfffE_St5arrayIPcLm4EELi4E23TrivialOffsetCalculatorILi3EjESE_ILi1EjENS0_6memory12LoadWithCastILi3EEENSH_13StoreWithCastILi1EEEEEviT_T0_T2_T3_T4_T5_ --------------------------
	.section	.nv.info._ZN2at6native27unrolled_elementwise_kernelIZZZN37_INTERNAL_cee6930f_7_Loss_cu_5b0651e139_GLOBAL__N__cee6930f_7_Loss_cu_5b0651e140binary_cross_entropy_backward_out_kernelERNS_6TensorERKS4_S7_S7_ENKUlvE_clEvENKUlvE0_clEvEUlfffE_St5arrayIPcLm4EELi4E23TrivialOffsetCalculatorILi3EjESE_ILi1EjENS0_6memory12LoadWithCastILi3EEENSH_13StoreWithCastILi1EEEEEviT_T0_T2_T3_T4_T5_,"",@"SHT_CUDA_INFO"
	.sectionflags	@""
	.align	4


	//----- nvinfo : EIATTR_CUDA_API_VERSION
	.align		4
        /*0000*/ 	.byte	0x04, 0x37
        /*0002*/ 	.short	(.L_3200 - .L_3199)
.L_3199:
        /*0004*/ 	.word	0x00000082


	//----- nvinfo : EIATTR_KPARAM_INFO
	.align		4
.L_3200:
        /*0008*/ 	.byte	0x04, 0x17
        /*000a*/ 	.short	(.L_3202 - .L_3201)
.L_3201:
        /*000c*/ 	.word	0x00000000
        /*0010*/ 	.short	0x0006
        /*0012*/ 	.short	0x003c
        /*0014*/ 	.byte	0x00, 0xf0, 0x21, 0x00


	//----- nvinfo : EIATTR_KPARAM_INFO
	.align		4
.L_3202:
        /*0018*/ 	.byte	0x04, 0x17
        /*001a*/ 	.short	(.L_3204 - .L_3203)
.L_3203:
        /*001c*/ 	.word	0x00000000
        /*0020*/ 	.short	0x0005
        /*0022*/ 	.short	0x002c
        /*0024*/ 	.byte	0x00, 0xf0, 0x41, 0x00


	//----- nvinfo : EIATTR_KPARAM_INFO
	.align		4
.L_3204:
        /*0028*/ 	.byte	0x04, 0x17
        /*002a*/ 	.short	(.L_3206 - .L_3205)
.L_3205:
        /*002c*/ 	.word	0x00000000
        /*0030*/ 	.short	0x0004
        /*0032*/ 	.short	0x0029
        /*0034*/ 	.byte	0x00, 0xf0, 0x05, 0x00


	//----- nvinfo : EIATTR_KPARAM_INFO
	.align		4
.L_3206:
        /*0038*/ 	.byte	0x04, 0x17
        /*003a*/ 	.short	(.L_3208 - .L_3207)
.L_3207:
        /*003c*/ 	.word	0x00000000
        /*0040*/ 	.short	0x0003
        /*0042*/ 	.short	0x0028
        /*0044*/ 	.byte	0x00, 0xf0, 0x05, 0x00


	//----- nvinfo : EIATTR_KPARAM_INFO
	.align		4
.L_3208:
        /*0048*/ 	.byte	0x04, 0x17
        /*004a*/ 	.short	(.L_3210 - .L_3209)
.L_3209:
        /*004c*/ 	.word	0x00000000
        /*0050*/ 	.short	0x0002
        /*0052*/ 	.short	0x0008
        /*0054*/ 	.byte	0x00, 0xf0, 0x81, 0x00


	//----- nvinfo : EIATTR_KPARAM_INFO
	.align		4
.L_3210:
        /*0058*/ 	.byte	0x04, 0x17
        /*005a*/ 	.short	(.L_3212 - .L_3211)
.L_3211:
        /*005c*/ 	.word	0x00000000
        /*0060*/ 	.short	0x0001
        /*0062*/ 	.short	0x0004
        /*0064*/ 	.byte	0x00, 0xf0, 0x05, 0x00


	//----- nvinfo : EIATTR_KPARAM_INFO
	.align		4
.L_3212:
        /*0068*/ 	.byte	0x04, 0x17
        /*006a*/ 	.short	(.L_3214 - .L_3213)
.L_3213:
        /*006c*/ 	.word	0x00000000
        /*0070*/ 	.short	0x0000
        /*0072*/ 	.short	0x0000
        /*0074*/ 	.byte	0x00, 0xf0, 0x11, 0x00


	//----- nvinfo : EIATTR_SPARSE_MMA_MASK
	.align		4
.L_3214:
        /*0078*/ 	.byte	0x03, 0x50
        /*007a*/ 	.short	0x0000


	//----- nvinfo : EIATTR_MAXREG_COUNT
	.align		4
        /*007c*/ 	.byte	0x03, 0x1b
        /*007e*/ 	.short	0x00ff


	//----- nvinfo : EIATTR_EXTERNS
	.align		4
        /*0080*/ 	.byte	0x04, 0x0f
        /*0082*/ 	.short	(.L_3216 - .L_3215)


	//   ....[0]....
	.align		4
.L_3215:
        /*0084*/ 	.word	index@(__assertfail)


	//----- nvinfo : EIATTR_MERCURY_ISA_VERSION
	.align		4
.L_3216:
        /*0088*/ 	.byte	0x03, 0x5f
        /*008a*/ 	.short	0x0101


	//----- nvinfo : EIATTR_SYSCALL_OFFSETS
	.align		4
        /*008c*/ 	.byte	0x04, 0x46
        /*008e*/ 	.short	(.L_3218 - .L_3217)


	//   ....[0]....
.L_3217:
        /*0090*/ 	.word	0x00000e90


	//   ....[1]....
        /*0094*/ 	.word	0x00001cc0


	//   ....[2]....
        /*0098*/ 	.word	0x00002af0


	//   ....[3]....
        /*009c*/ 	.word	0x00003990


	//   ....[4]....
        /*00a0*/ 	.word	0x000047c0


	//   ....[5]....
        /*00a4*/ 	.word	0x000055f0


	//   ....[6]....
        /*00a8*/ 	.word	0x000064b0


	//   ....[7]....
        /*00ac*/ 	.word	0x000072f0


	//   ....[8]....
        /*00b0*/ 	.word	0x00008130


	//   ....[9]....
        /*00b4*/ 	.word	0x00008fd0


	//   ....[10]....
        /*00b8*/ 	.word	0x00009e10


	//   ....[11]....
        /*00bc*/ 	.word	0x0000ac20


	//   ....[12]....
        /*00c0*/ 	.word	0x0000be70


	//   ....[13]....
        /*00c4*/ 	.word	0x0000cd70


	//   ....[14]....
        /*00c8*/ 	.word	0x0000dc30


	//   ....[15]....
        /*00cc*/ 	.word	0x0000eaf0


	//----- nvinfo : EIATTR_EXIT_INSTR_OFFSETS
	.align		4
.L_3218:
        /*00d0*/ 	.byte	0x04, 0x1c
        /*00d2*/ 	.short	(.L_3220 - .L_3219)


	//   ....[0]....
.L_3219:
        /*00d4*/ 	.word	0x0000dcd0


	//   ....[1]....
        /*00d8*/ 	.word	0x0000de10


	//   ....[2]....
        /*00dc*/ 	.word	0x0000de50


	//   ....[3]....
        /*00e0*/ 	.word	0x0000dee0


	//   ....[4]....
        /*00e4*/ 	.word	0x0000df10


	//   ....[5]....
        /*00e8*/ 	.word	0x0000df40


	//   ....[6]....
        /*00ec*/ 	.word	0x0000dfc0


	//   ....[7]....
        /*00f0*/ 	.word	0x0000dff0


	//   ....[8]....
        /*00f4*/ 	.word	0x0000e080


	//   ....[9]....
        /*00f8*/ 	.word	0x0000e0c0


	//   ....[10]....
        /*00fc*/ 	.word	0x0000e100


	//   ....[11]....
        /*0100*/ 	.word	0x0000e1c0


	//   ....[12]....
        /*0104*/ 	.word	0x0000e210


	//   ....[13]....
        /*0108*/ 	.word	0x0000e390


	//   ....[14]....
        /*010c*/ 	.word	0x0000e4e0


	//   ....[15]....
        /*0110*/ 	.word	0x0000e510


	//   ....[16]....
        /*0114*/ 	.word	0x0000e5c0


	//   ....[17]....
        /*0118*/ 	.word	0x0000e730


	//   ....[18]....
        /*011c*/ 	.word	0x0000e8a0


	//   ....[19]....
        /*0120*/ 	.word	0x0000e9f0


	//   ....[20]....
        /*0124*/ 	.word	0x0000eb00


	//   ....[21]....
        /*0128*/ 	.word	0x0000eb30


	//   ....[22]....
        /*012c*/ 	.word	0x0000eb60


	//----- nvinfo : EIATTR_MAX_THREADS
	.align		4
.L_3220:
        /*0130*/ 	.byte	0x04, 0x05
        /*0132*/ 	.short	(.L_3222 - .L_3221)
.L_3221:
        /*0134*/ 	.word	0x00000080
        /*0138*/ 	.word	0x00000001
        /*013c*/ 	.word	0x00000001


	//----- nvinfo : EIATTR_CRS_STACK_SIZE
	.align		4
.L_3222:
        /*0140*/ 	.byte	0x04, 0x1e
        /*0142*/ 	.short	(.L_3224 - .L_3223)
.L_3223:
        /*0144*/ 	.word	0x00000000


	//----- nvinfo : EIATTR_CBANK_PARAM_SIZE
	.align		4
.L_3224:
        /*0148*/ 	.byte	0x03, 0x19
        /*014a*/ 	.short	0x0044


	//----- nvinfo : EIATTR_PARAM_CBANK
	.align		4
        /*014c*/ 	.byte	0x04, 0x0a
        /*014e*/ 	.short	(.L_3226 - .L_3225)
	.align		4
.L_3225:
        /*0150*/ 	.word	index@(.nv.constant0._ZN2at6native27unrolled_elementwise_kernelIZZZN37_INTERNAL_cee6930f_7_Loss_cu_5b0651e139_GLOBAL__N__cee6930f_7_Loss_cu_5b0651e140binary_cross_entropy_backward_out_kernelERNS_6TensorERKS4_S7_S7_ENKUlvE_clEvENKUlvE0_clEvEUlfffE_St5arrayIPcLm4EELi4E23TrivialOffsetCalculatorILi3EjESE_ILi1EjENS0_6memory12LoadWithCastILi3EEENSH_13StoreWithCastILi1EEEEEviT_T0_T2_T3_T4_T5_)
        /*0154*/ 	.short	0x0210
        /*0156*/ 	.short	0x0044


	//----- nvinfo : EIATTR_SW_WAR
	.align		4
.L_3226:
        /*0158*/ 	.byte	0x04, 0x36
        /*015a*/ 	.short	(.L_3228 - .L_3227)
.L_3227:
        /*015c*/ 	.word	0x00000008
.L_3228:


//--------------------- .nv.info._ZN2at6native18elementwise_kernelILi128ELi2EZNS0_22gpu_kernel_impl_nocastIZZZN37_INTERNAL_cee6930f_7_Loss_cu_5b0651e139_GLOBAL__N__cee6930f_7_Loss_cu_5b0651e140binary_cross_entropy_backward_out_kernelERNS_6TensorERKS5_S8_S8_ENKUlvE_clEvENKUlvE0_clEvEUlfffE_EEvRNS_18TensorIteratorBaseERKT_EUliE_EEviT1_ --------------------------
	.section	.nv.info._ZN2at6native18elementwise_kernelILi128ELi2EZNS0_22gpu_kernel_impl_nocastIZZZN37_INTERNAL_cee6930f_7_Loss_cu_5b0651e139_GLOBAL__N__cee6930f_7_Loss_cu_5b0651e140binary_cross_entropy_backward_out_kernelERNS_6TensorERKS5_S8_S8_ENKUlvE_clEvENKUlvE0_clEvEUlfffE_EEvRNS_18TensorIteratorBaseERKT_EUliE_EEviT1_,"",@"SHT_CUDA_INFO"
	.sectionflags	@""
	.align	4


	//----- nvinfo : EIATTR_CUDA_API_VERSION
	.align		4
        /*0000*/ 	.byte	0x04, 0x37
        /*0002*/ 	.short	(.L_3230 - .L_3229)
.L_3229:
        /*0004*/ 	.word	0x00000082


	//----- nvinfo : EIATTR_KPARAM_INFO
	.align		4
.L_3230:
        /*0008*/ 	.byte	0x04, 0x17
        /*000a*/ 	.short	(.L_3232 - .L_3231)
.L_3231:
        /*000c*/ 	.word	0x00000000
        /*0010*/ 	.short	0x0001
        /*0012*/ 	.short	0x0008
        /*0014*/ 	.byte	0x00, 0xf0, 0xc1, 0x0b


	//----- nvinfo : EIATTR_KPARAM_INFO
	.align		4
.L_3232:
        /*0018*/ 	.byte	0x04, 0x17
        /*001a*/ 	.short	(.L_3234 - .L_3233)
.L_3233:
        /*001c*/ 	.word	0x00000000
        /*0020*/ 	.short	0x0000
        /*0022*/ 	.short	0x0000
        /*0024*/ 	.byte	0x00, 0xf0, 0x11, 0x00


	//----- nvinfo : EIATTR_SPARSE_MMA_MASK
	.align		4
.L_3234:
        /*0028*/ 	.byte	0x03, 0x50
        /*002a*/ 	.short	0x0000


	//----- nvinfo : EIATTR_MAXREG_COUNT
	.align		4
        /*002c*/ 	.byte	0x03, 0x1b
        /*002e*/ 	.short	0x0080


	//----- nvinfo : EIATTR_MERCURY_ISA_VERSION
	.align		4
        /*0030*/ 	.byte	0x03, 0x5f
        /*0032*/ 	.short	0x0101


	//----- nvinfo : EIATTR_EXIT_INSTR_OFFSETS
	.align		4
        /*0034*/ 	.byte	0x04, 0x1c
        /*0036*/ 	.short	(.L_3236 - .L_3235)


	//   ....[0]....
.L_3235:
        /*0038*/ 	.word	0x000019e0


	//   ....[1]....
        /*003c*/ 	.word	0x00003310


	//----- nvinfo : EIATTR_MAX_THREADS
	.align		4
.L_3236:
        /*0040*/ 	.byte	0x04, 0x05
        /*0042*/ 	.short	(.L_3238 - .L_3237)
.L_3237:
        /*0044*/ 	.word	0x00000080
        /*0048*/ 	.word	0x00000001
        /*004c*/ 	.word	0x00000001


	//----- nvinfo : EIATTR_CRS_STACK_SIZE
	.align		4
.L_3238:
        /*0050*/ 	.byte	0x04, 0x1e
        /*0052*/ 	.short	(.L_3240 - .L_3239)
.L_3239:
        /*0054*/ 	.word	0x00000000


	//----- nvinfo : EIATTR_CBANK_PARAM_SIZE
	.align		4
.L_3240:
        /*0058*/ 	.byte	0x03, 0x19
        /*005a*/ 	.short	0x02f8


	//----- nvinfo : EIATTR_PARAM_CBANK
	.align		4
        /*005c*/ 	.byte	0x04, 0x0a
        /*005e*/ 	.short	(.L_3242 - .L_3241)
	.align		4
.L_3241:
        /*0060*/ 	.word	index@(.nv.constant0._ZN2at6native18elementwise_kernelILi128ELi2EZNS0_22gpu_kernel_impl_nocastIZZZN37_INTERNAL_cee6930f_7_Loss_cu_5b0651e139_GLOBAL__N__cee6930f_7_Loss_cu_5b0651e140binary_cross_entropy_backward_out_kernelERNS_6TensorERKS5_S8_S8_ENKUlvE_clEvENKUlvE0_clEvEUlfffE_EEvRNS_18TensorIteratorBaseERKT_EUliE_EEviT1_)
        /*0064*/ 	.short	0x0210
        /*0066*/ 	.short	0x02f8


	//----- nvinfo : EIATTR_SW_WAR
	.align		4
.L_3242:
        /*0068*/ 	.byte	0x04, 0x36
        /*006a*/ 	.short	(.L_3244 - .L_3243)
.L_3243:
        /*006c*/ 	.word	0x00000008
.L_3244:


//--------------------- .nv.info._ZN2at6native27unrolled_elementwise_kernelIZZZN37_INTERNAL_cee6930f_7_Loss_cu_5b0651e139_GLOBAL__N__cee6930f_7_Loss_cu_5b0651e140binary_cross_entropy_backward_out_kernelERNS_6TensorERKS4_S7_S7_ENKUlvE_clEvENKUlvE0_clEvEUlfffE_St5arrayIPcLm4EELi4E23TrivialOffsetCalculatorILi3EjESE_ILi1EjENS0_6memory15LoadWithoutCastENSH_16StoreWithoutCastEEEviT_T0_T2_T3_T4_T5_ --------------------------
	.section	.nv.info._ZN2at6native27unrolled_elementwise_kernelIZZZN37_INTERNAL_cee6930f_7_Loss_cu_5b0651e139_GLOBAL__N__cee6930f_7_Loss_cu_5b0651e140binary_cross_entropy_backward_out_kernelERNS_6TensorERKS4_S7_S7_ENKUlvE_clEvENKUlvE0_clEvEUlfffE_St5arrayIPcLm4EELi4E23TrivialOffsetCalculatorILi3EjESE_ILi1EjENS0_6memory15LoadWithoutCastENSH_16StoreWithoutCastEEEviT_T0_T2_T3_T4_T5_,"",@"SHT_CUDA_INFO"
	.sectionflags	@""
	.align	4


	//----- nvinfo : EIATTR_CUDA_API_VERSION
	.align		4
        /*0000*/ 	.byte	0x04, 0x37
        /*0002*/ 	.short	(.L_3246 - .L_3245)
.L_3245:
        /*0004*/ 	.word	0x00000082


	//----- nvinfo : EIATTR_KPARAM_INFO
	.align		4
.L_3246:
        /*0008*/ 	.byte	0x04, 0x17
        /*000a*/ 	.short	(.L_3248 - .L_3247)
.L_3247:
        /*000c*/ 	.word	0x00000000
        /*0010*/ 	.short	0x0006
        /*0012*/ 	.short	0x002b
        /*0014*/ 	.byte	0x00, 0xf0, 0x05, 0x00


	//----- nvinfo : EIATTR_KPARAM_INFO
	.align		4
.L_3248:
        /*0018*/ 	.byte	0x04, 0x17
        /*001a*/ 	.short	(.L_3250 - .L_3249)
.L_3249:
        /*001c*/ 	.word	0x00000000
        /*0020*/ 	.short	0x0005
        /*0022*/ 	.short	0x002a
        /*0024*/ 	.byte	0x00, 0xf0, 0x05, 0x00


	//----- nvinfo : EIATTR_KPARAM_INFO
	.align		4
.L_3250:
        /*0028*/ 	.byte	0x04, 0x17
        /*002a*/ 	.short	(.L_3252 - .L_3251)
.L_3251:
        /*002c*/ 	.word	0x00000000
        /*0030*/ 	.short	0x0004
        /*0032*/ 	.short	0x0029
        /*0034*/ 	.byte	0x00, 0xf0, 0x05, 0x00


	//----- nvinfo : EIATTR_KPARAM_INFO
	.align		4
.L_3252:
        /*0038*/ 	.byte	0x04, 0x17
        /*003a*/ 	.short	(.L_3254 - .L_3253)
.L_3253:
        /*003c*/ 	.word	0x00000000
        /*0040*/ 	.short	0x0003
        /*0042*/ 	.short	0x0028
        /*0044*/ 	.byte	0x00, 0xf0, 0x05, 0x00


	//----- nvinfo : EIATTR_KPARAM_INFO
	.align		4
.L_3254:
        /*0048*/ 	.byte	0x04, 0x17
        /*004a*/ 	.short	(.L_3256 - .L_3255)
.L_3255:
        /*004c*/ 	.word	0x00000000
        /*0050*/ 	.short	0x0002
        /*0052*/ 	.short	0x0008
        /*0054*/ 	.byte	0x00, 0xf0, 0x81, 0x00


	//----- nvinfo : EIATTR_KPARAM_INFO
	.align		4
.L_3256:
        /*0058*/ 	.byte	0x04, 0x17
        /*005a*/ 	.short	(.L_3258 - .L_3257)
.L_3257:
        /*005c*/ 	.word	0x00000000
        /*0060*/ 	.short	0x0001
        /*0062*/ 	.short	0x0004
        /*0064*/ 	.byte	0x00, 0xf0, 0x05, 0x00


	//----- nvinfo : EIATTR_KPARAM_INFO
	.align		4
.L_3258:
        /*0068*/ 	.byte	0x04, 0x17
        /*006a*/ 	.short	(.L_3260 - .L_3259)
.L_3259:
        /*006c*/ 	.word	0x00000000
        /*0070*/ 	.short	0x0000
        /*0072*/ 	.short	0x0000
        /*0074*/ 	.byte	0x00, 0xf0, 0x11, 0x00


	//----- nvinfo : EIATTR_SPARSE_MMA_MASK
	.align		4
.L_3260:
        /*0078*/ 	.byte	0x03, 0x50
        /*007a*/ 	.short	0x0000


	//----- nvinfo : EIATTR_MAXREG_COUNT
	.align		4
        /*007c*/ 	.byte	0x03, 0x1b
        /*007e*/ 	.short	0x00ff


	//----- nvinfo : EIATTR_MERCURY_ISA_VERSION
	.align		4
        /*0080*/ 	.byte	0x03, 0x5f
        /*0082*/ 	.short	0x0101


	//----- nvinfo : EIATTR_EXIT_INSTR_OFFSETS
	.align		4
        /*0084*/ 	.byte	0x04, 0x1c
        /*0086*/ 	.short	(.L_3262 - .L_3261)


	//   ....[0]....
.L_3261:
        /*0088*/ 	.word	0x00000720


	//   ....[1]....
        /*008c*/ 	.word	0x000007c0


	//----- nvinfo : EIATTR_MAX_THREADS
	.align		4
.L_3262:
        /*0090*/ 	.byte	0x04, 0x05
        /*0092*/ 	.short	(.L_3264 - .L_3263)
.L_3263:
        /*0094*/ 	.word	0x00000080
        /*0098*/ 	.word	0x00000001
        /*009c*/ 	.word	0x00000001


	//----- nvinfo : EIATTR_CRS_STACK_SIZE
	.align		4
.L_3264:
        /*00a0*/ 	.byte	0x04, 0x1e
        /*00a2*/ 	.short	(.L_3266 - .L_3265)
.L_3265:
        /*00a4*/ 	.word	0x00000000


	//----- nvinfo : EIATTR_CBANK_PARAM_SIZE
	.align		4
.L_3266:
        /*00a8*/ 	.byte	0x03, 0x19
        /*00aa*/ 	.short	0x002c


	//----- nvinfo : EIATTR_PARAM_CBANK
	.align		4
        /*00ac*/ 	.byte	0x04, 0x0a
        /*00ae*/ 	.short	(.L_3268 - .L_3267)
	.align		4
.L_3267:
        /*00b0*/ 	.word	index@(.nv.constant0._ZN2at6native27unrolled_elementwise_kernelIZZZN37_INTERNAL_cee6930f_7_Loss_cu_5b0651e139_GLOBAL__N__cee6930f_7_Loss_cu_5b0651e140binary_cross_entropy_backward_out_kernelERNS_6TensorERKS4_S7_S7_ENKUlvE_clEvENKUlvE0_clEvEUlfffE_St5arrayIPcLm4EELi4E23TrivialOffsetCalculatorILi3EjESE_ILi1EjENS0_6memory15LoadWithoutCastENSH_16StoreWithoutCastEEEviT_T0_T2_T3_T4_T5_)
        /*00b4*/ 	.short	0x0210
        /*00b6*/ 	.short	0x002c


	//----- nvinfo : EIATTR_SW_WAR
	.align		4
.L_3268:
        /*00b8*/ 	.byte	0x04, 0x36
        /*00ba*/ 	.short	(.L_3270 - .L_3269)
.L_3269:
        /*00bc*/ 	.word	0x00000008
.L_3270:


//--------------------- .nv.info._ZN2at6native29vectorized_elementwise_kernelILi2EZZZN37_INTERNAL_cee6930f_7_Loss_cu_5b0651e139_GLOBAL__N__cee6930f_7_Loss_cu_5b0651e140binary_cross_entropy_backward_out_kernelERNS_6TensorERKS4_S7_S7_ENKUlvE_clEvENKUlvE0_clEvEUlfffE_St5arrayIPcLm4EEEEviT0_T1_ --------------------------
	.section	.nv.info._ZN2at6native29vectorized_elementwise_kernelILi2EZZZN37_INTERNAL_cee6930f_7_Loss_cu_5b0651e139_GLOBAL__N__cee6930f_7_Loss_cu_5b0651e140binary_cross_entropy_backward_out_kernelERNS_6TensorERKS4_S7_S7_ENKUlvE_clEvENKUlvE0_clEvEUlfffE_St5arrayIPcLm4EEEEviT0_T1_,"",@"SHT_CUDA_INFO"
	.sectionflags	@""
	.align	4


	//----- nvinfo : EIATTR_CUDA_API_VERSION
	.align		4
        /*0000*/ 	.byte	0x04, 0x37
        /*0002*/ 	.short	(.L_3272 - .L_3271)
.L_3271:
        /*0004*/ 	.word	0x00000082


	//----- nvinfo : EIATTR_KPARAM_INFO
	.align		4
.L_3272:
        /*0008*/ 	.byte	0x04, 0x17
        /*000a*/ 	.short	(.L_3274 - .L_3273)
.L_3273:
        /*000c*/ 	.word	0x00000000
        /*0010*/ 	.short	0x0002
        /*0012*/ 	.short	0x0008
        /*0014*/ 	.byte	0x00, 0xf0, 0x81, 0x00


	//----- nvinfo : EIATTR_KPARAM_INFO
	.align		4
.L_3274:
        /*0018*/ 	.byte	0x04, 0x17
        /*001a*/ 	.short	(.L_3276 - .L_3275)
.L_3275:
        /*001c*/ 	.word	0x00000000
        /*0020*/ 	.short	0x0001
        /*0022*/ 	.short	0x0004
        /*0024*/ 	.byte	0x00, 0xf0, 0x05, 0x00


	//----- nvinfo : EIATTR_KPARAM_INFO
	.align		4
.L_3276:
        /*0028*/ 	.byte	0x04, 0x17
        /*002a*/ 	.short	(.L_3278 - .L_3277)
.L_3277:
        /*002c*/ 	.word	0x00000000
        /*0030*/ 	.short	0x0000
        /*0032*/ 	.short	0x0000
        /*0034*/ 	.byte	0x00, 0xf0, 0x11, 0x00


	//----- nvinfo : EIATTR_SPARSE_MMA_MASK
	.align		4
.L_3278:
        /*0038*/ 	.byte	0x03, 0x50
        /*003a*/ 	.short	0x0000


	//----- nvinfo : EIATTR_MAXREG_COUNT
	.align		4
        /*003c*/ 	.byte	0x03, 0x1b
        /*003e*/ 	.short	0x00ff


	//----- nvinfo : EIATTR_MERCURY_ISA_VERSION
	.align		4
        /*0040*/ 	.byte	0x03, 0x5f
        /*0042*/ 	.short	0x0101


	//----- nvinfo : EIATTR_EXIT_INSTR_OFFSETS
	.align		4
        /*0044*/ 	.byte	0x04, 0x1c
        /*0046*/ 	.short	(.L_3280 - .L_3279)


	//   ....[0]....
.L_3279:
        /*0048*/ 	.word	0x000005d0


	//   ....[1]....
        /*004c*/ 	.word	0x000014c0


	//   ....[2]....
        /*0050*/ 	.word	0x00001510


	//----- nvinfo : EIATTR_MAX_THREADS
	.align		4
.L_3280:
        /*0054*/ 	.byte	0x04, 0x05
        /*0056*/ 	.short	(.L_3282 - .L_3281)
.L_3281:
        /*0058*/ 	.word	0x00000080
        /*005c*/ 	.word	0x00000001
        /*0060*/ 	.word	0x00000001


	//----- nvinfo : EIATTR_CRS_STACK_SIZE
	.align		4
.L_3282:
        /*0064*/ 	.byte	0x04, 0x1e
        /*0066*/ 	.short	(.L_3284 - .L_3283)
.L_3283:
        /*0068*/ 	.word	0x00000000


	//----- nvinfo : EIATTR_CBANK_PARAM_SIZE
	.align		4
.L_3284:
        /*006c*/ 	.byte	0x03, 0x19
        /*006e*/ 	.short	0x0028


	//----- nvinfo : EIATTR_PARAM_CBANK
	.align		4
        /*0070*/ 	.byte	0x04, 0x0a
        /*0072*/ 	.short	(.L_3286 - .L_3285)
	.align		4
.L_3285:
        /*0074*/ 	.word	index@(.nv.constant0._ZN2at6native29vectorized_elementwise_kernelILi2EZZZN37_INTERNAL_cee6930f_7_Loss_cu_5b0651e139_GLOBAL__N__cee6930f_7_Loss_cu_5b0651e140binary_cross_entropy_backward_out_kernelERNS_6TensorERKS4_S7_S7_ENKUlvE_clEvENKUlvE0_clEvEUlfffE_St5arrayIPcLm4EEEEviT0_T1_)
        /*0078*/ 	.short	0x0210
        /*007a*/ 	.short	0x0028


	//----- nvinfo : EIATTR_SW_WAR
	.align		4
.L_3286:
        /*007c*/ 	.byte	0x04, 0x36
        /*007e*/ 	.short	(.L_3288 - .L_3287)
.L_3287:
        /*0080*/ 	.word	0x00000008
.L_3288:


//--------------------- .nv.info._ZN2at6native29vectorized_elementwise_kernelILi4EZZZN37_INTERNAL_cee6930f_7_Loss_cu_5b0651e139_GLOBAL__N__cee6930f_7_Loss_cu_5b0651e140binary_cross_entropy_backward_out_kernelERNS_6TensorERKS4_S7_S7_ENKUlvE_clEvENKUlvE0_clEvEUlfffE_St5arrayIPcLm4EEEEviT0_T1_ --------------------------
	.section	.nv.info._ZN2at6native29vectorized_elementwise_kernelILi4EZZZN37_INTERNAL_cee6930f_7_Loss_cu_5b0651e139_GLOBAL__N__cee6930f_7_Loss_cu_5b0651e140binary_cross_entropy_backward_out_kernelERNS_6TensorERKS4_S7_S7_ENKUlvE_clEvENKUlvE0_clEvEUlfffE_St5arrayIPcLm4EEEEviT0_T1_,"",@"SHT_CUDA_INFO"
	.sectionflags	@""
	.align	4


	//----- nvinfo : EIATTR_CUDA_API_VERSION
	.align		4
        /*0000*/ 	.byte	0x04, 0x37
        /*0002*/ 	.short	(.L_3290 - .L_3289)
.L_3289:
        /*0004*/ 	.word	0x00000082


	//----- nvinfo : EIATTR_KPARAM_INFO
	.align		4
.L_3290:
        /*0008*/ 	.byte	0x04, 0x17
        /*000a*/ 	.short	(.L_3292 - .L_3291)
.L_3291:
        /*000c*/ 	.word	0x00000000
        /*0010*/ 	.short	0x0002
        /*0012*/ 	.short	0x0008
        /*0014*/ 	.byte	0x00, 0xf0, 0x81, 0x00


	//----- nvinfo : EIATTR_KPARAM_INFO
	.align		4
.L_3292:
        /*0018*/ 	.byte	0x04, 0x17
        /*001a*/ 	.short	(.L_3294 - .L_3293)
.L_3293:
        /*001c*/ 	.word	0x00000000
        /*0020*/ 	.short	0x0001
        /*0022*/ 	.short	0x0004
        /*0024*/ 	.byte	0x00, 0xf0, 0x05, 0x00


	//----- nvinfo : EIATTR_KPARAM_INFO
	.align		4
.L_3294:
        /*0028*/ 	.byte	0x04, 0x17
        /*002a*/ 	.short	(.L_3296 - .L_3295)
.L_3295:
        /*002c*/ 	.word	0x00000000
        /*0030*/ 	.short	0x0000
        /*0032*/ 	.short	0x0000
        /*0034*/ 	.byte	0x00, 0xf0, 0x11, 0x00


	//----- nvinfo : EIATTR_SPARSE_MMA_MASK
	.align		4
.L_3296:
        /*0038*/ 	.byte	0x03, 0x50
        /*003a*/ 	.short	0x0000


	//----- nvinfo : EIATTR_MAXREG_COUNT
	.align		4
        /*003c*/ 	.byte	0x03, 0x1b
        /*003e*/ 	.short	0x00ff


	//----- nvinfo : EIATTR_MERCURY_ISA_VERSION
	.align		4
        /*0040*/ 	.byte	0x03, 0x5f
        /*0042*/ 	.short	0x0101


	//----- nvinfo : EIATTR_EXIT_INSTR_OFFSETS
	.align		4
        /*0044*/ 	.byte	0x04, 0x1c
        /*0046*/ 	.short	(.L_3298 - .L_3297)


	//   ....[0]....
.L_3297:
        /*0048*/ 	.word	0x00000550


	//   ....[1]....
        /*004c*/ 	.word	0x00001440


	//   ....[2]....
        /*0050*/ 	.word	0x00001490


	//----- nvinfo : EIATTR_MAX_THREADS
	.align		4
.L_3298:
        /*0054*/ 	.byte	0x04, 0x05
        /*0056*/ 	.short	(.L_3300 - .L_3299)
.L_3299:
        /*0058*/ 	.word	0x00000080
        /*005c*/ 	.word	0x00000001
        /*0060*/ 	.word	0x00000001


	//----- nvinfo : EIATTR_CRS_STACK_SIZE
	.align		4
.L_3300:
        /*0064*/ 	.byte	0x04, 0x1e
        /*0066*/ 	.short	(.L_3302 - .L_3301)
.L_3301:
        /*0068*/ 	.word	0x00000000


	//----- nvinfo : EIATTR_CBANK_PARAM_SIZE
	.align		4
.L_3302:
        /*006c*/ 	.byte	0x03, 0x19
        /*006e*/ 	.short	0x0028


	//----- nvinfo : EIATTR_PARAM_CBANK
	.align		4
        /*0070*/ 	.byte	0x04, 0x0a
        /*0072*/ 	.short	(.L_3304 - .L_3303)
	.align		4
.L_3303:
        /*0074*/ 	.word	index@(.nv.constant0._ZN2at6native29vectorized_elementwise_kernelILi4EZZZN37_INTERNAL_cee6930f_7_Loss_cu_5b0651e139_GLOBAL__N__cee6930f_7_Loss_cu_5b0651e140binary_cross_entropy_backward_out_kernelERNS_6TensorERKS4_S7_S7_ENKUlvE_clEvENKUlvE0_clEvEUlfffE_St5arrayIPcLm4EEEEviT0_T1_)
        /*0078*/ 	.short	0x0210
        /*007a*/ 	.short	0x0028


	//----- nvinfo : EIATTR_SW_WAR
	.align		4
.L_3304:
        /*007c*/ 	.byte	0x04, 0x36
        /*007e*/ 	.short	(.L_3306 - .L_3305)
.L_3305:
        /*0080*/ 	.word	0x00000008
.L_3306:


//--------------------- .nv.info._ZN2at6native29vectorized_elementwise_kernelILi8EZZZN37_INTERNAL_cee6930f_7_Loss_cu_5b0651e139_GLOBAL__N__cee6930f_7_Loss_cu_5b0651e140binary_cross_entropy_backward_out_kernelERNS_6TensorERKS4_S7_S7_ENKUlvE_clEvENKUlvE0_clEvEUlfffE_St5arrayIPcLm4EEEEviT0_T1_ --------------------------
	.section	.nv.info._ZN2at6native29vectorized_elementwise_kernelILi8EZZZN37_INTERNAL_cee6930f_7_Loss_cu_5b0651e139_GLOBAL__N__cee6930f_7_Loss_cu_5b0651e140binary_cross_entropy_backward_out_kernelERNS_6TensorERKS4_S7_S7_ENKUlvE_clEvENKUlvE0_clEvEUlfffE_St5arrayIPcLm4EEEEviT0_T1_,"",@"SHT_CUDA_INFO"
	.sectionflags	@""
	.align	4


	//----- nvinfo : EIATTR_CUDA_API_VERSION
	.align		4
        /*0000*/ 	.byte	0x04, 0x37
        /*0002*/ 	.short	(.L_3308 - .L_3307)
.L_3307:
        /*0004*/ 	.word	0x00000082


	//----- nvinfo : EIATTR_KPARAM_INFO
	.align		4
.L_3308:
        /*0008*/ 	.byte	0x04, 0x17
        /*000a*/ 	.short	(.L_3310 - .L_3309)
.L_3309:
        /*000c*/ 	.word	0x00000000
        /*0010*/ 	.short	0x0002
        /*0012*/ 	.short	0x0008
        /*0014*/ 	.byte	0x00, 0xf0, 0x81, 0x00


	//----- nvinfo : EIATTR_KPARAM_INFO
	.align		4
.L_3310:
        /*0018*/ 	.byte	0x04, 0x17
        /*001a*/ 	.short	(.L_3312 - .L_3311)
.L_3311:
        /*001c*/ 	.word	0x00000000
        /*0020*/ 	.short	0x0001
        /*0022*/ 	.short	0x0004
        /*0024*/ 	.byte	0x00, 0xf0, 0x05, 0x00


	//----- nvinfo : EIATTR_KPARAM_INFO
	.align		4
.L_3312:
        /*0028*/ 	.byte	0x04, 0x17
        /*002a*/ 	.short	(.L_3314 - .L_3313)
.L_3313:
        /*002c*/ 	.word	0x00000000
        /*0030*/ 	.short	0x0000
        /*0032*/ 	.short	0x0000
        /*0034*/ 	.byte	0x00, 0xf0, 0x11, 0x00


	//----- nvinfo : EIATTR_SPARSE_MMA_MASK
	.align		4
.L_3314:
        /*0038*/ 	.byte	0x03, 0x50
        /*003a*/ 	.short	0x0000


	//----- nvinfo : EIATTR_MAXREG_COUNT
	.align		4
        /*003c*/ 	.byte	0x03, 0x1b
        /*003e*/ 	.short	0x00ff


	//----- nvinfo : EIATTR_MERCURY_ISA_VERSION
	.align		4
        /*0040*/ 	.byte	0x03, 0x5f
        /*0042*/ 	.short	0x0101


	//----- nvinfo : EIATTR_EXIT_INSTR_OFFSETS
	.align		4
        /*0044*/ 	.byte	0x04, 0x1c
        /*0046*/ 	.short	(.L_3316 - .L_3315)


	//   ....[0]....
.L_3315:
        /*0048*/ 	.word	0x00000550


	//   ....[1]....
        /*004c*/ 	.word	0x00001440


	//   ....[2]....
        /*0050*/ 	.word	0x00001490


	//----- nvinfo : EIATTR_MAX_THREADS
	.align		4
.L_3316:
        /*0054*/ 	.byte	0x04, 0x05
        /*0056*/ 	.short	(.L_3318 - .L_3317)
.L_3317:
        /*0058*/ 	.word	0x00000080
        /*005c*/ 	.word	0x00000001
        /*0060*/ 	.word	0x00000001


	//----- nvinfo : EIATTR_CRS_STACK_SIZE
	.align		4
.L_3318:
        /*0064*/ 	.byte	0x04, 0x1e
        /*0066*/ 	.short	(.L_3320 - .L_3319)
.L_3319:
        /*0068*/ 	.word	0x00000000


	//----- nvinfo : EIATTR_CBANK_PARAM_SIZE
	.align		4
.L_3320:
        /*006c*/ 	.byte	0x03, 0x19
        /*006e*/ 	.short	0x0028


	//----- nvinfo : EIATTR_PARAM_CBANK
	.align		4
        /*0070*/ 	.byte	0x04, 0x0a
        /*0072*/ 	.short	(.L_3322 - .L_3321)
	.align		4
.L_3321:
        /*0074*/ 	.word	index@(.nv.constant0._ZN2at6native29vectorized_elementwise_kernelILi8EZZZN37_INTERNAL_cee6930f_7_Loss_cu_5b0651e139_GLOBAL__N__cee6930f_7_Loss_cu_5b0651e140binary_cross_entropy_backward_out_kernelERNS_6TensorERKS4_S7_S7_ENKUlvE_clEvENKUlvE0_clEvEUlfffE_St5arrayIPcLm4EEEEviT0_T1_)
        /*0078*/ 	.short	0x0210
        /*007a*/ 	.short	0x0028


	//----- nvinfo : EIATTR_SW_WAR
	.align		4
.L_3322:
        /*007c*/ 	.byte	0x04, 0x36
        /*007e*/ 	.short	(.L_3324 - .L_3323)
.L_3323:
        /*0080*/ 	.word	0x00000008
.L_3324:


//--------------------- .nv.info._ZN2at6native18elementwise_kernelILi128ELi4EZNS0_15gpu_kernel_implIZZZN37_INTERNAL_cee6930f_7_Loss_cu_5b0651e139_GLOBAL__N__cee6930f_7_Loss_cu_5b0651e140binary_cross_entropy_backward_out_kernelERNS_6TensorERKS5_S8_S8_ENKUlvE_clEvENKUlvE_clEvEUldddE_EEvRNS_18TensorIteratorBaseERKT_EUliE_EEviT1_ --------------------------
	.section	.nv.info._ZN2at6native18elementwise_kernelILi128ELi4EZNS0_15gpu_kernel_implIZZZN37_INTERNAL_cee6930f_7_Loss_cu_5b0651e139_GLOBAL__N__cee6930f_7_Loss_cu_5b0651e140binary_cross_entropy_backward_out_kernelERNS_6TensorERKS5_S8_S8_ENKUlvE_clEvENKUlvE_clEvEUldddE_EEvRNS_18TensorIteratorBaseERKT_EUliE_EEviT1_,"",@"SHT_CUDA_INFO"
	.sectionflags	@""
	.align	4


	//----- nvinfo : EIATTR_CUDA_API_VERSION
	.align		4
        /*0000*/ 	.byte	0x04, 0x37
        /*0002*/ 	.short	(.L_3326 - .L_3325)
.L_3325:
        /*0004*/ 	.word	0x00000082


	//----- nvinfo : EIATTR_KPARAM_INFO
	.align		4
.L_3326:
        /*0008*/ 	.byte	0x04, 0x17
        /*000a*/ 	.short	(.L_3328 - .L_3327)
.L_3327:
        /*000c*/ 	.word	0x00000000
        /*0010*/ 	.short	0x0001
        /*0012*/ 	.short	0x0008
        /*0014*/ 	.byte	0x00, 0xf0, 0xc1, 0x0b


	//----- nvinfo : EIATTR_KPARAM_INFO
	.align		4
.L_3328:
        /*0018*/ 	.byte	0x04, 0x17
        /*001a*/ 	.short	(.L_3330 - .L_3329)
.L_3329:
        /*001c*/ 	.word	0x00000000
        /*0020*/ 	.short	0x0000
        /*0022*/ 	.short	0x0000
        /*0024*/ 	.byte	0x00, 0xf0, 0x11, 0x00


	//----- nvinfo : EIATTR_SPARSE_MMA_MASK
	.align		4
.L_3330:
        /*0028*/ 	.byte	0x03, 0x50
        /*002a*/ 	.short	0x0000


	//----- nvinfo : EIATTR_MAXREG_COUNT
	.align		4
        /*002c*/ 	.byte	0x03, 0x1b
        /*002e*/ 	.short	0x0080


	//----- nvinfo : EIATTR_EXTERNS
	.align		4
        /*0030*/ 	.byte	0x04, 0x0f
        /*0032*/ 	.short	(.L_3332 - .L_3331)


	//   ....[0]....
	.align		4
.L_3331:
        /*0034*/ 	.word	index@(__assertfail)


	//----- nvinfo : EIATTR_MERCURY_ISA_VERSION
	.align		4
.L_3332:
        /*0038*/ 	.byte	0x03, 0x5f
        /*003a*/ 	.short	0x0101


	//----- nvinfo : EIATTR_SYSCALL_OFFSETS
	.align		4
        /*003c*/ 	.byte	0x04, 0x46
        /*003e*/ 	.short	(.L_3334 - .L_3333)


	//   ....[0]....
.L_3333:
        /*0040*/ 	.word	0x00002720


	//   ....[1]....
        /*0044*/ 	.word	0x00003630


	//   ....[2]....
        /*0048*/ 	.word	0x00004540


	//   ....[3]....
        /*004c*/ 	.word	0x000058a0


	//   ....[4]....
        /*0050*/ 	.word	0x00008000


	//   ....[5]....
        /*0054*/ 	.word	0x00008f10


	//   ....[6]....
        /*0058*/ 	.word	0x00009e20


	//   ....[7]....
        /*005c*/ 	.word	0x0000b170


	//   ....[8]....
        /*0060*/ 	.word	0x0000d8c0


	//   ....[9]....
        /*0064*/ 	.word	0x0000e7d0


	//   ....[10]....
        /*0068*/ 	.word	0x0000f6e0


	//   ....[11]....
        /*006c*/ 	.word	0x00010a30


	//   ....[12]....
        /*0070*/ 	.word	0x00013170


	//   ....[13]....
        /*0074*/ 	.word	0x00014080


	//   ....[14]....
        /*0078*/ 	.word	0x00014f90


	//   ....[15]....
        /*007c*/ 	.word	0x000162e0


	//----- nvinfo : EIATTR_EXIT_INSTR_OFFSETS
	.align		4
.L_3334:
        /*0080*/ 	.byte	0x04, 0x1c
        /*0082*/ 	.short	(.L_3336 - .L_3335)


	//   ....[0]....
.L_3335:
        /*0084*/ 	.word	0x00010ae0


	//   ....[1]....
        /*0088*/ 	.word	0x00015320


	//   ....[2]....
        /*008c*/ 	.word	0x00015360


	//   ....[3]....
        /*0090*/ 	.word	0x000153f0


	//   ....[4]....
        /*0094*/ 	.word	0x00015420


	//   ....[5]....
        /*0098*/ 	.word	0x00015450


	//   ....[6]....
        /*009c*/ 	.word	0x00015520


	//   ....[7]....
        /*00a0*/ 	.word	0x000155a0


	//   ....[8]....
        /*00a4*/ 	.word	0x00015680


	//   ....[9]....
        /*00a8*/ 	.word	0x00015710


	//   ....[10]....
        /*00ac*/ 	.word	0x00015730


	//   ....[11]....
        /*00b0*/ 	.word	0x000157f0


	//   ....[12]....
        /*00b4*/ 	.word	0x00015820


	//   ....[13]....
        /*00b8*/ 	.word	0x000159f0


	//   ....[14]....
        /*00bc*/ 	.word	0x00015b90


	//   ....[15]....
        /*00c0*/ 	.word	0x00015c10


	//   ....[16]....
        /*00c4*/ 	.word	0x00015cc0


	//   ....[17]....
        /*00c8*/ 	.word	0x00015e80


	//   ....[18]....
        /*00cc*/ 	.word	0x00016040


	//   ....[19]....
        /*00d0*/ 	.word	0x000161e0


	//   ....[20]....
        /*00d4*/ 	.word	0x000162f0


	//   ....[21]....
        /*00d8*/ 	.word	0x00016320


	//   ....[22]....
        /*00dc*/ 	.word	0x00016350


	//----- nvinfo : EIATTR_MAX_THREADS
	.align		4
.L_3336:
        /*00e0*/ 	.byte	0x04, 0x05
        /*00e2*/ 	.short	(.L_3338 - .L_3337)
.L_3337:
        /*00e4*/ 	.word	0x00000080
        /*00e8*/ 	.word	0x00000001
        /*00ec*/ 	.word	0x00000001


	//----- nvinfo : EIATTR_CRS_STACK_SIZE
	.align		4
.L_3338:
        /*00f0*/ 	.byte	0x04, 0x1e
        /*00f2*/ 	.short	(.L_3340 - .L_3339)
.L_3339:
        /*00f4*/ 	.word	0x00000000


	//----- nvinfo : EIATTR_CBANK_PARAM_SIZE
	.align		4
.L_3340:
        /*00f8*/ 	.byte	0x03, 0x19
        /*00fa*/ 	.short	0x02f8


	//----- nvinfo : EIATTR_PARAM_CBANK
	.align		4
        /*00fc*/ 	.byte	0x04, 0x0a
        /*00fe*/ 	.short	(.L_3342 - .L_3341)
	.align		4
.L_3341:
        /*0100*/ 	.word	index@(.nv.constant0._ZN2at6native18elementwise_kernelILi128ELi4EZNS0_15gpu_kernel_implIZZZN37_INTERNAL_cee6930f_7_Loss_cu_5b0651e139_GLOBAL__N__cee6930f_7_Loss_cu_5b0651e140binary_cross_entropy_backward_out_kernelERNS_6TensorERKS5_S8_S8_ENKUlvE_clEvENKUlvE_clEvEUldddE_EEvRNS_18TensorIteratorBaseERKT_EUliE_EEviT1_)
        /*0104*/ 	.short	0x0210
        /*0106*/ 	.short	0x02f8


	//----- nvinfo : EIATTR_SW_WAR
	.align		4
.L_3342:
        /*0108*/ 	.byte	0x04, 0x36
        /*010a*/ 	.short	(.L_3344 - .L_3343)
.L_3343:
        /*010c*/ 	.word	0x00000008
.L_3344:


//--------------------- .nv.info._ZN2at6native27unrolled_elementwise_kernelIZZZN37_INTERNAL_cee6930f_7_Loss_cu_5b0651e139_GLOBAL__N__cee6930f_7_Loss_cu_5b0651e140binary_cross_entropy_backward_out_kernelERNS_6TensorERKS4_S7_S7_ENKUlvE_clEvENKUlvE_clEvEUldddE_St5arrayIPcLm4EELi4E23TrivialOffsetCalculatorILi3EjESE_ILi1EjENS0_6memory12LoadWithCastILi3EEENSH_13StoreWithCastILi1EEEEEviT_T0_T2_T3_T4_T5_ --------------------------
	.section	.nv.info._ZN2at6native27unrolled_elementwise_kernelIZZZN37_INTERNAL_cee6930f_7_Loss_cu_5b0651e139_GLOBAL__N__cee6930f_7_Loss_cu_5b0651e140binary_cross_entropy_backward_out_kernelERNS_6TensorERKS4_S7_S7_ENKUlvE_clEvENKUlvE_clEvEUldddE_St5arrayIPcLm4EELi4E23TrivialOffsetCalculatorILi3EjESE_ILi1EjENS0_6memory12LoadWithCastILi3EEENSH_13StoreWithCastILi1EEEEEviT_T0_T2_T3_T4_T5_,"",@"SHT_CUDA_INFO"
	.sectionflags	@""
	.align	4


	//----- nvinfo : EIATTR_CUDA_API_VERSION
	.align		4
        /*0000*/ 	.byte	0x04, 0x37
        /*0002*/ 	.short	(.L_3346 - .L_3345)
.L_3345:
        /*0004*/ 	.word	0x00000082


	//----- nvinfo : EIATTR_KPARAM_INFO
	.align		4
.L_3346:
        /*0008*/ 	.byte	0x04, 0x17
        /*000a*/ 	.short	(.L_3348 - .L_3347)
.L_3347:
        /*000c*/ 	.word	0x00000000
        /*0010*/ 	.short	0x0006
        /*0012*/ 	.short	0x003c
        /*0014*/ 	.byte	0x00, 0xf0, 0x21, 0x00


	//----- nvinfo : EIATTR_KPARAM_INFO
	.align		4
.L_3348:
        /*0018*/ 	.byte	0x04, 0x17
        /*001a*/ 	.short	(.L_3350 - .L_3349)
.L_3349:
        /*001c*/ 	.word	0x00000000
        /*0020*/ 	.short	0x0005
        /*0022*/ 	.short	0x002c
        /*0024*/ 	.byte	0x00, 0xf0, 0x41, 0x00


	//----- nvinfo : EIATTR_KPARAM_INFO
	.align		4
.L_3350:
        /*0028*/ 	.byte	0x04, 0x17
        /*002a*/ 	.short	(.L_3352 - .L_3351)
.L_3351:
        /*002c*/ 	.word	0x00000000
        /*0030*/ 	.short	0x0004
        /*0032*/ 	.short	0x0029
        /*0034*/ 	.byte	0x00, 0xf0, 0x05, 0x00


	//----- nvinfo : EIATTR_KPARAM_INFO
	.align		4
.L_3352:
        /*0038*/ 	.byte	0x04, 0x17
        /*003a*/ 	.short	(.L_3354 - .L_3353)
.L_3353:
        /*003c*/ 	.word	0x00000000
        /*0040*/ 	.short	0x0003
        /*0042*/ 	.short	0x0028
        /*0044*/ 	.byte	0x00, 0xf0, 0x05, 0x00


	//----- nvinfo : EIATTR_KPARAM_INFO
	.align		4
.L_3354:
        /*0048*/ 	.byte	0x04, 0x17
        /*004a*/ 	.short	(.L_3356 - .L_3355)
.L_3355:
        /*004c*/ 	.word	0x00000000
        /*0050*/ 	.short	0x0002
        /*0052*/ 	.short	0x0008
        /*0054*/ 	.byte	0x00, 0xf0, 0x81, 0x00


	//----- nvinfo : EIATTR_KPARAM_INFO
	.align		4
.L_3356:
        /*0058*/ 	.byte	0x04, 0x17
        /*005a*/ 	.short	(.L_3358 - .L_3357)
.L_3357:
        /*005c*/ 	.word	0x00000000
        /*0060*/ 	.short	0x0001
        /*0062*/ 	.short	0x0004
        /*0064*/ 	.byte	0x00, 0xf0, 0x05, 0x00


	//----- nvinfo : EIATTR_KPARAM_INFO
	.align		4
.L_3358:
        /*0068*/ 	.byte	0x04, 0x17
        /*006a*/ 	.short	(.L_3360 - .L_3359)
.L_3359:
        /*006c*/ 	.word	0x00000000
        /*0070*/ 	.short	0x0000
        /*0072*/ 	.short	0x0000
        /*0074*/ 	.byte	0x00, 0xf0, 0x11, 0x00


	//----- nvinfo : EIATTR_SPARSE_MMA_MASK
	.align		4
.L_3360:
        /*0078*/ 	.byte	0x03, 0x50
        /*007a*/ 	.short	0x0000


	//----- nvinfo : EIATTR_MAXREG_COUNT
	.align		4
        /*007c*/ 	.byte	0x03, 0x1b
        /*007e*/ 	.short	0x00ff


	//----- nvinfo : EIATTR_EXTERNS
	.align		4
        /*0080*/ 	.byte	0x04, 0x0f
        /*0082*/ 	.short	(.L_3362 - .L_3361)


	//   ....[0]....
	.align		4
.L_3361:
        /*0084*/ 	.word	index@(__assertfail)


	//----- nvinfo : EIATTR_MERCURY_ISA_VERSION
	.align		4
.L_3362:
        /*0088*/ 	.byte	0x03, 0x5f
        /*008a*/ 	.short	0x0101


	//----- nvinfo : EIATTR_SYSCALL_OFFSETS
	.align		4
        /*008c*/ 	.byte	0x04, 0x46
        /*008e*/ 	.short	(.L_3364 - .L_3363)


	//   ....[0]....
.L_3363:
        /*0090*/ 	.word	0x00000fb0


	//   ....[1]....
        /*0094*/ 	.word	0x00001ed0


	//   ....[2]....
        /*0098*/ 	.word	0x00002df0


	//   ....[3]....
        /*009c*/ 	.word	0x00003d90


	//   ....[4]....
        /*00a0*/ 	.word	0x00004cb0


	//   ....[5]....
        /*00a4*/ 	.word	0x00005bd0


	//   ....[6]....
        /*00a8*/ 	.word	0x00006b90


	//   ....[7]....
        /*00ac*/ 	.word	0x00007ab0


	//   ....[8]....
        /*00b0*/ 	.word	0x000089d0


	//   ....[9]....
        /*00b4*/ 	.word	0x00009970


	//   ....[10]....
        /*00b8*/ 	.word	0x0000a8a0


	//   ....[11]....
        /*00bc*/ 	.word	0x0000b7c0


	//   ....[12]....
        /*00c0*/ 	.word	0x0000d450


	//   ....[13]....
        /*00c4*/ 	.word	0x0000e610


	//   ....[14]....
        /*00c8*/ 	.word	0x0000f790


	//   ....[15]....
        /*00cc*/ 	.word	0x00010930


	//----- nvinfo : EIATTR_EXIT_INSTR_OFFSETS
	.align		4
.L_3364:
        /*00d0*/ 	.byte	0x04, 0x1c
        /*00d2*/ 	.short	(.L_3366 - .L_3365)


	//   ....[0]....
.L_3365:
        /*00d4*/ 	.word	0x0000f830


	//   ....[1]....
        /*00d8*/ 	.word	0x0000f970


	//   ....[2]....
        /*00dc*/ 	.word	0x0000f9b0


	//   ....[3]....
        /*00e0*/ 	.word	0x0000fa40


	//   ....[4]....
        /*00e4*/ 	.word	0x0000fa70


	//   ....[5]....
        /*00e8*/ 	.word	0x0000faa0


	//   ....[6]....
        /*00ec*/ 	.word	0x0000fb70


	//   ....[7]....
        /*00f0*/ 	.word	0x0000fbf0


	//   ....[8]....
        /*00f4*/ 	.word	0x0000fcd0


	//   ....[9]....
        /*00f8*/ 	.word	0x0000fd60


	//   ....[10]....
        /*00fc*/ 	.word	0x0000fd80


	//   ....[11]....
        /*0100*/ 	.word	0x0000fe40


	//   ....[12]....
        /*0104*/ 	.word	0x0000fe70


	//   ....[13]....
        /*0108*/ 	.word	0x00010040


	//   ....[14]....
        /*010c*/ 	.word	0x000101e0


	//   ....[15]....
        /*0110*/ 	.word	0x00010260


	//   ....[16]....
        /*0114*/ 	.word	0x00010310


	//   ....[17]....
        /*0118*/ 	.word	0x000104d0


	//   ....[18]....
        /*011c*/ 	.word	0x00010690


	//   ....[19]....
        /*0120*/ 	.word	0x00010830


	//   ....[20]....
        /*0124*/ 	.word	0x00010940


	//   ....[21]....
        /*0128*/ 	.word	0x00010970


	//   ....[22]....
        /*012c*/ 	.word	0x000109a0


	//----- nvinfo : EIATTR_MAX_THREADS
	.align		4
.L_3366:
        /*0130*/ 	.byte	0x04, 0x05
        /*0132*/ 	.short	(.L_3368 - .L_3367)
.L_3367:
        /*0134*/ 	.word	0x00000080
        /*0138*/ 	.word	0x00000001
        /*013c*/ 	.word	0x00000001


	//----- nvinfo : EIATTR_CRS_STACK_SIZE
	.align		4
.L_3368:
        /*0140*/ 	.byte	0x04, 0x1e
        /*0142*/ 	.short	(.L_3370 - .L_3369)
.L_3369:
        /*0144*/ 	.word	0x00000000


	//----- nvinfo : EIATTR_CBANK_PARAM_SIZE
	.align		4
.L_3370:
        /*0148*/ 	.byte	0x03, 0x19
        /*014a*/ 	.short	0x0044


	//----- nvinfo : EIATTR_PARAM_CBANK
	.align		4
        /*014c*/ 	.byte	0x04, 0x0a
        /*014e*/ 	.short	(.L_3372 - .L_3371)
	.align		4
.L_3371:
        /*0150*/ 	.word	index@(.nv.constant0._ZN2at6native27unrolled_elementwise_kernelIZZZN37_INTERNAL_cee6930f_7_Loss_cu_5b0651e139_GLOBAL__N__cee6930f_7_Loss_cu_5b0651e140binary_cross_entropy_backward_out_kernelERNS_6TensorERKS4_S7_S7_ENKUlvE_clEvENKUlvE_clEvEUldddE_St5arrayIPcLm4EELi4E23TrivialOffsetCalculatorILi3EjESE_ILi1EjENS0_6memory12LoadWithCastILi3EEENSH_13StoreWithCastILi1EEEEEviT_T0_T2_T3_T4_T5_)
        /*0154*/ 	.short	0x0210
        /*0156*/ 	.short	0x0044


	//----- nvinfo : EIATTR_SW_WAR
	.align		4
.L_3372:
        /*0158*/ 	.byte	0x04, 0x36
        /*015a*/ 	.short	(.L_3374 - .L_3373)
.L_3373:
        /*015c*/ 	.word	0x00000008
.L_3374:


//--------------------- .nv.info._ZN2at6native18elementwise_kernelILi128ELi2EZNS0_22gpu_kernel_impl_nocastIZZZN37_INTERNAL_cee6930f_7_Loss_cu_5b0651e139_GLOBAL__N__cee6930f_7_Loss_cu_5b0651e140binary_cross_entropy_backward_out_kernelERNS_6TensorERKS5_S8_S8_ENKUlvE_clEvENKUlvE_clEvEUldddE_EEvRNS_18TensorIteratorBaseERKT_EUliE_EEviT1_ --------------------------
	.section	.nv.info._ZN2at6native18elementwise_kernelILi128ELi2EZNS0_22gpu_kernel_impl_nocastIZZZN37_INTERNAL_cee6930f_7_Loss_cu_5b0651e139_GLOBAL__N__cee6930f_7_Loss_cu_5b0651e140binary_cross_entropy_backward_out_kernelERNS_6TensorERKS5_S8_S8_ENKUlvE_clEvENKUlvE_clEvEUldddE_EEvRNS_18TensorIteratorBaseERKT_EUliE_EEviT1_,"",@"SHT_CUDA_INFO"
	.sectionflags	@""
	.align	4


	//----- nvinfo : EIATTR_CUDA_API_VERSION
	.align		4
        /*0000*/ 	.byte	0x04, 0x37
        /*0002*/ 	.short	(.L_3376 - .L_3375)
.L_3375:
        /*0004*/ 	.word	0x00000082


	//----- nvinfo : EIATTR_KPARAM_INFO
	.align		4
.L_3376:
        /*0008*/ 	.byte	0x04, 0x17
        /*000a*/ 	.short	(.L_3378 - .L_3377)
.L_3377:
        /*000c*/ 	.word	0x00000000
        /*0010*/ 	.short	0x0001
        /*0012*/ 	.short	0x0008
        /*0014*/ 	.byte	0x00, 0xf0, 0xc1, 0x0b


	//----- nvinfo : EIATTR_KPARAM_INFO
	.align		4
.L_3378:
        /*0018*/ 	.byte	0x04, 0x17
        /*001a*/ 	.short	(.L_3380 - .L_3379)
.L_3379:
        /*001c*/ 	.word	0x00000000
        /*0020*/ 	.short	0x0000
        /*0022*/ 	.short	0x0000
        /*0024*/ 	.byte	0x00, 0xf0, 0x11, 0x00


	//----- nvinfo : EIATTR_SPARSE_MMA_MASK
	.align		4
.L_3380:
        /*0028*/ 	.byte	0x03, 0x50
        /*002a*/ 	.short	0x0000


	//----- nvinfo : EIATTR_MAXREG_COUNT
	.align		4
        /*002c*/ 	.byte	0x03, 0x1b
        /*002e*/ 	.short	0x0080


	//----- nvinfo : EIATTR_MERCURY_ISA_VERSION
	.align		4
        /*0030*/ 	.byte	0x03, 0x5f
        /*0032*/ 	.short	0x0101


	//----- nvinfo : EIATTR_EXIT_INSTR_OFFSETS
	.align		4
        /*0034*/ 	.byte	0x04, 0x1c
        /*0036*/ 	.short	(.L_3382 - .L_3381)


	//   ....[0]....
.L_3381:
        /*0038*/ 	.word	0x00001bb0


	//   ....[1]....
        /*003c*/ 	.word	0x00003690


	//----- nvinfo : EIATTR_MAX_THREADS
	.align		4
.L_3382:
        /*0040*/ 	.byte	0x04, 0x05
        /*0042*/ 	.short	(.L_3384 - .L_3383)
.L_3383:
        /*0044*/ 	.word	0x00000080
        /*0048*/ 	.word	0x00000001
        /*004c*/ 	.word	0x00000001


	//----- nvinfo : EIATTR_CRS_STACK_SIZE
	.align		4
.L_3384:
        /*0050*/ 	.byte	0x04, 0x1e
        /*0052*/ 	.short	(.L_3386 - .L_3385)
.L_3385:
        /*0054*/ 	.word	0x00000000


	//----- nvinfo : EIATTR_CBANK_PARAM_SIZE
	.align		4
.L_3386:
        /*0058*/ 	.byte	0x03, 0x19
        /*005a*/ 	.short	0x02f8


	//----- nvinfo : EIATTR_PARAM_CBANK
	.align		4
        /*005c*/ 	.byte	0x04, 0x0a
        /*005e*/ 	.short	(.L_3388 - .L_3387)
	.align		4
.L_3387:
        /*0060*/ 	.word	index@(.nv.constant0._ZN2at6native18elementwise_kernelILi128ELi2EZNS0_22gpu_kernel_impl_nocastIZZZN37_INTERNAL_cee6930f_7_Loss_cu_5b0651e139_GLOBAL__N__cee6930f_7_Loss_cu_5b0651e140binary_cross_entropy_backward_out_kernelERNS_6TensorERKS5_S8_S8_ENKUlvE_clEvENKUlvE_clEvEUldddE_EEvRNS_18TensorIteratorBaseERKT_EUliE_EEviT1_)
        /*0064*/ 	.short	0x0210
        /*0066*/ 	.short	0x02f8


	//----- nvinfo : EIATTR_SW_WAR
	.align		4
.L_3388:
        /*0068*/ 	.byte	0x04, 0x36
        /*006a*/ 	.short	(.L_3390 - .L_3389)
.L_3389:
        /*006c*/ 	.word	0x00000008
.L_3390:


//--------------------- .nv.info._ZN2at6native27unrolled_elementwise_kernelIZZZN37_INTERNAL_cee6930f_7_Loss_cu_5b0651e139_GLOBAL__N__cee6930f_7_Loss_cu_5b0651e140binary_cross_entropy_backward_out_kernelERNS_6TensorERKS4_S7_S7_ENKUlvE_clEvENKUlvE_clEvEUldddE_St5arrayIPcLm4EELi4E23TrivialOffsetCalculatorILi3EjESE_ILi1EjENS0_6memory15LoadWithoutCastENSH_16StoreWithoutCastEEEviT_T0_T2_T3_T4_T5_ --------------------------
	.section	.nv.info._ZN2at6native27unrolled_elementwise_kernelIZZZN37_INTERNAL_cee6930f_7_Loss_cu_5b0651e139_GLOBAL__N__cee6930f_7_Loss_cu_5b0651e140binary_cross_entropy_backward_out_kernelERNS_6TensorERKS4_S7_S7_ENKUlvE_clEvENKUlvE_clEvEUldddE_St5arrayIPcLm4EELi4E23TrivialOffsetCalculatorILi3EjESE_ILi1EjENS0_6memory15LoadWithoutCastENSH_16StoreWithoutCastEEEviT_T0_T2_T3_T4_T5_,"",@"SHT_CUDA_INFO"
	.sectionflags	@""
	.align	4


	//----- nvinfo : EIATTR_CUDA_API_VERSION
	.align		4
        /*0000*/ 	.byte	0x04, 0x37
        /*0002*/ 	.short	(.L_3392 - .L_3391)
.L_3391:
        /*0004*/ 	.word	0x00000082


	//----- nvinfo : EIATTR_KPARAM_INFO
	.align		4
.L_3392:
        /*0008*/ 	.byte	0x04, 0x17
        /*000a*/ 	.short	(.L_3394 - .L_3393)
.L_3393:
        /*000c*/ 	.word	0x00000000
        /*0010*/ 	.short	0x0006
        /*0012*/ 	.short	0x002b
        /*0014*/ 	.byte	0x00, 0xf0, 0x05, 0x00


	//----- nvinfo : EIATTR_KPARAM_INFO
	.align		4
.L_3394:
        /*0018*/ 	.byte	0x04, 0x17
        /*001a*/ 	.short	(.L_3396 - .L_3395)
.L_3395:
        /*001c*/ 	.word	0x00000000
        /*0020*/ 	.short	0x0005
        /*0022*/ 	.short	0x002a
        /*0024*/ 	.byte	0x00, 0xf0, 0x05, 0x00


	//----- nvinfo : EIATTR_KPARAM_INFO
	.align		4
.L_3396:
        /*0028*/ 	.byte	0x04, 0x17
        /*002a*/ 	.short	(.L_3398 - .L_3397)
.L_3397:
        /*002c*/ 	.word	0x00000000
        /*0030*/ 	.short	0x0004
        /*0032*/ 	.short	0x0029
        /*0034*/ 	.byte	0x00, 0xf0, 0x05, 0x00


	//----- nvinfo : EIATTR_KPARAM_INFO
	.align		4
.L_3398:
        /*0038*/ 	.byte	0x04, 0x17
        /*003a*/ 	.short	(.L_3400 - .L_3399)
.L_3399:
        /*003c*/ 	.word	0x00000000
        /*0040*/ 	.short	0x0003
        /*0042*/ 	.short	0x0028
        /*0044*/ 	.byte	0x00, 0xf0, 0x05, 0x00


	//----- nvinfo : EIATTR_KPARAM_INFO
	.align		4
.L_3400:
        /*0048*/ 	.byte	0x04, 0x17
        /*004a*/ 	.short	(.L_3402 - .L_3401)
.L_3401:
        /*004c*/ 	.word	0x00000000
        /*0050*/ 	.short	0x0002
        /*0052*/ 	.short	0x0008
        /*0054*/ 	.byte	0x00, 0xf0, 0x81, 0x00


	//----- nvinfo : EIATTR_KPARAM_INFO
	.align		4
.L_3402:
        /*0058*/ 	.byte	0x04, 0x17
        /*005a*/ 	.short	(.L_3404 - .L_3403)
.L_3403:
        /*005c*/ 	.word	0x00000000
        /*0060*/ 	.short	0x0001
        /*0062*/ 	.short	0x0004
        /*0064*/ 	.byte	0x00, 0xf0, 0x05, 0x00


	//----- nvinfo : EIATTR_KPARAM_INFO
	.align		4
.L_3404:
        /*0068*/ 	.byte	0x04, 0x17
        /*006a*/ 	.short	(.L_3406 - .L_3405)
.L_3405:
        /*006c*/ 	.word	0x00000000
        /*0070*/ 	.short	0x0000
        /*0072*/ 	.short	0x0000
        /*0074*/ 	.byte	0x00, 0xf0, 0x11, 0x00


	//----- nvinfo : EIATTR_SPARSE_MMA_MASK
	.align		4
.L_3406:
        /*0078*/ 	.byte	0x03, 0x50
        /*007a*/ 	.short	0x0000


	//----- nvinfo : EIATTR_MAXREG_COUNT
	.align		4
        /*007c*/ 	.byte	0x03, 0x1b
        /*007e*/ 	.short	0x00ff


	//----- nvinfo : EIATTR_MERCURY_ISA_VERSION
	.align		4
        /*0080*/ 	.byte	0x03, 0x5f
        /*0082*/ 	.short	0x0101


	//----- nvinfo : EIATTR_EXIT_INSTR_OFFSETS
	.align		4
        /*0084*/ 	.byte	0x04, 0x1c
        /*0086*/ 	.short	(.L_3408 - .L_3407)


	//   ....[0]....
.L_3407:
        /*0088*/ 	.word	0x00000f20


	//   ....[1]....
        /*008c*/ 	.word	0x00000f70


	//----- nvinfo : EIATTR_MAX_THREADS
	.align		4
.L_3408:
        /*0090*/ 	.byte	0x04, 0x05
        /*0092*/ 	.short	(.L_3410 - .L_3409)
.L_3409:
        /*0094*/ 	.word	0x00000080
        /*0098*/ 	.word	0x00000001
        /*009c*/ 	.word	0x00000001


	//----- nvinfo : EIATTR_CRS_STACK_SIZE
	.align		4
.L_3410:
        /*00a0*/ 	.byte	0x04, 0x1e
        /*00a2*/ 	.short	(.L_3412 - .L_3411)
.L_3411:
        /*00a4*/ 	.word	0x00000000


	//----- nvinfo : EIATTR_CBANK_PARAM_SIZE
	.align		4
.L_3412:
        /*00a8*/ 	.byte	0x03, 0x19
        /*00aa*/ 	.short	0x002c


	//----- nvinfo : EIATTR_PARAM_CBANK
	.align		4
        /*00ac*/ 	.byte	0x04, 0x0a
        /*00ae*/ 	.short	(.L_3414 - .L_3413)
	.align		4
.L_3413:
        /*00b0*/ 	.word	index@(.nv.constant0._ZN2at6native27unrolled_elementwise_kernelIZZZN37_INTERNAL_cee6930f_7_Loss_cu_5b0651e139_GLOBAL__N__cee6930f_7_Loss_cu_5b0651e140binary_cross_entropy_backward_out_kernelERNS_6TensorERKS4_S7_S7_ENKUlvE_clEvENKUlvE_clEvEUldddE_St5arrayIPcLm4EELi4E23TrivialOffsetCalculatorILi3EjESE_ILi1EjENS0_6memory15LoadWithoutCastENSH_16StoreWithoutCastEEEviT_T0_T2_T3_T4_T5_)
        /*00b4*/ 	.short	0x0210
        /*00b6*/ 	.short	0x002c


	//----- nvinfo : EIATTR_SW_WAR
	.align		4
.L_3414:
        /*00b8*/ 	.byte	0x04, 0x36
        /*00ba*/ 	.short	(.L_3416 - .L_3415)
.L_3415:
        /*00bc*/ 	.word	0x00000008
.L_3416:


//--------------------- .nv.info._ZN2at6native29vectorized_elementwise_kernelILi2EZZZN37_INTERNAL_cee6930f_7_Loss_cu_5b0651e139_GLOBAL__N__cee6930f_7_Loss_cu_5b0651e140binary_cross_entropy_backward_out_kernelERNS_6TensorERKS4_S7_S7_ENKUlvE_clEvENKUlvE_clEvEUldddE_St5arrayIPcLm4EEEEviT0_T1_ --------------------------
	.section	.nv.info._ZN2at6native29vectorized_elementwise_kernelILi2EZZZN37_INTERNAL_cee6930f_7_Loss_cu_5b0651e139_GLOBAL__N__cee6930f_7_Loss_cu_5b0651e140binary_cross_entropy_backward_out_kernelERNS_6TensorERKS4_S7_S7_ENKUlvE_clEvENKUlvE_clEvEUldddE_St5arrayIPcLm4EEEEviT0_T1_,"",@"SHT_CUDA_INFO"
	.sectionflags	@""
	.align	4


	//----- nvinfo : EIATTR_CUDA_API_VERSION
	.align		4
        /*0000*/ 	.byte	0x04, 0x37
        /*0002*/ 	.short	(.L_3418 - .L_3417)
.L_3417:
        /*0004*/ 	.word	0x00000082


	//----- nvinfo : EIATTR_KPARAM_INFO
	.align		4
.L_3418:
        /*0008*/ 	.byte	0x04, 0x17
        /*000a*/ 	.short	(.L_3420 - .L_3419)
.L_3419:
        /*000c*/ 	.word	0x00000000
        /*0010*/ 	.short	0x0002
        /*0012*/ 	.short	0x0008
        /*0014*/ 	.byte	0x00, 0xf0, 0x81, 0x00


	//----- nvinfo : EIATTR_KPARAM_INFO
	.align		4
.L_3420:
        /*0018*/ 	.byte	0x04, 0x17
        /*001a*/ 	.short	(.L_3422 - .L_3421)
.L_3421:
        /*001c*/ 	.word	0x00000000
        /*0020*/ 	.short	0x0001
        /*0022*/ 	.short	0x0004
        /*0024*/ 	.byte	0x00, 0xf0, 0x05, 0x00


	//----- nvinfo : EIATTR_KPARAM_INFO
	.align		4
.L_3422:
        /*0028*/ 	.byte	0x04, 0x17
        /*002a*/ 	.short	(.L_3424 - .L_3423)
.L_3423:
        /*002c*/ 	.word	0x00000000
        /*0030*/ 	.short	0x0000
        /*0032*/ 	.short	0x0000
        /*0034*/ 	.byte	0x00, 0xf0, 0x11, 0x00


	//----- nvinfo : EIATTR_SPARSE_MMA_MASK
	.align		4
.L_3424:
        /*0038*/ 	.byte	0x03, 0x50
        /*003a*/ 	.short	0x0000


	//----- nvinfo : EIATTR_MAXREG_COUNT
	.align		4
        /*003c*/ 	.byte	0x03, 0x1b
        /*003e*/ 	.short	0x00ff


	//----- nvinfo : EIATTR_MERCURY_ISA_VERSION
	.align		4
        /*0040*/ 	.byte	0x03, 0x5f
        /*0042*/ 	.short	0x0101


	//----- nvinfo : EIATTR_EXIT_INSTR_OFFSETS
	.align		4
        /*0044*/ 	.byte	0x04, 0x1c
        /*0046*/ 	.short	(.L_3426 - .L_3425)


	//   ....[0]....
.L_3425:
        /*0048*/ 	.word	0x000014d0


	//   ....[1]....
        /*004c*/ 	.word	0x000033b0


	//   ....[2]....
        /*0050*/ 	.word	0x00003400


	//----- nvinfo : EIATTR_MAX_THREADS
	.align		4
.L_3426:
        /*0054*/ 	.byte	0x04, 0x05
        /*0056*/ 	.short	(.L_3428 - .L_3427)
.L_3427:
        /*0058*/ 	.word	0x00000080
        /*005c*/ 	.word	0x00000001
        /*0060*/ 	.word	0x00000001


	//----- nvinfo : EIATTR_CRS_STACK_SIZE
	.align		4
.L_3428:
        /*0064*/ 	.byte	0x04, 0x1e
        /*0066*/ 	.short	(.L_3430 - .L_3429)
.L_3429:
        /*0068*/ 	.word	0x00000000


	//----- nvinfo : EIATTR_CBANK_PARAM_SIZE
	.align		4
.L_3430:
        /*006c*/ 	.byte	0x03, 0x19
        /*006e*/ 	.short	0x0028


	//----- nvinfo : EIATTR_PARAM_CBANK
	.align		4
        /*0070*/ 	.byte	0x04, 0x0a
        /*0072*/ 	.short	(.L_3432 - .L_3431)
	.align		4
.L_3431:
        /*0074*/ 	.word	index@(.nv.constant0._ZN2at6native29vectorized_elementwise_kernelILi2EZZZN37_INTERNAL_cee6930f_7_Loss_cu_5b0651e139_GLOBAL__N__cee6930f_7_Loss_cu_5b0651e140binary_cross_entropy_backward_out_kernelERNS_6TensorERKS4_S7_S7_ENKUlvE_clEvENKUlvE_clEvEUldddE_St5arrayIPcLm4EEEEviT0_T1_)
        /*0078*/ 	.short	0x0210
        /*007a*/ 	.short	0x0028


	//----- nvinfo : EIATTR_SW_WAR
	.align		4
.L_3432:
        /*007c*/ 	.byte	0x04, 0x36
        /*007e*/ 	.short	(.L_3434 - .L_3433)
.L_3433:
        /*0080*/ 	.word	0x00000008
.L_3434:


//--------------------- .nv.info._ZN2at6native29vectorized_elementwise_kernelILi4EZZZN37_INTERNAL_cee6930f_7_Loss_cu_5b0651e139_GLOBAL__N__cee6930f_7_Loss_cu_5b0651e140binary_cross_entropy_backward_out_kernelERNS_6TensorERKS4_S7_S7_ENKUlvE_clEvENKUlvE_clEvEUldddE_St5arrayIPcLm4EEEEviT0_T1_ --------------------------
	.section	.nv.info._ZN2at6native29vectorized_elementwise_kernelILi4EZZZN37_INTERNAL_cee6930f_7_Loss_cu_5b0651e139_GLOBAL__N__cee6930f_7_Loss_cu_5b0651e140binary_cross_entropy_backward_out_kernelERNS_6TensorERKS4_S7_S7_ENKUlvE_clEvENKUlvE_clEvEUldddE_St5arrayIPcLm4EEEEviT0_T1_,"",@"SHT_CUDA_INFO"
	.sectionflags	@""
	.align	4


	//----- nvinfo : EIATTR_CUDA_API_VERSION
	.align		4
        /*0000*/ 	.byte	0x04, 0x37
        /*0002*/ 	.short	(.L_3436 - .L_3435)
.L_3435:
        /*0004*/ 	.word	0x00000082


	//----- nvinfo : EIATTR_KPARAM_INFO
	.align		4
.L_3436:
        /*0008*/ 	.byte	0x04, 0x17
        /*000a*/ 	.short	(.L_3438 - .L_3437)
.L_3437:
        /*000c*/ 	.word	0x00000000
        /*0010*/ 	.short	0x0002
        /*0012*/ 	.short	0x0008
        /*0014*/ 	.byte	0x00, 0xf0, 0x81, 0x00


	//----- nvinfo : EIATTR_KPARAM_INFO
	.align		4
.L_3438:
        /*0018*/ 	.byte	0x04, 0x17
        /*001a*/ 	.short	(.L_3440 - .L_3439)
.L_3439:
        /*001c*/ 	.word	0x00000000
        /*0020*/ 	.short	0x0001
        /*0022*/ 	.short	0x0004
        /*0024*/ 	.byte	0x00, 0xf0, 0x05, 0x00


	//----- nvinfo : EIATTR_KPARAM_INFO
	.align		4
.L_3440:
        /*0028*/ 	.byte	0x04, 0x17
        /*002a*/ 	.short	(.L_3442 - .L_3441)
.L_3441:
        /*002c*/ 	.word	0x00000000
        /*0030*/ 	.short	0x0000
        /*0032*/ 	.short	0x0000
        /*0034*/ 	.byte	0x00, 0xf0, 0x11, 0x00


	//----- nvinfo : EIATTR_SPARSE_MMA_MASK
	.align		4
.L_3442:
        /*0038*/ 	.byte	0x03, 0x50
        /*003a*/ 	.short	0x0000


	//----- nvinfo : EIATTR_MAXREG_COUNT
	.align		4
        /*003c*/ 	.byte	0x03, 0x1b
        /*003e*/ 	.short	0x00ff


	//----- nvinfo : EIATTR_MERCURY_ISA_VERSION
	.align		4
        /*0040*/ 	.byte	0x03, 0x5f
        /*0042*/ 	.short	0x0101


	//----- nvinfo : EIATTR_EXIT_INSTR_OFFSETS
	.align		4
        /*0044*/ 	.byte	0x04, 0x1c
        /*0046*/ 	.short	(.L_3444 - .L_3443)


	//   ....[0]....
.L_3443:
        /*0048*/ 	.word	0x000014d0


	//   ....[1]....
        /*004c*/ 	.word	0x000033b0


	//   ....[2]....
        /*0050*/ 	.word	0x00003400


	//----- nvinfo : EIATTR_MAX_THREADS
	.align		4
.L_3444:
        /*0054*/ 	.byte	0x04, 0x05
        /*0056*/ 	.short	(.L_3446 - .L_3445)
.L_3445:
        /*0058*/ 	.word	0x00000080
        /*005c*/ 	.word	0x00000001
        /*0060*/ 	.word	0x00000001


	//----- nvinfo : EIATTR_CRS_STACK_SIZE
	.align		4
.L_3446:
        /*0064*/ 	.byte	0x04, 0x1e
        /*0066*/ 	.short	(.L_3448 - .L_3447)
.L_3447:
        /*0068*/ 	.word	0x00000000


	//----- nvinfo : EIATTR_CBANK_PARAM_SIZE
	.align		4
.L_3448:
        /*006c*/ 	.byte	0x03, 0x19
        /*006e*/ 	.short	0x0028


	//----- nvinfo : EIATTR_PARAM_CBANK
	.align		4
        /*0070*/ 	.byte	0x04, 0x0a
        /*0072*/ 	.short	(.L_3450 - .L_3449)
	.align		4
.L_3449:
        /*0074*/ 	.word	index@(.nv.constant0._ZN2at6native29vectorized_elementwise_kernelILi4EZZZN37_INTERNAL_cee6930f_7_Loss_cu_5b0651e139_GLOBAL__N__cee6930f_7_Loss_cu_5b0651e140binary_cross_entropy_backward_out_kernelERNS_6TensorERKS4_S7_S7_ENKUlvE_clEvENKUlvE_clEvEUldddE_St5arrayIPcLm4EEEEviT0_T1_)
        /*0078*/ 	.short	0x0210
        /*007a*/ 	.short	0x0028


	//----- nvinfo : EIATTR_SW_WAR
	.align		4
.L_3450:
        /*007c*/ 	.byte	0x04, 0x36
        /*007e*/ 	.short	(.L_3452 - .L_3451)
.L_3451:
        /*0080*/ 	.word	0x00000008
.L_3452:


//--------------------- .nv.info._ZN2at6native29vectorized_elementwise_kernelILi8EZZZN37_INTERNAL_cee6930f_7_Loss_cu_5b0651e139_GLOBAL__N__cee6930f_7_Loss_cu_5b0651e140binary_cross_entropy_backward_out_kernelERNS_6TensorERKS4_S7_S7_ENKUlvE_clEvENKUlvE_clEvEUldddE_St5arrayIPcLm4EEEEviT0_T1_ --------------------------
	.section	.nv.info._ZN2at6native29vectorized_elementwise_kernelILi8EZZZN37_INTERNAL_cee6930f_7_Loss_cu_5b0651e139_GLOBAL__N__cee6930f_7_Loss_cu_5b0651e140binary_cross_entropy_backward_out_kernelERNS_6TensorERKS4_S7_S7_ENKUlvE_clEvENKUlvE_clEvEUldddE_St5arrayIPcLm4EEEEviT0_T1_,"",@"SHT_CUDA_INFO"
	.sectionflags	@""
	.align	4


	//----- nvinfo : EIATTR_CUDA_API_VERSION
	.align		4
        /*0000*/ 	.byte	0x04, 0x37
        /*0002*/ 	.short	(.L_3454 - .L_3453)
.L_3453:
        /*0004*/ 	.word	0x00000082


	//----- nvinfo : EIATTR_KPARAM_INFO
	.align		4
.L_3454:
        /*0008*/ 	.byte	0x04, 0x17
        /*000a*/ 	.short	(.L_3456 - .L_3455)
.L_3455:
        /*000c*/ 	.word	0x00000000
        /*0010*/ 	.short	0x0002
        /*0012*/ 	.short	0x0008
        /*0014*/ 	.byte	0x00, 0xf0, 0x81, 0x00


	//----- nvinfo : EIATTR_KPARAM_INFO
	.align		4
.L_3456:
        /*0018*/ 	.byte	0x04, 0x17
        /*001a*/ 	.short	(.L_3458 - .L_3457)
.L_3457:
        /*001c*/ 	.word	0x00000000
        /*0020*/ 	.short	0x0001
        /*0022*/ 	.short	0x0004
        /*0024*/ 	.byte	0x00, 0xf0, 0x05, 0x00


	//----- nvinfo : EIATTR_KPARAM_INFO
	.align		4
.L_3458:
        /*0028*/ 	.byte	0x04, 0x17
        /*002a*/ 	.short	(.L_3460 - .L_3459)
.L_3459:
        /*002c*/ 	.word	0x00000000
        /*0030*/ 	.short	0x0000
        /*0032*/ 	.short	0x0000
        /*0034*/ 	.byte	0x00, 0xf0, 0x11, 0x00


	//----- nvinfo : EIATTR_SPARSE_MMA_MASK
	.align		4
.L_3460:
        /*0038*/ 	.byte	0x03, 0x50
        /*003a*/ 	.short	0x0000


	//----- nvinfo : EIATTR_MAXREG_COUNT
	.align		4
        /*003c*/ 	.byte	0x03, 0x1b
        /*003e*/ 	.short	0x00ff


	//----- nvinfo : EIATTR_MERCURY_ISA_VERSION
	.align		4
        /*0040*/ 	.byte	0x03, 0x5f
        /*0042*/ 	.short	0x0101


	//----- nvinfo : EIATTR_EXIT_INSTR_OFFSETS
	.align		4
        /*0044*/ 	.byte	0x04, 0x1c
        /*0046*/ 	.short	(.L_3462 - .L_3461)


	//   ....[0]....
.L_3461:
        /*0048*/ 	.word	0x000014d0


	//   ....[1]....
        /*004c*/ 	.word	0x000033b0


	//   ....[2]....
        /*0050*/ 	.word	0x00003400


	//----- nvinfo : EIATTR_MAX_THREADS
	.align		4
.L_3462:
        /*0054*/ 	.byte	0x04, 0x05
        /*0056*/ 	.short	(.L_3464 - .L_3463)
.L_3463:
        /*0058*/ 	.word	0x00000080
        /*005c*/ 	.word	0x00000001
        /*0060*/ 	.word	0x00000001


	//----- nvinfo : EIATTR_CRS_STACK_SIZE
	.align		4
.L_3464:
        /*0064*/ 	.byte	0x04, 0x1e
        /*0066*/ 	.short	(.L_3466 - .L_3465)
.L_3465:
        /*0068*/ 	.word	0x00000000


	//----- nvinfo : EIATTR_CBANK_PARAM_SIZE
	.align		4
.L_3466:
        /*006c*/ 	.byte	0x03, 0x19
        /*006e*/ 	.short	0x0028


	//----- nvinfo : EIATTR_PARAM_CBANK
	.align		4
        /*0070*/ 	.byte	0x04, 0x0a
        /*0072*/ 	.short	(.L_3468 - .L_3467)
	.align		4
.L_3467:
        /*0074*/ 	.word	index@(.nv.constant0._ZN2at6native29vectorized_elementwise_kernelILi8EZZZN37_INTERNAL_cee6930f_7_Loss_cu_5b0651e139_GLOBAL__N__cee6930f_7_Loss_cu_5b0651e140binary_cross_entropy_backward_out_kernelERNS_6TensorERKS4_S7_S7_ENKUlvE_clEvENKUlvE_clEvEUldddE_St5arrayIPcLm4EEEEviT0_T1_)
        /*0078*/ 	.short	0x0210
        /*007a*/ 	.short	0x0028


	//----- nvinfo : EIATTR_SW_WAR
	.align		4
.L_3468:
        /*007c*/ 	.byte	0x04, 0x36
        /*007e*/ 	.short	(.L_3470 - .L_3469)
.L_3469:
        /*0080*/ 	.word	0x00000008
.L_3470:


//--------------------- .nv.callgraph             --------------------------
	.section	.nv.callgraph,"",@"SHT_CUDA_CALLGRAPH"
	.align	4
	.sectionentsize	8
	.align		4
        /*0000*/ 	.word	0x00000000
	.align		4
        /*0004*/ 	.word	0xffffffff
	.align		4
        /*0008*/ 	.word	index@(_ZN2at6native39_GLOBAL__N__cee6930f_7_Loss_cu_5b0651e139nll_loss_backward_reduce_cuda_kernel_2dIN3c108BFloat16ElEEvPT_PKS5_PKT0_S8_S8_biill)
	.align		4
        /*000c*/ 	.word	index@(__assertfail)
	.align		4
        /*0010*/ 	.word	index@(_ZN2at6native39_GLOBAL__N__cee6930f_7_Loss_cu_5b0651e139nll_loss_backward_reduce_cuda_kernel_2dIN3c108BFloat16EhEEvPT_PKS5_PKT0_S8_S8_biill)
	.align		4
        /*0014*/ 	.word	index@(__assertfail)
	.align		4
        /*0018*/ 	.word	index@(_ZN2at6native39_GLOBAL__N__cee6930f_7_Loss_cu_5b0651e139nll_loss_backward_reduce_cuda_kernel_2dIN3c104HalfElEEvPT_PKS5_PKT0_S8_S8_biill)
	.align		4
        /*001c*/ 	.word	index@(__assertfail)
	.align		4
        /*0020*/ 	.word	index@(_ZN2at6native39_GLOBAL__N__cee6930f_7_Loss_cu_5b0651e139nll_loss_backward_reduce_cuda_kernel_2dIN3c104HalfEhEEvPT_PKS5_PKT0_S8_S8_biill)
	.align		4
        /*0024*/ 	.word	index@(__assertfail)
	.align		4
        /*0028*/ 	.word	index@(_ZN2at6native39_GLOBAL__N__cee6930f_7_Loss_cu_5b0651e139nll_loss_backward_reduce_cuda_kernel_2dIflEEvPT_PKS3_PKT0_S6_S6_biill)
	.align		4
        /*002c*/ 	.word	index@(__assertfail)
	.align		4
        /*0030*/ 	.word	index@(_ZN2at6native39_GLOBAL__N__cee6930f_7_Loss_cu_5b0651e139nll_loss_backward_reduce_cuda_kernel_2dIfhEEvPT_PKS3_PKT0_S6_S6_biill)
	.align		4
        /*0034*/ 	.word	index@(__assertfail)
	.align		4
        /*0038*/ 	.word	index@(_ZN2at6native39_GLOBAL__N__cee6930f_7_Loss_cu_5b0651e139nll_loss_backward_reduce_cuda_kernel_2dIdlEEvPT_PKS3_PKT0_S6_S6_biill)
	.align		4
        /*003c*/ 	.word	index@(__assertfail)
	.align		4
        /*0040*/ 	.word	index@(_ZN2at6native39_GLOBAL__N__cee6930f_7_Loss_cu_5b0651e139nll_loss_backward_reduce_cuda_kernel_2dIdhEEvPT_PKS3_PKT0_S6_S6_biill)
	.align		4
        /*0044*/ 	.word	index@(__assertfail)
	.align		4
        /*0048*/ 	.word	index@(_ZN2at6native39_GLOBAL__N__cee6930f_7_Loss_cu_5b0651e139nll_loss_backward_reduce_cuda_kernel_1dIN3c108BFloat16ElEEvPT_PKS5_S8_PKT0_S8_bll)
	.align		4
        /*004c*/ 	.word	index@(__assertfail)
	.align		4
        /*0050*/ 	.word	index@(_ZN2at6native39_GLOBAL__N__cee6930f_7_Loss_cu_5b0651e139nll_loss_backward_reduce_cuda_kernel_1dIN3c108BFloat16EhEEvPT_PKS5_S8_PKT0_S8_bll)
	.align		4
        /*0054*/ 	.word	index@(__assertfail)
	.align		4
        /*0058*/ 	.word	index@(_ZN2at6native39_GLOBAL__N__cee6930f_7_Loss_cu_5b0651e139nll_loss_backward_reduce_cuda_kernel_1dIN3c104HalfElEEvPT_PKS5_S8_PKT0_S8_bll)
	.align		4
        /*005c*/ 	.word	index@(__assertfail)
	.align		4
        /*0060*/ 	.word	index@(_ZN2at6native39_GLOBAL__N__cee6930f_7_Loss_cu_5b0651e139nll_loss_backward_reduce_cuda_kernel_1dIN3c104HalfEhEEvPT_PKS5_S8_PKT0_S8_bll)
	.align		4
        /*0064*/ 	.word	index@(__assertfail)
	.align		4
        /*0068*/ 	.word	index@(_ZN2at6native39_GLOBAL__N__cee6930f_7_Loss_cu_5b0651e139nll_loss_backward_reduce_cuda_kernel_1dIflEEvPT_PKS3_S6_PKT0_S6_bll)
	.align		4
        /*006c*/ 	.word	index@(__assertfail)
	.align		4
        /*0070*/ 	.word	index@(_ZN2at6native39_GLOBAL__N__cee6930f_7_Loss_cu_5b0651e139nll_loss_backward_reduce_cuda_kernel_1dIfhEEvPT_PKS3_S6_PKT0_S6_bll)
	.align		4
        /*0074*/ 	.word	index@(__assertfail)
	.align		4
        /*0078*/ 	.word	index@(_ZN2at6native39_GLOBAL__N__cee6930f_7_Loss_cu_5b0651e139nll_loss_backward_reduce_cuda_kernel_1dIdlEEvPT_PKS3_S6_PKT0_S6_bll)
	.align		4
        /*007c*/ 	.word	index@(__assertfail)
	.align		4
        /*0080*/ 	.word	index@(_ZN2at6native39_GLOBAL__N__cee6930f_7_Loss_cu_5b0651e139nll_loss_backward_reduce_cuda_kernel_1dIdhEEvPT_PKS3_S6_PKT0_S6_bll)
	.align		4
        /*0084*/ 	.word	index@(__assertfail)
	.align		4
        /*0088*/ 	.word	index@(_ZN2at6native39_GLOBAL__N__cee6930f_7_Loss_cu_5b0651e139nll_loss_backward_no_reduce_cuda_kernelIN3c108BFloat16ElEEviPKT0_NS_27GenericPackedTensorAccessorIKT_Lm1ENS_16DefaultPtrTraitsElEENS8_IS9_Lm2ESB_lEEPSA_ll)
	.align		4
        /*008c*/ 	.word	index@(__assertfail)
	.align		4
        /*0090*/ 	.word	index@(_ZN2at6native39_GLOBAL__N__cee6930f_7_Loss_cu_5b0651e139nll_loss_backward_no_reduce_cuda_kernelIN3c108BFloat16EhEEviPKT0_NS_27GenericPackedTensorAccessorIKT_Lm1ENS_16DefaultPtrTraitsElEENS8_IS9_Lm2ESB_lEEPSA_ll)
	.align		4
        /*0094*/ 	.word	index@(__assertfail)
	.align		4
        /*0098*/ 	.word	index@(_ZN2at6native39_GLOBAL__N__cee6930f_7_Loss_cu_5b0651e139nll_loss_backward_no_reduce_cuda_kernelIN3c104HalfElEEviPKT0_NS_27GenericPackedTensorAccessorIKT_Lm1ENS_16DefaultPtrTraitsElEENS8_IS9_Lm2ESB_lEEPSA_ll)
	.align		4
        /*009c*/ 	.word	index@(__assertfail)
	.align		4
        /*00a0*/ 	.word	index@(_ZN2at6native39_GLOBAL__N__cee6930f_7_Loss_cu_5b0651e139nll_loss_backward_no_reduce_cuda_kernelIN3c104HalfEhEEviPKT0_NS_27GenericPackedTensorAccessorIKT_Lm1ENS_16DefaultPtrTraitsElEENS8_IS9_Lm2ESB_lEEPSA_ll)
	.align		4
        /*00a4*/ 	.word	index@(__assertfail)
	.align		4
        /*00a8*/ 	.word	index@(_ZN2at6native39_GLOBAL__N__cee6930f_7_Loss_cu_5b0651e139nll_loss_backward_no_reduce_cuda_kernelIflEEviPKT0_NS_27GenericPackedTensorAccessorIKT_Lm1ENS_16DefaultPtrTraitsElEENS6_IS7_Lm2ES9_lEEPS8_ll)
	.align		4
        /*00ac*/ 	.word	index@(__assertfail)
	.align		4
        /*00b0*/ 	.word	index@(_ZN2at6native39_GLOBAL__N__cee6930f_7_Loss_cu_5b0651e139nll_loss_backward_no_reduce_cuda_kernelIfhEEviPKT0_NS_27GenericPackedTensorAccessorIKT_Lm1ENS_16DefaultPtrTraitsElEENS6_IS7_Lm2ES9_lEEPS8_ll)
	.align		4
        /*00b4*/ 	.word	index@(__assertfail)
	.align		4
        /*00b8*/ 	.word	index@(_ZN2at6native39_GLOBAL__N__cee6930f_7_Loss_cu_5b0651e139nll_loss_backward_no_reduce_cuda_kernelIdlEEviPKT0_NS_27GenericPackedTensorAccessorIKT_Lm1ENS_16DefaultPtrTraitsElEENS6_IS7_Lm2ES9_lEEPS8_ll)
	.align		4
        /*00bc*/ 	.word	index@(__assertfail)
	.align		4
        /*00c0*/ 	.word	index@(_ZN2at6native39_GLOBAL__N__cee6930f_7_Loss_cu_5b0651e139nll_loss_backward_no_reduce_cuda_kernelIdhEEviPKT0_NS_27GenericPackedTensorAccessorIKT_Lm1ENS_16DefaultPtrTraitsElEENS6_IS7_Lm2ES9_lEEPS8_ll)
	.align		4
        /*00c4*/ 	.word	index@(__assertfail)
	.align		4
        /*00c8*/ 	.word	index@(_ZN2at6native39_GLOBAL__N__cee6930f_7_Loss_cu_5b0651e138nll_loss_forward_reduce_cuda_kernel_2dIN3c108BFloat16EflEEvPT_S6_PKS5_PKT1_S8_bllll)
	.align		4
        /*00cc*/ 	.word	index@(__assertfail)
	.align		4
        /*00d0*/ 	.word	index@(_ZN2at6native39_GLOBAL__N__cee6930f_7_Loss_cu_5b0651e138nll_loss_forward_reduce_cuda_kernel_2dIN3c108BFloat16EfhEEvPT_S6_PKS5_PKT1_S8_bllll)
	.align		4
        /*00d4*/ 	.word	index@(__assertfail)
	.align		4
        /*00d8*/ 	.word	index@(_ZN2at6native39_GLOBAL__N__cee6930f_7_Loss_cu_5b0651e138nll_loss_forward_reduce_cuda_kernel_2dIN3c104HalfEflEEvPT_S6_PKS5_PKT1_S8_bllll)
	.align		4
        /*00dc*/ 	.word	index@(__assertfail)
	.align		4
        /*00e0*/ 	.word	index@(_ZN2at6native39_GLOBAL__N__cee6930f_7_Loss_cu_5b0651e138nll_loss_forward_reduce_cuda_kernel_2dIN3c104HalfEfhEEvPT_S6_PKS5_PKT1_S8_bllll)
	.align		4
        /*00e4*/ 	.word	index@(__assertfail)
	.align		4
        /*00e8*/ 	.word	index@(_ZN2at6native39_GLOBAL__N__cee6930f_7_Loss_cu_5b0651e138nll_loss_forward_reduce_cuda_kernel_2dIfflEEvPT_S4_PKS3_PKT1_S6_bllll)
	.align		4
        /*00ec*/ 	.word	index@(__assertfail)
	.align		4
        /*00f0*/ 	.word	index@(_ZN2at6native39_GLOBAL__N__cee6930f_7_Loss_cu_5b0651e138nll_loss_forward_reduce_cuda_kernel_2dIffhEEvPT_S4_PKS3_PKT1_S6_bllll)
	.align		4
        /*00f4*/ 	.word	index@(__assertfail)
	.align		4
        /*00f8*/ 	.word	index@(_ZN2at6native39_GLOBAL__N__cee6930f_7_Loss_cu_5b0651e138nll_loss_forward_reduce_cuda_kernel_2dIddlEEvPT_S4_PKS3_PKT1_S6_bllll)
	.align		4
        /*00fc*/ 	.word	index@(__assertfail)
	.align		4
        /*0100*/ 	.word	index@(_ZN2at6native39_GLOBAL__N__cee6930f_7_Loss_cu_5b0651e138nll_loss_forward_reduce_cuda_kernel_2dIddhEEvPT_S4_PKS3_PKT1_S6_bllll)
	.align		4
        /*0104*/ 	.word	index@(__assertfail)
	.align		4
        /*0108*/ 	.word	index@(_ZN2at6native39_GLOBAL__N__cee6930f_7_Loss_cu_5b0651e138nll_loss_forward_reduce_cuda_kernel_1dIN3c108BFloat16ElEEvPT_S6_PKS5_PKT0_S8_bll)
	.align		4
        /*010c*/ 	.word	index@(__assertfail)
	.align		4
        /*0110*/ 	.word	index@(_ZN2at6native39_GLOBAL__N__cee6930f_7_Loss_cu_5b0651e138nll_loss_forward_reduce_cuda_kernel_1dIN3c108BFloat16EhEEvPT_S6_PKS5_PKT0_S8_bll)
	.align		4
        /*0114*/ 	.word	index@(__assertfail)
	.align		4
        /*0118*/ 	.word	index@(_ZN2at6native39_GLOBAL__N__cee6930f_7_Loss_cu_5b0651e138nll_loss_forward_reduce_cuda_kernel_1dIN3c104HalfElEEvPT_S6_PKS5_PKT0_S8_bll)
	.align		4
        /*011c*/ 	.word	index@(__assertfail)
	.align		4
        /*0120*/ 	.word	index@(_ZN2at6native39_GLOBAL__N__cee6930f_7_Loss_cu_5b0651e138nll_loss_forward_reduce_cuda_kernel_1dIN3c104HalfEhEEvPT_S6_PKS5_PKT0_S8_bll)
	.align		4
        /*0124*/ 	.word	index@(__assertfail)
	.align		4
        /*0128*/ 	.word	index@(_ZN2at6native39_GLOBAL__N__cee6930f_7_Loss_cu_5b0651e138nll_loss_forward_reduce_cuda_kernel_1dIflEEvPT_S4_PKS3_PKT0_S6_bll)
	.align		4
        /*012c*/ 	.word	index@(__assertfail)
	.align		4
        /*0130*/ 	.word	index@(_ZN2at6native39_GLOBAL__N__cee6930f_7_Loss_cu_5b0651e138nll_loss_forward_reduce_cuda_kernel_1dIfhEEvPT_S4_PKS3_PKT0_S6_bll)
	.align		4
        /*0134*/ 	.word	index@(__assertfail)
	.align		4
        /*0138*/ 	.word	index@(_ZN2at6native39_GLOBAL__N__cee6930f_7_Loss_cu_5b0651e138nll_loss_forward_reduce_cuda_kernel_1dIdlEEvPT_S4_PKS3_PKT0_S6_bll)
	.align		4
        /*013c*/ 	.word	index@(__assertfail)
	.align		4
        /*0140*/ 	.word	index@(_ZN2at6native39_GLOBAL__N__cee6930f_7_Loss_cu_5b0651e138nll_loss_forward_reduce_cuda_kernel_1dIdhEEvPT_S4_PKS3_PKT0_S6_bll)
	.align		4
        /*0144*/ 	.word	index@(__assertfail)
	.align		4
        /*0148*/ 	.word	index@(_ZN2at6native39_GLOBAL__N__cee6930f_7_Loss_cu_5b0651e138nll_loss_forward_no_reduce_cuda_kernelIN3c108BFloat16ElEEvlNS_27GenericPackedTensorAccessorIT_Lm2ENS_16DefaultPtrTraitsElEEPKT0_PS6_PKS6_ll)
	.align		4
        /*014c*/ 	.word	index@(__assertfail)
	.align		4
        /*0150*/ 	.word	index@(_ZN2at6native39_GLOBAL__N__cee6930f_7_Loss_cu_5b0651e138nll_loss_forward_no_reduce_cuda_kernelIN3c108BFloat16EhEEvlNS_27GenericPackedTensorAccessorIT_Lm2ENS_16DefaultPtrTraitsElEEPKT0_PS6_PKS6_ll)
	.align		4
        /*0154*/ 	.word	index@(__assertfail)
	.align		4
        /*0158*/ 	.word	index@(_ZN2at6native39_GLOBAL__N__cee6930f_7_Loss_cu_5b0651e138nll_loss_forward_no_reduce_cuda_kernelIN3c104HalfElEEvlNS_27GenericPackedTensorAccessorIT_Lm2ENS_16DefaultPtrTraitsElEEPKT0_PS6_PKS6_ll)
	.align		4
        /*015c*/ 	.word	index@(__assertfail)
	.align		4
        /*0160*/ 	.word	index@(_ZN2at6native39_GLOBAL__N__cee6930f_7_Loss_cu_5b0651e138nll_loss_forward_no_reduce_cuda_kernelIN3c104HalfEhEEvlNS_27GenericPackedTensorAccessorIT_Lm2ENS_16DefaultPtrTraitsElEEPKT0_PS6_PKS6_ll)
	.align		4
        /*0164*/ 	.word	index@(__assertfail)
	.align		4
        /*0168*/ 	.word	index@(_ZN2at6native39_GLOBAL__N__cee6930f_7_Loss_cu_5b0651e138nll_loss_forward_no_reduce_cuda_kernelIflEEvlNS_27GenericPackedTensorAccessorIT_Lm2ENS_16DefaultPtrTraitsElEEPKT0_PS4_PKS4_ll)
	.align		4
        /*016c*/ 	.word	index@(__assertfail)
	.align		4
        /*0170*/ 	.word	index@(_ZN2at6native39_GLOBAL__N__cee6930f_7_Loss_cu_5b0651e138nll_loss_forward_no_reduce_cuda_kernelIfhEEvlNS_27GenericPackedTensorAccessorIT_Lm2ENS_16DefaultPtrTraitsElEEPKT0_PS4_PKS4_ll)
	.align		4
        /*0174*/ 	.word	index@(__assertfail)
	.align		4
        /*0178*/ 	.word	index@(_ZN2at6native39_GLOBAL__N__cee6930f_7_Loss_cu_5b0651e138nll_loss_forward_no_reduce_cuda_kernelIdlEEvlNS_27GenericPackedTensorAccessorIT_Lm2ENS_16DefaultPtrTraitsElEEPKT0_PS4_PKS4_ll)
	.align		4
        /*017c*/ 	.word	index@(__assertfail)
	.align		4
        /*0180*/ 	.word	index@(_ZN2at6native39_GLOBAL__N__cee6930f_7_Loss_cu_5b0651e138nll_loss_forward_no_reduce_cuda_kernelIdhEEvlNS_27GenericPackedTensorAccessorIT_Lm2ENS_16DefaultPtrTraitsElEEPKT0_PS4_PKS4_ll)
	.align		4
        /*0184*/ 	.word	index@(__assertfail)
	.align		4
        /*0188*/ 	.word	index@(_ZN2at6native18elementwise_kernelILi128ELi4EZNS0_15gpu_kernel_implIZZZNS0_29binary_cross_entropy_out_cudaERKNS_6TensorES5_RKSt8optionalIS3_ElRS3_ENKUlvE_clEvENKUlvE2_clEvEUlN3c108BFloat16ESE_E_EEvRNS_18TensorIteratorBaseERKT_EUliE_EEviT1_)
	.align		4
        /*018c*/ 	.word	index@(__assertfail)
	.align		4
        /*0190*/ 	.word	index@(_ZN2at6native27unrolled_elementwise_kernelIZZZNS0_29binary_cross_entropy_out_cudaERKNS_6TensorES4_RKSt8optionalIS2_ElRS2_ENKUlvE_clEvENKUlvE2_clEvEUlN3c108BFloat16ESD_E_St5arrayIPcLm3EELi4E23TrivialOffsetCalculatorILi2EjESI_ILi1EjENS0_6memory12LoadWithCastILi2EEENSL_13StoreWithCastILi1EEEEEviT_T0_T2_T3_T4_T5_)
	.align		4
        /*0194*/ 	.word	index@(__assertfail)
	.align		4
        /*0198*/ 	.word	index@(_ZN2at6native18elementwise_kernelILi128ELi4EZNS0_22gpu_kernel_impl_nocastIZZZNS0_29binary_cross_entropy_out_cudaERKNS_6TensorES5_RKSt8optionalIS3_ElRS3_ENKUlvE_clEvENKUlvE2_clEvEUlN3c108BFloat16ESE_E_EEvRNS_18TensorIteratorBaseERKT_EUliE_EEviT1_)
	.align		4
        /*019c*/ 	.word	index@(__assertfail)
	.align		4
        /*01a0*/ 	.word	index@(_ZN2at6native27unrolled_elementwise_kernelIZZZNS0_29binary_cross_entropy_out_cudaERKNS_6TensorES4_RKSt8optionalIS2_ElRS2_ENKUlvE_clEvENKUlvE2_clEvEUlN3c108BFloat16ESD_E_St5arrayIPcLm3EELi4E23TrivialOffsetCalculatorILi2EjESI_ILi1EjENS0_6memory15LoadWithoutCastENSL_16StoreWithoutCastEEEviT_T0_T2_T3_T4_T5_)
	.align		4
        /*01a4*/ 	.word	index@(__assertfail)
	.align		4
        /*01a8*/ 	.word	index@(_ZN2at6native29vectorized_elementwise_kernelILi2EZZZNS0_29binary_cross_entropy_out_cudaERKNS_6TensorES4_RKSt8optionalIS2_ElRS2_ENKUlvE_clEvENKUlvE2_clEvEUlN3c108BFloat16ESD_E_St5arrayIPcLm3EEEEviT0_T1_)
	.align		4
        /*01ac*/ 	.word	index@(__assertfail)
	.align		4
        /*01b0*/ 	.word	index@(_ZN2at6native29vectorized_elementwise_kernelILi4EZZZNS0_29binary_cross_entropy_out_cudaERKNS_6TensorES4_RKSt8optionalIS2_ElRS2_ENKUlvE_clEvENKUlvE2_clEvEUlN3c108BFloat16ESD_E_St5arrayIPcLm3EEEEviT0_T1_)
	.align		4
        /*01b4*/ 	.word	index@(__assertfail)
	.align		4
        /*01b8*/ 	.word	index@(_ZN2at6native29vectorized_elementwise_kernelILi8EZZZNS0_29binary_cross_entropy_out_cudaERKNS_6TensorES4_RKSt8optionalIS2_ElRS2_ENKUlvE_clEvENKUlvE2_clEvEUlN3c108BFloat16ESD_E_St5arrayIPcLm3EEEEviT0_T1_)
	.align		4
        /*01bc*/ 	.word	index@(__assertfail)
	.align		4
        /*01c0*/ 	.word	index@(_ZN2at6native18elementwise_kernelILi128ELi4EZNS0_15gpu_kernel_implIZZZNS0_29binary_cross_entropy_out_cudaERKNS_6TensorES5_RKSt8optionalIS3_ElRS3_ENKUlvE_clEvENKUlvE1_clEvEUlN3c104HalfESE_E_EEvRNS_18TensorIteratorBaseERKT_EUliE_EEviT1_)
	.align		4
        /*01c4*/ 	.word	index@(__assertfail)
	.align		4
        /*01c8*/ 	.word	index@(_ZN2at6native27unrolled_elementwise_kernelIZZZNS0_29binary_cross_entropy_out_cudaERKNS_6TensorES4_RKSt8optionalIS2_ElRS2_ENKUlvE_clEvENKUlvE1_clEvEUlN3c104HalfESD_E_St5arrayIPcLm3EELi4E23TrivialOffsetCalculatorILi2EjESI_ILi1EjENS0_6memory12LoadWithCastILi2EEENSL_13StoreWithCastILi1EEEEEviT_T0_T2_T3_T4_T5_)
	.align		4
        /*01cc*/ 	.word	index@(__assertfail)
	.align		4
        /*01d0*/ 	.word	index@(_ZN2at6native18elementwise_kernelILi128ELi4EZNS0_22gpu_kernel_impl_nocastIZZZNS0_29binary_cross_entropy_out_cudaERKNS_6TensorES5_RKSt8optionalIS3_ElRS3_ENKUlvE_clEvENKUlvE1_clEvEUlN3c104HalfESE_E_EEvRNS_18TensorIteratorBaseERKT_EUliE_EEviT1_)
	.align		4
        /*01d4*/ 	.word	index@(__assertfail)
	.align		4
        /*01d8*/ 	.word	index@(_ZN2at6native27unrolled_elementwise_kernelIZZZNS0_29binary_cross_entropy_out_cudaERKNS_6TensorES4_RKSt8optionalIS2_ElRS2_ENKUlvE_clEvENKUlvE1_clEvEUlN3c104HalfESD_E_St5arrayIPcLm3EELi4E23TrivialOffsetCalculatorILi2EjESI_ILi1EjENS0_6memory15LoadWithoutCastENSL_16StoreWithoutCastEEEviT_T0_T2_T3_T4_T5_)
	.align		4
        /*01dc*/ 	.word	index@(__assertfail)
	.align		4
        /*01e0*/ 	.word	index@(_ZN2at6native29vectorized_elementwise_kernelILi2EZZZNS0_29binary_cross_entropy_out_cudaERKNS_6TensorES4_RKSt8optionalIS2_ElRS2_ENKUlvE_clEvENKUlvE1_clEvEUlN3c104HalfESD_E_St5arrayIPcLm3EEEEviT0_T1_)
	.align		4
        /*01e4*/ 	.word	index@(__assertfail)
	.align		4
        /*01e8*/ 	.word	index@(_ZN2at6native29vectorized_elementwise_kernelILi4EZZZNS0_29binary_cross_entropy_out_cudaERKNS_6TensorES4_RKSt8optionalIS2_ElRS2_ENKUlvE_clEvENKUlvE1_clEvEUlN3c104HalfESD_E_St5arrayIPcLm3EEEEviT0_T1_)
	.align		4
        /*01ec*/ 	.word	index@(__assertfail)
	.align		4
        /*01f0*/ 	.word	index@(_ZN2at6native29vectorized_elementwise_kernelILi8EZZZNS0_29binary_cross_entropy_out_cudaERKNS_6TensorES4_RKSt8optionalIS2_ElRS2_ENKUlvE_clEvENKUlvE1_clEvEUlN3c104HalfESD_E_St5arrayIPcLm3EEEEviT0_T1_)
	.align		4
        /*01f4*/ 	.word	index@(__assertfail)
	.align		4
        /*01f8*/ 	.word	index@(_ZN2at6native18elementwise_kernelILi128ELi4EZNS0_15gpu_kernel_implIZZZNS0_29binary_cross_entropy_out_cudaERKNS_6TensorES5_RKSt8optionalIS3_ElRS3_ENKUlvE_clEvENKUlvE0_clEvEUlffE_EEvRNS_18TensorIteratorBaseERKT_EUliE_EEviT1_)
	.align		4
        /*01fc*/ 	.word	index@(__assertfail)
	.align		4
        /*0200*/ 	.word	index@(_ZN2at6native27unrolled_elementwise_kernelIZZZNS0_29binary_cross_entropy_out_cudaERKNS_6TensorES4_RKSt8optionalIS2_ElRS2_ENKUlvE_clEvENKUlvE0_clEvEUlffE_St5arrayIPcLm3EELi4E23TrivialOffsetCalculatorILi2EjESG_ILi1EjENS0_6memory12LoadWithCastILi2EEENSJ_13StoreWithCastILi1EEEEEviT_T0_T2_T3_T4_T5_)
	.align		4
        /*0204*/ 	.word	index@(__assertfail)
	.align		4
        /*0208*/ 	.word	index@(_ZN2at6native18elementwise_kernelILi128ELi2EZNS0_22gpu_kernel_impl_nocastIZZZNS0_29binary_cross_entropy_out_cudaERKNS_6TensorES5_RKSt8optionalIS3_ElRS3_ENKUlvE_clEvENKUlvE0_clEvEUlffE_EEvRNS_18TensorIteratorBaseERKT_EUliE_EEviT1_)
	.align		4
        /*020c*/ 	.word	index@(__assertfail)
	.align		4
        /*0210*/ 	.word	index@(_ZN2at6native27unrolled_elementwise_kernelIZZZNS0_29binary_cross_entropy_out_cudaERKNS_6TensorES4_RKSt8optionalIS2_ElRS2_ENKUlvE_clEvENKUlvE0_clEvEUlffE_St5arrayIPcLm3EELi4E23TrivialOffsetCalculatorILi2EjESG_ILi1EjENS0_6memory15LoadWithoutCastENSJ_16StoreWithoutCastEEEviT_T0_T2_T3_T4_T5_)
	.align		4
        /*0214*/ 	.word	index@(__assertfail)
	.align		4
        /*0218*/ 	.word	index@(_ZN2at6native29vectorized_elementwise_kernelILi2EZZZNS0_29binary_cross_entropy_out_cudaERKNS_6TensorES4_RKSt8optionalIS2_ElRS2_ENKUlvE_clEvENKUlvE0_clEvEUlffE_St5arrayIPcLm3EEEEviT0_T1_)
	.align		4
        /*021c*/ 	.word	index@(__assertfail)
	.align		4
        /*0220*/ 	.word	index@(_ZN2at6native29vectorized_elementwise_kernelILi4EZZZNS0_29binary_cross_entropy_out_cudaERKNS_6TensorES4_RKSt8optionalIS2_ElRS2_ENKUlvE_clEvENKUlvE0_clEvEUlffE_St5arrayIPcLm3EEEEviT0_T1_)
	.align		4
        /*0224*/ 	.word	index@(__assertfail)
	.align		4
        /*0228*/ 	.word	index@(_ZN2at6native29vectorized_elementwise_kernelILi8EZZZNS0_29binary_cross_entropy_out_cudaERKNS_6TensorES4_RKSt8optionalIS2_ElRS2_ENKUlvE_clEvENKUlvE0_clEvEUlffE_St5arrayIPcLm3EEEEviT0_T1_)
	.align		4
        /*022c*/ 	.word	index@(__assertfail)
	.align		4
        /*0230*/ 	.word	index@(_ZN2at6native18elementwise_kernelILi128ELi4EZNS0_15gpu_kernel_implIZZZNS0_29binary_cross_entropy_out_cudaERKNS_6TensorES5_RKSt8optionalIS3_ElRS3_ENKUlvE_clEvENKUlvE_clEvEUlddE_EEvRNS_18TensorIteratorBaseERKT_EUliE_EEviT1_)
	.align		4
        /*0234*/ 	.word	index@(__assertfail)
	.align		4
        /*0238*/ 	.word	index@(_ZN2at6native27unrolled_elementwise_kernelIZZZNS0_29binary_cross_entropy_out_cudaERKNS_6TensorES4_RKSt8optionalIS2_ElRS2_ENKUlvE_clEvENKUlvE_clEvEUlddE_St5arrayIPcLm3EELi4E23TrivialOffsetCalculatorILi2EjESG_ILi1EjENS0_6memory12LoadWithCastILi2EEENSJ_13StoreWithCastILi1EEEEEviT_T0_T2_T3_T4_T5_)
	.align		4
        /*023c*/ 	.word	index@(__assertfail)
	.align		4
        /*0240*/ 	.word	index@(_ZN2at6native18elementwise_kernelILi128ELi2EZNS0_22gpu_kernel_impl_nocastIZZZNS0_29binary_cross_entropy_out_cudaERKNS_6TensorES5_RKSt8optionalIS3_ElRS3_ENKUlvE_clEvENKUlvE_clEvEUlddE_EEvRNS_18TensorIteratorBaseERKT_EUliE_EEviT1_)
	.align		4
        /*0244*/ 	.word	index@(__assertfail)
	.align		4
        /*0248*/ 	.word	index@(_ZN2at6native27unrolled_elementwise_kernelIZZZNS0_29binary_cross_entropy_out_cudaERKNS_6TensorES4_RKSt8optionalIS2_ElRS2_ENKUlvE_clEvENKUlvE_clEvEUlddE_St5arrayIPcLm3EELi4E23TrivialOffsetCalculatorILi2EjESG_ILi1EjENS0_6memory15LoadWithoutCastENSJ_16StoreWithoutCastEEEviT_T0_T2_T3_T4_T5_)
	.align		4
        /*024c*/ 	.word	index@(__assertfail)
	.align		4
        /*0250*/ 	.word	index@(_ZN2at6native29vectorized_elementwise_kernelILi2EZZZNS0_29binary_cross_entropy_out_cudaERKNS_6TensorES4_RKSt8optionalIS2_ElRS2_ENKUlvE_clEvENKUlvE_clEvEUlddE_St5arrayIPcLm3EEEEviT0_T1_)
	.align		4
        /*0254*/ 	.word	index@(__assertfail)
	.align		4
        /*0258*/ 	.word	index@(_ZN2at6native29vectorized_elementwise_kernelILi4EZZZNS0_29binary_cross_entropy_out_cudaERKNS_6TensorES4_RKSt8optionalIS2_ElRS2_ENKUlvE_clEvENKUlvE_clEvEUlddE_St5arrayIPcLm3EEEEviT0_T1_)
	.align		4
        /*025c*/ 	.word	index@(__assertfail)
	.align		4
        /*0260*/ 	.word	index@(_ZN2at6native29vectorized_elementwise_kernelILi8EZZZNS0_29binary_cross_entropy_out_cudaERKNS_6TensorES4_RKSt8optionalIS2_ElRS2_ENKUlvE_clEvENKUlvE_clEvEUlddE_St5arrayIPcLm3EEEEviT0_T1_)
	.align		4
        /*0264*/ 	.word	index@(__assertfail)
	.align		4
        /*0268*/ 	.word	index@(_ZN2at6native18elementwise_kernelILi128ELi4EZNS0_15gpu_kernel_implIZZZN37_INTERNAL_cee6930f_7_Loss_cu_5b0651e139_GLOBAL__N__cee6930f_7_Loss_cu_5b0651e140binary_cross_entropy_backward_out_kernelERNS_6TensorERKS5_S8_S8_ENKUlvE_clEvENKUlvE2_clEvEUlN3c108BFloat16ESC_SC_E_EEvRNS_18TensorIteratorBaseERKT_EUliE_EEviT1_)
	.align		4
        /*026c*/ 	.word	index@(__assertfail)
	.align		4
        /*0270*/ 	.word	index@(_ZN2at6native27unrolled_elementwise_kernelIZZZN37_INTERNAL_cee6930f_7_Loss_cu_5b0651e139_GLOBAL__N__cee6930f_7_Loss_cu_5b0651e140binary_cross_entropy_backward_out_kernelERNS_6TensorERKS4_S7_S7_ENKUlvE_clEvENKUlvE2_clEvEUlN3c108BFloat16ESB_SB_E_St5arrayIPcLm4EELi4E23TrivialOffsetCalculatorILi3EjESG_ILi1EjENS0_6memory12LoadWithCastILi3EEENSJ_13StoreWithCastILi1EEEEEviT_T0_T2_T3_T4_T5_)
	.align		4
        /*0274*/ 	.word	index@(__assertfail)
	.align		4
        /*0278*/ 	.word	index@(_ZN2at6native18elementwise_kernelILi128ELi4EZNS0_15gpu_kernel_implIZZZN37_INTERNAL_cee6930f_7_Loss_cu_5b0651e139_GLOBAL__N__cee6930f_7_Loss_cu_5b0651e140binary_cross_entropy_backward_out_kernelERNS_6TensorERKS5_S8_S8_ENKUlvE_clEvENKUlvE1_clEvEUlN3c104HalfESC_SC_E_EEvRNS_18TensorIteratorBaseERKT_EUliE_EEviT1_)
	.align		4
        /*027c*/ 	.word	index@(__assertfail)
	.align		4
        /*0280*/ 	.word	index@(_ZN2at6native27unrolled_elementwise_kernelIZZZN37_INTERNAL_cee6930f_7_Loss_cu_5b0651e139_GLOBAL__N__cee6930f_7_Loss_cu_5b0651e140binary_cross_entropy_backward_out_kernelERNS_6TensorERKS4_S7_S7_ENKUlvE_clEvENKUlvE1_clEvEUlN3c104HalfESB_SB_E_St5arrayIPcLm4EELi4E23TrivialOffsetCalculatorILi3EjESG_ILi1EjENS0_6memory12LoadWithCastILi3EEENSJ_13StoreWithCastILi1EEEEEviT_T0_T2_T3_T4_T5_)
	.align		4
        /*0284*/ 	.word	index@(__assertfail)
	.align		4
        /*0288*/ 	.word	index@(_ZN2at6native18elementwise_kernelILi128ELi4EZNS0_15gpu_kernel_implIZZZN37_INTERNAL_cee6930f_7_Loss_cu_5b0651e139_GLOBAL__N__cee6930f_7_Loss_cu_5b0651e140binary_cross_entropy_backward_out_kernelERNS_6TensorERKS5_S8_S8_ENKUlvE_clEvENKUlvE0_clEvEUlfffE_EEvRNS_18TensorIteratorBaseERKT_EUliE_EEviT1_)
	.align		4
        /*028c*/ 	.word	index@(__assertfail)
	.align		4
        /*0290*/ 	.word	index@(_ZN2at6native27unrolled_elementwise_kernelIZZZN37_INTERNAL_cee6930f_7_Loss_cu_5b0651e139_GLOBAL__N__cee6930f_7_Loss_cu_5b0651e140binary_cross_entropy_backward_out_kernelERNS_6TensorERKS4_S7_S7_ENKUlvE_clEvENKUlvE0_clEvEUlfffE_St5arrayIPcLm4EELi4E23TrivialOffsetCalculatorILi3EjESE_ILi1EjENS0_6memory12LoadWithCastILi3EEENSH_13StoreWithCastILi1EEEEEviT_T0_T2_T3_T4_T5_)
	.align		4
        /*0294*/ 	.word	index@(__assertfail)
	.align		4
        /*0298*/ 	.word	index@(_ZN2at6native18elementwise_kernelILi128ELi4EZNS0_15gpu_kernel_implIZZZN37_INTERNAL_cee6930f_7_Loss_cu_5b0651e139_GLOBAL__N__cee6930f_7_Loss_cu_5b0651e140binary_cross_entropy_backward_out_kernelERNS_6TensorERKS5_S8_S8_ENKUlvE_clEvENKUlvE_clEvEUldddE_EEvRNS_18TensorIteratorBaseERKT_EUliE_EEviT1_)
	.align		4
        /*029c*/ 	.word	index@(__assertfail)
	.align		4
        /*02a0*/ 	.word	index@(_ZN2at6native27unrolled_elementwise_kernelIZZZN37_INTERNAL_cee6930f_7_Loss_cu_5b0651e139_GLOBAL__N__cee6930f_7_Loss_cu_5b0651e140binary_cross_entropy_backward_out_kernelERNS_6TensorERKS4_S7_S7_ENKUlvE_clEvENKUlvE_clEvEUldddE_St5arrayIPcLm4EELi4E23TrivialOffsetCalculatorILi3EjESE_ILi1EjENS0_6memory12LoadWithCastILi3EEENSH_13StoreWithCastILi1EEEEEviT_T0_T2_T3_T4_T5_)
	.align		4
        /*02a4*/ 	.word	index@(__assertfail)
	.align		4
        /*02a8*/ 	.word	0x00000000
	.align		4
        /*02ac*/ 	.word	0xfffffffe
	.align		4
        /*02b0*/ 	.word	0x00000000
	.align		4
        /*02b4*/ 	.word	0xfffffffd
	.align		4
        /*02b8*/ 	.word	0x00000000
	.align		4
        /*02bc*/ 	.word	0xfffffffc


//--------------------- .nv.constant4             --------------------------
	.section	.nv.constant4,"a",@progbits
	.align	8
	.align		8
.nv.constant4:
        /*0000*/ 	.dword	__assertfail
	.align		8
        /*0008*/ 	.dword	__unnamed_1
	.align		8
        /*0010*/ 	.dword	__unnamed_2
	.align		8
        /*0018*/ 	.dword	__unnamed_3
	.align		8
        /*0020*/ 	.dword	__unnamed_4
	.align		8
        /*0028*/ 	.dword	__unnamed_5
	.align		8
        /*0030*/ 	.dword	__unnamed_6
	.align		8
        /*0038*/ 	.dword	__unnamed_7
	.align		8
        /*0040*/ 	.dword	__unnamed_8
	.align		8
        /*0048*/ 	.dword	__unnamed_9
	.align		8
        /*0050*/ 	.dword	__unnamed_10
	.align		8
        /*0058*/ 	.dword	__unnamed_11
	.align		8
        /*0060*/ 	.dword	__unnamed_12
	.align		8
        /*0068*/ 	.dword	__unnamed_13
	.align		8
        /*0070*/ 	.dword	__unnamed_14
	.align		8
        /*0078*/ 	.dword	__unnamed_15
	.align		8
        /*0080*/ 	.dword	__unnamed_16
	.align		8
        /*0088*/ 	.dword	__unnamed_17
	.align		8
        /*0090*/ 	.dword	__unnamed_18
	.align		8
        /*0098*/ 	.dword	__unnamed_19
	.align		8
        /*00a0*/ 	.dword	__unnamed_20
	.align		8
        /*00a8*/ 	.dword	__unnamed_21
	.align		8
        /*00b0*/ 	.dword	__unnamed_22
	.align		8
        /*00b8*/ 	.dword	__unnamed_23
	.align		8
        /*00c0*/ 	.dword	__unnamed_24
	.align		8
        /*00c8*/ 	.dword	__unnamed_25
	.align		8
        /*00d0*/ 	.dword	__unnamed_26
	.align		8
        /*00d8*/ 	.dword	__unnamed_27
	.align		8
        /*00e0*/ 	.dword	__unnamed_28
	.align		8
        /*00e8*/ 	.dword	__unnamed_29
	.align		8
        /*00f0*/ 	.dword	__unnamed_30
	.align		8
        /*00f8*/ 	.dword	__unnamed_31
	.align		8
        /*0100*/ 	.dword	__unnamed_32
	.align		8
        /*0108*/ 	.dword	__unnamed_33
	.align		8
        /*0110*/ 	.dword	__unnamed_34
	.align		8
        /*0118*/ 	.dword	__unnamed_35
	.align		8
        /*0120*/ 	.dword	__unnamed_36
	.align		8
        /*0128*/ 	.dword	__unnamed_37
	.align		8
        /*0130*/ 	.dword	__unnamed_38
	.align		8
        /*0138*/ 	.dword	__unnamed_39
	.align		8
        /*0140*/ 	.dword	__unnamed_40
	.align		8
        /*0148*/ 	.dword	__unnamed_41
	.align		8
        /*0150*/ 	.dword	__unnamed_42
	.align		8
        /*0158*/ 	.dword	__unnamed_43
	.align		8
        /*0160*/ 	.dword	__unnamed_44
	.align		8
        /*0168*/ 	.dword	__unnamed_45
	.align		8
        /*0170*/ 	.dword	__unnamed_46
	.align		8
        /*0178*/ 	.dword	__unnamed_47
	.align		8
        /*0180*/ 	.dword	__unnamed_48
	.align		8
        /*0188*/ 	.dword	__unnamed_49
	.align		8
        /*0190*/ 	.dword	__unnamed_50
	.align		8
        /*0198*/ 	.dword	__unnamed_51
	.align		8
        /*01a0*/ 	.dword	__unnamed_52
	.align		8
        /*01a8*/ 	.dword	__unnamed_53
	.align		8
        /*01b0*/ 	.dword	__unnamed_54
	.align		8
        /*01b8*/ 	.dword	__unnamed_55
	.align		8
        /*01c0*/ 	.dword	__unnamed_56
	.align		8
        /*01c8*/ 	.dword	__unnamed_57
	.align		8
        /*01d0*/ 	.dword	__unnamed_58
	.align		8
        /*01d8*/ 	.dword	__unnamed_59
	.align		8
        /*01e0*/ 	.dword	__unnamed_60
	.align		8
        /*01e8*/ 	.dword	_ZN37_INTERNAL_cee6930f_7_Loss_cu_5b0651e14cuda3std3__45__cpo5beginE
	.align		8
        /*01f0*/ 	.dword	_ZN37_INTERNAL_cee6930f_7_Loss_cu_5b0651e14cuda3std3__45__cpo3endE
	.align		8
        /*01f8*/ 	.dword	_ZN37_INTERNAL_cee6930f_7_Loss_cu_5b0651e14cuda3std3__45__cpo6cbeginE
	.align		8
        /*0200*/ 	.dword	_ZN37_INTERNAL_cee6930f_7_Loss_cu_5b0651e14cuda3std3__45__cpo4cendE
	.align		8
        /*0208*/ 	.dword	_ZN37_INTERNAL_cee6930f_7_Loss_cu_5b0651e14cuda3std3__45__cpo6rbeginE
	.align		8
        /*0210*/ 	.dword	_ZN37_INTERNAL_cee6930f_7_Loss_cu_5b0651e14cuda3std3__45__cpo4rendE
	.align		8
        /*0218*/ 	.dword	_ZN37_INTERNAL_cee6930f_7_Loss_cu_5b0651e14cuda3std3__45__cpo7crbeginE
	.align		8
        /*0220*/ 	.dword	_ZN37_INTERNAL_cee6930f_7_Loss_cu_5b0651e14cuda3std3__45__cpo5crendE
	.align		8
        /*0228*/ 	.dword	_ZN37_INTERNAL_cee6930f_7_Loss_cu_5b0651e14cuda3std3__439_GLOBAL__N__cee6930f_7_Loss_cu_5b0651e16ignoreE
	.align		8
        /*0230*/ 	.dword	_ZN37_INTERNAL_cee6930f_7_Loss_cu_5b0651e14cuda3std3__419piecewise_constructE
	.align		8
        /*0238*/ 	.dword	_ZN37_INTERNAL_cee6930f_7_Loss_cu_5b0651e14cuda3std3__48in_placeE
	.align		8
        /*0240*/ 	.dword	_ZN37_INTERNAL_cee6930f_7_Loss_cu_5b0651e14cuda3std3__420unreachable_sentinelE
	.align		8
        /*0248*/ 	.dword	_ZN37_INTERNAL_cee6930f_7_Loss_cu_5b0651e14cuda3std6ranges3__45__cpo4swapE
	.align		8
        /*0250*/ 	.dword	_ZN37_INTERNAL_cee6930f_7_Loss_cu_5b0651e14cuda3std6ranges3__45__cpo9iter_moveE
	.align		8
        /*0258*/ 	.dword	_ZN37_INTERNAL_cee6930f_7_Loss_cu_5b0651e14cuda3std6ranges3__45__cpo5beginE
	.align		8
        /*0260*/ 	.dword	_ZN37_INTERNAL_cee6930f_7_Loss_cu_5b0651e14cuda3std6ranges3__45__cpo3endE
	.align		8
        /*0268*/ 	.dword	_ZN37_INTERNAL_cee6930f_7_Loss_cu_5b0651e14cuda3std6ranges3__45__cpo6cbeginE
	.align		8
        /*0270*/ 	.dword	_ZN37_INTERNAL_cee6930f_7_Loss_cu_5b0651e14cuda3std6ranges3__45__cpo4cendE
	.align		8
        /*0278*/ 	.dword	_ZN37_INTERNAL_cee6930f_7_Loss_cu_5b0651e14cuda3std6ranges3__45__cpo7advanceE
	.align		8
        /*0280*/ 	.dword	_ZN37_INTERNAL_cee6930f_7_Loss_cu_5b0651e14cuda3std6ranges3__45__cpo9iter_swapE
	.align		8
        /*0288*/ 	.dword	_ZN37_INTERNAL_cee6930f_7_Loss_cu_5b0651e14cuda3std6ranges3__45__cpo4nextE
	.align		8
        /*0290*/ 	.dword	_ZN37_INTERNAL_cee6930f_7_Loss_cu_5b0651e14cuda3std6ranges3__45__cpo4prevE
	.align		8
        /*0298*/ 	.dword	_ZN37_INTERNAL_cee6930f_7_Loss_cu_5b0651e14cuda3std6ranges3__45__cpo4dataE
	.align		8
        /*02a0*/ 	.dword	_ZN37_INTERNAL_cee6930f_7_Loss_cu_5b0651e14cuda3std6ranges3__45__cpo5cdataE
	.align		8
        /*02a8*/ 	.dword	_ZN37_INTERNAL_cee6930f_7_Loss_cu_5b0651e14cuda3std6ranges3__45__cpo4sizeE
	.align		8
        /*02b0*/ 	.dword	_ZN37_INTERNAL_cee6930f_7_Loss_cu_5b0651e14cuda3std6ranges3__45__cpo5ssizeE
	.align		8
        /*02b8*/ 	.dword	_ZN37_INTERNAL_cee6930f_7_Loss_cu_5b0651e14cuda3std6ranges3__45__cpo8distanceE
	.align		8
        /*02c0*/ 	.dword	_ZN37_INTERNAL_cee6930f_7_Loss_cu_5b0651e16thrust23THRUST_300001_SM_900_NS6system6detail10sequential3seqE
	.align		8
        /*02c8*/ 	.dword	$str
	.align		8
        /*02d0*/ 	.dword	$str$1
	.align		8
        /*02d8*/ 	.dword	$str$2
	.align		8
        /*02e0*/ 	.dword	$str$3
	.align		8
        /*02e8*/ 	.dword	$str$4
	.align		8
        /*02f0*/ 	.dword	$str$5
	.align		8
        /*02f8*/ 	.dword	$str$6
	.align		8
        /*0300*/ 	.dword	$str$18
	.align		8
        /*0308*/ 	.dword	$str$19
	.align		8
        /*0310*/ 	.dword	$str$26
	.align		8
        /*0318*/ 	.dword	$str$27


//--------------------- .text._ZN2at6native39_GLOBAL__N__cee6930f_7_Loss_cu_5b0651e139nll_loss_backward_reduce_cuda_kernel_2dIN3c108BFloat16ElEEvPT_PKS5_PKT0_S8_S8_biill --------------------------
	.section	.text._ZN2at6native39_GLOBAL__N__cee6930f_7_Loss_cu_5b0651e139nll_loss_backward_reduce_cuda_kernel_2dIN3c108BFloat16ElEEvPT_PKS5_PKT0_S8_S8_biill,"ax",@progbits
	.align	128
.text._ZN2at6native39_GLOBAL__N__cee6930f_7_Loss_cu_5b0651e139nll_loss_backward_reduce_cuda_kernel_2dIN3c108BFloat16ElEEvPT_PKS5_PKT0_S8_S8_biill:
        .type           _ZN2at6native39_GLOBAL__N__cee6930f_7_Loss_cu_5b0651e139nll_loss_backward_reduce_cuda_kernel_2dIN3c108BFloat16ElEEvPT_PKS5_PKT0_S8_S8_biill,@function
        .size           _ZN2at6native39_GLOBAL__N__cee6930f_7_Loss_cu_5b0651e139nll_loss_backward_reduce_cuda_kernel_2dIN3c108BFloat16ElEEvPT_PKS5_PKT0_S8_S8_biill,(.L_x_10743 - _ZN2at6native39_GLOBAL__N__cee6930f_7_Loss_cu_5b0651e139nll_loss_backward_reduce_cuda_kernel_2dIN3c108BFloat16ElEEvPT_PKS5_PKT0_S8_S8_biill)
        .other          _ZN2at6native39_GLOBAL__N__cee6930f_7_Loss_cu_5b0651e139nll_loss_backward_reduce_cuda_kernel_2dIN3c108BFloat16ElEEvPT_PKS5_PKT0_S8_S8_biill,@"STO_CUDA_ENTRY STV_DEFAULT"
_ZN2at6native39_GLOBAL__N__cee6930f_7_Loss_cu_5b0651e139nll_loss_backward_reduce_cuda_kernel_2dIN3c108BFloat16ElEEvPT_PKS5_PKT0_S8_S8_biill:
[----:B------:R-:W0:Y:S01]  /*0000*/  LDC R1, c[0x0][0x28] ;  /* 0x00000a00ff017b82 */ /* 0x000e220000000800 */
[----:B------:R-:W-:-:S07]  /*0010*/  ULDC.U8 UR4, c[0x0][0x238] ;  /* 0x00008e0000047ab9 */ /* 0x000fce0000000000 */
[----:B------:R-:W1:Y:S01]  /*0020*/  LDC.64 R2, c[0x0][0x218] ;  /* 0x00008600ff027b82 */ /* 0x000e620000000a00 */
[----:B------:R-:W-:Y:S01]  /*0030*/  UPRMT UR4, UR4, 0x8880, URZ ;  /* 0x0000888004047896 */ /* 0x000fe2000800003f */
[----:B------:R-:W-:-:S05]  /*0040*/  ULDC.64 UR36, c[0x0][0x208] ;  /* 0x0000820000247ab9 */ /* 0x000fca0000000a00 */
[----:B------:R-:W-:Y:S01]  /*0050*/  ISETP.NE.AND P0, PT, RZ, UR4, PT ;  /* 0x00000004ff007c0c */ /* 0x000fe2000bf05270 */
[----:B------:R-:W2:Y:S01]  /*0060*/  S2R R19, SR_TID.X ;  /* 0x0000000000137919 */ /* 0x000ea20000002100 */
[----:B------:R-:W-:-:S11]  /*0070*/  ULDC UR4, c[0x0][0x23c] ;  /* 0x00008f0000047ab9 */ /* 0x000fd60000000800 */
[----:B------:R-:W3:Y:S01]  /*0080*/  @P0 LDC.64 R4, c[0x0][0x230] ;  /* 0x00008c00ff040b82 */ /* 0x000ee20000000a00 */
[----:B-1----:R-:W4:Y:S04]  /*0090*/  LDG.E.U16 R2, desc[UR36][R2.64] ;  /* 0x0000002402027981 */ /* 0x002f28000c1e1500 */
[----:B---3--:R-:W3:Y:S01]  /*00a0*/  @P0 LDG.E.U16 R4, desc[UR36][R4.64] ;  /* 0x0000002404040981 */ /* 0x008ee2000c1e1500 */
[----:B--2---:R-:W-:Y:S01]  /*00b0*/  ISETP.GE.AND P1, PT, R19, UR4, PT ;  /* 0x0000000413007c0c */ /* 0x004fe2000bf26270 */
[----:B----4-:R-:W-:Y:S02]  /*00c0*/  @P0 IMAD.U32 R0, R2, 0x10000, RZ ;  /* 0x0001000002000824 */ /* 0x010fe400078e00ff */
[----:B---3--:R-:W-:-:S04]  /*00d0*/  @P0 IMAD.U32 R6, R4, 0x10000, RZ ;  /* 0x0001000004060824 */ /* 0x008fc800078e00ff */
[----:B------:R-:W1:Y:S02]  /*00e0*/  @P0 MUFU.RCP R7, R6 ;  /* 0x0000000600070308 */ /* 0x000e640000001000 */
[----:B-1----:R-:W-:-:S05]  /*00f0*/  @P0 FMUL.FTZ R0, R0, R7 ;  /* 0x0000000700000220 */ /* 0x002fca0000410000 */
[----:B------:R-:W-:-:S04]  /*0100*/  @P0 F2FP.BF16.F32.PACK_AB R0, RZ, R0 ;  /* 0x00000000ff00023e */ /* 0x000fc800000010ff */
[----:B------:R-:W-:-:S05]  /*0110*/  @!P0 PRMT R0, R2, 0x7610, R0 ;  /* 0x0000761002008816 */ /* 0x000fca0000000000 */
[----:B------:R-:W-:Y:S01]  /*0120*/  IMAD.U32 R0, R0, 0x10000, RZ ;  /* 0x0001000000007824 */ /* 0x000fe200078e00ff */
[----:B0-----:R-:W-:Y:S06]  /*0130*/  @P1 EXIT ;  /* 0x000000000000194d */ /* 0x001fec0003800000 */
[----:B------:R-:W-:Y:S01]  /*0140*/  ULDC.64 UR4, c[0x0][0x228] ;  /* 0x00008a0000047ab9 */ /* 0x000fe20000000a00 */
[----:B------:R-:W-:Y:S01]  /*0150*/  FADD.FTZ R0, -R0, -RZ ;  /* 0x800000ff00007221 */ /* 0x000fe20000010100 */
[----:B------:R-:W-:Y:S01]  /*0160*/  ISETP.NE.U32.AND P0, PT, RZ, UR4, PT ;  /* 0x00000004ff007c0c */ /* 0x000fe2000bf05070 */
[----:B------:R-:W-:Y:S01]  /*0170*/  ULDC UR38, c[0x0][0x240] ;  /* 0x0000900000267ab9 */ /* 0x000fe20000000800 */
[----:B------:R-:W-:Y:S01]  /*0180*/  ULDC UR39, c[0x0][0x0] ;  /* 0x0000000000277ab9 */ /* 0x000fe20000000800 */
[----:B------:R0:W1:Y:S01]  /*0190*/  F2F.BF16.F32 R18, R0 ;  /* 0x0000000000127304 */ /* 0x0000620000202000 */
[----:B------:R-:W-:Y:S01]  /*01a0*/  ISETP.NE.AND.EX P0, PT, RZ, UR5, PT, P0 ;  /* 0x00000005ff007c0c */ /* 0x000fe2000bf05300 */
[----:B------:R-:W-:Y:S01]  /*01b0*/  USHF.R.S32.HI UR38, URZ, 0x1f, UR38 ;  /* 0x0000001f3f267899 */ /* 0x000fe20008011426 */
[----:B------:R-:W-:Y:S01]  /*01c0*/  ULDC UR44, c[0x0][0x240] ;  /* 0x00009000002c7ab9 */ /* 0x000fe20000000800 */
[----:B------:R-:W-:Y:S01]  /*01d0*/  ULDC UR45, c[0x0][0x23c] ;  /* 0x00008f00002d7ab9 */ /* 0x000fe20000000800 */
[----:B------:R-:W-:Y:S01]  /*01e0*/  ULDC.64 UR40, c[0x0][0x250] ;  /* 0x0000940000287ab9 */ /* 0x000fe20000000a00 */
[----:B------:R-:W-:Y:S01]  /*01f0*/  ULDC.64 UR42, c[0x0][0x248] ;  /* 0x00009200002a7ab9 */ /* 0x000fe20000000a00 */
[----:B------:R-:W-:-:S07]  /*0200*/  ULDC.64 UR46, c[0x0][0x210] ;  /* 0x00008400002e7ab9 */ /* 0x000fce0000000a00 */
[----:B0-----:R-:W-:Y:S05]  /*0210*/  @!P0 BRA `(.L_x_0) ;  /* 0x0000000000ec8947 */ /* 0x001fea0003800000 */
[----:B------:R-:W-:Y:S01]  /*0220*/  BSSY B8, `(.L_x_1) ;  /* 0x0000039000087945 */ /* 0x000fe20003800000 */
[----:B-1----:R-:W-:Y:S01]  /*0230*/  IMAD.U32 R18, R18, 0x10000, RZ ;  /* 0x0001000012127824 */ /* 0x002fe200078e00ff */
[----:B------:R-:W-:Y:S01]  /*0240*/  ULDC UR46, c[0x0][0x240] ;  /* 0x00009000002e7ab9 */ /* 0x000fe20000000800 */
[----:B------:R-:W-:Y:S01]  /*0250*/  ULDC UR47, c[0x0][0x23c] ;  /* 0x00008f00002f7ab9 */ /* 0x000fe20000000800 */
[----:B------:R-:W-:Y:S01]  /*0260*/  ULDC.64 UR40, c[0x0][0x250] ;  /* 0x0000940000287ab9 */ /* 0x000fe20000000a00 */
[----:B------:R-:W-:Y:S01]  /*0270*/  ULDC.64 UR42, c[0x0][0x248] ;  /* 0x00009200002a7ab9 */ /* 0x000fe20000000a00 */
[----:B------:R-:W-:Y:S01]  /*0280*/  ULDC.64 UR48, c[0x0][0x228] ;  /* 0x00008a0000307ab9 */ /* 0x000fe20000000a00 */
[----:B------:R-:W-:-:S05]  /*0290*/  ULDC.64 UR44, c[0x0][0x210] ;  /* 0x00008400002c7ab9 */ /* 0x000fca0000000a00 */
.L_x_6:
[----:B0-----:R-:W0:Y:S02]  /*02a0*/  LDC.64 R16, c[0x0][0x220] ;  /* 0x00008800ff107b82 */ /* 0x001e240000000a00 */
[----:B0-----:R-:W-:-:S06]  /*02b0*/  IMAD.WIDE R16, R19, 0x8, R16 ;  /* 0x0000000813107825 */ /* 0x001fcc00078e0210 */
[----:B------:R-:W2:Y:S01]  /*02c0*/  LDG.E.64 R16, desc[UR36][R16.64] ;  /* 0x0000002410107981 */ /* 0x000ea2000c1e1b00 */
[----:B------:R-:W-:Y:S01]  /*02d0*/  BSSY B7, `(.L_x_2) ;  /* 0x000002a000077945 */ /* 0x000fe20003800000 */
[----:B--2---:R-:W-:-:S04]  /*02e0*/  ISETP.NE.U32.AND P0, PT, R16, UR40, PT ;  /* 0x0000002810007c0c */ /* 0x004fc8000bf05070 */
[----:B------:R-:W-:-:S13]  /*02f0*/  ISETP.NE.AND.EX P0, PT, R17, UR41, PT, P0 ;  /* 0x0000002911007c0c */ /* 0x000fda000bf05300 */
[----:B------:R-:W-:Y:S05]  /*0300*/  @!P0 BRA `(.L_x_3) ;  /* 0x0000000000988947 */ /* 0x000fea0003800000 */
[----:B------:R-:W-:Y:S01]  /*0310*/  ISETP.GE.U32.AND P0, PT, R16, UR42, PT ;  /* 0x0000002a10007c0c */ /* 0x000fe2000bf06070 */
[----:B------:R-:W-:Y:S01]  /*0320*/  BSSY B6, `(.L_x_4) ;  /* 0x0000016000067945 */ /* 0x000fe20003800000 */
[----:B------:R-:W-:Y:S02]  /*0330*/  SHF.R.U32.HI R3, RZ, 0x1f, R17 ;  /* 0x0000001fff037819 */ /* 0x000fe40000011611 */
[----:B------:R-:W-:-:S04]  /*0340*/  ISETP.GE.AND.EX P0, PT, R17, UR43, PT, P0 ;  /* 0x0000002b11007c0c */ /* 0x000fc8000bf06300 */
[----:B------:R-:W-:-:S04]  /*0350*/  SEL R0, RZ, 0x1, !P0 ;  /* 0x00000001ff007807 */ /* 0x000fc80004000000 */
[----:B------:R-:W-:-:S13]  /*0360*/  LOP3.LUT P0, RZ, R0, R3, RZ, 0xfc, !PT ;  /* 0x0000000300ff7212 */ /* 0x000fda000780fcff */
[----:B------:R-:W-:Y:S05]  /*0370*/  @!P0 BRA `(.L_x_5) ;  /* 0x0000000000408947 */ /* 0x000fea0003800000 */
[----:B------:R-:W-:Y:S01]  /*0380*/  MOV R2, 0x0 ;  /* 0x0000000000027802 */ /* 0x000fe20000000f00 */
[----:B------:R-:W-:Y:S01]  /*0390*/  ULDC.64 UR4, c[0x4][0x2f0] ;  /* 0x0100bc0000047ab9 */ /* 0x000fe20000000a00 */
[----:B------:R-:W-:Y:S01]  /*03a0*/  ULDC.64 UR6, c[0x4][0x1e0] ;  /* 0x0100780000067ab9 */ /* 0x000fe20000000a00 */
[----:B------:R-:W-:Y:S01]  /*03b0*/  IMAD.U32 R4, RZ, RZ, UR4 ;  /* 0x00000004ff047e24 */ /* 0x000fe2000f8e00ff */
[----:B------:R-:W-:Y:S01]  /*03c0*/  MOV R11, UR7 ;  /* 0x00000007000b7c02 */ /* 0x000fe20008000f00 */
[----:B------:R-:W-:Y:S01]  /*03d0*/  IMAD.U32 R5, RZ, RZ, UR5 ;  /* 0x00000005ff057e24 */ /* 0x000fe2000f8e00ff */
[----:B------:R-:W0:Y:S01]  /*03e0*/  LDC.64 R2, c[0x4][R2] ;  /* 0x0100000002027b82 */ /* 0x000e220000000a00 */
[----:B------:R-:W-:Y:S01]  /*03f0*/  ULDC.64 UR4, c[0x4][0x2d0] ;  /* 0x0100b40000047ab9 */ /* 0x000fe20000000a00 */
[----:B------:R-:W-:Y:S02]  /*0400*/  IMAD.U32 R10, RZ, RZ, UR6 ;  /* 0x00000006ff0a7e24 */ /* 0x000fe4000f8e00ff */
[----:B------:R-:W-:-:S02]  /*0410*/  IMAD.U32 R6, RZ, RZ, UR4 ;  /* 0x00000004ff067e24 */ /* 0x000fc4000f8e00ff */
[----:B------:R-:W-:Y:S02]  /*0420*/  IMAD.U32 R7, RZ, RZ, UR5 ;  /* 0x00000005ff077e24 */ /* 0x000fe4000f8e00ff */
[----:B------:R-:W-:Y:S02]  /*0430*/  IMAD.MOV.U32 R8, RZ, RZ, 0x1dd ;  /* 0x000001ddff087424 */ /* 0x000fe400078e00ff */
[----:B------:R-:W-:Y:S02]  /*0440*/  IMAD.MOV.U32 R12, RZ, RZ, 0x1 ;  /* 0x00000001ff0c7424 */ /* 0x000fe400078e00ff */
[----:B------:R-:W-:-:S07]  /*0450*/  IMAD.MOV.U32 R13, RZ, RZ, RZ ;  /* 0x000000ffff0d7224 */ /* 0x000fce00078e00ff */
[----:B------:R-:W-:-:S07]  /*0460*/  LEPC R20, `(.L_x_5) ;  /* 0x000000001014794e */ /* 0x000fce0000000000 */
[----:B0-----:R-:W-:Y:S05]  /*0470*/  CALL.ABS.NOINC R2 ;  /* 0x0000000002007343 */ /* 0x001fea0003c00000 */
.L_x_5:
[----:B------:R-:W-:Y:S05]  /*0480*/  BSYNC B6 ;  /* 0x0000000000067941 */ /* 0x000fea0003800000 */
.L_x_4:
[----:B------:R-:W-:-:S04]  /*0490*/  LEA R2, P0, R16, UR48, 0x1 ;  /* 0x0000003010027c11 */ /* 0x000fc8000f8008ff */
[----:B------:R-:W-:-:S05]  /*04a0*/  LEA.HI.X R3, R16, UR49, R17, 0x1, P0 ;  /* 0x0000003110037c11 */ /* 0x000fca00080f0c11 */
[----:B------:R-:W2:Y:S01]  /*04b0*/  LDG.E.U16 R2, desc[UR36][R2.64] ;  /* 0x0000002402027981 */ /* 0x000ea2000c1e1500 */
[----:B------:R-:W-:Y:S01]  /*04c0*/  SHF.R.S32.HI R0, RZ, 0x1f, R19 ;  /* 0x0000001fff007819 */ /* 0x000fe20000011413 */
[----:B------:R-:W-:-:S04]  /*04d0*/  IMAD.WIDE.U32 R16, R19, UR46, R16 ;  /* 0x0000002e13107c25 */ /* 0x000fc8000f8e0010 */
[----:B------:R-:W-:Y:S01]  /*04e0*/  IMAD R0, R0, UR46, RZ ;  /* 0x0000002e00007c24 */ /* 0x000fe2000f8e02ff */
[----:B------:R-:W-:-:S03]  /*04f0*/  LEA R4, P0, R16, UR44, 0x1 ;  /* 0x0000002c10047c11 */ /* 0x000fc6000f8008ff */
[----:B------:R-:W-:-:S04]  /*0500*/  IMAD R7, R19, UR38, R0 ;  /* 0x0000002613077c24 */ /* 0x000fc8000f8e0200 */
[----:B------:R-:W-:Y:S02]  /*0510*/  IMAD.IADD R7, R17, 0x1, R7 ;  /* 0x0000000111077824 */ /* 0x000fe400078e0207 */
[----:B--2---:R-:W-:-:S04]  /*0520*/  IMAD.U32 R5, R2, 0x10000, RZ ;  /* 0x0001000002057824 */ /* 0x004fc800078e00ff */
[----:B------:R-:W-:-:S05]  /*0530*/  FMUL.FTZ R5, R18, R5 ;  /* 0x0000000512057220 */ /* 0x000fca0000410000 */
[----:B------:R-:W-:Y:S02]  /*0540*/  F2FP.BF16.F32.PACK_AB R0, RZ, R5 ;  /* 0x00000005ff00723e */ /* 0x000fe400000010ff */
[----:B------:R-:W-:-:S05]  /*0550*/  LEA.HI.X R5, R16, UR45, R7, 0x1, P0 ;  /* 0x0000002d10057c11 */ /* 0x000fca00080f0c07 */
[----:B------:R0:W-:Y:S02]  /*0560*/  STG.E.U16 desc[UR36][R4.64], R0 ;  /* 0x0000000004007986 */ /* 0x0001e4000c101524 */
.L_x_3:
[----:B------:R-:W-:Y:S05]  /*0570*/  BSYNC B7 ;  /* 0x0000000000077941 */ /* 0x000fea0003800000 */
.L_x_2:
[----:B------:R-:W-:-:S05]  /*0580*/  VIADD R19, R19, UR39 ;  /* 0x0000002713137c36 */ /* 0x000fca0008000000 */
[----:B------:R-:W-:-:S13]  /*0590*/  ISETP.GE.AND P0, PT, R19, UR47, PT ;  /* 0x0000002f13007c0c */ /* 0x000fda000bf06270 */
[----:B------:R-:W-:Y:S05]  /*05a0*/  @!P0 BRA `(.L_x_6) ;  /* 0xfffffffc003c8947 */ /* 0x000fea000383ffff */
[----:B------:R-:W-:Y:S05]  /*05b0*/  BSYNC B8 ;  /* 0x0000000000087941 */ /* 0x000fea0003800000 */
.L_x_1:
[----:B------:R-:W-:Y:S05]  /*05c0*/  EXIT ;  /* 0x000000000000794d */ /* 0x000fea0003800000 */
.L_x_0:
[----:B------:R-:W-:Y:S01]  /*05d0*/  BSSY B8, `(.L_x_7) ;  /* 0x000002c000087945 */ /* 0x000fe20003800000 */
.L_x_12:
        /* <DEDUP_REMOVED lines=17> */
[----:B------:R-:W-:Y:S01]  /*06f0*/  MOV R4, UR4 ;  /* 0x0000000400047c02 */ /* 0x000fe20008000f00 */
[----:B------:R-:W-:Y:S01]  /*0700*/  IMAD.U32 R5, RZ, RZ, UR5 ;  /* 0x00000005ff057e24 */ /* 0x000fe2000f8e00ff */
[----:B------:R-:W-:Y:S01]  /*0710*/  ULDC.64 UR4, c[0x4][0x2d0] ;  /* 0x0100b40000047ab9 */ /* 0x000fe20000000a00 */
[----:B------:R-:W0:Y:S01]  /*0720*/  LDC.64 R2, c[0x4][R2] ;  /* 0x0100000002027b82 */ /* 0x000e220000000a00 */
[----:B------:R-:W-:Y:S01]  /*0730*/  HFMA2.MMA R8, -RZ, RZ, 0, 2.8431415557861328125e-05 ;  /* 0x000001ddff087435 */ /* 0x000fe200000001ff */
[----:B------:R-:W-:Y:S02]  /*0740*/  IMAD.U32 R6, RZ, RZ, UR4 ;  /* 0x00000004ff067e24 */ /* 0x000fe4000f8e00ff */
[----:B------:R-:W-:-:S02]  /*0750*/  IMAD.U32 R7, RZ, RZ, UR5 ;  /* 0x00000005ff077e24 */ /* 0x000fc4000f8e00ff */
[----:B------:R-:W-:Y:S02]  /*0760*/  IMAD.U32 R10, RZ, RZ, UR6 ;  /* 0x00000006ff0a7e24 */ /* 0x000fe4000f8e00ff */
[----:B------:R-:W-:Y:S02]  /*0770*/  IMAD.U32 R11, RZ, RZ, UR7 ;  /* 0x00000007ff0b7e24 */ /* 0x000fe4000f8e00ff */
[----:B------:R-:W-:Y:S02]  /*0780*/  IMAD.MOV.U32 R12, RZ, RZ, 0x1 ;  /* 0x00000001ff0c7424 */ /* 0x000fe400078e00ff */
[----:B------:R-:W-:-:S07]  /*0790*/  IMAD.MOV.U32 R13, RZ, RZ, RZ ;  /* 0x000000ffff0d7224 */ /* 0x000fce00078e00ff */
[----:B------:R-:W-:-:S07]  /*07a0*/  LEPC R20, `(.L_x_11) ;  /* 0x000000001014794e */ /* 0x000fce0000000000 */
[----:B01----:R-:W-:Y:S05]  /*07b0*/  CALL.ABS.NOINC R2 ;  /* 0x0000000002007343 */ /* 0x003fea0003c00000 */
.L_x_11:
[----:B------:R-:W-:Y:S05]  /*07c0*/  BSYNC B6 ;  /* 0x0000000000067941 */ /* 0x000fea0003800000 */
.L_x_10:
[----:B------:R-:W-:Y:S01]  /*07d0*/  SHF.R.S32.HI R0, RZ, 0x1f, R19 ;  /* 0x0000001fff007819 */ /* 0x000fe20000011413 */
[----:B------:R-:W-:-:S04]  /*07e0*/  IMAD.WIDE.U32 R16, R19, UR44, R16 ;  /* 0x0000002c13107c25 */ /* 0x000fc8000f8e0010 */
[----:B------:R-:W-:Y:S01]  /*07f0*/  IMAD R0, R0, UR44, RZ ;  /* 0x0000002c00007c24 */ /* 0x000fe2000f8e02ff */
[----:B------:R-:W-:-:S03]  /*0800*/  LEA R2, P0, R16, UR46, 0x1 ;  /* 0x0000002e10027c11 */ /* 0x000fc6000f8008ff */
[----:B------:R-:W-:-:S04]  /*0810*/  IMAD R3, R19, UR38, R0 ;  /* 0x0000002613037c24 */ /* 0x000fc8000f8e0200 */
[----:B------:R-:W-:-:S05]  /*0820*/  IMAD.IADD R3, R17, 0x1, R3 ;  /* 0x0000000111037824 */ /* 0x000fca00078e0203 */
[----:B------:R-:W-:-:S05]  /*0830*/  LEA.HI.X R3, R16, UR47, R3, 0x1, P0 ;  /* 0x0000002f10037c11 */ /* 0x000fca00080f0c03 */
[----:B-1----:R0:W-:Y:S02]  /*0840*/  STG.E.U16 desc[UR36][R2.64], R18 ;  /* 0x0000001202007986 */ /* 0x0021e4000c101524 */
.L_x_9:
[----:B------:R-:W-:Y:S05]  /*0850*/  BSYNC B7 ;  /* 0x0000000000077941 */ /* 0x000fea0003800000 */
.L_x_8:
[----:B------:R-:W-:-:S05]  /*0860*/  VIADD R19, R19, UR39 ;  /* 0x0000002713137c36 */ /* 0x000fca0008000000 */
[----:B------:R-:W-:-:S13]  /*0870*/  ISETP.GE.AND P0, PT, R19, UR45, PT ;  /* 0x0000002d13007c0c */ /* 0x000fda000bf06270 */
[----:B------:R-:W-:Y:S05]  /*0880*/  @!P0 BRA `(.L_x_12) ;  /* 0xfffffffc00548947 */ /* 0x000fea000383ffff */
[----:B------:R-:W-:Y:S05]  /*0890*/  BSYNC B8 ;  /* 0x0000000000087941 */ /* 0x000fea0003800000 */
.L_x_7:
[----:B------:R-:W-:Y:S05]  /*08a0*/  EXIT ;  /* 0x000000000000794d */ /* 0x000fea0003800000 */
.L_x_13:
[----:B------:R-:W-:-:S00]  /*08b0*/  BRA `(.L_x_13) ;  /* 0xfffffffc00fc7947 */ /* 0x000fc0000383ffff */
[----:B------:R-:W-:-:S00]  /*08c0*/  NOP ;  /* 0x0000000000007918 */ /* 0x000fc00000000000 */
        /* <DEDUP_REMOVED lines=11> */
.L_x_10743:


//--------------------- .text._ZN2at6native39_GLOBAL__N__cee6930f_7_Loss_cu_5b0651e139nll_loss_backward_reduce_cuda_kernel_2dIN3c108BFloat16EhEEvPT_PKS5_PKT0_S8_S8_biill --------------------------
	.section	.text._ZN2at6native39_GLOBAL__N__cee6930f_7_Loss_cu_5b0651e139nll_loss_backward_reduce_cuda_kernel_2dIN3c108BFloat16EhEEvPT_PKS5_PKT0_S8_S8_biill,"ax",@progbits
	.align	128
.text._ZN2at6native39_GLOBAL__N__cee6930f_7_Loss_cu_5b0651e139nll_loss_backward_reduce_cuda_kernel_2dIN3c108BFloat16EhEEvPT_PKS5_PKT0_S8_S8_biill:
        .type           _ZN2at6native39_GLOBAL__N__cee6930f_7_Loss_cu_5b0651e139nll_loss_backward_reduce_cuda_kernel_2dIN3c108BFloat16EhEEvPT_PKS5_PKT0_S8_S8_biill,@function
        .size           _ZN2at6native39_GLOBAL__N__cee6930f_7_Loss_cu_5b0651e139nll_loss_backward_reduce_cuda_kernel_2dIN3c108BFloat16EhEEvPT_PKS5_PKT0_S8_S8_biill,(.L_x_10744 - _ZN2at6native39_GLOBAL__N__cee6930f_7_Loss_cu_5b0651e139nll_loss_backward_reduce_cuda_kernel_2dIN3c108BFloat16EhEEvPT_PKS5_PKT0_S8_S8_biill)
        .other          _ZN2at6native39_GLOBAL__N__cee6930f_7_Loss_cu_5b0651e139nll_loss_backward_reduce_cuda_kernel_2dIN3c108BFloat16EhEEvPT_PKS5_PKT0_S8_S8_biill,@"STO_CUDA_ENTRY STV_DEFAULT"
_ZN2at6native39_GLOBAL__N__cee6930f_7_Loss_cu_5b0651e139nll_loss_backward_reduce_cuda_kernel_2dIN3c108BFloat16EhEEvPT_PKS5_PKT0_S8_S8_biill:
        /* <DEDUP_REMOVED lines=27> */
[----:B------:R-:W-:Y:S01]  /*01b0*/  ULDC UR44, c[0x0][0x240] ;  /* 0x00009000002c7ab9 */ /* 0x000fe20000000800 */
[----:B------:R-:W-:Y:S01]  /*01c0*/  ULDC.64 UR38, c[0x0][0x220] ;  /* 0x0000880000267ab9 */ /* 0x000fe20000000a00 */
[----:B------:R-:W-:Y:S01]  /*01d0*/  ULDC.64 UR40, c[0x0][0x250] ;  /* 0x0000940000287ab9 */ /* 0x000fe20000000a00 */
[----:B------:R-:W-:-:S09]  /*01e0*/  ULDC.64 UR42, c[0x0][0x248] ;  /* 0x00009200002a7ab9 */ /* 0x000fd20000000a00 */
        /* <DEDUP_REMOVED lines=9> */
.L_x_22:
[----:B0-----:R-:W-:-:S04]  /*0280*/  IADD3 R2, P0, R16, UR38, RZ ;  /* 0x0000002610027c10 */ /* 0x001fc8000ff1e0ff */
[----:B------:R-:W-:-:S05]  /*0290*/  LEA.HI.X.SX32 R3, R16, UR39, 0x1, P0 ;  /* 0x0000002710037c11 */ /* 0x000fca00080f0eff */
[----:B------:R-:W2:Y:S01]  /*02a0*/  LDG.E.U8 R19, desc[UR36][R2.64] ;  /* 0x0000002402137981 */ /* 0x000ea2000c1e1100 */
[----:B------:R-:W-:Y:S01]  /*02b0*/  BSSY B7, `(.L_x_16) ;  /* 0x0000038000077945 */ /* 0x000fe20003800000 */
[----:B--2---:R-:W-:-:S04]  /*02c0*/  LOP3.LUT R18, R19, 0xff, RZ, 0xc0, !PT ;  /* 0x000000ff13127812 */ /* 0x004fc800078ec0ff */
[----:B------:R-:W-:-:S04]  /*02d0*/  ISETP.NE.U32.AND P0, PT, R18, UR40, PT ;  /* 0x0000002812007c0c */ /* 0x000fc8000bf05070 */
[----:B------:R-:W-:-:S13]  /*02e0*/  ISETP.NE.AND.EX P0, PT, RZ, UR41, PT, P0 ;  /* 0x00000029ff007c0c */ /* 0x000fda000bf05300 */
[----:B------:R-:W-:Y:S05]  /*02f0*/  @!P0 BRA `(.L_x_17) ;  /* 0x0000000000cc8947 */ /* 0x000fea0003800000 */
[----:B------:R-:W-:Y:S01]  /*0300*/  ISETP.GE.U32.AND P0, PT, R18, UR42, PT ;  /* 0x0000002a12007c0c */ /* 0x000fe2000bf06070 */
[----:B------:R-:W-:Y:S03]  /*0310*/  BSSY B6, `(.L_x_18) ;  /* 0x0000013000067945 */ /* 0x000fe60003800000 */
[----:B------:R-:W-:-:S13]  /*0320*/  ISETP.GE.AND.EX P0, PT, RZ, UR43, PT, P0 ;  /* 0x0000002bff007c0c */ /* 0x000fda000bf06300 */
        /* <DEDUP_REMOVED lines=8> */
[----:B------:R-:W-:Y:S01]  /*03b0*/  IMAD.U32 R6, RZ, RZ, UR4 ;  /* 0x00000004ff067e24 */ /* 0x000fe2000f8e00ff */
[----:B------:R-:W-:Y:S01]  /*03c0*/  MOV R11, UR7 ;  /* 0x00000007000b7c02 */ /* 0x000fe20008000f00 */
[----:B------:R-:W-:Y:S02]  /*03d0*/  IMAD.U32 R7, RZ, RZ, UR5 ;  /* 0x00000005ff077e24 */ /* 0x000fe4000f8e00ff */
[----:B------:R-:W-:-:S02]  /*03e0*/  IMAD.U32 R10, RZ, RZ, UR6 ;  /* 0x00000006ff0a7e24 */ /* 0x000fc4000f8e00ff */
[----:B------:R-:W-:Y:S02]  /*03f0*/  IMAD.MOV.U32 R8, RZ, RZ, 0x1dd ;  /* 0x000001ddff087424 */ /* 0x000fe400078e00ff */
[----:B------:R-:W-:Y:S02]  /*0400*/  IMAD.MOV.U32 R12, RZ, RZ, 0x1 ;  /* 0x00000001ff0c7424 */ /* 0x000fe400078e00ff */
[----:B------:R-:W-:-:S07]  /*0410*/  IMAD.MOV.U32 R13, RZ, RZ, RZ ;  /* 0x000000ffff0d7224 */ /* 0x000fce00078e00ff */
[----:B------:R-:W-:-:S07]  /*0420*/  LEPC R20, `(.L_x_19) ;  /* 0x000000001014794e */ /* 0x000fce0000000000 */
[----:B0-----:R-:W-:Y:S05]  /*0430*/  CALL.ABS.NOINC R2 ;  /* 0x0000000002007343 */ /* 0x001fea0003c00000 */
.L_x_19:
[----:B------:R-:W-:Y:S05]  /*0440*/  BSYNC B6 ;  /* 0x0000000000067941 */ /* 0x000fea0003800000 */
.L_x_18:
[----:B------:R-:W-:Y:S01]  /*0450*/  IMAD R19, R16, UR47, R19 ;  /* 0x0000002f10137c24 */ /* 0x000fe2000f8e0213 */
[----:B------:R-:W-:Y:S04]  /*0460*/  BSSY B6, `(.L_x_20) ;  /* 0x0000013000067945 */ /* 0x000fe80003800000 */
[----:B------:R-:W-:-:S13]  /*0470*/  ISETP.GT.AND P0, PT, R19, -0x1, PT ;  /* 0xffffffff1300780c */ /* 0x000fda0003f04270 */
[----:B------:R-:W-:Y:S05]  /*0480*/  @P0 BRA `(.L_x_21) ;  /* 0x0000000000400947 */ /* 0x000fea0003800000 */
[----:B------:R-:W-:Y:S01]  /*0490*/  MOV R2, 0x0 ;  /* 0x0000000000027802 */ /* 0x000fe20000000f00 */
[----:B------:R-:W-:Y:S01]  /*04a0*/  ULDC.64 UR4, c[0x4][0x2f8] ;  /* 0x0100be0000047ab9 */ /* 0x000fe20000000a00 */
[----:B------:R-:W-:Y:S01]  /*04b0*/  ULDC.64 UR6, c[0x4][0x1d8] ;  /* 0x0100760000067ab9 */ /* 0x000fe20000000a00 */
[----:B------:R-:W-:Y:S01]  /*04c0*/  IMAD.U32 R4, RZ, RZ, UR4 ;  /* 0x00000004ff047e24 */ /* 0x000fe2000f8e00ff */
[----:B------:R-:W-:Y:S01]  /*04d0*/  MOV R5, UR5 ;  /* 0x0000000500057c02 */ /* 0x000fe20008000f00 */
[----:B------:R-:W-:Y:S01]  /*04e0*/  ULDC.64 UR4, c[0x4][0x2d0] ;  /* 0x0100b40000047ab9 */ /* 0x000fe20000000a00 */
[----:B------:R-:W0:Y:S01]  /*04f0*/  LDC.64 R2, c[0x4][R2] ;  /* 0x0100000002027b82 */ /* 0x000e220000000a00 */
[----:B------:R-:W-:Y:S01]  /*0500*/  HFMA2.MMA R8, -RZ, RZ, 0, 2.8669834136962890625e-05 ;  /* 0x000001e1ff087435 */ /* 0x000fe200000001ff */
[----:B------:R-:W-:Y:S02]  /*0510*/  IMAD.U32 R6, RZ, RZ, UR4 ;  /* 0x00000004ff067e24 */ /* 0x000fe4000f8e00ff */
[----:B------:R-:W-:-:S02]  /*0520*/  IMAD.U32 R7, RZ, RZ, UR5 ;  /* 0x00000005ff077e24 */ /* 0x000fc4000f8e00ff */
[----:B------:R-:W-:Y:S02]  /*0530*/  IMAD.U32 R10, RZ, RZ, UR6 ;  /* 0x00000006ff0a7e24 */ /* 0x000fe4000f8e00ff */
[----:B------:R-:W-:Y:S02]  /*0540*/  IMAD.U32 R11, RZ, RZ, UR7 ;  /* 0x00000007ff0b7e24 */ /* 0x000fe4000f8e00ff */
[----:B------:R-:W-:Y:S02]  /*0550*/  IMAD.MOV.U32 R12, RZ, RZ, 0x1 ;  /* 0x00000001ff0c7424 */ /* 0x000fe400078e00ff */
[----:B------:R-:W-:-:S07]  /*0560*/  IMAD.MOV.U32 R13, RZ, RZ, RZ ;  /* 0x000000ffff0d7224 */ /* 0x000fce00078e00ff */
[----:B------:R-:W-:-:S07]  /*0570*/  LEPC R20, `(.L_x_21) ;  /* 0x000000001014794e */ /* 0x000fce0000000000 */
[----:B0-----:R-:W-:Y:S05]  /*0580*/  CALL.ABS.NOINC R2 ;  /* 0x0000000002007343 */ /* 0x001fea0003c00000 */
.L_x_21:
[----:B------:R-:W-:Y:S05]  /*0590*/  BSYNC B6 ;  /* 0x0000000000067941 */ /* 0x000fea0003800000 */
.L_x_20:
[C---:B------:R-:W-:Y:S01]  /*05a0*/  LEA R4, P0, R18.reuse, UR44, 0x1 ;  /* 0x0000002c12047c11 */ /* 0x040fe2000f8008ff */
[----:B------:R-:W0:Y:S03]  /*05b0*/  LDC.64 R2, c[0x0][0x210] ;  /* 0x00008400ff027b82 */ /* 0x000e260000000a00 */
[----:B------:R-:W-:-:S05]  /*05c0*/  LEA.HI.X R5, R18, UR45, RZ, 0x1, P0 ;  /* 0x0000002d12057c11 */ /* 0x000fca00080f0cff */
[----:B------:R-:W2:Y:S01]  /*05d0*/  LDG.E.U16 R4, desc[UR36][R4.64] ;  /* 0x0000002404047981 */ /* 0x000ea2000c1e1500 */
[----:B0-----:R-:W-:-:S04]  /*05e0*/  IMAD.WIDE R2, R19, 0x2, R2 ;  /* 0x0000000213027825 */ /* 0x001fc800078e0202 */
[----:B--2---:R-:W-:-:S04]  /*05f0*/  IMAD.U32 R0, R4, 0x10000, RZ ;  /* 0x0001000004007824 */ /* 0x004fc800078e00ff */
[----:B------:R-:W-:-:S05]  /*0600*/  FMUL.FTZ R0, R17, R0 ;  /* 0x0000000011007220 */ /* 0x000fca0000410000 */
[----:B------:R-:W-:-:S05]  /*0610*/  F2FP.BF16.F32.PACK_AB R0, RZ, R0 ;  /* 0x00000000ff00723e */ /* 0x000fca00000010ff */
[----:B------:R0:W-:Y:S02]  /*0620*/  STG.E.U16 desc[UR36][R2.64], R0 ;  /* 0x0000000002007986 */ /* 0x0001e4000c101524 */
.L_x_17:
[----:B------:R-:W-:Y:S05]  /*0630*/  BSYNC B7 ;  /* 0x0000000000077941 */ /* 0x000fea0003800000 */
.L_x_16:
[----:B------:R-:W-:-:S05]  /*0640*/  VIADD R16, R16, UR46 ;  /* 0x0000002e10107c36 */ /* 0x000fca0008000000 */
[----:B------:R-:W-:-:S13]  /*0650*/  ISETP.GE.AND P0, PT, R16, UR48, PT ;  /* 0x0000003010007c0c */ /* 0x000fda000bf06270 */
[----:B------:R-:W-:Y:S05]  /*0660*/  @!P0 BRA `(.L_x_22) ;  /* 0xfffffffc00048947 */ /* 0x000fea000383ffff */
[----:B------:R-:W-:Y:S05]  /*0670*/  BSYNC B8 ;  /* 0x0000000000087941 */ /* 0x000fea0003800000 */
.L_x_15:
[----:B------:R-:W-:Y:S05]  /*0680*/  EXIT ;  /* 0x000000000000794d */ /* 0x000fea0003800000 */
.L_x_14:
        /* <DEDUP_REMOVED lines=19> */
[----:B------:R-:W-:Y:S01]  /*07c0*/  HFMA2.MMA R13, -RZ, RZ, 0, 0 ;  /* 0x00000000ff0d7435 */ /* 0x000fe200000001ff */
[----:B------:R-:W-:Y:S01]  /*07d0*/  IMAD.U32 R6, RZ, RZ, UR4 ;  /* 0x00000004ff067e24 */ /* 0x000fe2000f8e00ff */
[----:B------:R-:W-:Y:S01]  /*07e0*/  MOV R10, UR6 ;  /* 0x00000006000a7c02 */ /* 0x000fe20008000f00 */
[----:B------:R-:W-:-:S02]  /*07f0*/  IMAD.U32 R7, RZ, RZ, UR5 ;  /* 0x00000005ff077e24 */ /* 0x000fc4000f8e00ff */
[----:B------:R-:W-:Y:S02]  /*0800*/  IMAD.U32 R11, RZ, RZ, UR7 ;  /* 0x00000007ff0b7e24 */ /* 0x000fe4000f8e00ff */
[----:B------:R-:W-:Y:S02]  /*0810*/  IMAD.MOV.U32 R8, RZ, RZ, 0x1dd ;  /* 0x000001ddff087424 */ /* 0x000fe400078e00ff */
[----:B------:R-:W-:-:S07]  /*0820*/  IMAD.MOV.U32 R12, RZ, RZ, 0x1 ;  /* 0x00000001ff0c7424 */ /* 0x000fce00078e00ff */
[----:B------:R-:W-:-:S07]  /*0830*/  LEPC R20, `(.L_x_26) ;  /* 0x000000001014794e */ /* 0x000fce0000000000 */
[----:B01----:R-:W-:Y:S05]  /*0840*/  CALL.ABS.NOINC R2 ;  /* 0x0000000002007343 */ /* 0x003fea0003c00000 */
.L_x_26:
[----:B------:R-:W-:Y:S05]  /*0850*/  BSYNC B6 ;  /* 0x0000000000067941 */ /* 0x000fea0003800000 */
.L_x_25:
        /* <DEDUP_REMOVED lines=8> */
[----:B------:R-:W-:Y:S01]  /*08e0*/  HFMA2.MMA R12, -RZ, RZ, 0, 5.9604644775390625e-08 ;  /* 0x00000001ff0c7435 */ /* 0x000fe200000001ff */
[----:B------:R-:W-:Y:S01]  /*08f0*/  IMAD.U32 R5, RZ, RZ, UR5 ;  /* 0x00000005ff057e24 */ /* 0x000fe2000f8e00ff */
[----:B------:R-:W0:Y:S01]  /*0900*/  LDC.64 R2, c[0x4][R2] ;  /* 0x0100000002027b82 */ /* 0x000e220000000a00 */
[----:B------:R-:W-:Y:S01]  /*0910*/  ULDC.64 UR4, c[0x4][0x2d0] ;  /* 0x0100b40000047ab9 */ /* 0x000fe20000000a00 */
[----:B------:R-:W-:Y:S01]  /*0920*/  IMAD.U32 R10, RZ, RZ, UR6 ;  /* 0x00000006ff0a7e24 */ /* 0x000fe2000f8e00ff */
[----:B------:R-:W-:Y:S01]  /*0930*/  MOV R7, UR5 ;  /* 0x0000000500077c02 */ /* 0x000fe20008000f00 */
[----:B------:R-:W-:-:S02]  /*0940*/  IMAD.U32 R6, RZ, RZ, UR4 ;  /* 0x00000004ff067e24 */ /* 0x000fc4000f8e00ff */
[----:B------:R-:W-:Y:S02]  /*0950*/  IMAD.U32 R11, RZ, RZ, UR7 ;  /* 0x00000007ff0b7e24 */ /* 0x000fe4000f8e00ff */
[----:B------:R-:W-:Y:S02]  /*0960*/  IMAD.MOV.U32 R8, RZ, RZ, 0x1e1 ;  /* 0x000001e1ff087424 */ /* 0x000fe400078e00ff */
[----:B------:R-:W-:-:S07]  /*0970*/  IMAD.MOV.U32 R13, RZ, RZ, RZ ;  /* 0x000000ffff0d7224 */ /* 0x000fce00078e00ff */
[----:B------:R-:W-:-:S07]  /*0980*/  LEPC R20, `(.L_x_28) ;  /* 0x000000001014794e */ /* 0x000fce0000000000 */
[----:B01----:R-:W-:Y:S05]  /*0990*/  CALL.ABS.NOINC R2 ;  /* 0x0000000002007343 */ /* 0x003fea0003c00000 */
.L_x_28:
[----:B------:R-:W-:Y:S05]  /*09a0*/  BSYNC B6 ;  /* 0x0000000000067941 */ /* 0x000fea0003800000 */
.L_x_27:
[----:B------:R-:W0:Y:S02]  /*09b0*/  LDC.64 R2, c[0x0][0x210] ;  /* 0x00008400ff027b82 */ /* 0x000e240000000a00 */
[----:B0-----:R-:W-:-:S05]  /*09c0*/  IMAD.WIDE R2, R19, 0x2, R2 ;  /* 0x0000000213027825 */ /* 0x001fca00078e0202 */
[----:B-1----:R0:W-:Y:S02]  /*09d0*/  STG.E.U16 desc[UR36][R2.64], R17 ;  /* 0x0000001102007986 */ /* 0x0021e4000c101524 */
.L_x_24:
[----:B------:R-:W-:Y:S05]  /*09e0*/  BSYNC B7 ;  /* 0x0000000000077941 */ /* 0x000fea0003800000 */
.L_x_23:
[----:B------:R-:W-:-:S05]  /*09f0*/  VIADD R16, R16, UR46 ;  /* 0x0000002e10107c36 */ /* 0x000fca0008000000 */
[----:B------:R-:W-:-:S13]  /*0a00*/  ISETP.GE.AND P0, PT, R16, UR45, PT ;  /* 0x0000002d10007c0c */ /* 0x000fda000bf06270 */
[----:B------:R-:W-:Y:S05]  /*0a10*/  @!P0 BRA `(.L_x_14) ;  /* 0xfffffffc001c8947 */ /* 0x000fea000383ffff */
[----:B------:R-:W-:Y:S05]  /*0a20*/  EXIT ;  /* 0x000000000000794d */ /* 0x000fea0003800000 */
.L_x_29:
        /* <DEDUP_REMOVED lines=13> */
.L_x_10744:


//--------------------- .text._ZN2at6native39_GLOBAL__N__cee6930f_7_Loss_cu_5b0651e139nll_loss_backward_reduce_cuda_kernel_2dIN3c104HalfElEEvPT_PKS5_PKT0_S8_S8_biill --------------------------
	.section	.text._ZN2at6native39_GLOBAL__N__cee6930f_7_Loss_cu_5b0651e139nll_loss_backward_reduce_cuda_kernel_2dIN3c104HalfElEEvPT_PKS5_PKT0_S8_S8_biill,"ax",@progbits
	.align	128
.text._ZN2at6native39_GLOBAL__N__cee6930f_7_Loss_cu_5b0651e139nll_loss_backward_reduce_cuda_kernel_2dIN3c104HalfElEEvPT_PKS5_PKT0_S8_S8_biill:
        .type           _ZN2at6native39_GLOBAL__N__cee6930f_7_Loss_cu_5b0651e139nll_loss_backward_reduce_cuda_kernel_2dIN3c104HalfElEEvPT_PKS5_PKT0_S8_S8_biill,@function
        .size           _ZN2at6native39_GLOBAL__N__cee6930f_7_Loss_cu_5b0651e139nll_loss_backward_reduce_cuda_kernel_2dIN3c104HalfElEEvPT_PKS5_PKT0_S8_S8_biill,(.L_x_10745 - _ZN2at6native39_GLOBAL__N__cee6930f_7_Loss_cu_5b0651e139nll_loss_backward_reduce_cuda_kernel_2dIN3c104HalfElEEvPT_PKS5_PKT0_S8_S8_biill)
        .other          _ZN2at6native39_GLOBAL__N__cee6930f_7_Loss_cu_5b0651e139nll_loss_backward_reduce_cuda_kernel_2dIN3c104HalfElEEvPT_PKS5_PKT0_S8_S8_biill,@"STO_CUDA_ENTRY STV_DEFAULT"
_ZN2at6native39_GLOBAL__N__cee6930f_7_Loss_cu_5b0651e139nll_loss_backward_reduce_cuda_kernel_2dIN3c104HalfElEEvPT_PKS5_PKT0_S8_S8_biill:
        /* <DEDUP_REMOVED lines=12> */
[----:B----4-:R-:W-:Y:S02]  /*00c0*/  @P0 HADD2.F32 R0, -RZ, R2.H0_H0 ;  /* 0x20000002ff000230 */ /* 0x010fe40000004100 */
[----:B---3--:R-:W-:-:S04]  /*00d0*/  @P0 HADD2.F32 R6, -RZ, R4.H0_H0 ;  /* 0x20000004ff060230 */ /* 0x008fc80000004100 */
[----:B------:R-:W1:Y:S02]  /*00e0*/  @P0 MUFU.RCP R7, R6 ;  /* 0x0000000600070308 */ /* 0x000e640000001000 */
[----:B-1----:R-:W-:-:S05]  /*00f0*/  @P0 FMUL.FTZ R0, R0, R7 ;  /* 0x0000000700000220 */ /* 0x002fca0000410000 */
[----:B------:R-:W-:-:S04]  /*0100*/  @P0 F2FP.F16.F32.PACK_AB R0, RZ, R0 ;  /* 0x00000000ff00023e */ /* 0x000fc800000000ff */
[----:B------:R-:W-:Y:S01]  /*0110*/  @!P0 PRMT R0, R2, 0x7610, R0 ;  /* 0x0000761002008816 */ /* 0x000fe20000000000 */
[----:B0-----:R-:W-:Y:S06]  /*0120*/  @P1 EXIT ;  /* 0x000000000000194d */ /* 0x001fec0003800000 */
[----:B------:R-:W-:Y:S01]  /*0130*/  ULDC.64 UR4, c[0x0][0x228] ;  /* 0x00008a0000047ab9 */ /* 0x000fe20000000a00 */
[----:B------:R-:W-:Y:S01]  /*0140*/  HADD2 R18, -R0.H0_H0, -RZ.H0_H0 ;  /* 0xa00000ff00127230 */ /* 0x000fe20000000900 */
[----:B------:R-:W-:Y:S01]  /*0150*/  ISETP.NE.U32.AND P0, PT, RZ, UR4, PT ;  /* 0x00000004ff007c0c */ /* 0x000fe2000bf05070 */
[----:B------:R-:W-:Y:S01]  /*0160*/  ULDC UR38, c[0x0][0x240] ;  /* 0x0000900000267ab9 */ /* 0x000fe20000000800 */
[----:B------:R-:W-:Y:S01]  /*0170*/  ULDC UR39, c[0x0][0x0] ;  /* 0x0000000000277ab9 */ /* 0x000fe20000000800 */
[----:B------:R-:W-:Y:S01]  /*0180*/  USHF.R.S32.HI UR38, URZ, 0x1f, UR38 ;  /* 0x0000001f3f267899 */ /* 0x000fe20008011426 */
[----:B------:R-:W-:Y:S01]  /*0190*/  ISETP.NE.AND.EX P0, PT, RZ, UR5, PT, P0 ;  /* 0x00000005ff007c0c */ /* 0x000fe2000bf05300 */
[----:B------:R-:W-:Y:S01]  /*01a0*/  ULDC UR44, c[0x0][0x240] ;  /* 0x00009000002c7ab9 */ /* 0x000fe20000000800 */
[----:B------:R-:W-:Y:S01]  /*01b0*/  ULDC UR45, c[0x0][0x23c] ;  /* 0x00008f00002d7ab9 */ /* 0x000fe20000000800 */
[----:B------:R-:W-:Y:S01]  /*01c0*/  ULDC.64 UR40, c[0x0][0x250] ;  /* 0x0000940000287ab9 */ /* 0x000fe20000000a00 */
[----:B------:R-:W-:Y:S01]  /*01d0*/  ULDC.64 UR42, c[0x0][0x248] ;  /* 0x00009200002a7ab9 */ /* 0x000fe20000000a00 */
[----:B------:R-:W-:Y:S01]  /*01e0*/  ULDC.64 UR46, c[0x0][0x210] ;  /* 0x00008400002e7ab9 */ /* 0x000fe20000000a00 */
[----:B------:R-:W-:-:S07]  /*01f0*/  PRMT R18, R18, 0x5410, RZ ;  /* 0x0000541012127816 */ /* 0x000fce00000000ff */
[----:B------:R-:W-:Y:S05]  /*0200*/  @!P0 BRA `(.L_x_30) ;  /* 0x0000000000ec8947 */ /* 0x000fea0003800000 */
[----:B------:R-:W-:Y:S01]  /*0210*/  BSSY B8, `(.L_x_31) ;  /* 0x0000039000087945 */ /* 0x000fe20003800000 */
[----:B------:R-:W-:Y:S01]  /*0220*/  HADD2.F32 R18, -RZ, -R0.H0_H0 ;  /* 0xa0000000ff127230 */ /* 0x000fe20000004100 */
[----:B------:R-:W-:Y:S01]  /*0230*/  ULDC UR46, c[0x0][0x240] ;  /* 0x00009000002e7ab9 */ /* 0x000fe20000000800 */
[----:B------:R-:W-:Y:S01]  /*0240*/  ULDC UR47, c[0x0][0x23c] ;  /* 0x00008f00002f7ab9 */ /* 0x000fe20000000800 */
[----:B------:R-:W-:Y:S01]  /*0250*/  ULDC.64 UR40, c[0x0][0x250] ;  /* 0x0000940000287ab9 */ /* 0x000fe20000000a00 */
[----:B------:R-:W-:Y:S01]  /*0260*/  ULDC.64 UR42, c[0x0][0x248] ;  /* 0x00009200002a7ab9 */ /* 0x000fe20000000a00 */
[----:B------:R-:W-:Y:S01]  /*0270*/  ULDC.64 UR48, c[0x0][0x228] ;  /* 0x00008a0000307ab9 */ /* 0x000fe20000000a00 */
[----:B------:R-:W-:-:S05]  /*0280*/  ULDC.64 UR44, c[0x0][0x210] ;  /* 0x00008400002c7ab9 */ /* 0x000fca0000000a00 */
.L_x_36:
        /* <DEDUP_REMOVED lines=17> */
[----:B------:R-:W-:Y:S02]  /*03a0*/  IMAD.U32 R4, RZ, RZ, UR4 ;  /* 0x00000004ff047e24 */ /* 0x000fe4000f8e00ff */
[----:B------:R-:W-:Y:S01]  /*03b0*/  IMAD.U32 R5, RZ, RZ, UR5 ;  /* 0x00000005ff057e24 */ /* 0x000fe2000f8e00ff */
[----:B------:R-:W0:Y:S01]  /*03c0*/  LDC.64 R2, c[0x4][R2] ;  /* 0x0100000002027b82 */ /* 0x000e220000000a00 */
[----:B------:R-:W-:Y:S01]  /*03d0*/  ULDC.64 UR4, c[0x4][0x2d0] ;  /* 0x0100b40000047ab9 */ /* 0x000fe20000000a00 */
[----:B------:R-:W-:Y:S02]  /*03e0*/  IMAD.U32 R10, RZ, RZ, UR6 ;  /* 0x00000006ff0a7e24 */ /* 0x000fe4000f8e00ff */
[----:B------:R-:W-:-:S02]  /*03f0*/  IMAD.U32 R6, RZ, RZ, UR4 ;  /* 0x00000004ff067e24 */ /* 0x000fc4000f8e00ff */
[----:B------:R-:W-:Y:S02]  /*0400*/  IMAD.U32 R7, RZ, RZ, UR5 ;  /* 0x00000005ff077e24 */ /* 0x000fe4000f8e00ff */
[----:B------:R-:W-:Y:S02]  /*0410*/  IMAD.U32 R11, RZ, RZ, UR7 ;  /* 0x00000007ff0b7e24 */ /* 0x000fe4000f8e00ff */
[----:B------:R-:W-:Y:S02]  /*0420*/  IMAD.MOV.U32 R8, RZ, RZ, 0x1dd ;  /* 0x000001ddff087424 */ /* 0x000fe400078e00ff */
[----:B------:R-:W-:Y:S02]  /*0430*/  IMAD.MOV.U32 R12, RZ, RZ, 0x1 ;  /* 0x00000001ff0c7424 */ /* 0x000fe400078e00ff */
[----:B------:R-:W-:-:S07]  /*0440*/  IMAD.MOV.U32 R13, RZ, RZ, RZ ;  /* 0x000000ffff0d7224 */ /* 0x000fce00078e00ff */
[----:B------:R-:W-:-:S07]  /*0450*/  LEPC R20, `(.L_x_35) ;  /* 0x000000001014794e */ /* 0x000fce0000000000 */
[----:B0-----:R-:W-:Y:S05]  /*0460*/  CALL.ABS.NOINC R2 ;  /* 0x0000000002007343 */ /* 0x001fea0003c00000 */
.L_x_35:
[----:B------:R-:W-:Y:S05]  /*0470*/  BSYNC B6 ;  /* 0x0000000000067941 */ /* 0x000fea0003800000 */
.L_x_34:
        /* <DEDUP_REMOVED lines=9> */
[----:B--2---:R-:W-:-:S05]  /*0510*/  HADD2.F32 R5, -RZ, R2.H0_H0 ;  /* 0x20000002ff057230 */ /* 0x004fca0000004100 */
[----:B------:R-:W-:-:S05]  /*0520*/  FMUL.FTZ R5, R18, R5 ;  /* 0x0000000512057220 */ /* 0x000fca0000410000 */
[----:B------:R-:W-:Y:S02]  /*0530*/  F2FP.F16.F32.PACK_AB R0, RZ, R5 ;  /* 0x00000005ff00723e */ /* 0x000fe400000000ff */
[----:B------:R-:W-:-:S05]  /*0540*/  LEA.HI.X R5, R16, UR45, R7, 0x1, P0 ;  /* 0x0000002d10057c11 */ /* 0x000fca00080f0c07 */
[----:B------:R0:W-:Y:S02]  /*0550*/  STG.E.U16 desc[UR36][R4.64], R0 ;  /* 0x0000000004007986 */ /* 0x0001e4000c101524 */
.L_x_33:
[----:B------:R-:W-:Y:S05]  /*0560*/  BSYNC B7 ;  /* 0x0000000000077941 */ /* 0x000fea0003800000 */
.L_x_32:
[----:B------:R-:W-:-:S05]  /*0570*/  VIADD R19, R19, UR39 ;  /* 0x0000002713137c36 */ /* 0x000fca0008000000 */
[----:B------:R-:W-:-:S13]  /*0580*/  ISETP.GE.AND P0, PT, R19, UR47, PT ;  /* 0x0000002f13007c0c */ /* 0x000fda000bf06270 */
[----:B------:R-:W-:Y:S05]  /*0590*/  @!P0 BRA `(.L_x_36) ;  /* 0xfffffffc003c8947 */ /* 0x000fea000383ffff */
[----:B------:R-:W-:Y:S05]  /*05a0*/  BSYNC B8 ;  /* 0x0000000000087941 */ /* 0x000fea0003800000 */
.L_x_31:
[----:B------:R-:W-:Y:S05]  /*05b0*/  EXIT ;  /* 0x000000000000794d */ /* 0x000fea0003800000 */
.L_x_30:
[----:B------:R-:W-:Y:S01]  /*05c0*/  BSSY B8, `(.L_x_37) ;  /* 0x000002c000087945 */ /* 0x000fe20003800000 */
.L_x_42:
        /* <DEDUP_REMOVED lines=30> */
.L_x_41:
[----:B------:R-:W-:Y:S05]  /*07b0*/  BSYNC B6 ;  /* 0x0000000000067941 */ /* 0x000fea0003800000 */
.L_x_40:
[----:B------:R-:W-:Y:S01]  /*07c0*/  SHF.R.S32.HI R0, RZ, 0x1f, R19 ;  /* 0x0000001fff007819 */ /* 0x000fe20000011413 */
[----:B------:R-:W-:-:S04]  /*07d0*/  IMAD.WIDE.U32 R16, R19, UR44, R16 ;  /* 0x0000002c13107c25 */ /* 0x000fc8000f8e0010 */
[----:B------:R-:W-:Y:S01]  /*07e0*/  IMAD R0, R0, UR44, RZ ;  /* 0x0000002c00007c24 */ /* 0x000fe2000f8e02ff */
[----:B------:R-:W-:-:S03]  /*07f0*/  LEA R2, P0, R16, UR46, 0x1 ;  /* 0x0000002e10027c11 */ /* 0x000fc6000f8008ff */
[----:B------:R-:W-:-:S04]  /*0800*/  IMAD R3, R19, UR38, R0 ;  /* 0x0000002613037c24 */ /* 0x000fc8000f8e0200 */
[----:B------:R-:W-:-:S05]  /*0810*/  IMAD.IADD R3, R17, 0x1, R3 ;  /* 0x0000000111037824 */ /* 0x000fca00078e0203 */
[----:B------:R-:W-:-:S05]  /*0820*/  LEA.HI.X R3, R16, UR47, R3, 0x1, P0 ;  /* 0x0000002f10037c11 */ /* 0x000fca00080f0c03 */
[----:B------:R0:W-:Y:S02]  /*0830*/  STG.E.U16 desc[UR36][R2.64], R18 ;  /* 0x0000001202007986 */ /* 0x0001e4000c101524 */
.L_x_39:
[----:B------:R-:W-:Y:S05]  /*0840*/  BSYNC B7 ;  /* 0x0000000000077941 */ /* 0x000fea0003800000 */
.L_x_38:
[----:B------:R-:W-:-:S05]  /*0850*/  VIADD R19, R19, UR39 ;  /* 0x0000002713137c36 */ /* 0x000fca0008000000 */
[----:B------:R-:W-:-:S13]  /*0860*/  ISETP.GE.AND P0, PT, R19, UR45, PT ;  /* 0x0000002d13007c0c */ /* 0x000fda000bf06270 */
[----:B------:R-:W-:Y:S05]  /*0870*/  @!P0 BRA `(.L_x_42) ;  /* 0xfffffffc00548947 */ /* 0x000fea000383ffff */
[----:B------:R-:W-:Y:S05]  /*0880*/  BSYNC B8 ;  /* 0x0000000000087941 */ /* 0x000fea0003800000 */
.L_x_37:
[----:B------:R-:W-:Y:S05]  /*0890*/  EXIT ;  /* 0x000000000000794d */ /* 0x000fea0003800000 */
.L_x_43:
        /* <DEDUP_REMOVED lines=14> */
.L_x_10745:


//--------------------- .text._ZN2at6native39_GLOBAL__N__cee6930f_7_Loss_cu_5b0651e139nll_loss_backward_reduce_cuda_kernel_2dIN3c104HalfEhEEvPT_PKS5_PKT0_S8_S8_biill --------------------------
	.section	.text._ZN2at6native39_GLOBAL__N__cee6930f_7_Loss_cu_5b0651e139nll_loss_backward_reduce_cuda_kernel_2dIN3c104HalfEhEEvPT_PKS5_PKT0_S8_S8_biill,"ax",@progbits
	.align	128
.text._ZN2at6native39_GLOBAL__N__cee6930f_7_Loss_cu_5b0651e139nll_loss_backward_reduce_cuda_kernel_2dIN3c104HalfEhEEvPT_PKS5_PKT0_S8_S8_biill:
        .type           _ZN2at6native39_GLOBAL__N__cee6930f_7_Loss_cu_5b0651e139nll_loss_backward_reduce_cuda_kernel_2dIN3c104HalfEhEEvPT_PKS5_PKT0_S8_S8_biill,@function
        .size           _ZN2at6native39_GLOBAL__N__cee6930f_7_Loss_cu_5b0651e139nll_loss_backward_reduce_cuda_kernel_2dIN3c104HalfEhEEvPT_PKS5_PKT0_S8_S8_biill,(.L_x_10746 - _ZN2at6native39_GLOBAL__N__cee6930f_7_Loss_cu_5b0651e139nll_loss_backward_reduce_cuda_kernel_2dIN3c104HalfEhEEvPT_PKS5_PKT0_S8_S8_biill)
        .other          _ZN2at6native39_GLOBAL__N__cee6930f_7_Loss_cu_5b0651e139nll_loss_backward_reduce_cuda_kernel_2dIN3c104HalfEhEEvPT_PKS5_PKT0_S8_S8_biill,@"STO_CUDA_ENTRY STV_DEFAULT"
_ZN2at6native39_GLOBAL__N__cee6930f_7_Loss_cu_5b0651e139nll_loss_backward_reduce_cuda_kernel_2dIN3c104HalfEhEEvPT_PKS5_PKT0_S8_S8_biill:
        /* <DEDUP_REMOVED lines=24> */
[----:B------:R-:W-:Y:S01]  /*0180*/  ULDC UR44, c[0x0][0x240] ;  /* 0x00009000002c7ab9 */ /* 0x000fe20000000800 */
[----:B------:R-:W-:Y:S01]  /*0190*/  ISETP.NE.AND.EX P0, PT, RZ, UR5, PT, P0 ;  /* 0x00000005ff007c0c */ /* 0x000fe2000bf05300 */
[----:B------:R-:W-:Y:S01]  /*01a0*/  ULDC.64 UR38, c[0x0][0x220] ;  /* 0x0000880000267ab9 */ /* 0x000fe20000000a00 */
[----:B------:R-:W-:Y:S01]  /*01b0*/  ULDC.64 UR40, c[0x0][0x250] ;  /* 0x0000940000287ab9 */ /* 0x000fe20000000a00 */
[----:B------:R-:W-:Y:S01]  /*01c0*/  ULDC.64 UR42, c[0x0][0x248] ;  /* 0x00009200002a7ab9 */ /* 0x000fe20000000a00 */
[----:B------:R-:W-:-:S09]  /*01d0*/  PRMT R17, R17, 0x5410, RZ ;  /* 0x0000541011117816 */ /* 0x000fd200000000ff */
        /* <DEDUP_REMOVED lines=9> */
.L_x_52:
        /* <DEDUP_REMOVED lines=28> */
.L_x_49:
[----:B------:R-:W-:Y:S05]  /*0430*/  BSYNC B6 ;  /* 0x0000000000067941 */ /* 0x000fea0003800000 */
.L_x_48:
[----:B------:R-:W-:Y:S01]  /*0440*/  IMAD R19, R16, UR47, R19 ;  /* 0x0000002f10137c24 */ /* 0x000fe2000f8e0213 */
[----:B------:R-:W-:Y:S04]  /*0450*/  BSSY B6, `(.L_x_50) ;  /* 0x0000013000067945 */ /* 0x000fe80003800000 */
[----:B------:R-:W-:-:S13]  /*0460*/  ISETP.GT.AND P0, PT, R19, -0x1, PT ;  /* 0xffffffff1300780c */ /* 0x000fda0003f04270 */
[----:B------:R-:W-:Y:S05]  /*0470*/  @P0 BRA `(.L_x_51) ;  /* 0x0000000000400947 */ /* 0x000fea0003800000 */
        /* <DEDUP_REMOVED lines=16> */
.L_x_51:
[----:B------:R-:W-:Y:S05]  /*0580*/  BSYNC B6 ;  /* 0x0000000000067941 */ /* 0x000fea0003800000 */
.L_x_50:
[C---:B------:R-:W-:Y:S01]  /*0590*/  LEA R4, P0, R18.reuse, UR44, 0x1 ;  /* 0x0000002c12047c11 */ /* 0x040fe2000f8008ff */
[----:B------:R-:W0:Y:S03]  /*05a0*/  LDC.64 R2, c[0x0][0x210] ;  /* 0x00008400ff027b82 */ /* 0x000e260000000a00 */
[----:B------:R-:W-:-:S05]  /*05b0*/  LEA.HI.X R5, R18, UR45, RZ, 0x1, P0 ;  /* 0x0000002d12057c11 */ /* 0x000fca00080f0cff */
[----:B------:R-:W2:Y:S01]  /*05c0*/  LDG.E.U16 R4, desc[UR36][R4.64] ;  /* 0x0000002404047981 */ /* 0x000ea2000c1e1500 */
[----:B0-----:R-:W-:-:S04]  /*05d0*/  IMAD.WIDE R2, R19, 0x2, R2 ;  /* 0x0000000213027825 */ /* 0x001fc800078e0202 */
[----:B--2---:R-:W-:-:S05]  /*05e0*/  HADD2.F32 R0, -RZ, R4.H0_H0 ;  /* 0x20000004ff007230 */ /* 0x004fca0000004100 */
[----:B------:R-:W-:-:S05]  /*05f0*/  FMUL.FTZ R0, R17, R0 ;  /* 0x0000000011007220 */ /* 0x000fca0000410000 */
[----:B------:R-:W-:-:S05]  /*0600*/  F2FP.F16.F32.PACK_AB R0, RZ, R0 ;  /* 0x00000000ff00723e */ /* 0x000fca00000000ff */
[----:B------:R0:W-:Y:S02]  /*0610*/  STG.E.U16 desc[UR36][R2.64], R0 ;  /* 0x0000000002007986 */ /* 0x0001e4000c101524 */
.L_x_47:
[----:B------:R-:W-:Y:S05]  /*0620*/  BSYNC B7 ;  /* 0x0000000000077941 */ /* 0x000fea0003800000 */
.L_x_46:
[----:B------:R-:W-:-:S05]  /*0630*/  VIADD R16, R16, UR46 ;  /* 0x0000002e10107c36 */ /* 0x000fca0008000000 */
[----:B------:R-:W-:-:S13]  /*0640*/  ISETP.GE.AND P0, PT, R16, UR48, PT ;  /* 0x0000003010007c0c */ /* 0x000fda000bf06270 */
[----:B------:R-:W-:Y:S05]  /*0650*/  @!P0 BRA `(.L_x_52) ;  /* 0xfffffffc00048947 */ /* 0x000fea000383ffff */
[----:B------:R-:W-:Y:S05]  /*0660*/  BSYNC B8 ;  /* 0x0000000000087941 */ /* 0x000fea0003800000 */
.L_x_45:
[----:B------:R-:W-:Y:S05]  /*0670*/  EXIT ;  /* 0x000000000000794d */ /* 0x000fea0003800000 */
.L_x_44:
        /* <DEDUP_REMOVED lines=27> */
[----:B0-----:R-:W-:Y:S05]  /*0830*/  CALL.ABS.NOINC R2 ;  /* 0x0000000002007343 */ /* 0x001fea0003c00000 */
.L_x_56:
[----:B------:R-:W-:Y:S05]  /*0840*/  BSYNC B6 ;  /* 0x0000000000067941 */ /* 0x000fea0003800000 */
.L_x_55:
        /* <DEDUP_REMOVED lines=19> */
[----:B0-----:R-:W-:Y:S05]  /*0980*/  CALL.ABS.NOINC R2 ;  /* 0x0000000002007343 */ /* 0x001fea0003c00000 */
.L_x_58:
[----:B------:R-:W-:Y:S05]  /*0990*/  BSYNC B6 ;  /* 0x0000000000067941 */ /* 0x000fea0003800000 */
.L_x_57:
[----:B------:R-:W0:Y:S02]  /*09a0*/  LDC.64 R2, c[0x0][0x210] ;  /* 0x00008400ff027b82 */ /* 0x000e240000000a00 */
[----:B0-----:R-:W-:-:S05]  /*09b0*/  IMAD.WIDE R2, R19, 0x2, R2 ;  /* 0x0000000213027825 */ /* 0x001fca00078e0202 */
[----:B------:R0:W-:Y:S02]  /*09c0*/  STG.E.U16 desc[UR36][R2.64], R17 ;  /* 0x0000001102007986 */ /* 0x0001e4000c101524 */
.L_x_54:
[----:B------:R-:W-:Y:S05]  /*09d0*/  BSYNC B7 ;  /* 0x0000000000077941 */ /* 0x000fea0003800000 */
.L_x_53:
[----:B------:R-:W-:-:S05]  /*09e0*/  VIADD R16, R16, UR46 ;  /* 0x0000002e10107c36 */ /* 0x000fca0008000000 */
[----:B------:R-:W-:-:S13]  /*09f0*/  ISETP.GE.AND P0, PT, R16, UR45, PT ;  /* 0x0000002d10007c0c */ /* 0x000fda000bf06270 */
[----:B------:R-:W-:Y:S05]  /*0a00*/  @!P0 BRA `(.L_x_44) ;  /* 0xfffffffc001c8947 */ /* 0x000fea000383ffff */
[----:B------:R-:W-:Y:S05]  /*0a10*/  EXIT ;  /* 0x000000000000794d */ /* 0x000fea0003800000 */
.L_x_59:
        /* <DEDUP_REMOVED lines=14> */
.L_x_10746:


//--------------------- .text._ZN2at6native39_GLOBAL__N__cee6930f_7_Loss_cu_5b0651e139nll_loss_backward_reduce_cuda_kernel_2dIflEEvPT_PKS3_PKT0_S6_S6_biill --------------------------
	.section	.text._ZN2at6native39_GLOBAL__N__cee6930f_7_Loss_cu_5b0651e139nll_loss_backward_reduce_cuda_kernel_2dIflEEvPT_PKS3_PKT0_S6_S6_biill,"ax",@progbits
	.align	128
.text._ZN2at6native39_GLOBAL__N__cee6930f_7_Loss_cu_5b0651e139nll_loss_backward_reduce_cuda_kernel_2dIflEEvPT_PKS3_PKT0_S6_S6_biill:
        .type           _ZN2at6native39_GLOBAL__N__cee6930f_7_Loss_cu_5b0651e139nll_loss_backward_reduce_cuda_kernel_2dIflEEvPT_PKS3_PKT0_S6_S6_biill,@function
        .size           _ZN2at6native39_GLOBAL__N__cee6930f_7_Loss_cu_5b0651e139nll_loss_backward_reduce_cuda_kernel_2dIflEEvPT_PKS3_PKT0_S6_S6_biill,(.L_x_10747 - _ZN2at6native39_GLOBAL__N__cee6930f_7_Loss_cu_5b0651e139nll_loss_backward_reduce_cuda_kernel_2dIflEEvPT_PKS3_PKT0_S6_S6_biill)
        .other          _ZN2at6native39_GLOBAL__N__cee6930f_7_Loss_cu_5b0651e139nll_loss_backward_reduce_cuda_kernel_2dIflEEvPT_PKS3_PKT0_S6_S6_biill,@"STO_CUDA_ENTRY STV_DEFAULT"
_ZN2at6native39_GLOBAL__N__cee6930f_7_Loss_cu_5b0651e139nll_loss_backward_reduce_cuda_kernel_2dIflEEvPT_PKS3_PKT0_S6_S6_biill:
[----:B------:R-:W0:Y:S01]  /*0000*/  LDC R1, c[0x0][0x28] ;  /* 0x00000a00ff017b82 */ /* 0x000e220000000800 */
[----:B------:R-:W-:Y:S01]  /*0010*/  ULDC.U8 UR4, c[0x0][0x238] ;  /* 0x00008e0000047ab9 */ /* 0x000fe20000000000 */
[----:B------:R-:W-:Y:S01]  /*0020*/  ULDC.64 UR36, c[0x0][0x208] ;  /* 0x0000820000247ab9 */ /* 0x000fe20000000a00 */
[----:B------:R-:W-:-:S05]  /*0030*/  UPRMT UR4, UR4, 0x8880, URZ ;  /* 0x0000888004047896 */ /* 0x000fca000800003f */
[----:B------:R-:W1:Y:S01]  /*0040*/  LDC.64 R18, c[0x0][0x218] ;  /* 0x00008600ff127b82 */ /* 0x000e620000000a00 */
[----:B------:R-:W-:Y:S01]  /*0050*/  ISETP.NE.AND P1, PT, RZ, UR4, PT ;  /* 0x00000004ff007c0c */ /* 0x000fe2000bf25270 */
[----:B------:R-:W-:-:S12]  /*0060*/  ULDC UR4, c[0x0][0x23c] ;  /* 0x00008f0000047ab9 */ /* 0x000fd80000000800 */
[----:B------:R-:W2:Y:S01]  /*0070*/  @P1 LDC.64 R2, c[0x0][0x230] ;  /* 0x00008c00ff021b82 */ /* 0x000ea20000000a00 */
[----:B-1----:R1:W5:Y:S04]  /*0080*/  LDG.E R18, desc[UR36][R18.64] ;  /* 0x0000002412127981 */ /* 0x002368000c1e1900 */
[----:B--2---:R-:W2:Y:S01]  /*0090*/  @P1 LDG.E R2, desc[UR36][R2.64] ;  /* 0x0000002402021981 */ /* 0x004ea2000c1e1900 */
[----:B-1----:R-:W1:Y:S02]  /*00a0*/  S2R R19, SR_TID.X ;  /* 0x0000000000137919 */ /* 0x002e640000002100 */
[----:B-1----:R-:W-:Y:S01]  /*00b0*/  ISETP.GE.AND P0, PT, R19, UR4, PT ;  /* 0x0000000413007c0c */ /* 0x002fe2000bf06270 */
[----:B--2---:R1:W2:-:S12]  /*00c0*/  @P1 MUFU.RCP R5, R2 ;  /* 0x0000000200051308 */ /* 0x0042980000001000 */
[----:B0-----:R-:W-:Y:S05]  /*00d0*/  @P0 EXIT ;  /* 0x000000000000094d */ /* 0x001fea0003800000 */
[----:B------:R-:W-:Y:S01]  /*00e0*/  ULDC.64 UR4, c[0x0][0x228] ;  /* 0x00008a0000047ab9 */ /* 0x000fe20000000a00 */
[----:B------:R-:W-:Y:S01]  /*00f0*/  ULDC UR38, c[0x0][0x240] ;  /* 0x0000900000267ab9 */ /* 0x000fe20000000800 */
[----:B------:R-:W-:Y:S01]  /*0100*/  ISETP.NE.U32.AND P0, PT, RZ, UR4, PT ;  /* 0x00000004ff007c0c */ /* 0x000fe2000bf05070 */
[----:B--2--5:R-:W-:Y:S01]  /*0110*/  @P1 FMUL.FTZ R18, R18, R5 ;  /* 0x0000000512121220 */ /* 0x024fe20000410000 */
[----:B------:R-:W-:Y:S01]  /*0120*/  ULDC UR39, c[0x0][0x0] ;  /* 0x0000000000277ab9 */ /* 0x000fe20000000800 */
[----:B------:R-:W-:Y:S01]  /*0130*/  ULDC UR54, c[0x0][0x240] ;  /* 0x0000900000367ab9 */ /* 0x000fe20000000800 */
[----:B------:R-:W-:Y:S01]  /*0140*/  ISETP.NE.AND.EX P0, PT, RZ, UR5, PT, P0 ;  /* 0x00000005ff007c0c */ /* 0x000fe2000bf05300 */
[----:B------:R-:W-:Y:S01]  /*0150*/  ULDC UR55, c[0x0][0x240] ;  /* 0x0000900000377ab9 */ /* 0x000fe20000000800 */
[----:B------:R-:W-:Y:S01]  /*0160*/  ULDC UR56, c[0x0][0x23c] ;  /* 0x00008f0000387ab9 */ /* 0x000fe20000000800 */
[----:B------:R-:W-:Y:S01]  /*0170*/  ULDC UR57, c[0x0][0x23c] ;  /* 0x00008f0000397ab9 */ /* 0x000fe20000000800 */
[----:B------:R-:W-:Y:S01]  /*0180*/  USHF.R.S32.HI UR38, URZ, 0x1f, UR38 ;  /* 0x0000001f3f267899 */ /* 0x000fe20008011426 */
[----:B------:R-:W-:Y:S01]  /*0190*/  FADD.FTZ R22, -R18, -RZ ;  /* 0x800000ff12167221 */ /* 0x000fe20000010100 */
[----:B------:R-:W-:Y:S01]  /*01a0*/  ULDC.64 UR40, c[0x0][0x250] ;  /* 0x0000940000287ab9 */ /* 0x000fe20000000a00 */
[----:B------:R-:W-:Y:S01]  /*01b0*/  ULDC.64 UR42, c[0x0][0x250] ;  /* 0x00009400002a7ab9 */ /* 0x000fe20000000a00 */
[----:B------:R-:W-:Y:S01]  /*01c0*/  ULDC.64 UR44, c[0x0][0x248] ;  /* 0x00009200002c7ab9 */ /* 0x000fe20000000a00 */
[----:B------:R-:W-:Y:S01]  /*01d0*/  ULDC.64 UR46, c[0x0][0x248] ;  /* 0x00009200002e7ab9 */ /* 0x000fe20000000a00 */
[----:B------:R-:W-:Y:S01]  /*01e0*/  ULDC.64 UR48, c[0x0][0x228] ;  /* 0x00008a0000307ab9 */ /* 0x000fe20000000a00 */
[----:B------:R-:W-:Y:S01]  /*01f0*/  ULDC.64 UR50, c[0x0][0x210] ;  /* 0x0000840000327ab9 */ /* 0x000fe20000000a00 */
[----:B------:R-:W-:Y:S01]  /*0200*/  ULDC.64 UR52, c[0x0][0x210] ;  /* 0x0000840000347ab9 */ /* 0x000fe20000000a00 */
[----:B------:R-:W-:Y:S05]  /*0210*/  @!P0 BRA `(.L_x_60) ;  /* 0x0000000000c88947 */ /* 0x000fea0003800000 */
[----:B------:R-:W-:Y:S01]  /*0220*/  BSSY B8, `(.L_x_61) ;  /* 0x0000030000087945 */ /* 0x000fe20003800000 */
.L_x_66:
        /* <DEDUP_REMOVED lines=14> */
[----:B-1----:R-:W-:Y:S01]  /*0310*/  MOV R2, 0x0 ;  /* 0x0000000000027802 */ /* 0x002fe20000000f00 */
        /* <DEDUP_REMOVED lines=15> */
.L_x_65:
[----:B------:R-:W-:Y:S05]  /*0410*/  BSYNC B6 ;  /* 0x0000000000067941 */ /* 0x000fea0003800000 */
.L_x_64:
[----:B-1----:R-:W-:-:S04]  /*0420*/  LEA R2, P0, R16, UR48, 0x2 ;  /* 0x0000003010027c11 */ /* 0x002fc8000f8010ff */
[----:B------:R-:W-:-:S06]  /*0430*/  LEA.HI.X R3, R16, UR49, R17, 0x2, P0 ;  /* 0x0000003110037c11 */ /* 0x000fcc00080f1411 */
[----:B------:R-:W2:Y:S01]  /*0440*/  LDG.E R3, desc[UR36][R2.64] ;  /* 0x0000002402037981 */ /* 0x000ea2000c1e1900 */
[----:B------:R-:W-:Y:S01]  /*0450*/  SHF.R.S32.HI R0, RZ, 0x1f, R19 ;  /* 0x0000001fff007819 */ /* 0x000fe20000011413 */
[----:B------:R-:W-:-:S04]  /*0460*/  IMAD.WIDE.U32 R16, R19, UR55, R16 ;  /* 0x0000003713107c25 */ /* 0x000fc8000f8e0010 */
[----:B------:R-:W-:Y:S01]  /*0470*/  IMAD R0, R0, UR55, RZ ;  /* 0x0000003700007c24 */ /* 0x000fe2000f8e02ff */
[----:B------:R-:W-:-:S03]  /*0480*/  LEA R4, P0, R16, UR50, 0x2 ;  /* 0x0000003210047c11 */ /* 0x000fc6000f8010ff */
[----:B------:R-:W-:-:S04]  /*0490*/  IMAD R5, R19, UR38, R0 ;  /* 0x0000002613057c24 */ /* 0x000fc8000f8e0200 */
[----:B------:R-:W-:-:S05]  /*04a0*/  IMAD.IADD R5, R17, 0x1, R5 ;  /* 0x0000000111057824 */ /* 0x000fca00078e0205 */
[----:B------:R-:W-:Y:S01]  /*04b0*/  LEA.HI.X R5, R16, UR51, R5, 0x2, P0 ;  /* 0x0000003310057c11 */ /* 0x000fe200080f1405 */
[----:B--2---:R-:W-:-:S05]  /*04c0*/  FMUL.FTZ R7, R3, -R18 ;  /* 0x8000001203077220 */ /* 0x004fca0000410000 */
[----:B------:R0:W-:Y:S02]  /*04d0*/  STG.E desc[UR36][R4.64], R7 ;  /* 0x0000000704007986 */ /* 0x0001e4000c101924 */
.L_x_63:
[----:B------:R-:W-:Y:S05]  /*04e0*/  BSYNC B7 ;  /* 0x0000000000077941 */ /* 0x000fea0003800000 */
.L_x_62:
[----:B------:R-:W-:-:S05]  /*04f0*/  VIADD R19, R19, UR39 ;  /* 0x0000002713137c36 */ /* 0x000fca0008000000 */
[----:B------:R-:W-:-:S13]  /*0500*/  ISETP.GE.AND P0, PT, R19, UR57, PT ;  /* 0x0000003913007c0c */ /* 0x000fda000bf06270 */
[----:B------:R-:W-:Y:S05]  /*0510*/  @!P0 BRA `(.L_x_66) ;  /* 0xfffffffc00448947 */ /* 0x000fea000383ffff */
[----:B------:R-:W-:Y:S05]  /*0520*/  BSYNC B8 ;  /* 0x0000000000087941 */ /* 0x000fea0003800000 */
.L_x_61:
[----:B------:R-:W-:Y:S05]  /*0530*/  EXIT ;  /* 0x000000000000794d */ /* 0x000fea0003800000 */
.L_x_60:
[----:B------:R-:W-:Y:S01]  /*0540*/  BSSY B8, `(.L_x_67) ;  /* 0x000002c000087945 */ /* 0x000fe20003800000 */
.L_x_72:
        /* <DEDUP_REMOVED lines=30> */
.L_x_71:
[----:B------:R-:W-:Y:S05]  /*0730*/  BSYNC B6 ;  /* 0x0000000000067941 */ /* 0x000fea0003800000 */
.L_x_70:
[----:B------:R-:W-:Y:S01]  /*0740*/  SHF.R.S32.HI R0, RZ, 0x1f, R19 ;  /* 0x0000001fff007819 */ /* 0x000fe20000011413 */
[----:B------:R-:W-:-:S04]  /*0750*/  IMAD.WIDE.U32 R16, R19, UR54, R16 ;  /* 0x0000003613107c25 */ /* 0x000fc8000f8e0010 */
[----:B------:R-:W-:Y:S01]  /*0760*/  IMAD R0, R0, UR54, RZ ;  /* 0x0000003600007c24 */ /* 0x000fe2000f8e02ff */
[----:B-1----:R-:W-:-:S03]  /*0770*/  LEA R2, P0, R16, UR52, 0x2 ;  /* 0x0000003410027c11 */ /* 0x002fc6000f8010ff */
[----:B------:R-:W-:-:S04]  /*0780*/  IMAD R3, R19, UR38, R0 ;  /* 0x0000002613037c24 */ /* 0x000fc8000f8e0200 */
[----:B------:R-:W-:-:S05]  /*0790*/  IMAD.IADD R3, R17, 0x1, R3 ;  /* 0x0000000111037824 */ /* 0x000fca00078e0203 */
[----:B------:R-:W-:-:S05]  /*07a0*/  LEA.HI.X R3, R16, UR53, R3, 0x2, P0 ;  /* 0x0000003510037c11 */ /* 0x000fca00080f1403 */
[----:B------:R0:W-:Y:S02]  /*07b0*/  STG.E desc[UR36][R2.64], R22 ;  /* 0x0000001602007986 */ /* 0x0001e4000c101924 */
.L_x_69:
[----:B------:R-:W-:Y:S05]  /*07c0*/  BSYNC B7 ;  /* 0x0000000000077941 */ /* 0x000fea0003800000 */
.L_x_68:
[----:B------:R-:W-:-:S05]  /*07d0*/  VIADD R19, R19, UR39 ;  /* 0x0000002713137c36 */ /* 0x000fca0008000000 */
[----:B------:R-:W-:-:S13]  /*07e0*/  ISETP.GE.AND P0, PT, R19, UR56, PT ;  /* 0x0000003813007c0c */ /* 0x000fda000bf06270 */
[----:B------:R-:W-:Y:S05]  /*07f0*/  @!P0 BRA `(.L_x_72) ;  /* 0xfffffffc00548947 */ /* 0x000fea000383ffff */
[----:B------:R-:W-:Y:S05]  /*0800*/  BSYNC B8 ;  /* 0x0000000000087941 */ /* 0x000fea0003800000 */
.L_x_67:
[----:B------:R-:W-:Y:S05]  /*0810*/  EXIT ;  /* 0x000000000000794d */ /* 0x000fea0003800000 */
.L_x_73:
        /* <DEDUP_REMOVED lines=14> */
.L_x_10747:


//--------------------- .text._ZN2at6native39_GLOBAL__N__cee6930f_7_Loss_cu_5b0651e139nll_loss_backward_reduce_cuda_kernel_2dIfhEEvPT_PKS3_PKT0_S6_S6_biill --------------------------
	.section	.text._ZN2at6native39_GLOBAL__N__cee6930f_7_Loss_cu_5b0651e139nll_loss_backward_reduce_cuda_kernel_2dIfhEEvPT_PKS3_PKT0_S6_S6_biill,"ax",@progbits
	.align	128
.text._ZN2at6native39_GLOBAL__N__cee6930f_7_Loss_cu_5b0651e139nll_loss_backward_reduce_cuda_kernel_2dIfhEEvPT_PKS3_PKT0_S6_S6_biill:
        .type           _ZN2at6native39_GLOBAL__N__cee6930f_7_Loss_cu_5b0651e139nll_loss_backward_reduce_cuda_kernel_2dIfhEEvPT_PKS3_PKT0_S6_S6_biill,@function
        .size           _ZN2at6native39_GLOBAL__N__cee6930f_7_Loss_cu_5b0651e139nll_loss_backward_reduce_cuda_kernel_2dIfhEEvPT_PKS3_PKT0_S6_S6_biill,(.L_x_10748 - _ZN2at6native39_GLOBAL__N__cee6930f_7_Loss_cu_5b0651e139nll_loss_backward_reduce_cuda_kernel_2dIfhEEvPT_PKS3_PKT0_S6_S6_biill)
        .other          _ZN2at6native39_GLOBAL__N__cee6930f_7_Loss_cu_5b0651e139nll_loss_backward_reduce_cuda_kernel_2dIfhEEvPT_PKS3_PKT0_S6_S6_biill,@"STO_CUDA_ENTRY STV_DEFAULT"
_ZN2at6native39_GLOBAL__N__cee6930f_7_Loss_cu_5b0651e139nll_loss_backward_reduce_cuda_kernel_2dIfhEEvPT_PKS3_PKT0_S6_S6_biill:
        /* <DEDUP_REMOVED lines=9> */
[----:B-1----:R1:W5:Y:S04]  /*0090*/  LDG.E R17, desc[UR36][R2.64] ;  /* 0x0000002402117981 */ /* 0x002368000c1e1900 */
[----:B---3--:R-:W3:Y:S01]  /*00a0*/  @P1 LDG.E R4, desc[UR36][R4.64] ;  /* 0x0000002404041981 */ /* 0x008ee2000c1e1900 */
[----:B--2---:R-:W-:Y:S01]  /*00b0*/  ISETP.GE.AND P0, PT, R16, UR4, PT ;  /* 0x0000000410007c0c */ /* 0x004fe2000bf06270 */
[----:B---3--:R1:W2:-:S12]  /*00c0*/  @P1 MUFU.RCP R0, R4 ;  /* 0x0000000400001308 */ /* 0x0082980000001000 */
[----:B0-----:R-:W-:Y:S05]  /*00d0*/  @P0 EXIT ;  /* 0x000000000000094d */ /* 0x001fea0003800000 */
[----:B------:R-:W-:Y:S01]  /*00e0*/  ULDC.64 UR4, c[0x0][0x228] ;  /* 0x00008a0000047ab9 */ /* 0x000fe20000000a00 */
[----:B--2--5:R-:W-:Y:S01]  /*00f0*/  @P1 FMUL.FTZ R17, R17, R0 ;  /* 0x0000000011111220 */ /* 0x024fe20000410000 */
[----:B------:R-:W-:Y:S01]  /*0100*/  ISETP.NE.U32.AND P0, PT, RZ, UR4, PT ;  /* 0x00000004ff007c0c */ /* 0x000fe2000bf05070 */
[----:B------:R-:W-:Y:S01]  /*0110*/  ULDC UR52, c[0x0][0x0] ;  /* 0x0000000000347ab9 */ /* 0x000fe20000000800 */
[----:B------:R-:W-:Y:S01]  /*0120*/  ULDC UR53, c[0x0][0x23c] ;  /* 0x00008f0000357ab9 */ /* 0x000fe20000000800 */
[----:B------:R-:W-:Y:S01]  /*0130*/  ULDC UR54, c[0x0][0x23c] ;  /* 0x00008f0000367ab9 */ /* 0x000fe20000000800 */
[----:B------:R-:W-:Y:S01]  /*0140*/  ISETP.NE.AND.EX P0, PT, RZ, UR5, PT, P0 ;  /* 0x00000005ff007c0c */ /* 0x000fe2000bf05300 */
[----:B------:R-:W-:Y:S01]  /*0150*/  ULDC UR55, c[0x0][0x240] ;  /* 0x0000900000377ab9 */ /* 0x000fe20000000800 */
[----:B------:R-:W-:Y:S01]  /*0160*/  ULDC UR56, c[0x0][0x240] ;  /* 0x0000900000387ab9 */ /* 0x000fe20000000800 */
[----:B------:R-:W-:Y:S01]  /*0170*/  ULDC.64 UR38, c[0x0][0x220] ;  /* 0x0000880000267ab9 */ /* 0x000fe20000000a00 */
[----:B------:R-:W-:Y:S01]  /*0180*/  ULDC.64 UR40, c[0x0][0x220] ;  /* 0x0000880000287ab9 */ /* 0x000fe20000000a00 */
[----:B------:R-:W-:Y:S01]  /*0190*/  ULDC.64 UR42, c[0x0][0x250] ;  /* 0x00009400002a7ab9 */ /* 0x000fe20000000a00 */
[----:B------:R-:W-:Y:S01]  /*01a0*/  ULDC.64 UR44, c[0x0][0x250] ;  /* 0x00009400002c7ab9 */ /* 0x000fe20000000a00 */
[----:B------:R-:W-:Y:S01]  /*01b0*/  ULDC.64 UR46, c[0x0][0x248] ;  /* 0x00009200002e7ab9 */ /* 0x000fe20000000a00 */
[----:B------:R-:W-:Y:S01]  /*01c0*/  ULDC.64 UR48, c[0x0][0x248] ;  /* 0x0000920000307ab9 */ /* 0x000fe20000000a00 */
[----:B------:R-:W-:Y:S01]  /*01d0*/  ULDC.64 UR50, c[0x0][0x228] ;  /* 0x00008a0000327ab9 */ /* 0x000fe20000000a00 */
[----:B------:R-:W-:-:S03]  /*01e0*/  FADD.FTZ R18, -R17, -RZ ;  /* 0x800000ff11127221 */ /* 0x000fc60000010100 */
[----:B------:R-:W-:Y:S05]  /*01f0*/  @!P0 BRA `(.L_x_74) ;  /* 0x0000000400008947 */ /* 0x000fea0003800000 */
[----:B------:R-:W-:Y:S01]  /*0200*/  BSSY B8, `(.L_x_75) ;  /* 0x000003e000087945 */ /* 0x000fe20003800000 */
.L_x_82:
[----:B01----:R-:W-:-:S04]  /*0210*/  IADD3 R2, P0, R16, UR38, RZ ;  /* 0x0000002610027c10 */ /* 0x003fc8000ff1e0ff */
        /* <DEDUP_REMOVED lines=27> */
.L_x_79:
[----:B------:R-:W-:Y:S05]  /*03d0*/  BSYNC B6 ;  /* 0x0000000000067941 */ /* 0x000fea0003800000 */
.L_x_78:
        /* <DEDUP_REMOVED lines=20> */
.L_x_81:
[----:B------:R-:W-:Y:S05]  /*0520*/  BSYNC B6 ;  /* 0x0000000000067941 */ /* 0x000fea0003800000 */
.L_x_80:
[C---:B------:R-:W-:Y:S01]  /*0530*/  LEA R4, P0, R18.reuse, UR50, 0x2 ;  /* 0x0000003212047c11 */ /* 0x040fe2000f8010ff */
[----:B------:R-:W0:Y:S03]  /*0540*/  LDC.64 R2, c[0x0][0x210] ;  /* 0x00008400ff027b82 */ /* 0x000e260000000a00 */
[----:B------:R-:W-:-:S05]  /*0550*/  LEA.HI.X R5, R18, UR51, RZ, 0x2, P0 ;  /* 0x0000003312057c11 */ /* 0x000fca00080f14ff */
[----:B------:R-:W2:Y:S01]  /*0560*/  LDG.E R4, desc[UR36][R4.64] ;  /* 0x0000002404047981 */ /* 0x000ea2000c1e1900 */
[----:B0-----:R-:W-:-:S04]  /*0570*/  IMAD.WIDE R2, R19, 0x4, R2 ;  /* 0x0000000413027825 */ /* 0x001fc800078e0202 */
[----:B--2---:R-:W-:-:S05]  /*0580*/  FMUL.FTZ R7, R4, -R17 ;  /* 0x8000001104077220 */ /* 0x004fca0000410000 */
[----:B------:R0:W-:Y:S02]  /*0590*/  STG.E desc[UR36][R2.64], R7 ;  /* 0x0000000702007986 */ /* 0x0001e4000c101924 */
.L_x_77:
[----:B------:R-:W-:Y:S05]  /*05a0*/  BSYNC B7 ;  /* 0x0000000000077941 */ /* 0x000fea0003800000 */
.L_x_76:
[----:B------:R-:W-:-:S05]  /*05b0*/  VIADD R16, R16, UR52 ;  /* 0x0000003410107c36 */ /* 0x000fca0008000000 */
[----:B------:R-:W-:-:S13]  /*05c0*/  ISETP.GE.AND P0, PT, R16, UR54, PT ;  /* 0x0000003610007c0c */ /* 0x000fda000bf06270 */
[----:B------:R-:W-:Y:S05]  /*05d0*/  @!P0 BRA `(.L_x_82) ;  /* 0xfffffffc000c8947 */ /* 0x000fea000383ffff */
[----:B------:R-:W-:Y:S05]  /*05e0*/  BSYNC B8 ;  /* 0x0000000000087941 */ /* 0x000fea0003800000 */
.L_x_75:
[----:B------:R-:W-:Y:S05]  /*05f0*/  EXIT ;  /* 0x000000000000794d */ /* 0x000fea0003800000 */
.L_x_74:
[----:B------:R-:W-:Y:S01]  /*0600*/  BSSY B8, `(.L_x_83) ;  /* 0x000003a000087945 */ /* 0x000fe20003800000 */
.L_x_90:
        /* <DEDUP_REMOVED lines=28> */
.L_x_87:
[----:B------:R-:W-:Y:S05]  /*07d0*/  BSYNC B6 ;  /* 0x0000000000067941 */ /* 0x000fea0003800000 */
.L_x_86:
        /* <DEDUP_REMOVED lines=20> */
.L_x_89:
[----:B------:R-:W-:Y:S05]  /*0920*/  BSYNC B6 ;  /* 0x0000000000067941 */ /* 0x000fea0003800000 */
.L_x_88:
[----:B------:R-:W0:Y:S02]  /*0930*/  LDC.64 R2, c[0x0][0x210] ;  /* 0x00008400ff027b82 */ /* 0x000e240000000a00 */
[----:B0-----:R-:W-:-:S05]  /*0940*/  IMAD.WIDE R2, R17, 0x4, R2 ;  /* 0x0000000411027825 */ /* 0x001fca00078e0202 */
[----:B------:R0:W-:Y:S02]  /*0950*/  STG.E desc[UR36][R2.64], R18 ;  /* 0x0000001202007986 */ /* 0x0001e4000c101924 */
.L_x_85:
[----:B------:R-:W-:Y:S05]  /*0960*/  BSYNC B7 ;  /* 0x0000000000077941 */ /* 0x000fea0003800000 */
.L_x_84:
[----:B------:R-:W-:-:S05]  /*0970*/  VIADD R16, R16, UR52 ;  /* 0x0000003410107c36 */ /* 0x000fca0008000000 */
[----:B------:R-:W-:-:S13]  /*0980*/  ISETP.GE.AND P0, PT, R16, UR53, PT ;  /* 0x0000003510007c0c */ /* 0x000fda000bf06270 */
[----:B------:R-:W-:Y:S05]  /*0990*/  @!P0 BRA `(.L_x_90) ;  /* 0xfffffffc001c8947 */ /* 0x000fea000383ffff */
[----:B------:R-:W-:Y:S05]  /*09a0*/  BSYNC B8 ;  /* 0x0000000000087941 */ /* 0x000fea0003800000 */
.L_x_83:
[----:B------:R-:W-:Y:S05]  /*09b0*/  EXIT ;  /* 0x000000000000794d */ /* 0x000fea0003800000 */
.L_x_91:
        /* <DEDUP_REMOVED lines=12> */
.L_x_10748:


//--------------------- .text._ZN2at6native39_GLOBAL__N__cee6930f_7_Loss_cu_5b0651e139nll_loss_backward_reduce_cuda_kernel_2dIdlEEvPT_PKS3_PKT0_S6_S6_biill --------------------------
	.section	.text._ZN2at6native39_GLOBAL__N__cee6930f_7_Loss_cu_5b0651e139nll_loss_backward_reduce_cuda_kernel_2dIdlEEvPT_PKS3_PKT0_S6_S6_biill,"ax",@progbits
	.align	128
.text._ZN2at6native39_GLOBAL__N__cee6930f_7_Loss_cu_5b0651e139nll_loss_backward_reduce_cuda_kernel_2dIdlEEvPT_PKS3_PKT0_S6_S6_biill:
        .type           _ZN2at6native39_GLOBAL__N__cee6930f_7_Loss_cu_5b0651e139nll_loss_backward_reduce_cuda_kernel_2dIdlEEvPT_PKS3_PKT0_S6_S6_biill,@function
        .size           _ZN2at6native39_GLOBAL__N__cee6930f_7_Loss_cu_5b0651e139nll_loss_backward_reduce_cuda_kernel_2dIdlEEvPT_PKS3_PKT0_S6_S6_biill,(.L_x_10749 - _ZN2at6native39_GLOBAL__N__cee6930f_7_Loss_cu_5b0651e139nll_loss_backward_reduce_cuda_kernel_2dIdlEEvPT_PKS3_PKT0_S6_S6_biill)
        .other          _ZN2at6native39_GLOBAL__N__cee6930f_7_Loss_cu_5b0651e139nll_loss_backward_reduce_cuda_kernel_2dIdlEEvPT_PKS3_PKT0_S6_S6_biill,@"STO_CUDA_ENTRY STV_DEFAULT"
_ZN2at6native39_GLOBAL__N__cee6930f_7_Loss_cu_5b0651e139nll_loss_backward_reduce_cuda_kernel_2dIdlEEvPT_PKS3_PKT0_S6_S6_biill:
[----:B------:R-:W0:Y:S08]  /*0000*/  LDC R1, c[0x0][0x28] ;  /* 0x00000a00ff017b82 */ /* 0x000e300000000800 */
[----:B------:R-:W1:Y:S01]  /*0010*/  LDC.64 R18, c[0x0][0x218] ;  /* 0x00008600ff127b82 */ /* 0x000e620000000a00 */
[----:B------:R-:W-:Y:S01]  /*0020*/  ULDC.64 UR36, c[0x0][0x208] ;  /* 0x0000820000247ab9 */ /* 0x000fe20000000a00 */
[----:B------:R-:W-:Y:S01]  /*0030*/  ULDC.U8 UR4, c[0x0][0x238] ;  /* 0x00008e0000047ab9 */ /* 0x000fe20000000000 */
[----:B-1----:R-:W5:Y:S01]  /*0040*/  LDG.E.64 R18, desc[UR36][R18.64] ;  /* 0x0000002412127981 */ /* 0x002f62000c1e1b00 */
[----:B------:R-:W-:-:S06]  /*0050*/  UPRMT UR4, UR4, 0x8880, URZ ;  /* 0x0000888004047896 */ /* 0x000fcc000800003f */
[----:B------:R-:W-:-:S13]  /*0060*/  ISETP.NE.AND P0, PT, RZ, UR4, PT ;  /* 0x00000004ff007c0c */ /* 0x000fda000bf05270 */
[----:B0-----:R-:W-:Y:S05]  /*0070*/  @!P0 BRA `(.L_x_92) ;  /* 0x0000000000588947 */ /* 0x001fea0003800000 */
[----:B------:R-:W0:Y:S02]  /*0080*/  LDC.64 R4, c[0x0][0x230] ;  /* 0x00008c00ff047b82 */ /* 0x000e240000000a00 */
[----:B0-----:R-:W2:Y:S01]  /*0090*/  LDG.E.64 R4, desc[UR36][R4.64] ;  /* 0x0000002404047981 */ /* 0x001ea2000c1e1b00 */
[----:B------:R-:W-:Y:S01]  /*00a0*/  IMAD.MOV.U32 R2, RZ, RZ, 0x1 ;  /* 0x00000001ff027424 */ /* 0x000fe200078e00ff */
[----:B-----5:R-:W-:Y:S01]  /*00b0*/  FSETP.GEU.AND P1, PT, |R19|, 6.5827683646048100446e-37, PT ;  /* 0x036000001300780b */ /* 0x020fe20003f2e200 */
[----:B--2---:R-:W0:Y:S04]  /*00c0*/  MUFU.RCP64H R3, R5 ;  /* 0x0000000500037308 */ /* 0x004e280000001800 */
[----:B0-----:R-:W-:-:S08]  /*00d0*/  DFMA R6, -R4, R2, 1 ;  /* 0x3ff000000406742b */ /* 0x001fd00000000102 */
[----:B------:R-:W-:-:S08]  /*00e0*/  DFMA R6, R6, R6, R6 ;  /* 0x000000060606722b */ /* 0x000fd00000000006 */
[----:B------:R-:W-:-:S08]  /*00f0*/  DFMA R6, R2, R6, R2 ;  /* 0x000000060206722b */ /* 0x000fd00000000002 */
[----:B------:R-:W-:-:S08]  /*0100*/  DFMA R2, -R4, R6, 1 ;  /* 0x3ff000000402742b */ /* 0x000fd00000000106 */
[----:B------:R-:W-:-:S08]  /*0110*/  DFMA R2, R6, R2, R6 ;  /* 0x000000020602722b */ /* 0x000fd00000000006 */
[----:B------:R-:W-:-:S08]  /*0120*/  DMUL R6, R18, R2 ;  /* 0x0000000212067228 */ /* 0x000fd00000000000 */
[----:B------:R-:W-:-:S08]  /*0130*/  DFMA R8, -R4, R6, R18 ;  /* 0x000000060408722b */ /* 0x000fd00000000112 */
[----:B------:R-:W-:-:S10]  /*0140*/  DFMA R2, R2, R8, R6 ;  /* 0x000000080202722b */ /* 0x000fd40000000006 */
[----:B------:R-:W-:-:S05]  /*0150*/  FFMA R0, RZ, R5, R3 ;  /* 0x00000005ff007223 */ /* 0x000fca0000000003 */
[----:B------:R-:W-:-:S13]  /*0160*/  FSETP.GT.AND P0, PT, |R0|, 1.469367938527859385e-39, PT ;  /* 0x001000000000780b */ /* 0x000fda0003f04200 */
[----:B------:R-:W-:Y:S05]  /*0170*/  @P0 BRA P1, `(.L_x_93) ;  /* 0x0000000000100947 */ /* 0x000fea0000800000 */
[----:B------:R-:W-:-:S07]  /*0180*/  MOV R0, 0x1a0 ;  /* 0x000001a000007802 */ /* 0x000fce0000000f00 */
[----:B------:R-:W-:Y:S05]  /*0190*/  CALL.REL.NOINC `($__internal_0_$__cuda_sm20_div_rn_f64_full) ;  /* 0x0000000400ec7944 */ /* 0x000fea0003c00000 */
[----:B------:R-:W-:Y:S02]  /*01a0*/  IMAD.MOV.U32 R2, RZ, RZ, R10 ;  /* 0x000000ffff027224 */ /* 0x000fe400078e000a */
[----:B------:R-:W-:-:S07]  /*01b0*/  IMAD.MOV.U32 R3, RZ, RZ, R11 ;  /* 0x000000ffff037224 */ /* 0x000fce00078e000b */
.L_x_93:
[----:B------:R-:W-:Y:S02]  /*01c0*/  IMAD.MOV.U32 R18, RZ, RZ, R2 ;  /* 0x000000ffff127224 */ /* 0x000fe400078e0002 */
[----:B------:R-:W-:-:S07]  /*01d0*/  IMAD.MOV.U32 R19, RZ, RZ, R3 ;  /* 0x000000ffff137224 */ /* 0x000fce00078e0003 */
.L_x_92:
[----:B------:R-:W0:Y:S01]  /*01e0*/  S2R R23, SR_TID.X ;  /* 0x0000000000177919 */ /* 0x000e220000002100 */
[----:B------:R-:W-:Y:S02]  /*01f0*/  ULDC UR4, c[0x0][0x23c] ;  /* 0x00008f0000047ab9 */ /* 0x000fe40000000800 */
[----:B0-----:R-:W-:-:S13]  /*0200*/  ISETP.GE.AND P0, PT, R23, UR4, PT ;  /* 0x0000000417007c0c */ /* 0x001fda000bf06270 */
[----:B------:R-:W-:Y:S05]  /*0210*/  @P0 EXIT ;  /* 0x000000000000094d */ /* 0x000fea0003800000 */
[----:B------:R-:W-:Y:S01]  /*0220*/  ULDC.64 UR4, c[0x0][0x228] ;  /* 0x00008a0000047ab9 */ /* 0x000fe20000000a00 */
[----:B------:R-:W-:Y:S01]  /*0230*/  ULDC UR38, c[0x0][0x240] ;  /* 0x0000900000267ab9 */ /* 0x000fe20000000800 */
[----:B------:R-:W-:Y:S01]  /*0240*/  ISETP.NE.U32.AND P0, PT, RZ, UR4, PT ;  /* 0x00000004ff007c0c */ /* 0x000fe2000bf05070 */
[----:B------:R-:W-:Y:S01]  /*0250*/  ULDC UR39, c[0x0][0x0] ;  /* 0x0000000000277ab9 */ /* 0x000fe20000000800 */
[----:B------:R-:W-:Y:S01]  /*0260*/  ULDC UR54, c[0x0][0x240] ;  /* 0x0000900000367ab9 */ /* 0x000fe20000000800 */
[----:B------:R-:W-:Y:S01]  /*0270*/  ULDC UR55, c[0x0][0x240] ;  /* 0x0000900000377ab9 */ /* 0x000fe20000000800 */
[----:B------:R-:W-:Y:S01]  /*0280*/  ISETP.NE.AND.EX P0, PT, RZ, UR5, PT, P0 ;  /* 0x00000005ff007c0c */ /* 0x000fe2000bf05300 */
[----:B------:R-:W-:Y:S01]  /*0290*/  ULDC UR56, c[0x0][0x23c] ;  /* 0x00008f0000387ab9 */ /* 0x000fe20000000800 */
[----:B------:R-:W-:Y:S01]  /*02a0*/  ULDC UR57, c[0x0][0x23c] ;  /* 0x00008f0000397ab9 */ /* 0x000fe20000000800 */
[----:B------:R-:W-:Y:S01]  /*02b0*/  USHF.R.S32.HI UR38, URZ, 0x1f, UR38 ;  /* 0x0000001f3f267899 */ /* 0x000fe20008011426 */
[----:B------:R-:W-:Y:S01]  /*02c0*/  ULDC.64 UR40, c[0x0][0x250] ;  /* 0x0000940000287ab9 */ /* 0x000fe20000000a00 */
[----:B------:R-:W-:Y:S01]  /*02d0*/  ULDC.64 UR42, c[0x0][0x250] ;  /* 0x00009400002a7ab9 */ /* 0x000fe20000000a00 */
[----:B------:R-:W-:Y:S01]  /*02e0*/  ULDC.64 UR44, c[0x0][0x248] ;  /* 0x00009200002c7ab9 */ /* 0x000fe20000000a00 */
[----:B------:R-:W-:Y:S01]  /*02f0*/  ULDC.64 UR46, c[0x0][0x248] ;  /* 0x00009200002e7ab9 */ /* 0x000fe20000000a00 */
[----:B------:R-:W-:Y:S01]  /*0300*/  ULDC.64 UR48, c[0x0][0x228] ;  /* 0x00008a0000307ab9 */ /* 0x000fe20000000a00 */
[----:B------:R-:W-:Y:S01]  /*0310*/  ULDC.64 UR50, c[0x0][0x210] ;  /* 0x0000840000327ab9 */ /* 0x000fe20000000a00 */
[----:B------:R-:W-:-:S03]  /*0320*/  ULDC.64 UR52, c[0x0][0x210] ;  /* 0x0000840000347ab9 */ /* 0x000fc60000000a00 */
[----:B------:R-:W-:Y:S05]  /*0330*/  @!P0 BRA `(.L_x_94) ;  /* 0x0000000000c88947 */ /* 0x000fea0003800000 */
[----:B------:R-:W-:Y:S01]  /*0340*/  BSSY B8, `(.L_x_95) ;  /* 0x0000030000087945 */ /* 0x000fe20003800000 */
.L_x_100:
        /* <DEDUP_REMOVED lines=29> */
[----:B0----5:R-:W-:Y:S05]  /*0520*/  CALL.ABS.NOINC R2 ;  /* 0x0000000002007343 */ /* 0x021fea0003c00000 */
.L_x_99:
[----:B------:R-:W-:Y:S05]  /*0530*/  BSYNC B6 ;  /* 0x0000000000067941 */ /* 0x000fea0003800000 */
.L_x_98:
[----:B------:R-:W-:-:S04]  /*0540*/  LEA R4, P0, R16, UR48, 0x3 ;  /* 0x0000003010047c11 */ /* 0x000fc8000f8018ff */
[----:B------:R-:W-:-:S05]  /*0550*/  LEA.HI.X R5, R16, UR49, R17, 0x3, P0 ;  /* 0x0000003110057c11 */ /* 0x000fca00080f1c11 */
[----:B------:R-:W2:Y:S01]  /*0560*/  LDG.E.64 R2, desc[UR36][R4.64] ;  /* 0x0000002404027981 */ /* 0x000ea2000c1e1b00 */
[----:B------:R-:W-:Y:S01]  /*0570*/  SHF.R.S32.HI R0, RZ, 0x1f, R23 ;  /* 0x0000001fff007819 */ /* 0x000fe20000011417 */
[----:B------:R-:W-:-:S04]  /*0580*/  IMAD.WIDE.U32 R16, R23, UR55, R16 ;  /* 0x0000003717107c25 */ /* 0x000fc8000f8e0010 */
[----:B------:R-:W-:Y:S01]  /*0590*/  IMAD R0, R0, UR55, RZ ;  /* 0x0000003700007c24 */ /* 0x000fe2000f8e02ff */
[----:B------:R-:W-:-:S03]  /*05a0*/  LEA R6, P0, R16, UR50, 0x3 ;  /* 0x0000003210067c11 */ /* 0x000fc6000f8018ff */
[----:B------:R-:W-:-:S04]  /*05b0*/  IMAD R7, R23, UR38, R0 ;  /* 0x0000002617077c24 */ /* 0x000fc8000f8e0200 */
[----:B------:R-:W-:-:S05]  /*05c0*/  IMAD.IADD R7, R17, 0x1, R7 ;  /* 0x0000000111077824 */ /* 0x000fca00078e0207 */
[----:B------:R-:W-:Y:S01]  /*05d0*/  LEA.HI.X R7, R16, UR51, R7, 0x3, P0 ;  /* 0x0000003310077c11 */ /* 0x000fe200080f1c07 */
[----:B--2--5:R-:W-:-:S07]  /*05e0*/  DMUL R2, R2, -R18 ;  /* 0x8000001202027228 */ /* 0x024fce0000000000 */
[----:B------:R0:W-:Y:S04]  /*05f0*/  STG.E.64 desc[UR36][R6.64], R2 ;  /* 0x0000000206007986 */ /* 0x0001e8000c101b24 */
.L_x_97:
[----:B------:R-:W-:Y:S05]  /*0600*/  BSYNC B7 ;  /* 0x0000000000077941 */ /* 0x000fea0003800000 */
.L_x_96:
[----:B------:R-:W-:-:S05]  /*0610*/  VIADD R23, R23, UR39 ;  /* 0x0000002717177c36 */ /* 0x000fca0008000000 */
[----:B------:R-:W-:-:S13]  /*0620*/  ISETP.GE.AND P0, PT, R23, UR57, PT ;  /* 0x0000003917007c0c */ /* 0x000fda000bf06270 */
[----:B------:R-:W-:Y:S05]  /*0630*/  @!P0 BRA `(.L_x_100) ;  /* 0xfffffffc00448947 */ /* 0x000fea000383ffff */
[----:B------:R-:W-:Y:S05]  /*0640*/  BSYNC B8 ;  /* 0x0000000000087941 */ /* 0x000fea0003800000 */
.L_x_95:
[----:B------:R-:W-:Y:S05]  /*0650*/  EXIT ;  /* 0x000000000000794d */ /* 0x000fea0003800000 */
.L_x_94:
[----:B------:R-:W-:Y:S01]  /*0660*/  BSSY B8, `(.L_x_101) ;  /* 0x000002d000087945 */ /* 0x000fe20003800000 */
.L_x_106:
        /* <DEDUP_REMOVED lines=30> */
.L_x_105:
[----:B------:R-:W-:Y:S05]  /*0850*/  BSYNC B6 ;  /* 0x0000000000067941 */ /* 0x000fea0003800000 */
.L_x_104:
[----:B------:R-:W-:Y:S01]  /*0860*/  SHF.R.S32.HI R0, RZ, 0x1f, R23 ;  /* 0x0000001fff007819 */ /* 0x000fe20000011417 */
[----:B------:R-:W-:Y:S01]  /*0870*/  IMAD.WIDE.U32 R16, R23, UR54, R16 ;  /* 0x0000003617107c25 */ /* 0x000fe2000f8e0010 */
[----:B-----5:R-:W-:-:S03]  /*0880*/  DADD R4, -RZ, -R18 ;  /* 0x00000000ff047229 */ /* 0x020fc60000000912 */
[----:B------:R-:W-:Y:S01]  /*0890*/  IMAD R0, R0, UR54, RZ ;  /* 0x0000003600007c24 */ /* 0x000fe2000f8e02ff */
[----:B------:R-:W-:-:S03]  /*08a0*/  LEA R2, P0, R16, UR52, 0x3 ;  /* 0x0000003410027c11 */ /* 0x000fc6000f8018ff */
[----:B------:R-:W-:-:S04]  /*08b0*/  IMAD R3, R23, UR38, R0 ;  /* 0x0000002617037c24 */ /* 0x000fc8000f8e0200 */
[----:B------:R-:W-:-:S05]  /*08c0*/  IMAD.IADD R3, R17, 0x1, R3 ;  /* 0x0000000111037824 */ /* 0x000fca00078e0203 */
[----:B------:R-:W-:-:S05]  /*08d0*/  LEA.HI.X R3, R16, UR53, R3, 0x3, P0 ;  /* 0x0000003510037c11 */ /* 0x000fca00080f1c03 */
[----:B------:R0:W-:Y:S02]  /*08e0*/  STG.E.64 desc[UR36][R2.64], R4 ;  /* 0x0000000402007986 */ /* 0x0001e4000c101b24 */
.L_x_103:
[----:B------:R-:W-:Y:S05]  /*08f0*/  BSYNC B7 ;  /* 0x0000000000077941 */ /* 0x000fea0003800000 */
.L_x_102:
[----:B------:R-:W-:-:S05]  /*0900*/  VIADD R23, R23, UR39 ;  /* 0x0000002717177c36 */ /* 0x000fca0008000000 */
[----:B------:R-:W-:-:S13]  /*0910*/  ISETP.GE.AND P0, PT, R23, UR56, PT ;  /* 0x0000003817007c0c */ /* 0x000fda000bf06270 */
[----:B------:R-:W-:Y:S05]  /*0920*/  @!P0 BRA `(.L_x_106) ;  /* 0xfffffffc00508947 */ /* 0x000fea000383ffff */
[----:B------:R-:W-:Y:S05]  /*0930*/  BSYNC B8 ;  /* 0x0000000000087941 */ /* 0x000fea0003800000 */
.L_x_101:
[----:B------:R-:W-:Y:S05]  /*0940*/  EXIT ;  /* 0x000000000000794d */ /* 0x000fea0003800000 */
        .weak           $__internal_0_$__cuda_sm20_div_rn_f64_full
        .type           $__internal_0_$__cuda_sm20_div_rn_f64_full,@function
        .size           $__internal_0_$__cuda_sm20_div_rn_f64_full,(.L_x_10749 - $__internal_0_$__cuda_sm20_div_rn_f64_full)
$__internal_0_$__cuda_sm20_div_rn_f64_full:
[C---:B------:R-:W-:Y:S01]  /*0950*/  FSETP.GEU.AND P0, PT, |R5|.reuse, 1.469367938527859385e-39, PT ;  /* 0x001000000500780b */ /* 0x040fe20003f0e200 */
[----:B------:R-:W-:Y:S01]  /*0960*/  IMAD.MOV.U32 R6, RZ, RZ, 0x1 ;  /* 0x00000001ff067424 */ /* 0x000fe200078e00ff */
[C---:B------:R-:W-:Y:S01]  /*0970*/  LOP3.LUT R2, R5.reuse, 0x800fffff, RZ, 0xc0, !PT ;  /* 0x800fffff05027812 */ /* 0x040fe200078ec0ff */
[----:B------:R-:W-:Y:S01]  /*0980*/  IMAD.MOV.U32 R11, RZ, RZ, 0x1ca00000 ;  /* 0x1ca00000ff0b7424 */ /* 0x000fe200078e00ff */
[----:B------:R-:W-:Y:S02]  /*0990*/  LOP3.LUT R15, R5, 0x7ff00000, RZ, 0xc0, !PT ;  /* 0x7ff00000050f7812 */ /* 0x000fe400078ec0ff */
[----:B------:R-:W-:Y:S01]  /*09a0*/  LOP3.LUT R3, R2, 0x3ff00000, RZ, 0xfc, !PT ;  /* 0x3ff0000002037812 */ /* 0x000fe200078efcff */
[----:B------:R-:W-:Y:S01]  /*09b0*/  IMAD.MOV.U32 R2, RZ, RZ, R4 ;  /* 0x000000ffff027224 */ /* 0x000fe200078e0004 */
[----:B------:R-:W-:-:S04]  /*09c0*/  LOP3.LUT R10, R19, 0x7ff00000, RZ, 0xc0, !PT ;  /* 0x7ff00000130a7812 */ /* 0x000fc800078ec0ff */
[----:B------:R-:W-:Y:S01]  /*09d0*/  ISETP.GE.U32.AND P1, PT, R10, R15, PT ;  /* 0x0000000f0a00720c */ /* 0x000fe20003f26070 */
[----:B------:R-:W-:Y:S01]  /*09e0*/  @!P0 DMUL R2, R4, 8.98846567431157953865e+307 ;  /* 0x7fe0000004028828 */ /* 0x000fe20000000000 */
[----:B------:R-:W-:-:S05]  /*09f0*/  IMAD.MOV.U32 R17, RZ, RZ, R10 ;  /* 0x000000ffff117224 */ /* 0x000fca00078e000a */
[----:B------:R-:W0:Y:S02]  /*0a00*/  MUFU.RCP64H R7, R3 ;  /* 0x0000000300077308 */ /* 0x000e240000001800 */
[----:B0-----:R-:W-:-:S08]  /*0a10*/  DFMA R8, R6, -R2, 1 ;  /* 0x3ff000000608742b */ /* 0x001fd00000000802 */
[----:B------:R-:W-:-:S08]  /*0a20*/  DFMA R8, R8, R8, R8 ;  /* 0x000000080808722b */ /* 0x000fd00000000008 */
[----:B------:R-:W-:Y:S01]  /*0a30*/  DFMA R8, R6, R8, R6 ;  /* 0x000000080608722b */ /* 0x000fe20000000006 */
[----:B------:R-:W-:Y:S01]  /*0a40*/  SEL R7, R11, 0x63400000, !P1 ;  /* 0x634000000b077807 */ /* 0x000fe20004800000 */
[----:B------:R-:W-:Y:S01]  /*0a50*/  IMAD.MOV.U32 R6, RZ, RZ, R18 ;  /* 0x000000ffff067224 */ /* 0x000fe200078e0012 */
[----:B------:R-:W-:Y:S02]  /*0a60*/  FSETP.GEU.AND P1, PT, |R19|, 1.469367938527859385e-39, PT ;  /* 0x001000001300780b */ /* 0x000fe40003f2e200 */
[----:B------:R-:W-:-:S03]  /*0a70*/  LOP3.LUT R7, R7, 0x800fffff, R19, 0xf8, !PT ;  /* 0x800fffff07077812 */ /* 0x000fc600078ef813 */
[----:B------:R-:W-:-:S08]  /*0a80*/  DFMA R12, R8, -R2, 1 ;  /* 0x3ff00000080c742b */ /* 0x000fd00000000802 */
[----:B------:R-:W-:Y:S01]  /*0a90*/  DFMA R8, R8, R12, R8 ;  /* 0x0000000c0808722b */ /* 0x000fe20000000008 */
[----:B------:R-:W-:Y:S10]  /*0aa0*/  @P1 BRA `(.L_x_107) ;  /* 0x0000000000201947 */ /* 0x000ff40003800000 */
[----:B------:R-:W-:Y:S01]  /*0ab0*/  LOP3.LUT R13, R5, 0x7ff00000, RZ, 0xc0, !PT ;  /* 0x7ff00000050d7812 */ /* 0x000fe200078ec0ff */
[----:B------:R-:W-:-:S03]  /*0ac0*/  IMAD.MOV.U32 R12, RZ, RZ, RZ ;  /* 0x000000ffff0c7224 */ /* 0x000fc600078e00ff */
[----:B------:R-:W-:-:S04]  /*0ad0*/  ISETP.GE.U32.AND P1, PT, R10, R13, PT ;  /* 0x0000000d0a00720c */ /* 0x000fc80003f26070 */
[----:B------:R-:W-:-:S04]  /*0ae0*/  SEL R13, R11, 0x63400000, !P1 ;  /* 0x634000000b0d7807 */ /* 0x000fc80004800000 */
[----:B------:R-:W-:-:S04]  /*0af0*/  LOP3.LUT R13, R13, 0x80000000, R19, 0xf8, !PT ;  /* 0x800000000d0d7812 */ /* 0x000fc800078ef813 */
[----:B------:R-:W-:-:S06]  /*0b00*/  LOP3.LUT R13, R13, 0x100000, RZ, 0xfc, !PT ;  /* 0x001000000d0d7812 */ /* 0x000fcc00078efcff */
[----:B------:R-:W-:-:S10]  /*0b10*/  DFMA R6, R6, 2, -R12 ;  /* 0x400000000606782b */ /* 0x000fd4000000080c */
[----:B------:R-:W-:-:S07]  /*0b20*/  LOP3.LUT R17, R7, 0x7ff00000, RZ, 0xc0, !PT ;  /* 0x7ff0000007117812 */ /* 0x000fce00078ec0ff */
.L_x_107:
[----:B------:R-:W-:Y:S01]  /*0b30*/  IMAD.MOV.U32 R16, RZ, RZ, R15 ;  /* 0x000000ffff107224 */ /* 0x000fe200078e000f */
[----:B------:R-:W-:Y:S01]  /*0b40*/  @!P0 LOP3.LUT R16, R3, 0x7ff00000, RZ, 0xc0, !PT ;  /* 0x7ff0000003108812 */ /* 0x000fe200078ec0ff */
[----:B------:R-:W-:Y:S01]  /*0b50*/  VIADD R20, R17, 0xffffffff ;  /* 0xffffffff11147836 */ /* 0x000fe20000000000 */
[----:B------:R-:W-:-:S03]  /*0b60*/  DMUL R12, R8, R6 ;  /* 0x00000006080c7228 */ /* 0x000fc60000000000 */
[----:B------:R-:W-:Y:S01]  /*0b70*/  VIADD R21, R16, 0xffffffff ;  /* 0xffffffff10157836 */ /* 0x000fe20000000000 */
[----:B------:R-:W-:-:S04]  /*0b80*/  ISETP.GT.U32.AND P0, PT, R20, 0x7feffffe, PT ;  /* 0x7feffffe1400780c */ /* 0x000fc80003f04070 */
[----:B------:R-:W-:Y:S01]  /*0b90*/  ISETP.GT.U32.OR P0, PT, R21, 0x7feffffe, P0 ;  /* 0x7feffffe1500780c */ /* 0x000fe20000704470 */
[----:B------:R-:W-:-:S08]  /*0ba0*/  DFMA R14, R12, -R2, R6 ;  /* 0x800000020c0e722b */ /* 0x000fd00000000006 */
[----:B------:R-:W-:-:S04]  /*0bb0*/  DFMA R8, R8, R14, R12 ;  /* 0x0000000e0808722b */ /* 0x000fc8000000000c */
[----:B------:R-:W-:Y:S07]  /*0bc0*/  @P0 BRA `(.L_x_108) ;  /* 0x00000000006c0947 */ /* 0x000fee0003800000 */
[----:B------:R-:W-:-:S04]  /*0bd0*/  LOP3.LUT R13, R5, 0x7ff00000, RZ, 0xc0, !PT ;  /* 0x7ff00000050d7812 */ /* 0x000fc800078ec0ff */
[CC--:B------:R-:W-:Y:S02]  /*0be0*/  VIADDMNMX R12, R10.reuse, -R13.reuse, 0xb9600000, !PT ;  /* 0xb96000000a0c7446 */ /* 0x0c0fe4000780090d */
[----:B------:R-:W-:Y:S02]  /*0bf0*/  ISETP.GE.U32.AND P0, PT, R10, R13, PT ;  /* 0x0000000d0a00720c */ /* 0x000fe40003f06070 */
[----:B------:R-:W-:Y:S02]  /*0c00*/  VIMNMX R12, R12, 0x46a00000, PT ;  /* 0x46a000000c0c7848 */ /* 0x000fe40003fe0100 */
[----:B------:R-:W-:-:S05]  /*0c10*/  SEL R11, R11, 0x63400000, !P0 ;  /* 0x634000000b0b7807 */ /* 0x000fca0004000000 */
[----:B------:R-:W-:Y:S02]  /*0c20*/  IMAD.IADD R14, R12, 0x1, -R11 ;  /* 0x000000010c0e7824 */ /* 0x000fe400078e0a0b */
[----:B------:R-:W-:Y:S02]  /*0c30*/  IMAD.MOV.U32 R12, RZ, RZ, RZ ;  /* 0x000000ffff0c7224 */ /* 0x000fe400078e00ff */
[----:B------:R-:W-:-:S06]  /*0c40*/  VIADD R13, R14, 0x7fe00000 ;  /* 0x7fe000000e0d7836 */ /* 0x000fcc0000000000 */
[----:B------:R-:W-:-:S10]  /*0c50*/  DMUL R10, R8, R12 ;  /* 0x0000000c080a7228 */ /* 0x000fd40000000000 */
[----:B------:R-:W-:-:S13]  /*0c60*/  FSETP.GTU.AND P0, PT, |R11|, 1.469367938527859385e-39, PT ;  /* 0x001000000b00780b */ /* 0x000fda0003f0c200 */
[----:B------:R-:W-:Y:S05]  /*0c70*/  @P0 BRA `(.L_x_109) ;  /* 0x0000000000940947 */ /* 0x000fea0003800000 */
[----:B------:R-:W-:Y:S01]  /*0c80*/  DFMA R2, R8, -R2, R6 ;  /* 0x800000020802722b */ /* 0x000fe20000000006 */
[----:B------:R-:W-:-:S09]  /*0c90*/  IMAD.MOV.U32 R12, RZ, RZ, RZ ;  /* 0x000000ffff0c7224 */ /* 0x000fd200078e00ff */
[C---:B------:R-:W-:Y:S02]  /*0ca0*/  FSETP.NEU.AND P0, PT, R3.reuse, RZ, PT ;  /* 0x000000ff0300720b */ /* 0x040fe40003f0d000 */
[----:B------:R-:W-:-:S04]  /*0cb0*/  LOP3.LUT R5, R3, 0x80000000, R5, 0x48, !PT ;  /* 0x8000000003057812 */ /* 0x000fc800078e4805 */
[----:B------:R-:W-:-:S07]  /*0cc0*/  LOP3.LUT R13, R5, R13, RZ, 0xfc, !PT ;  /* 0x0000000d050d7212 */ /* 0x000fce00078efcff */
[----:B------:R-:W-:Y:S05]  /*0cd0*/  @!P0 BRA `(.L_x_109) ;  /* 0x00000000007c8947 */ /* 0x000fea0003800000 */
[----:B------:R-:W-:Y:S02]  /*0ce0*/  IMAD.MOV R3, RZ, RZ, -R14 ;  /* 0x000000ffff037224 */ /* 0x000fe400078e0a0e */
[----:B------:R-:W-:-:S06]  /*0cf0*/  IMAD.MOV.U32 R2, RZ, RZ, RZ ;  /* 0x000000ffff027224 */ /* 0x000fcc00078e00ff */
[----:B------:R-:W-:Y:S02]  /*0d00*/  DFMA R2, R10, -R2, R8 ;  /* 0x800000020a02722b */ /* 0x000fe40000000008 */
[----:B------:R-:W-:-:S04]  /*0d10*/  DMUL.RP R8, R8, R12 ;  /* 0x0000000c08087228 */ /* 0x000fc80000008000 */
[----:B------:R-:W-:-:S04]  /*0d20*/  IADD3 R2, -R14, -0x43300000, RZ ;  /* 0xbcd000000e027810 */ /* 0x000fc80007ffe1ff */
[----:B------:R-:W-:Y:S02]  /*0d30*/  FSETP.NEU.AND P0, PT, |R3|, R2, PT ;  /* 0x000000020300720b */ /* 0x000fe40003f0d200 */
[----:B------:R-:W-:Y:S02]  /*0d40*/  LOP3.LUT R5, R9, R5, RZ, 0x3c, !PT ;  /* 0x0000000509057212 */ /* 0x000fe400078e3cff */
[----:B------:R-:W-:Y:S02]  /*0d50*/  FSEL R10, R8, R10, !P0 ;  /* 0x0000000a080a7208 */ /* 0x000fe40004000000 */
[----:B------:R-:W-:Y:S01]  /*0d60*/  FSEL R11, R5, R11, !P0 ;  /* 0x0000000b050b7208 */ /* 0x000fe20004000000 */
[----:B------:R-:W-:Y:S06]  /*0d70*/  BRA `(.L_x_109) ;  /* 0x0000000000547947 */ /* 0x000fec0003800000 */
.L_x_108:
[----:B------:R-:W-:-:S14]  /*0d80*/  DSETP.NAN.AND P0, PT, R18, R18, PT ;  /* 0x000000121200722a */ /* 0x000fdc0003f08000 */
[----:B------:R-:W-:Y:S05]  /*0d90*/  @P0 BRA `(.L_x_110) ;  /* 0x0000000000440947 */ /* 0x000fea0003800000 */
[----:B------:R-:W-:-:S14]  /*0da0*/  DSETP.NAN.AND P0, PT, R4, R4, PT ;  /* 0x000000040400722a */ /* 0x000fdc0003f08000 */
[----:B------:R-:W-:Y:S05]  /*0db0*/  @P0 BRA `(.L_x_111) ;  /* 0x0000000000300947 */ /* 0x000fea0003800000 */
[----:B------:R-:W-:Y:S01]  /*0dc0*/  ISETP.NE.AND P0, PT, R17, R16, PT ;  /* 0x000000101100720c */ /* 0x000fe20003f05270 */
[----:B------:R-:W-:Y:S02]  /*0dd0*/  IMAD.MOV.U32 R10, RZ, RZ, 0x0 ;  /* 0x00000000ff0a7424 */ /* 0x000fe400078e00ff */
[----:B------:R-:W-:-:S10]  /*0de0*/  IMAD.MOV.U32 R11, RZ, RZ, -0x80000 ;  /* 0xfff80000ff0b7424 */ /* 0x000fd400078e00ff */
[----:B------:R-:W-:Y:S05]  /*0df0*/  @!P0 BRA `(.L_x_109) ;  /* 0x0000000000348947 */ /* 0x000fea0003800000 */
[----:B------:R-:W-:Y:S02]  /*0e00*/  ISETP.NE.AND P0, PT, R17, 0x7ff00000, PT ;  /* 0x7ff000001100780c */ /* 0x000fe40003f05270 */
[----:B------:R-:W-:Y:S02]  /*0e10*/  LOP3.LUT R11, R19, 0x80000000, R5, 0x48, !PT ;  /* 0x80000000130b7812 */ /* 0x000fe400078e4805 */
[----:B------:R-:W-:-:S13]  /*0e20*/  ISETP.EQ.OR P0, PT, R16, RZ, !P0 ;  /* 0x000000ff1000720c */ /* 0x000fda0004702670 */
[----:B------:R-:W-:Y:S01]  /*0e30*/  @P0 LOP3.LUT R2, R11, 0x7ff00000, RZ, 0xfc, !PT ;  /* 0x7ff000000b020812 */ /* 0x000fe200078efcff */
[----:B------:R-:W-:Y:S02]  /*0e40*/  @!P0 IMAD.MOV.U32 R10, RZ, RZ, RZ ;  /* 0x000000ffff0a8224 */ /* 0x000fe400078e00ff */
[----:B------:R-:W-:Y:S02]  /*0e50*/  @P0 IMAD.MOV.U32 R10, RZ, RZ, RZ ;  /* 0x000000ffff0a0224 */ /* 0x000fe400078e00ff */
[----:B------:R-:W-:Y:S01]  /*0e60*/  @P0 IMAD.MOV.U32 R11, RZ, RZ, R2 ;  /* 0x000000ffff0b0224 */ /* 0x000fe200078e0002 */
[----:B------:R-:W-:Y:S06]  /*0e70*/  BRA `(.L_x_109) ;  /* 0x0000000000147947 */ /* 0x000fec0003800000 */
.L_x_111:
[----:B------:R-:W-:Y:S01]  /*0e80*/  LOP3.LUT R11, R5, 0x80000, RZ, 0xfc, !PT ;  /* 0x00080000050b7812 */ /* 0x000fe200078efcff */
[----:B------:R-:W-:Y:S01]  /*0e90*/  IMAD.MOV.U32 R10, RZ, RZ, R4 ;  /* 0x000000ffff0a7224 */ /* 0x000fe200078e0004 */
[----:B------:R-:W-:Y:S06]  /*0ea0*/  BRA `(.L_x_109) ;  /* 0x0000000000087947 */ /* 0x000fec0003800000 */
.L_x_110:
[----:B------:R-:W-:Y:S01]  /*0eb0*/  LOP3.LUT R11, R19, 0x80000, RZ, 0xfc, !PT ;  /* 0x00080000130b7812 */ /* 0x000fe200078efcff */
[----:B------:R-:W-:-:S07]  /*0ec0*/  IMAD.MOV.U32 R10, RZ, RZ, R18 ;  /* 0x000000ffff0a7224 */ /* 0x000fce00078e0012 */
.L_x_109:
[----:B------:R-:W-:Y:S02]  /*0ed0*/  IMAD.MOV.U32 R2, RZ, RZ, R0 ;  /* 0x000000ffff027224 */ /* 0x000fe400078e0000 */
[----:B------:R-:W-:-:S04]  /*0ee0*/  IMAD.MOV.U32 R3, RZ, RZ, 0x0 ;  /* 0x00000000ff037424 */ /* 0x000fc800078e00ff */
[----:B------:R-:W-:Y:S05]  /*0ef0*/  RET.REL.NODEC R2 `(_ZN2at6native39_GLOBAL__N__cee6930f_7_Loss_cu_5b0651e139nll_loss_backward_reduce_cuda_kernel_2dIdlEEvPT_PKS3_PKT0_S6_S6_biill) ;  /* 0xfffffff002407950 */ /* 0x000fea0003c3ffff */
.L_x_112:
        /* <DEDUP_REMOVED lines=16> */
.L_x_10749:


//--------------------- .text._ZN2at6native39_GLOBAL__N__cee6930f_7_Loss_cu_5b0651e139nll_loss_backward_reduce_cuda_kernel_2dIdhEEvPT_PKS3_PKT0_S6_S6_biill --------------------------
	.section	.text._ZN2at6native39_GLOBAL__N__cee6930f_7_Loss_cu_5b0651e139nll_loss_backward_reduce_cuda_kernel_2dIdhEEvPT_PKS3_PKT0_S6_S6_biill,"ax",@progbits
	.align	128
.text._ZN2at6native39_GLOBAL__N__cee6930f_7_Loss_cu_5b0651e139nll_loss_backward_reduce_cuda_kernel_2dIdhEEvPT_PKS3_PKT0_S6_S6_biill:
        .type           _ZN2at6native39_GLOBAL__N__cee6930f_7_Loss_cu_5b0651e139nll_loss_backward_reduce_cuda_kernel_2dIdhEEvPT_PKS3_PKT0_S6_S6_biill,@function
        .size           _ZN2at6native39_GLOBAL__N__cee6930f_7_Loss_cu_5b0651e139nll_loss_backward_reduce_cuda_kernel_2dIdhEEvPT_PKS3_PKT0_S6_S6_biill,(.L_x_10751 - _ZN2at6native39_GLOBAL__N__cee6930f_7_Loss_cu_5b0651e139nll_loss_backward_reduce_cuda_kernel_2dIdhEEvPT_PKS3_PKT0_S6_S6_biill)
        .other          _ZN2at6native39_GLOBAL__N__cee6930f_7_Loss_cu_5b0651e139nll_loss_backward_reduce_cuda_kernel_2dIdhEEvPT_PKS3_PKT0_S6_S6_biill,@"STO_CUDA_ENTRY STV_DEFAULT"
_ZN2at6native39_GLOBAL__N__cee6930f_7_Loss_cu_5b0651e139nll_loss_backward_reduce_cuda_kernel_2dIdhEEvPT_PKS3_PKT0_S6_S6_biill:
        /* <DEDUP_REMOVED lines=25> */
[----:B------:R-:W-:Y:S05]  /*0190*/  CALL.REL.NOINC `($__internal_1_$__cuda_sm20_div_rn_f64_full) ;  /* 0x0000000800547944 */ /* 0x000fea0003c00000 */
[----:B------:R-:W-:Y:S02]  /*01a0*/  IMAD.MOV.U32 R2, RZ, RZ, R10 ;  /* 0x000000ffff027224 */ /* 0x000fe400078e000a */
[----:B------:R-:W-:-:S07]  /*01b0*/  IMAD.MOV.U32 R3, RZ, RZ, R11 ;  /* 0x000000ffff037224 */ /* 0x000fce00078e000b */
.L_x_114:
[----:B------:R-:W-:Y:S02]  /*01c0*/  IMAD.MOV.U32 R16, RZ, RZ, R2 ;  /* 0x000000ffff107224 */ /* 0x000fe400078e0002 */
[----:B------:R-:W-:-:S07]  /*01d0*/  IMAD.MOV.U32 R17, RZ, RZ, R3 ;  /* 0x000000ffff117224 */ /* 0x000fce00078e0003 */
.L_x_113:
        /* <DEDUP_REMOVED lines=12> */
[----:B------:R-:W-:Y:S01]  /*02a0*/  ULDC.64 UR38, c[0x0][0x220] ;  /* 0x0000880000267ab9 */ /* 0x000fe20000000a00 */
[----:B------:R-:W-:Y:S01]  /*02b0*/  ULDC.64 UR40, c[0x0][0x220] ;  /* 0x0000880000287ab9 */ /* 0x000fe20000000a00 */
[----:B------:R-:W-:Y:S01]  /*02c0*/  ULDC.64 UR42, c[0x0][0x250] ;  /* 0x00009400002a7ab9 */ /* 0x000fe20000000a00 */
[----:B------:R-:W-:Y:S01]  /*02d0*/  ULDC.64 UR44, c[0x0][0x250] ;  /* 0x00009400002c7ab9 */ /* 0x000fe20000000a00 */
[----:B------:R-:W-:Y:S01]  /*02e0*/  ULDC.64 UR46, c[0x0][0x248] ;  /* 0x00009200002e7ab9 */ /* 0x000fe20000000a00 */
[----:B------:R-:W-:Y:S01]  /*02f0*/  ULDC.64 UR48, c[0x0][0x248] ;  /* 0x0000920000307ab9 */ /* 0x000fe20000000a00 */
[----:B------:R-:W-:-:S05]  /*0300*/  ULDC.64 UR50, c[0x0][0x228] ;  /* 0x00008a0000327ab9 */ /* 0x000fca0000000a00 */
[----:B------:R-:W-:Y:S05]  /*0310*/  @!P0 BRA `(.L_x_115) ;  /* 0x0000000400008947 */ /* 0x000fea0003800000 */
[----:B------:R-:W-:Y:S01]  /*0320*/  BSSY B8, `(.L_x_116) ;  /* 0x000003e000087945 */ /* 0x000fe20003800000 */
.L_x_123:
        /* <DEDUP_REMOVED lines=28> */
.L_x_120:
[----:B------:R-:W-:Y:S05]  /*04f0*/  BSYNC B6 ;  /* 0x0000000000067941 */ /* 0x000fea0003800000 */
.L_x_119:
[----:B------:R-:W-:Y:S01]  /*0500*/  IMAD R19, R18, UR55, R19 ;  /* 0x0000003712137c24 */ /* 0x000fe2000f8e0213 */
[----:B------:R-:W-:Y:S04]  /*0510*/  BSSY B6, `(.L_x_121) ;  /* 0x0000013000067945 */ /* 0x000fe80003800000 */
[----:B------:R-:W-:-:S13]  /*0520*/  ISETP.GT.AND P0, PT, R19, -0x1, PT ;  /* 0xffffffff1300780c */ /* 0x000fda0003f04270 */
[----:B------:R-:W-:Y:S05]  /*0530*/  @P0 BRA `(.L_x_122) ;  /* 0x0000000000400947 */ /* 0x000fea0003800000 */
        /* <DEDUP_REMOVED lines=16> */
.L_x_122:
[----:B------:R-:W-:Y:S05]  /*0640*/  BSYNC B6 ;  /* 0x0000000000067941 */ /* 0x000fea0003800000 */
.L_x_121:
[C---:B------:R-:W-:Y:S01]  /*0650*/  LEA R6, P0, R22.reuse, UR50, 0x3 ;  /* 0x0000003216067c11 */ /* 0x040fe2000f8018ff */
[----:B------:R-:W0:Y:S03]  /*0660*/  LDC.64 R4, c[0x0][0x210] ;  /* 0x00008400ff047b82 */ /* 0x000e260000000a00 */
[----:B------:R-:W-:-:S05]  /*0670*/  LEA.HI.X R7, R22, UR51, RZ, 0x3, P0 ;  /* 0x0000003316077c11 */ /* 0x000fca00080f1cff */
[----:B------:R-:W2:Y:S01]  /*0680*/  LDG.E.64 R2, desc[UR36][R6.64] ;  /* 0x0000002406027981 */ /* 0x000ea2000c1e1b00 */
[----:B0-----:R-:W-:Y:S01]  /*0690*/  IMAD.WIDE R4, R19, 0x8, R4 ;  /* 0x0000000813047825 */ /* 0x001fe200078e0204 */
[----:B--2--5:R-:W-:-:S07]  /*06a0*/  DMUL R2, R2, -R16 ;  /* 0x8000001002027228 */ /* 0x024fce0000000000 */
[----:B------:R0:W-:Y:S04]  /*06b0*/  STG.E.64 desc[UR36][R4.64], R2 ;  /* 0x0000000204007986 */ /* 0x0001e8000c101b24 */
.L_x_118:
[----:B------:R-:W-:Y:S05]  /*06c0*/  BSYNC B7 ;  /* 0x0000000000077941 */ /* 0x000fea0003800000 */
.L_x_117:
[----:B------:R-:W-:-:S05]  /*06d0*/  VIADD R18, R18, UR52 ;  /* 0x0000003412127c36 */ /* 0x000fca0008000000 */
[----:B------:R-:W-:-:S13]  /*06e0*/  ISETP.GE.AND P0, PT, R18, UR54, PT ;  /* 0x0000003612007c0c */ /* 0x000fda000bf06270 */
[----:B------:R-:W-:Y:S05]  /*06f0*/  @!P0 BRA `(.L_x_123) ;  /* 0xfffffffc000c8947 */ /* 0x000fea000383ffff */
[----:B------:R-:W-:Y:S05]  /*0700*/  BSYNC B8 ;  /* 0x0000000000087941 */ /* 0x000fea0003800000 */
.L_x_116:
[----:B------:R-:W-:Y:S05]  /*0710*/  EXIT ;  /* 0x000000000000794d */ /* 0x000fea0003800000 */
.L_x_115:
[----:B------:R-:W-:Y:S01]  /*0720*/  BSSY B8, `(.L_x_124) ;  /* 0x000003b000087945 */ /* 0x000fe20003800000 */
.L_x_131:
        /* <DEDUP_REMOVED lines=28> */
.L_x_128:
[----:B------:R-:W-:Y:S05]  /*08f0*/  BSYNC B6 ;  /* 0x0000000000067941 */ /* 0x000fea0003800000 */
.L_x_127:
        /* <DEDUP_REMOVED lines=20> */
.L_x_130:
[----:B------:R-:W-:Y:S05]  /*0a40*/  BSYNC B6 ;  /* 0x0000000000067941 */ /* 0x000fea0003800000 */
.L_x_129:
[----:B------:R-:W0:Y:S01]  /*0a50*/  LDC.64 R2, c[0x0][0x210] ;  /* 0x00008400ff027b82 */ /* 0x000e220000000a00 */
[----:B-----5:R-:W-:Y:S01]  /*0a60*/  DADD R4, -RZ, -R16 ;  /* 0x00000000ff047229 */ /* 0x020fe20000000910 */
[----:B0-----:R-:W-:-:S06]  /*0a70*/  IMAD.WIDE R2, R19, 0x8, R2 ;  /* 0x0000000813027825 */ /* 0x001fcc00078e0202 */
[----:B------:R0:W-:Y:S04]  /*0a80*/  STG.E.64 desc[UR36][R2.64], R4 ;  /* 0x0000000402007986 */ /* 0x0001e8000c101b24 */
.L_x_126:
[----:B------:R-:W-:Y:S05]  /*0a90*/  BSYNC B7 ;  /* 0x0000000000077941 */ /* 0x000fea0003800000 */
.L_x_125:
[----:B------:R-:W-:-:S05]  /*0aa0*/  VIADD R18, R18, UR52 ;  /* 0x0000003412127c36 */ /* 0x000fca0008000000 */
[----:B------:R-:W-:-:S13]  /*0ab0*/  ISETP.GE.AND P0, PT, R18, UR53, PT ;  /* 0x0000003512007c0c */ /* 0x000fda000bf06270 */
[----:B------:R-:W-:Y:S05]  /*0ac0*/  @!P0 BRA `(.L_x_131) ;  /* 0xfffffffc00188947 */ /* 0x000fea000383ffff */
[----:B------:R-:W-:Y:S05]  /*0ad0*/  BSYNC B8 ;  /* 0x0000000000087941 */ /* 0x000fea0003800000 */
.L_x_124:
[----:B------:R-:W-:Y:S05]  /*0ae0*/  EXIT ;  /* 0x000000000000794d */ /* 0x000fea0003800000 */
        .weak           $__internal_1_$__cuda_sm20_div_rn_f64_full
        .type           $__internal_1_$__cuda_sm20_div_rn_f64_full,@function
        .size           $__internal_1_$__cuda_sm20_div_rn_f64_full,(.L_x_10751 - $__internal_1_$__cuda_sm20_div_rn_f64_full)
$__internal_1_$__cuda_sm20_div_rn_f64_full:
        /* <DEDUP_REMOVED lines=30> */
.L_x_132:
        /* <DEDUP_REMOVED lines=37> */
.L_x_133:
        /* <DEDUP_REMOVED lines=16> */
.L_x_136:
[----:B------:R-:W-:Y:S01]  /*1020*/  LOP3.LUT R11, R5, 0x80000, RZ, 0xfc, !PT ;  /* 0x00080000050b7812 */ /* 0x000fe200078efcff */
[----:B------:R-:W-:Y:S01]  /*1030*/  IMAD.MOV.U32 R10, RZ, RZ, R4 ;  /* 0x000000ffff0a7224 */ /* 0x000fe200078e0004 */
[----:B------:R-:W-:Y:S06]  /*1040*/  BRA `(.L_x_134) ;  /* 0x0000000000087947 */ /* 0x000fec0003800000 */
.L_x_135:
[----:B------:R-:W-:Y:S01]  /*1050*/  LOP3.LUT R11, R17, 0x80000, RZ, 0xfc, !PT ;  /* 0x00080000110b7812 */ /* 0x000fe200078efcff */
[----:B------:R-:W-:-:S07]  /*1060*/  IMAD.MOV.U32 R10, RZ, RZ, R16 ;  /* 0x000000ffff0a7224 */ /* 0x000fce00078e0010 */
.L_x_134:
[----:B------:R-:W-:Y:S02]  /*1070*/  IMAD.MOV.U32 R2, RZ, RZ, R0 ;  /* 0x000000ffff027224 */ /* 0x000fe400078e0000 */
[----:B------:R-:W-:-:S04]  /*1080*/  IMAD.MOV.U32 R3, RZ, RZ, 0x0 ;  /* 0x00000000ff037424 */ /* 0x000fc800078e00ff */
[----:B------:R-:W-:Y:S05]  /*1090*/  RET.REL.NODEC R2 `(_ZN2at6native39_GLOBAL__N__cee6930f_7_Loss_cu_5b0651e139nll_loss_backward_reduce_cuda_kernel_2dIdhEEvPT_PKS3_PKT0_S6_S6_biill) ;  /* 0xffffffec02d87950 */ /* 0x000fea0003c3ffff */
.L_x_137:
        /* <DEDUP_REMOVED lines=14> */
.L_x_10751:


//--------------------- .text._ZN2at6native39_GLOBAL__N__cee6930f_7_Loss_cu_5b0651e139nll_loss_backward_reduce_cuda_kernel_1dIN3c108BFloat16ElEEvPT_PKS5_S8_PKT0_S8_bll --------------------------
	.section	.text._ZN2at6native39_GLOBAL__N__cee6930f_7_Loss_cu_5b0651e139nll_loss_backward_reduce_cuda_kernel_1dIN3c108BFloat16ElEEvPT_PKS5_S8_PKT0_S8_bll,"ax",@progbits
	.align	128
.text._ZN2at6native39_GLOBAL__N__cee6930f_7_Loss_cu_5b0651e139nll_loss_backward_reduce_cuda_kernel_1dIN3c108BFloat16ElEEvPT_PKS5_S8_PKT0_S8_bll:
        .type           _ZN2at6native39_GLOBAL__N__cee6930f_7_Loss_cu_5b0651e139nll_loss_backward_reduce_cuda_kernel_1dIN3c108BFloat16ElEEvPT_PKS5_S8_PKT0_S8_bll,@function
        .size           _ZN2at6native39_GLOBAL__N__cee6930f_7_Loss_cu_5b0651e139nll_loss_backward_reduce_cuda_kernel_1dIN3c108BFloat16ElEEvPT_PKS5_S8_PKT0_S8_bll,(.L_x_10753 - _ZN2at6native39_GLOBAL__N__cee6930f_7_Loss_cu_5b0651e139nll_loss_backward_reduce_cuda_kernel_1dIN3c108BFloat16ElEEvPT_PKS5_S8_PKT0_S8_bll)
        .other          _ZN2at6native39_GLOBAL__N__cee6930f_7_Loss_cu_5b0651e139nll_loss_backward_reduce_cuda_kernel_1dIN3c108BFloat16ElEEvPT_PKS5_S8_PKT0_S8_bll,@"STO_CUDA_ENTRY STV_DEFAULT"
_ZN2at6native39_GLOBAL__N__cee6930f_7_Loss_cu_5b0651e139nll_loss_backward_reduce_cuda_kernel_1dIN3c108BFloat16ElEEvPT_PKS5_S8_PKT0_S8_bll:
[----:B------:R-:W0:Y:S08]  /*0000*/  LDC R1, c[0x0][0x28] ;  /* 0x00000a00ff017b82 */ /* 0x000e300000000800 */
[----:B------:R-:W1:Y:S01]  /*0010*/  LDC.64 R16, c[0x0][0x228] ;  /* 0x00008a00ff107b82 */ /* 0x000e620000000a00 */
[----:B------:R-:W-:Y:S01]  /*0020*/  ULDC.64 UR36, c[0x0][0x208] ;  /* 0x0000820000247ab9 */ /* 0x000fe20000000a00 */
[----:B------:R-:W-:Y:S01]  /*0030*/  ULDC.64 UR4, c[0x0][0x248] ;  /* 0x0000920000047ab9 */ /* 0x000fe20000000a00 */
[----:B-1----:R-:W2:Y:S02]  /*0040*/  LDG.E.64 R16, desc[UR36][R16.64] ;  /* 0x0000002410107981 */ /* 0x002ea4000c1e1b00 */
[----:B--2---:R-:W-:-:S04]  /*0050*/  ISETP.NE.U32.AND P0, PT, R16, UR4, PT ;  /* 0x0000000410007c0c */ /* 0x004fc8000bf05070 */
[----:B------:R-:W-:-:S13]  /*0060*/  ISETP.NE.AND.EX P0, PT, R17, UR5, PT, P0 ;  /* 0x0000000511007c0c */ /* 0x000fda000bf05300 */
[----:B0-----:R-:W-:Y:S05]  /*0070*/  @!P0 EXIT ;  /* 0x000000000000894d */ /* 0x001fea0003800000 */
[----:B------:R-:W-:Y:S01]  /*0080*/  ULDC.64 UR4, c[0x0][0x240] ;  /* 0x0000900000047ab9 */ /* 0x000fe20000000a00 */
[----:B------:R-:W-:Y:S02]  /*0090*/  SHF.R.U32.HI R3, RZ, 0x1f, R17 ;  /* 0x0000001fff037819 */ /* 0x000fe40000011611 */
[----:B------:R-:W-:-:S04]  /*00a0*/  ISETP.GE.U32.AND P0, PT, R16, UR4, PT ;  /* 0x0000000410007c0c */ /* 0x000fc8000bf06070 */
        /* <DEDUP_REMOVED lines=8> */
[----:B------:R0:W1:Y:S01]  /*0130*/  LDC.64 R2, c[0x4][R0] ;  /* 0x0100000000027b82 */ /* 0x0000620000000a00 */
[----:B------:R-:W-:Y:S01]  /*0140*/  IMAD.U32 R5, RZ, RZ, UR5 ;  /* 0x00000005ff057e24 */ /* 0x000fe2000f8e00ff */
[----:B------:R-:W-:Y:S01]  /*0150*/  ULDC.64 UR4, c[0x4][0x2d0] ;  /* 0x0100b40000047ab9 */ /* 0x000fe20000000a00 */
[----:B------:R-:W-:Y:S02]  /*0160*/  IMAD.U32 R10, RZ, RZ, UR6 ;  /* 0x00000006ff0a7e24 */ /* 0x000fe4000f8e00ff */
[----:B------:R-:W-:Y:S02]  /*0170*/  IMAD.U32 R6, RZ, RZ, UR4 ;  /* 0x00000004ff067e24 */ /* 0x000fe4000f8e00ff */
[----:B------:R-:W-:-:S02]  /*0180*/  IMAD.U32 R7, RZ, RZ, UR5 ;  /* 0x00000005ff077e24 */ /* 0x000fc4000f8e00ff */
[----:B------:R-:W-:Y:S02]  /*0190*/  IMAD.U32 R11, RZ, RZ, UR7 ;  /* 0x00000007ff0b7e24 */ /* 0x000fe4000f8e00ff */
[----:B------:R-:W-:Y:S02]  /*01a0*/  IMAD.MOV.U32 R8, RZ, RZ, 0x1c0 ;  /* 0x000001c0ff087424 */ /* 0x000fe400078e00ff */
[----:B------:R-:W-:Y:S02]  /*01b0*/  IMAD.MOV.U32 R12, RZ, RZ, 0x1 ;  /* 0x00000001ff0c7424 */ /* 0x000fe400078e00ff */
[----:B0-----:R-:W-:-:S07]  /*01c0*/  IMAD.MOV.U32 R13, RZ, RZ, RZ ;  /* 0x000000ffff0d7224 */ /* 0x001fce00078e00ff */
[----:B------:R-:W-:-:S07]  /*01d0*/  LEPC R20, `(.L_x_138) ;  /* 0x000000001014794e */ /* 0x000fce0000000000 */
[----:B-1----:R-:W-:Y:S05]  /*01e0*/  CALL.ABS.NOINC R2 ;  /* 0x0000000002007343 */ /* 0x002fea0003c00000 */
.L_x_138:
[----:B------:R-:W-:Y:S01]  /*01f0*/  ULDC.U8 UR4, c[0x0][0x238] ;  /* 0x00008e0000047ab9 */ /* 0x000fe20000000000 */
[----:B------:R-:W0:Y:S01]  /*0200*/  LDC.64 R2, c[0x0][0x218] ;  /* 0x00008600ff027b82 */ /* 0x000e220000000a00 */
[----:B------:R-:W-:-:S06]  /*0210*/  UPRMT UR4, UR4, 0x8880, URZ ;  /* 0x0000888004047896 */ /* 0x000fcc000800003f */
[----:B------:R-:W-:Y:S01]  /*0220*/  ISETP.NE.AND P1, PT, RZ, UR4, PT ;  /* 0x00000004ff007c0c */ /* 0x000fe2000bf25270 */
[----:B------:R-:W-:-:S12]  /*0230*/  ULDC.64 UR4, c[0x0][0x220] ;  /* 0x0000880000047ab9 */ /* 0x000fd80000000a00 */
[----:B------:R-:W1:Y:S01]  /*0240*/  @P1 LDC.64 R4, c[0x0][0x230] ;  /* 0x00008c00ff041b82 */ /* 0x000e620000000a00 */
[----:B0-----:R-:W2:Y:S04]  /*0250*/  LDG.E.U16 R2, desc[UR36][R2.64] ;  /* 0x0000002402027981 */ /* 0x001ea8000c1e1500 */
[----:B-1----:R-:W3:Y:S01]  /*0260*/  @P1 LDG.E.U16 R4, desc[UR36][R4.64] ;  /* 0x0000002404041981 */ /* 0x002ee2000c1e1500 */
[----:B------:R-:W-:-:S04]  /*0270*/  ISETP.NE.U32.AND P0, PT, RZ, UR4, PT ;  /* 0x00000004ff007c0c */ /* 0x000fc8000bf05070 */
[----:B------:R-:W-:-:S13]  /*0280*/  ISETP.NE.AND.EX P0, PT, RZ, UR5, PT, P0 ;  /* 0x00000005ff007c0c */ /* 0x000fda000bf05300 */
[----:B------:R-:W-:-:S04]  /*0290*/  @P0 LEA R6, P2, R16, UR4, 0x1 ;  /* 0x0000000410060c11 */ /* 0x000fc8000f8408ff */
[----:B------:R-:W-:Y:S01]  /*02a0*/  @P0 LEA.HI.X R7, R16, UR5, R17, 0x1, P2 ;  /* 0x0000000510070c11 */ /* 0x000fe200090f0c11 */
[----:B------:R-:W-:-:S04]  /*02b0*/  ULDC.64 UR4, c[0x0][0x210] ;  /* 0x0000840000047ab9 */ /* 0x000fc80000000a00 */
[----:B------:R-:W4:Y:S01]  /*02c0*/  @P0 LDG.E.U16 R6, desc[UR36][R6.64] ;  /* 0x0000002406060981 */ /* 0x000f22000c1e1500 */
[----:B--2---:R-:W-:Y:S02]  /*02d0*/  @P1 IMAD.U32 R0, R2, 0x10000, RZ ;  /* 0x0001000002001824 */ /* 0x004fe400078e00ff */
[----:B---3--:R-:W-:-:S04]  /*02e0*/  @P1 IMAD.U32 R8, R4, 0x10000, RZ ;  /* 0x0001000004081824 */ /* 0x008fc800078e00ff */
[----:B------:R-:W0:Y:S02]  /*02f0*/  @P1 MUFU.RCP R9, R8 ;  /* 0x0000000800091308 */ /* 0x000e240000001000 */
[----:B0-----:R-:W-:-:S05]  /*0300*/  @P1 FMUL.FTZ R0, R0, R9 ;  /* 0x0000000900001220 */ /* 0x001fca0000410000 */
[----:B------:R-:W-:-:S04]  /*0310*/  @P1 F2FP.BF16.F32.PACK_AB R0, RZ, R0 ;  /* 0x00000000ff00123e */ /* 0x000fc800000010ff */
[----:B------:R-:W-:-:S05]  /*0320*/  @P1 PRMT R2, R0, 0x7610, R2 ;  /* 0x0000761000021816 */ /* 0x000fca0000000002 */
[----:B------:R-:W-:-:S04]  /*0330*/  IMAD.U32 R2, R2, 0x10000, RZ ;  /* 0x0001000002027824 */ /* 0x000fc800078e00ff */
[----:B------:R-:W-:-:S05]  /*0340*/  FADD.FTZ R2, -R2, -RZ ;  /* 0x800000ff02027221 */ /* 0x000fca0000010100 */
[----:B------:R-:W-:-:S04]  /*0350*/  F2FP.BF16.F32.PACK_AB R2, RZ, R2 ;  /* 0x00000002ff02723e */ /* 0x000fc800000010ff */
[----:B------:R-:W-:Y:S01]  /*0360*/  PRMT R5, R2, 0x7610, R5 ;  /* 0x0000761002057816 */ /* 0x000fe20000000005 */
[----:B----4-:R-:W-:-:S04]  /*0370*/  @P0 IMAD.U32 R6, R6, 0x10000, RZ ;  /* 0x0001000006060824 */ /* 0x010fc800078e00ff */
[----:B------:R-:W-:-:S04]  /*0380*/  @P0 IMAD.U32 R3, R5, 0x10000, RZ ;  /* 0x0001000005030824 */ /* 0x000fc800078e00ff */
[----:B------:R-:W-:Y:S01]  /*0390*/  @P0 FMUL.FTZ R3, R6, R3 ;  /* 0x0000000306030220 */ /* 0x000fe20000410000 */
[----:B------:R-:W-:-:S04]  /*03a0*/  LEA R2, P1, R16, UR4, 0x1 ;  /* 0x0000000410027c11 */ /* 0x000fc8000f8208ff */
[----:B------:R-:W-:Y:S02]  /*03b0*/  @P0 F2FP.BF16.F32.PACK_AB R0, RZ, R3 ;  /* 0x00000003ff00023e */ /* 0x000fe400000010ff */
[----:B------:R-:W-:Y:S02]  /*03c0*/  LEA.HI.X R3, R16, UR5, R17, 0x1, P1 ;  /* 0x0000000510037c11 */ /* 0x000fe400088f0c11 */
[----:B------:R-:W-:-:S05]  /*03d0*/  @P0 PRMT R5, R0, 0x7610, R5 ;  /* 0x0000761000050816 */ /* 0x000fca0000000005 */
[----:B------:R-:W-:Y:S01]  /*03e0*/  STG.E.U16 desc[UR36][R2.64], R5 ;  /* 0x0000000502007986 */ /* 0x000fe2000c101524 */
[----:B------:R-:W-:Y:S05]  /*03f0*/  EXIT ;  /* 0x000000000000794d */ /* 0x000fea0003800000 */
.L_x_139:
        /* <DEDUP_REMOVED lines=16> */
.L_x_10753:


//--------------------- .text._ZN2at6native39_GLOBAL__N__cee6930f_7_Loss_cu_5b0651e139nll_loss_backward_reduce_cuda_kernel_1dIN3c108BFloat16EhEEvPT_PKS5_S8_PKT0_S8_bll --------------------------
	.section	.text._ZN2at6native39_GLOBAL__N__cee6930f_7_Loss_cu_5b0651e139nll_loss_backward_reduce_cuda_kernel_1dIN3c108BFloat16EhEEvPT_PKS5_S8_PKT0_S8_bll,"ax",@progbits
	.align	128
.text._ZN2at6native39_GLOBAL__N__cee6930f_7_Loss_cu_5b0651e139nll_loss_backward_reduce_cuda_kernel_1dIN3c108BFloat16EhEEvPT_PKS5_S8_PKT0_S8_bll:
        .type           _ZN2at6native39_GLOBAL__N__cee6930f_7_Loss_cu_5b0651e139nll_loss_backward_reduce_cuda_kernel_1dIN3c108BFloat16EhEEvPT_PKS5_S8_PKT0_S8_bll,@function
        .size           _ZN2at6native39_GLOBAL__N__cee6930f_7_Loss_cu_5b0651e139nll_loss_backward_reduce_cuda_kernel_1dIN3c108BFloat16EhEEvPT_PKS5_S8_PKT0_S8_bll,(.L_x_10754 - _ZN2at6native39_GLOBAL__N__cee6930f_7_Loss_cu_5b0651e139nll_loss_backward_reduce_cuda_kernel_1dIN3c108BFloat16EhEEvPT_PKS5_S8_PKT0_S8_bll)
        .other          _ZN2at6native39_GLOBAL__N__cee6930f_7_Loss_cu_5b0651e139nll_loss_backward_reduce_cuda_kernel_1dIN3c108BFloat16EhEEvPT_PKS5_S8_PKT0_S8_bll,@"STO_CUDA_ENTRY STV_DEFAULT"
_ZN2at6native39_GLOBAL__N__cee6930f_7_Loss_cu_5b0651e139nll_loss_backward_reduce_cuda_kernel_1dIN3c108BFloat16EhEEvPT_PKS5_S8_PKT0_S8_bll:
[----:B------:R-:W0:Y:S08]  /*0000*/  LDC R1, c[0x0][0x28] ;  /* 0x00000a00ff017b82 */ /* 0x000e300000000800 */
[----:B------:R-:W1:Y:S01]  /*0010*/  LDC.64 R16, c[0x0][0x228] ;  /* 0x00008a00ff107b82 */ /* 0x000e620000000a00 */
[----:B------:R-:W-:Y:S01]  /*0020*/  ULDC.64 UR36, c[0x0][0x208] ;  /* 0x0000820000247ab9 */ /* 0x000fe20000000a00 */
[----:B------:R-:W-:Y:S01]  /*0030*/  ULDC.64 UR4, c[0x0][0x248] ;  /* 0x0000920000047ab9 */ /* 0x000fe20000000a00 */
[----:B-1----:R-:W2:Y:S02]  /*0040*/  LDG.E.U8 R16, desc[UR36][R16.64] ;  /* 0x0000002410107981 */ /* 0x002ea4000c1e1100 */
[----:B--2---:R-:W-:-:S04]  /*0050*/  ISETP.NE.U32.AND P0, PT, R16, UR4, PT ;  /* 0x0000000410007c0c */ /* 0x004fc8000bf05070 */
[----:B------:R-:W-:-:S13]  /*0060*/  ISETP.NE.AND.EX P0, PT, RZ, UR5, PT, P0 ;  /* 0x00000005ff007c0c */ /* 0x000fda000bf05300 */
[----:B0-----:R-:W-:Y:S05]  /*0070*/  @!P0 EXIT ;  /* 0x000000000000894d */ /* 0x001fea0003800000 */
[----:B------:R-:W-:Y:S02]  /*0080*/  ULDC.64 UR4, c[0x0][0x240] ;  /* 0x0000900000047ab9 */ /* 0x000fe40000000a00 */
[----:B------:R-:W-:-:S04]  /*0090*/  ISETP.GE.U32.AND P0, PT, R16, UR4, PT ;  /* 0x0000000410007c0c */ /* 0x000fc8000bf06070 */
[----:B------:R-:W-:-:S13]  /*00a0*/  ISETP.GE.AND.EX P0, PT, RZ, UR5, PT, P0 ;  /* 0x00000005ff007c0c */ /* 0x000fda000bf06300 */
        /* <DEDUP_REMOVED lines=8> */
[----:B------:R-:W-:Y:S01]  /*0130*/  HFMA2.MMA R13, -RZ, RZ, 0, 0 ;  /* 0x00000000ff0d7435 */ /* 0x000fe200000001ff */
[----:B------:R-:W-:Y:S02]  /*0140*/  IMAD.U32 R6, RZ, RZ, UR4 ;  /* 0x00000004ff067e24 */ /* 0x000fe4000f8e00ff */
[----:B------:R-:W-:-:S02]  /*0150*/  IMAD.U32 R7, RZ, RZ, UR5 ;  /* 0x00000005ff077e24 */ /* 0x000fc4000f8e00ff */
[----:B------:R-:W-:Y:S02]  /*0160*/  IMAD.U32 R10, RZ, RZ, UR6 ;  /* 0x00000006ff0a7e24 */ /* 0x000fe4000f8e00ff */
[----:B------:R-:W-:Y:S02]  /*0170*/  IMAD.U32 R11, RZ, RZ, UR7 ;  /* 0x00000007ff0b7e24 */ /* 0x000fe4000f8e00ff */
[----:B------:R-:W-:Y:S02]  /*0180*/  IMAD.MOV.U32 R8, RZ, RZ, 0x1c0 ;  /* 0x000001c0ff087424 */ /* 0x000fe400078e00ff */
[----:B0-----:R-:W-:-:S07]  /*0190*/  IMAD.MOV.U32 R12, RZ, RZ, 0x1 ;  /* 0x00000001ff0c7424 */ /* 0x001fce00078e00ff */
[----:B------:R-:W-:-:S07]  /*01a0*/  LEPC R20, `(.L_x_140) ;  /* 0x000000001014794e */ /* 0x000fce0000000000 */
[----:B-1----:R-:W-:Y:S05]  /*01b0*/  CALL.ABS.NOINC R2 ;  /* 0x0000000002007343 */ /* 0x002fea0003c00000 */
.L_x_140:
        /* <DEDUP_REMOVED lines=10> */
[----:B------:R-:W-:-:S05]  /*0260*/  @P0 LEA R6, P2, R16, UR4, 0x1 ;  /* 0x0000000410060c11 */ /* 0x000fca000f8408ff */
[----:B------:R-:W-:Y:S01]  /*0270*/  @P0 IMAD.X R7, RZ, RZ, UR5, P2 ;  /* 0x00000005ff070e24 */ /* 0x000fe200090e06ff */
        /* <DEDUP_REMOVED lines=11> */
[----:B------:R-:W-:Y:S02]  /*0330*/  PRMT R3, R2, 0x7610, R3 ;  /* 0x0000761002037816 */ /* 0x000fe40000000003 */
[----:B----4-:R-:W-:-:S03]  /*0340*/  @P0 SHF.L.U32 R6, R6, 0x10, RZ ;  /* 0x0000001006060819 */ /* 0x010fc600000006ff */
[----:B------:R-:W-:-:S04]  /*0350*/  @P0 IMAD.U32 R5, R3, 0x10000, RZ ;  /* 0x0001000003050824 */ /* 0x000fc800078e00ff */
[----:B------:R-:W-:Y:S01]  /*0360*/  @P0 FMUL.FTZ R5, R6, R5 ;  /* 0x0000000506050220 */ /* 0x000fe20000410000 */
[----:B------:R-:W-:-:S04]  /*0370*/  LEA R16, P1, R16, UR4, 0x1 ;  /* 0x0000000410107c11 */ /* 0x000fc8000f8208ff */
[----:B------:R-:W-:Y:S01]  /*0380*/  @P0 F2FP.BF16.F32.PACK_AB R5, RZ, R5 ;  /* 0x00000005ff05023e */ /* 0x000fe200000010ff */
[----:B------:R-:W-:-:S03]  /*0390*/  IMAD.X R17, RZ, RZ, UR5, P1 ;  /* 0x00000005ff117e24 */ /* 0x000fc600088e06ff */
[----:B------:R-:W-:-:S05]  /*03a0*/  @P0 PRMT R3, R5, 0x7610, R3 ;  /* 0x0000761005030816 */ /* 0x000fca0000000003 */
[----:B------:R-:W-:Y:S01]  /*03b0*/  STG.E.U16 desc[UR36][R16.64], R3 ;  /* 0x0000000310007986 */ /* 0x000fe2000c101524 */
[----:B------:R-:W-:Y:S05]  /*03c0*/  EXIT ;  /* 0x000000000000794d */ /* 0x000fea0003800000 */
.L_x_141:
        /* <DEDUP_REMOVED lines=11> */
.L_x_10754:


//--------------------- .text._ZN2at6native39_GLOBAL__N__cee6930f_7_Loss_cu_5b0651e139nll_loss_backward_reduce_cuda_kernel_1dIN3c104HalfElEEvPT_PKS5_S8_PKT0_S8_bll --------------------------
	.section	.text._ZN2at6native39_GLOBAL__N__cee6930f_7_Loss_cu_5b0651e139nll_loss_backward_reduce_cuda_kernel_1dIN3c104HalfElEEvPT_PKS5_S8_PKT0_S8_bll,"ax",@progbits
	.align	128
.text._ZN2at6native39_GLOBAL__N__cee6930f_7_Loss_cu_5b0651e139nll_loss_backward_reduce_cuda_kernel_1dIN3c104HalfElEEvPT_PKS5_S8_PKT0_S8_bll:
        .type           _ZN2at6native39_GLOBAL__N__cee6930f_7_Loss_cu_5b0651e139nll_loss_backward_reduce_cuda_kernel_1dIN3c104HalfElEEvPT_PKS5_S8_PKT0_S8_bll,@function
        .size           _ZN2at6native39_GLOBAL__N__cee6930f_7_Loss_cu_5b0651e139nll_loss_backward_reduce_cuda_kernel_1dIN3c104HalfElEEvPT_PKS5_S8_PKT0_S8_bll,(.L_x_10755 - _ZN2at6native39_GLOBAL__N__cee6930f_7_Loss_cu_5b0651e139nll_loss_backward_reduce_cuda_kernel_1dIN3c104HalfElEEvPT_PKS5_S8_PKT0_S8_bll)
        .other          _ZN2at6native39_GLOBAL__N__cee6930f_7_Loss_cu_5b0651e139nll_loss_backward_reduce_cuda_kernel_1dIN3c104HalfElEEvPT_PKS5_S8_PKT0_S8_bll,@"STO_CUDA_ENTRY STV_DEFAULT"
_ZN2at6native39_GLOBAL__N__cee6930f_7_Loss_cu_5b0651e139nll_loss_backward_reduce_cuda_kernel_1dIN3c104HalfElEEvPT_PKS5_S8_PKT0_S8_bll:
        /* <DEDUP_REMOVED lines=31> */
.L_x_142:
[----:B------:R-:W-:Y:S01]  /*01f0*/  ULDC.U8 UR4, c[0x0][0x238] ;  /* 0x00008e0000047ab9 */ /* 0x000fe20000000000 */
[----:B------:R-:W0:Y:S01]  /*0200*/  LDC.64 R2, c[0x0][0x218] ;  /* 0x00008600ff027b82 */ /* 0x000e220000000a00 */
[----:B------:R-:W-:-:S06]  /*0210*/  UPRMT UR4, UR4, 0x8880, URZ ;  /* 0x0000888004047896 */ /* 0x000fcc000800003f */
[----:B------:R-:W-:Y:S01]  /*0220*/  ISETP.NE.AND P1, PT, RZ, UR4, PT ;  /* 0x00000004ff007c0c */ /* 0x000fe2000bf25270 */
[----:B------:R-:W-:-:S12]  /*0230*/  ULDC.64 UR4, c[0x0][0x220] ;  /* 0x0000880000047ab9 */ /* 0x000fd80000000a00 */
[----:B------:R-:W1:Y:S01]  /*0240*/  @P1 LDC.64 R4, c[0x0][0x230] ;  /* 0x00008c00ff041b82 */ /* 0x000e620000000a00 */
[----:B------:R-:W-:Y:S01]  /*0250*/  ISETP.NE.U32.AND P0, PT, RZ, UR4, PT ;  /* 0x00000004ff007c0c */ /* 0x000fe2000bf05070 */
[----:B0-----:R-:W2:Y:S04]  /*0260*/  LDG.E.U16 R0, desc[UR36][R2.64] ;  /* 0x0000002402007981 */ /* 0x001ea8000c1e1500 */
[----:B-1----:R-:W3:Y:S01]  /*0270*/  @P1 LDG.E.U16 R4, desc[UR36][R4.64] ;  /* 0x0000002404041981 */ /* 0x002ee2000c1e1500 */
[----:B------:R-:W-:-:S13]  /*0280*/  ISETP.NE.AND.EX P0, PT, RZ, UR5, PT, P0 ;  /* 0x00000005ff007c0c */ /* 0x000fda000bf05300 */
[----:B------:R-:W-:-:S04]  /*0290*/  @P0 LEA R6, P2, R16, UR4, 0x1 ;  /* 0x0000000410060c11 */ /* 0x000fc8000f8408ff */
[----:B------:R-:W-:Y:S01]  /*02a0*/  @P0 LEA.HI.X R7, R16, UR5, R17, 0x1, P2 ;  /* 0x0000000510070c11 */ /* 0x000fe200090f0c11 */
[----:B------:R-:W-:-:S04]  /*02b0*/  ULDC.64 UR4, c[0x0][0x210] ;  /* 0x0000840000047ab9 */ /* 0x000fc80000000a00 */
[----:B------:R-:W4:Y:S01]  /*02c0*/  @P0 LDG.E.U16 R6, desc[UR36][R6.64] ;  /* 0x0000002406060981 */ /* 0x000f22000c1e1500 */
[----:B--2---:R-:W-:Y:S02]  /*02d0*/  @P1 HADD2.F32 R8, -RZ, R0.H0_H0 ;  /* 0x20000000ff081230 */ /* 0x004fe40000004100 */
[----:B---3--:R-:W-:-:S06]  /*02e0*/  @P1 HADD2.F32 R9, -RZ, R4.H0_H0 ;  /* 0x20000004ff091230 */ /* 0x008fcc0000004100 */
[----:B------:R-:W0:Y:S02]  /*02f0*/  @P1 MUFU.RCP R9, R9 ;  /* 0x0000000900091308 */ /* 0x000e240000001000 */
[----:B0-----:R-:W-:-:S05]  /*0300*/  @P1 FMUL.FTZ R8, R8, R9 ;  /* 0x0000000908081220 */ /* 0x001fca0000410000 */
[----:B------:R-:W-:-:S04]  /*0310*/  @P1 F2FP.F16.F32.PACK_AB R8, RZ, R8 ;  /* 0x00000008ff08123e */ /* 0x000fc800000000ff */
[----:B------:R-:W-:-:S05]  /*0320*/  @P1 PRMT R0, R8, 0x7610, R0 ;  /* 0x0000761008001816 */ /* 0x000fca0000000000 */
[----:B------:R-:W-:-:S05]  /*0330*/  HADD2 R5, -R0.H0_H0, -RZ.H0_H0 ;  /* 0xa00000ff00057230 */ /* 0x000fca0000000900 */
[----:B------:R-:W-:Y:S01]  /*0340*/  PRMT R5, R5, 0x5410, RZ ;  /* 0x0000541005057816 */ /* 0x000fe200000000ff */
[----:B----4-:R-:W-:-:S04]  /*0350*/  @P0 HADD2.F32 R0, -RZ, R6.H0_H0 ;  /* 0x20000006ff000230 */ /* 0x010fc80000004100 */
[----:B------:R-:W-:-:S05]  /*0360*/  @P0 HADD2.F32 R3, -RZ, R5.H0_H0 ;  /* 0x20000005ff030230 */ /* 0x000fca0000004100 */
[----:B------:R-:W-:Y:S01]  /*0370*/  @P0 FMUL.FTZ R0, R0, R3 ;  /* 0x0000000300000220 */ /* 0x000fe20000410000 */
[----:B------:R-:W-:-:S04]  /*0380*/  LEA R2, P1, R16, UR4, 0x1 ;  /* 0x0000000410027c11 */ /* 0x000fc8000f8208ff */
[----:B------:R-:W-:Y:S02]  /*0390*/  @P0 F2FP.F16.F32.PACK_AB R0, RZ, R0 ;  /* 0x00000000ff00023e */ /* 0x000fe400000000ff */
[----:B------:R-:W-:Y:S02]  /*03a0*/  LEA.HI.X R3, R16, UR5, R17, 0x1, P1 ;  /* 0x0000000510037c11 */ /* 0x000fe400088f0c11 */
[----:B------:R-:W-:-:S05]  /*03b0*/  @P0 PRMT R5, R0, 0x7610, R5 ;  /* 0x0000761000050816 */ /* 0x000fca0000000005 */
[----:B------:R-:W-:Y:S01]  /*03c0*/  STG.E.U16 desc[UR36][R2.64], R5 ;  /* 0x0000000502007986 */ /* 0x000fe2000c101524 */
[----:B------:R-:W-:Y:S05]  /*03d0*/  EXIT ;  /* 0x000000000000794d */ /* 0x000fea0003800000 */
.L_x_143:
        /* <DEDUP_REMOVED lines=10> */
.L_x_10755:


//--------------------- .text._ZN2at6native39_GLOBAL__N__cee6930f_7_Loss_cu_5b0651e139nll_loss_backward_reduce_cuda_kernel_1dIN3c104HalfEhEEvPT_PKS5_S8_PKT0_S8_bll --------------------------
	.section	.text._ZN2at6native39_GLOBAL__N__cee6930f_7_Loss_cu_5b0651e139nll_loss_backward_reduce_cuda_kernel_1dIN3c104HalfEhEEvPT_PKS5_S8_PKT0_S8_bll,"ax",@progbits
	.align	128
.text._ZN2at6native39_GLOBAL__N__cee6930f_7_Loss_cu_5b0651e139nll_loss_backward_reduce_cuda_kernel_1dIN3c104HalfEhEEvPT_PKS5_S8_PKT0_S8_bll:
        .type           _ZN2at6native39_GLOBAL__N__cee6930f_7_Loss_cu_5b0651e139nll_loss_backward_reduce_cuda_kernel_1dIN3c104HalfEhEEvPT_PKS5_S8_PKT0_S8_bll,@function
        .size           _ZN2at6native39_GLOBAL__N__cee6930f_7_Loss_cu_5b0651e139nll_loss_backward_reduce_cuda_kernel_1dIN3c104HalfEhEEvPT_PKS5_S8_PKT0_S8_bll,(.L_x_10756 - _ZN2at6native39_GLOBAL__N__cee6930f_7_Loss_cu_5b0651e139nll_loss_backward_reduce_cuda_kernel_1dIN3c104HalfEhEEvPT_PKS5_S8_PKT0_S8_bll)
        .other          _ZN2at6native39_GLOBAL__N__cee6930f_7_Loss_cu_5b0651e139nll_loss_backward_reduce_cuda_kernel_1dIN3c104HalfEhEEvPT_PKS5_S8_PKT0_S8_bll,@"STO_CUDA_ENTRY STV_DEFAULT"
_ZN2at6native39_GLOBAL__N__cee6930f_7_Loss_cu_5b0651e139nll_loss_backward_reduce_cuda_kernel_1dIN3c104HalfEhEEvPT_PKS5_S8_PKT0_S8_bll:
        /* <DEDUP_REMOVED lines=19> */
[----:B------:R-:W-:Y:S01]  /*0130*/  IMAD.U32 R10, RZ, RZ, UR6 ;  /* 0x00000006ff0a7e24 */ /* 0x000fe2000f8e00ff */
[----:B------:R-:W-:Y:S01]  /*0140*/  MOV R11, UR7 ;  /* 0x00000007000b7c02 */ /* 0x000fe20008000f00 */
[----:B------:R-:W-:Y:S02]  /*0150*/  IMAD.U32 R6, RZ, RZ, UR4 ;  /* 0x00000004ff067e24 */ /* 0x000fe4000f8e00ff */
[----:B------:R-:W-:-:S02]  /*0160*/  IMAD.U32 R7, RZ, RZ, UR5 ;  /* 0x00000005ff077e24 */ /* 0x000fc4000f8e00ff */
[----:B------:R-:W-:Y:S02]  /*0170*/  IMAD.MOV.U32 R8, RZ, RZ, 0x1c0 ;  /* 0x000001c0ff087424 */ /* 0x000fe400078e00ff */
[----:B------:R-:W-:Y:S02]  /*0180*/  IMAD.MOV.U32 R12, RZ, RZ, 0x1 ;  /* 0x00000001ff0c7424 */ /* 0x000fe400078e00ff */
[----:B0-----:R-:W-:-:S07]  /*0190*/  IMAD.MOV.U32 R13, RZ, RZ, RZ ;  /* 0x000000ffff0d7224 */ /* 0x001fce00078e00ff */
[----:B------:R-:W-:-:S07]  /*01a0*/  LEPC R20, `(.L_x_144) ;  /* 0x000000001014794e */ /* 0x000fce0000000000 */
[----:B-1----:R-:W-:Y:S05]  /*01b0*/  CALL.ABS.NOINC R2 ;  /* 0x0000000002007343 */ /* 0x002fea0003c00000 */
.L_x_144:
        /* <DEDUP_REMOVED lines=11> */
[----:B------:R-:W-:Y:S01]  /*0270*/  @P0 IADD3.X R7, RZ, UR5, RZ, P2, !PT ;  /* 0x00000005ff070c10 */ /* 0x000fe200097fe4ff */
        /* <DEDUP_REMOVED lines=11> */
[----:B------:R-:W-:Y:S01]  /*0330*/  @P0 HADD2.F32 R5, -RZ, R3.H0_H0 ;  /* 0x20000003ff050230 */ /* 0x000fe20000004100 */
[----:B------:R-:W-:-:S04]  /*0340*/  LEA R16, P1, R16, UR4, 0x1 ;  /* 0x0000000410107c11 */ /* 0x000fc8000f8208ff */
[----:B------:R-:W-:Y:S01]  /*0350*/  @P0 FMUL.FTZ R0, R0, R5 ;  /* 0x0000000500000220 */ /* 0x000fe20000410000 */
[----:B------:R-:W-:-:S04]  /*0360*/  IMAD.X R17, RZ, RZ, UR5, P1 ;  /* 0x00000005ff117e24 */ /* 0x000fc800088e06ff */
[----:B------:R-:W-:-:S04]  /*0370*/  @P0 F2FP.F16.F32.PACK_AB R0, RZ, R0 ;  /* 0x00000000ff00023e */ /* 0x000fc800000000ff */
[----:B------:R-:W-:-:S05]  /*0380*/  @P0 PRMT R3, R0, 0x7610, R3 ;  /* 0x0000761000030816 */ /* 0x000fca0000000003 */
[----:B------:R-:W-:Y:S01]  /*0390*/  STG.E.U16 desc[UR36][R16.64], R3 ;  /* 0x0000000310007986 */ /* 0x000fe2000c101524 */
[----:B------:R-:W-:Y:S05]  /*03a0*/  EXIT ;  /* 0x000000000000794d */ /* 0x000fea0003800000 */
.L_x_145:
        /* <DEDUP_REMOVED lines=13> */
.L_x_10756:


//--------------------- .text._ZN2at6native39_GLOBAL__N__cee6930f_7_Loss_cu_5b0651e139nll_loss_backward_reduce_cuda_kernel_1dIflEEvPT_PKS3_S6_PKT0_S6_bll --------------------------
	.section	.text._ZN2at6native39_GLOBAL__N__cee6930f_7_Loss_cu_5b0651e139nll_loss_backward_reduce_cuda_kernel_1dIflEEvPT_PKS3_S6_PKT0_S6_bll,"ax",@progbits
	.align	128
.text._ZN2at6native39_GLOBAL__N__cee6930f_7_Loss_cu_5b0651e139nll_loss_backward_reduce_cuda_kernel_1dIflEEvPT_PKS3_S6_PKT0_S6_bll:
        .type           _ZN2at6native39_GLOBAL__N__cee6930f_7_Loss_cu_5b0651e139nll_loss_backward_reduce_cuda_kernel_1dIflEEvPT_PKS3_S6_PKT0_S6_bll,@function
        .size           _ZN2at6native39_GLOBAL__N__cee6930f_7_Loss_cu_5b0651e139nll_loss_backward_reduce_cuda_kernel_1dIflEEvPT_PKS3_S6_PKT0_S6_bll,(.L_x_10757 - _ZN2at6native39_GLOBAL__N__cee6930f_7_Loss_cu_5b0651e139nll_loss_backward_reduce_cuda_kernel_1dIflEEvPT_PKS3_S6_PKT0_S6_bll)
        .other          _ZN2at6native39_GLOBAL__N__cee6930f_7_Loss_cu_5b0651e139nll_loss_backward_reduce_cuda_kernel_1dIflEEvPT_PKS3_S6_PKT0_S6_bll,@"STO_CUDA_ENTRY STV_DEFAULT"
_ZN2at6native39_GLOBAL__N__cee6930f_7_Loss_cu_5b0651e139nll_loss_backward_reduce_cuda_kernel_1dIflEEvPT_PKS3_S6_PKT0_S6_bll:
        /* <DEDUP_REMOVED lines=31> */
.L_x_146:
[----:B------:R-:W-:Y:S01]  /*01f0*/  ULDC.U8 UR4, c[0x0][0x238] ;  /* 0x00008e0000047ab9 */ /* 0x000fe20000000000 */
[----:B------:R-:W0:Y:S01]  /*0200*/  LDC.64 R2, c[0x0][0x218] ;  /* 0x00008600ff027b82 */ /* 0x000e220000000a00 */
[----:B------:R-:W-:-:S06]  /*0210*/  UPRMT UR4, UR4, 0x8880, URZ ;  /* 0x0000888004047896 */ /* 0x000fcc000800003f */
[----:B------:R-:W-:Y:S01]  /*0220*/  ISETP.NE.AND P1, PT, RZ, UR4, PT ;  /* 0x00000004ff007c0c */ /* 0x000fe2000bf25270 */
[----:B------:R-:W-:Y:S02]  /*0230*/  ULDC.64 UR4, c[0x0][0x220] ;  /* 0x0000880000047ab9 */ /* 0x000fe40000000a00 */
[----:B------:R-:W-:-:S10]  /*0240*/  ISETP.NE.U32.AND P0, PT, RZ, UR4, PT ;  /* 0x00000004ff007c0c */ /* 0x000fd4000bf05070 */
[----:B------:R-:W1:Y:S01]  /*0250*/  @P1 LDC.64 R4, c[0x0][0x230] ;  /* 0x00008c00ff041b82 */ /* 0x000e620000000a00 */
[----:B------:R-:W-:Y:S01]  /*0260*/  ISETP.NE.AND.EX P0, PT, RZ, UR5, PT, P0 ;  /* 0x00000005ff007c0c */ /* 0x000fe2000bf05300 */
[----:B0-----:R-:W2:Y:S04]  /*0270*/  LDG.E R0, desc[UR36][R2.64] ;  /* 0x0000002402007981 */ /* 0x001ea8000c1e1900 */
[----:B-1----:R-:W3:Y:S08]  /*0280*/  @P1 LDG.E R4, desc[UR36][R4.64] ;  /* 0x0000002404041981 */ /* 0x002ef0000c1e1900 */
[----:B------:R-:W-:-:S04]  /*0290*/  @P0 LEA R6, P2, R16, UR4, 0x2 ;  /* 0x0000000410060c11 */ /* 0x000fc8000f8410ff */
[----:B------:R-:W-:Y:S01]  /*02a0*/  @P0 LEA.HI.X R7, R16, UR5, R17, 0x2, P2 ;  /* 0x0000000510070c11 */ /* 0x000fe200090f1411 */
[----:B------:R-:W-:-:S04]  /*02b0*/  ULDC.64 UR4, c[0x0][0x210] ;  /* 0x0000840000047ab9 */ /* 0x000fc80000000a00 */
[----:B------:R-:W4:Y:S01]  /*02c0*/  @P0 LDG.E R6, desc[UR36][R6.64] ;  /* 0x0000002406060981 */ /* 0x000f22000c1e1900 */
[----:B---3--:R-:W2:Y:S02]  /*02d0*/  @P1 MUFU.RCP R9, R4 ;  /* 0x0000000400091308 */ /* 0x008ea40000001000 */
[----:B--2---:R-:W-:Y:S01]  /*02e0*/  @P1 FMUL.FTZ R0, R0, R9 ;  /* 0x0000000900001220 */ /* 0x004fe20000410000 */
[----:B------:R-:W-:-:S03]  /*02f0*/  LEA R8, P1, R16, UR4, 0x2 ;  /* 0x0000000410087c11 */ /* 0x000fc6000f8210ff */
[----:B------:R-:W-:Y:S01]  /*0300*/  FADD.FTZ R11, -R0, -RZ ;  /* 0x800000ff000b7221 */ /* 0x000fe20000010100 */
[----:B------:R-:W-:-:S03]  /*0310*/  LEA.HI.X R9, R16, UR5, R17, 0x2, P1 ;  /* 0x0000000510097c11 */ /* 0x000fc600088f1411 */
[----:B----4-:R-:W-:-:S05]  /*0320*/  @P0 FMUL.FTZ R11, R11, R6 ;  /* 0x000000060b0b0220 */ /* 0x010fca0000410000 */
[----:B------:R-:W-:Y:S01]  /*0330*/  STG.E desc[UR36][R8.64], R11 ;  /* 0x0000000b08007986 */ /* 0x000fe2000c101924 */
[----:B------:R-:W-:Y:S05]  /*0340*/  EXIT ;  /* 0x000000000000794d */ /* 0x000fea0003800000 */
.L_x_147:
        /* <DEDUP_REMOVED lines=11> */
.L_x_10757:


//--------------------- .text._ZN2at6native39_GLOBAL__N__cee6930f_7_Loss_cu_5b0651e139nll_loss_backward_reduce_cuda_kernel_1dIfhEEvPT_PKS3_S6_PKT0_S6_bll --------------------------
	.section	.text._ZN2at6native39_GLOBAL__N__cee6930f_7_Loss_cu_5b0651e139nll_loss_backward_reduce_cuda_kernel_1dIfhEEvPT_PKS3_S6_PKT0_S6_bll,"ax",@progbits
	.align	128
.text._ZN2at6native39_GLOBAL__N__cee6930f_7_Loss_cu_5b0651e139nll_loss_backward_reduce_cuda_kernel_1dIfhEEvPT_PKS3_S6_PKT0_S6_bll:
        .type           _ZN2at6native39_GLOBAL__N__cee6930f_7_Loss_cu_5b0651e139nll_loss_backward_reduce_cuda_kernel_1dIfhEEvPT_PKS3_S6_PKT0_S6_bll,@function
        .size           _ZN2at6native39_GLOBAL__N__cee6930f_7_Loss_cu_5b0651e139nll_loss_backward_reduce_cuda_kernel_1dIfhEEvPT_PKS3_S6_PKT0_S6_bll,(.L_x_10758 - _ZN2at6native39_GLOBAL__N__cee6930f_7_Loss_cu_5b0651e139nll_loss_backward_reduce_cuda_kernel_1dIfhEEvPT_PKS3_S6_PKT0_S6_bll)
        .other          _ZN2at6native39_GLOBAL__N__cee6930f_7_Loss_cu_5b0651e139nll_loss_backward_reduce_cuda_kernel_1dIfhEEvPT_PKS3_S6_PKT0_S6_bll,@"STO_CUDA_ENTRY STV_DEFAULT"
_ZN2at6native39_GLOBAL__N__cee6930f_7_Loss_cu_5b0651e139nll_loss_backward_reduce_cuda_kernel_1dIfhEEvPT_PKS3_S6_PKT0_S6_bll:
        /* <DEDUP_REMOVED lines=19> */
[----:B------:R-:W-:Y:S01]  /*0130*/  HFMA2.MMA R8, -RZ, RZ, 0, 2.6702880859375e-05 ;  /* 0x000001c0ff087435 */ /* 0x000fe200000001ff */
[----:B------:R-:W-:Y:S01]  /*0140*/  IMAD.U32 R6, RZ, RZ, UR4 ;  /* 0x00000004ff067e24 */ /* 0x000fe2000f8e00ff */
[----:B------:R-:W-:Y:S01]  /*0150*/  MOV R7, UR5 ;  /* 0x0000000500077c02 */ /* 0x000fe20008000f00 */
[----:B------:R-:W-:-:S02]  /*0160*/  IMAD.U32 R10, RZ, RZ, UR6 ;  /* 0x00000006ff0a7e24 */ /* 0x000fc4000f8e00ff */
[----:B------:R-:W-:Y:S02]  /*0170*/  IMAD.U32 R11, RZ, RZ, UR7 ;  /* 0x00000007ff0b7e24 */ /* 0x000fe4000f8e00ff */
[----:B------:R-:W-:Y:S02]  /*0180*/  IMAD.MOV.U32 R12, RZ, RZ, 0x1 ;  /* 0x00000001ff0c7424 */ /* 0x000fe400078e00ff */
[----:B0-----:R-:W-:-:S07]  /*0190*/  IMAD.MOV.U32 R13, RZ, RZ, RZ ;  /* 0x000000ffff0d7224 */ /* 0x001fce00078e00ff */
[----:B------:R-:W-:-:S07]  /*01a0*/  LEPC R20, `(.L_x_148) ;  /* 0x000000001014794e */ /* 0x000fce0000000000 */
[----:B-1----:R-:W-:Y:S05]  /*01b0*/  CALL.ABS.NOINC R2 ;  /* 0x0000000002007343 */ /* 0x002fea0003c00000 */
.L_x_148:
        /* <DEDUP_REMOVED lines=11> */
[----:B------:R-:W-:Y:S01]  /*0270*/  @P0 IADD3.X R7, RZ, UR5, RZ, P2, !PT ;  /* 0x00000005ff070c10 */ /* 0x000fe200097fe4ff */
[----:B------:R-:W-:-:S04]  /*0280*/  ULDC.64 UR4, c[0x0][0x210] ;  /* 0x0000840000047ab9 */ /* 0x000fc80000000a00 */
[----:B------:R-:W4:Y:S01]  /*0290*/  @P0 LDG.E R6, desc[UR36][R6.64] ;  /* 0x0000002406060981 */ /* 0x000f22000c1e1900 */
[----:B---3--:R-:W2:Y:S02]  /*02a0*/  @P1 MUFU.RCP R9, R4 ;  /* 0x0000000400091308 */ /* 0x008ea40000001000 */
[----:B--2---:R-:W-:Y:S01]  /*02b0*/  @P1 FMUL.FTZ R0, R0, R9 ;  /* 0x0000000900001220 */ /* 0x004fe20000410000 */
[----:B------:R-:W-:-:S03]  /*02c0*/  LEA R16, P1, R16, UR4, 0x2 ;  /* 0x0000000410107c11 */ /* 0x000fc6000f8210ff */
[----:B------:R-:W-:Y:S02]  /*02d0*/  FADD.FTZ R9, -R0, -RZ ;  /* 0x800000ff00097221 */ /* 0x000fe40000010100 */
[----:B------:R-:W-:Y:S02]  /*02e0*/  IMAD.X R17, RZ, RZ, UR5, P1 ;  /* 0x00000005ff117e24 */ /* 0x000fe400088e06ff */
[----:B----4-:R-:W-:-:S05]  /*02f0*/  @P0 FMUL.FTZ R9, R9, R6 ;  /* 0x0000000609090220 */ /* 0x010fca0000410000 */
[----:B------:R-:W-:Y:S01]  /*0300*/  STG.E desc[UR36][R16.64], R9 ;  /* 0x0000000910007986 */ /* 0x000fe2000c101924 */
[----:B------:R-:W-:Y:S05]  /*0310*/  EXIT ;  /* 0x000000000000794d */ /* 0x000fea0003800000 */
.L_x_149:
        /* <DEDUP_REMOVED lines=14> */
.L_x_10758:


//--------------------- .text._ZN2at6native39_GLOBAL__N__cee6930f_7_Loss_cu_5b0651e139nll_loss_backward_reduce_cuda_kernel_1dIdlEEvPT_PKS3_S6_PKT0_S6_bll --------------------------
	.section	.text._ZN2at6native39_GLOBAL__N__cee6930f_7_Loss_cu_5b0651e139nll_loss_backward_reduce_cuda_kernel_1dIdlEEvPT_PKS3_S6_PKT0_S6_bll,"ax",@progbits
	.align	128
.text._ZN2at6native39_GLOBAL__N__cee6930f_7_Loss_cu_5b0651e139nll_loss_backward_reduce_cuda_kernel_1dIdlEEvPT_PKS3_S6_PKT0_S6_bll:
        .type           _ZN2at6native39_GLOBAL__N__cee6930f_7_Loss_cu_5b0651e139nll_loss_backward_reduce_cuda_kernel_1dIdlEEvPT_PKS3_S6_PKT0_S6_bll,@function
        .size           _ZN2at6native39_GLOBAL__N__cee6930f_7_Loss_cu_5b0651e139nll_loss_backward_reduce_cuda_kernel_1dIdlEEvPT_PKS3_S6_PKT0_S6_bll,(.L_x_10759 - _ZN2at6native39_GLOBAL__N__cee6930f_7_Loss_cu_5b0651e139nll_loss_backward_reduce_cuda_kernel_1dIdlEEvPT_PKS3_S6_PKT0_S6_bll)
        .other          _ZN2at6native39_GLOBAL__N__cee6930f_7_Loss_cu_5b0651e139nll_loss_backward_reduce_cuda_kernel_1dIdlEEvPT_PKS3_S6_PKT0_S6_bll,@"STO_CUDA_ENTRY STV_DEFAULT"
_ZN2at6native39_GLOBAL__N__cee6930f_7_Loss_cu_5b0651e139nll_loss_backward_reduce_cuda_kernel_1dIdlEEvPT_PKS3_S6_PKT0_S6_bll:
        /* <DEDUP_REMOVED lines=31> */
.L_x_150:
[----:B------:R-:W0:Y:S01]  /*01f0*/  LDC.64 R6, c[0x0][0x218] ;  /* 0x00008600ff067b82 */ /* 0x000e220000000a00 */
[----:B------:R-:W-:Y:S01]  /*0200*/  ULDC.U8 UR4, c[0x0][0x238] ;  /* 0x00008e0000047ab9 */ /* 0x000fe20000000000 */
[----:B0-----:R-:W5:Y:S01]  /*0210*/  LDG.E.64 R6, desc[UR36][R6.64] ;  /* 0x0000002406067981 */ /* 0x001f62000c1e1b00 */
[----:B------:R-:W-:-:S06]  /*0220*/  UPRMT UR4, UR4, 0x8880, URZ ;  /* 0x0000888004047896 */ /* 0x000fcc000800003f */
[----:B------:R-:W-:-:S13]  /*0230*/  ISETP.NE.AND P0, PT, RZ, UR4, PT ;  /* 0x00000004ff007c0c */ /* 0x000fda000bf05270 */
[----:B------:R-:W-:Y:S05]  /*0240*/  @!P0 BRA `(.L_x_151) ;  /* 0x0000000000588947 */ /* 0x000fea0003800000 */
        /* <DEDUP_REMOVED lines=17> */
[----:B------:R-:W-:Y:S05]  /*0360*/  CALL.REL.NOINC `($__internal_2_$__cuda_sm20_div_rn_f64_full) ;  /* 0x0000000000447944 */ /* 0x000fea0003c00000 */
[----:B------:R-:W-:Y:S02]  /*0370*/  IMAD.MOV.U32 R2, RZ, RZ, R12 ;  /* 0x000000ffff027224 */ /* 0x000fe400078e000c */
[----:B------:R-:W-:-:S07]  /*0380*/  IMAD.MOV.U32 R3, RZ, RZ, R13 ;  /* 0x000000ffff037224 */ /* 0x000fce00078e000d */
.L_x_152:
[----:B------:R-:W-:Y:S02]  /*0390*/  IMAD.MOV.U32 R6, RZ, RZ, R2 ;  /* 0x000000ffff067224 */ /* 0x000fe400078e0002 */
[----:B------:R-:W-:-:S07]  /*03a0*/  IMAD.MOV.U32 R7, RZ, RZ, R3 ;  /* 0x000000ffff077224 */ /* 0x000fce00078e0003 */
.L_x_151:
[----:B------:R-:W-:Y:S02]  /*03b0*/  ULDC.64 UR4, c[0x0][0x220] ;  /* 0x0000880000047ab9 */ /* 0x000fe40000000a00 */
[----:B------:R-:W-:-:S04]  /*03c0*/  ISETP.NE.U32.AND P0, PT, RZ, UR4, PT ;  /* 0x00000004ff007c0c */ /* 0x000fc8000bf05070 */
[----:B------:R-:W-:-:S13]  /*03d0*/  ISETP.NE.AND.EX P0, PT, RZ, UR5, PT, P0 ;  /* 0x00000005ff007c0c */ /* 0x000fda000bf05300 */
[----:B------:R-:W-:-:S04]  /*03e0*/  @P0 LEA R2, P1, R16, UR4, 0x3 ;  /* 0x0000000410020c11 */ /* 0x000fc8000f8218ff */
[----:B------:R-:W-:Y:S01]  /*03f0*/  @P0 LEA.HI.X R3, R16, UR5, R17, 0x3, P1 ;  /* 0x0000000510030c11 */ /* 0x000fe200088f1c11 */
[----:B-----5:R-:W-:Y:S01]  /*0400*/  DADD R6, -RZ, -R6 ;  /* 0x00000000ff067229 */ /* 0x020fe20000000906 */
[----:B------:R-:W-:-:S04]  /*0410*/  ULDC.64 UR4, c[0x0][0x210] ;  /* 0x0000840000047ab9 */ /* 0x000fc80000000a00 */
[----:B------:R-:W2:Y:S01]  /*0420*/  @P0 LDG.E.64 R2, desc[UR36][R2.64] ;  /* 0x0000002402020981 */ /* 0x000ea2000c1e1b00 */
[----:B------:R-:W-:-:S04]  /*0430*/  LEA R4, P1, R16, UR4, 0x3 ;  /* 0x0000000410047c11 */ /* 0x000fc8000f8218ff */
[----:B------:R-:W-:Y:S01]  /*0440*/  LEA.HI.X R5, R16, UR5, R17, 0x3, P1 ;  /* 0x0000000510057c11 */ /* 0x000fe200088f1c11 */
[----:B--2---:R-:W-:-:S07]  /*0450*/  @P0 DMUL R6, R6, R2 ;  /* 0x0000000206060228 */ /* 0x004fce0000000000 */
[----:B------:R-:W-:Y:S01]  /*0460*/  STG.E.64 desc[UR36][R4.64], R6 ;  /* 0x0000000604007986 */ /* 0x000fe2000c101b24 */
[----:B------:R-:W-:Y:S05]  /*0470*/  EXIT ;  /* 0x000000000000794d */ /* 0x000fea0003800000 */
        .weak           $__internal_2_$__cuda_sm20_div_rn_f64_full
        .type           $__internal_2_$__cuda_sm20_div_rn_f64_full,@function
        .size           $__internal_2_$__cuda_sm20_div_rn_f64_full,(.L_x_10759 - $__internal_2_$__cuda_sm20_div_rn_f64_full)
$__internal_2_$__cuda_sm20_div_rn_f64_full:
        /* <DEDUP_REMOVED lines=30> */
.L_x_153:
        /* <DEDUP_REMOVED lines=27> */
[----:B------:R-:W-:Y:S01]  /*0810*/  IMAD.MOV R3, RZ, RZ, -R14 ;  /* 0x000000ffff037224 */ /* 0x000fe200078e0a0e */
[----:B------:R-:W-:Y:S01]  /*0820*/  DMUL.RP R6, R10, R6 ;  /* 0x000000060a067228 */ /* 0x000fe20000008000 */
[----:B------:R-:W-:-:S06]  /*0830*/  IMAD.MOV.U32 R2, RZ, RZ, RZ ;  /* 0x000000ffff027224 */ /* 0x000fcc00078e00ff */
[----:B------:R-:W-:-:S03]  /*0840*/  DFMA R2, R12, -R2, R10 ;  /* 0x800000020c02722b */ /* 0x000fc6000000000a */
[----:B------:R-:W-:-:S03]  /*0850*/  LOP3.LUT R5, R7, R5, RZ, 0x3c, !PT ;  /* 0x0000000507057212 */ /* 0x000fc600078e3cff */
[----:B------:R-:W-:-:S04]  /*0860*/  IADD3 R2, -R14, -0x43300000, RZ ;  /* 0xbcd000000e027810 */ /* 0x000fc80007ffe1ff */
[----:B------:R-:W-:-:S04]  /*0870*/  FSETP.NEU.AND P0, PT, |R3|, R2, PT ;  /* 0x000000020300720b */ /* 0x000fc80003f0d200 */
[----:B------:R-:W-:Y:S02]  /*0880*/  FSEL R12, R6, R12, !P0 ;  /* 0x0000000c060c7208 */ /* 0x000fe40004000000 */
[----:B------:R-:W-:Y:S01]  /*0890*/  FSEL R13, R5, R13, !P0 ;  /* 0x0000000d050d7208 */ /* 0x000fe20004000000 */
[----:B------:R-:W-:Y:S06]  /*08a0*/  BRA `(.L_x_155) ;  /* 0x0000000000547947 */ /* 0x000fec0003800000 */
.L_x_154:
        /* <DEDUP_REMOVED lines=16> */
.L_x_157:
[----:B------:R-:W-:Y:S01]  /*09b0*/  LOP3.LUT R13, R5, 0x80000, RZ, 0xfc, !PT ;  /* 0x00080000050d7812 */ /* 0x000fe200078efcff */
[----:B------:R-:W-:Y:S01]  /*09c0*/  IMAD.MOV.U32 R12, RZ, RZ, R4 ;  /* 0x000000ffff0c7224 */ /* 0x000fe200078e0004 */
[----:B------:R-:W-:Y:S06]  /*09d0*/  BRA `(.L_x_155) ;  /* 0x0000000000087947 */ /* 0x000fec0003800000 */
.L_x_156:
[----:B------:R-:W-:Y:S01]  /*09e0*/  LOP3.LUT R13, R7, 0x80000, RZ, 0xfc, !PT ;  /* 0x00080000070d7812 */ /* 0x000fe200078efcff */
[----:B------:R-:W-:-:S07]  /*09f0*/  IMAD.MOV.U32 R12, RZ, RZ, R6 ;  /* 0x000000ffff0c7224 */ /* 0x000fce00078e0006 */
.L_x_155:
[----:B------:R-:W-:Y:S02]  /*0a00*/  IMAD.MOV.U32 R2, RZ, RZ, R0 ;  /* 0x000000ffff027224 */ /* 0x000fe400078e0000 */
[----:B------:R-:W-:-:S04]  /*0a10*/  IMAD.MOV.U32 R3, RZ, RZ, 0x0 ;  /* 0x00000000ff037424 */ /* 0x000fc800078e00ff */
[----:B------:R-:W-:Y:S05]  /*0a20*/  RET.REL.NODEC R2 `(_ZN2at6native39_GLOBAL__N__cee6930f_7_Loss_cu_5b0651e139nll_loss_backward_reduce_cuda_kernel_1dIdlEEvPT_PKS3_S6_PKT0_S6_bll) ;  /* 0xfffffff402747950 */ /* 0x000fea0003c3ffff */
.L_x_158:
        /* <DEDUP_REMOVED lines=13> */
.L_x_10759:


//--------------------- .text._ZN2at6native39_GLOBAL__N__cee6930f_7_Loss_cu_5b0651e139nll_loss_backward_reduce_cuda_kernel_1dIdhEEvPT_PKS3_S6_PKT0_S6_bll --------------------------
	.section	.text._ZN2at6native39_GLOBAL__N__cee6930f_7_Loss_cu_5b0651e139nll_loss_backward_reduce_cuda_kernel_1dIdhEEvPT_PKS3_S6_PKT0_S6_bll,"ax",@progbits
	.align	128
.text._ZN2at6native39_GLOBAL__N__cee6930f_7_Loss_cu_5b0651e139nll_loss_backward_reduce_cuda_kernel_1dIdhEEvPT_PKS3_S6_PKT0_S6_bll:
        .type           _ZN2at6native39_GLOBAL__N__cee6930f_7_Loss_cu_5b0651e139nll_loss_backward_reduce_cuda_kernel_1dIdhEEvPT_PKS3_S6_PKT0_S6_bll,@function
        .size           _ZN2at6native39_GLOBAL__N__cee6930f_7_Loss_cu_5b0651e139nll_loss_backward_reduce_cuda_kernel_1dIdhEEvPT_PKS3_S6_PKT0_S6_bll,(.L_x_10761 - _ZN2at6native39_GLOBAL__N__cee6930f_7_Loss_cu_5b0651e139nll_loss_backward_reduce_cuda_kernel_1dIdhEEvPT_PKS3_S6_PKT0_S6_bll)
        .other          _ZN2at6native39_GLOBAL__N__cee6930f_7_Loss_cu_5b0651e139nll_loss_backward_reduce_cuda_kernel_1dIdhEEvPT_PKS3_S6_PKT0_S6_bll,@"STO_CUDA_ENTRY STV_DEFAULT"
_ZN2at6native39_GLOBAL__N__cee6930f_7_Loss_cu_5b0651e139nll_loss_backward_reduce_cuda_kernel_1dIdhEEvPT_PKS3_S6_PKT0_S6_bll:
        /* <DEDUP_REMOVED lines=28> */
.L_x_159:
        /* <DEDUP_REMOVED lines=23> */
[----:B------:R-:W-:Y:S05]  /*0330*/  CALL.REL.NOINC `($__internal_3_$__cuda_sm20_div_rn_f64_full) ;  /* 0x0000000000447944 */ /* 0x000fea0003c00000 */
[----:B------:R-:W-:Y:S02]  /*0340*/  IMAD.MOV.U32 R2, RZ, RZ, R12 ;  /* 0x000000ffff027224 */ /* 0x000fe400078e000c */
[----:B------:R-:W-:-:S07]  /*0350*/  IMAD.MOV.U32 R3, RZ, RZ, R13 ;  /* 0x000000ffff037224 */ /* 0x000fce00078e000d */
.L_x_161:
[----:B------:R-:W-:Y:S02]  /*0360*/  IMAD.MOV.U32 R6, RZ, RZ, R2 ;  /* 0x000000ffff067224 */ /* 0x000fe400078e0002 */
[----:B------:R-:W-:-:S07]  /*0370*/  IMAD.MOV.U32 R7, RZ, RZ, R3 ;  /* 0x000000ffff077224 */ /* 0x000fce00078e0003 */
.L_x_160:
[----:B------:R-:W-:Y:S02]  /*0380*/  ULDC.64 UR4, c[0x0][0x220] ;  /* 0x0000880000047ab9 */ /* 0x000fe40000000a00 */
[----:B------:R-:W-:-:S04]  /*0390*/  ISETP.NE.U32.AND P0, PT, RZ, UR4, PT ;  /* 0x00000004ff007c0c */ /* 0x000fc8000bf05070 */
[----:B------:R-:W-:-:S13]  /*03a0*/  ISETP.NE.AND.EX P0, PT, RZ, UR5, PT, P0 ;  /* 0x00000005ff007c0c */ /* 0x000fda000bf05300 */
[----:B------:R-:W-:-:S05]  /*03b0*/  @P0 LEA R2, P1, R16, UR4, 0x3 ;  /* 0x0000000410020c11 */ /* 0x000fca000f8218ff */
[----:B------:R-:W-:Y:S01]  /*03c0*/  @P0 IMAD.X R3, RZ, RZ, UR5, P1 ;  /* 0x00000005ff030e24 */ /* 0x000fe200088e06ff */
[----:B-----5:R-:W-:Y:S01]  /*03d0*/  DADD R6, -RZ, -R6 ;  /* 0x00000000ff067229 */ /* 0x020fe20000000906 */
[----:B------:R-:W-:-:S04]  /*03e0*/  ULDC.64 UR4, c[0x0][0x210] ;  /* 0x0000840000047ab9 */ /* 0x000fc80000000a00 */
[----:B------:R-:W2:Y:S01]  /*03f0*/  @P0 LDG.E.64 R2, desc[UR36][R2.64] ;  /* 0x0000002402020981 */ /* 0x000ea2000c1e1b00 */
[----:B------:R-:W-:-:S05]  /*0400*/  LEA R16, P1, R16, UR4, 0x3 ;  /* 0x0000000410107c11 */ /* 0x000fca000f8218ff */
[----:B------:R-:W-:Y:S01]  /*0410*/  IMAD.X R17, RZ, RZ, UR5, P1 ;  /* 0x00000005ff117e24 */ /* 0x000fe200088e06ff */
[----:B--2---:R-:W-:-:S07]  /*0420*/  @P0 DMUL R6, R6, R2 ;  /* 0x0000000206060228 */ /* 0x004fce0000000000 */
[----:B------:R-:W-:Y:S01]  /*0430*/  STG.E.64 desc[UR36][R16.64], R6 ;  /* 0x0000000610007986 */ /* 0x000fe2000c101b24 */
[----:B------:R-:W-:Y:S05]  /*0440*/  EXIT ;  /* 0x000000000000794d */ /* 0x000fea0003800000 */
        .weak           $__internal_3_$__cuda_sm20_div_rn_f64_full
        .type           $__internal_3_$__cuda_sm20_div_rn_f64_full,@function
        .size           $__internal_3_$__cuda_sm20_div_rn_f64_full,(.L_x_10761 - $__internal_3_$__cuda_sm20_div_rn_f64_full)
$__internal_3_$__cuda_sm20_div_rn_f64_full:
        /* <DEDUP_REMOVED lines=22> */
[----:B------:R-:W-:-:S04]  /*05b0*/  LOP3.LUT R18, R5, 0x7ff00000, RZ, 0xc0, !PT ;  /* 0x7ff0000005127812 */ /* 0x000fc800078ec0ff */
[----:B------:R-:W-:Y:S01]  /*05c0*/  ISETP.GE.U32.AND P1, PT, R13, R18, PT ;  /* 0x000000120d00720c */ /* 0x000fe20003f26070 */
[----:B------:R-:W-:-:S03]  /*05d0*/  IMAD.MOV.U32 R18, RZ, RZ, RZ ;  /* 0x000000ffff127224 */ /* 0x000fc600078e00ff */
[----:B------:R-:W-:-:S04]  /*05e0*/  SEL R15, R12, 0x63400000, !P1 ;  /* 0x634000000c0f7807 */ /* 0x000fc80004800000 */
[----:B------:R-:W-:-:S04]  /*05f0*/  LOP3.LUT R15, R15, 0x80000000, R7, 0xf8, !PT ;  /* 0x800000000f0f7812 */ /* 0x000fc800078ef807 */
[----:B------:R-:W-:-:S06]  /*0600*/  LOP3.LUT R19, R15, 0x100000, RZ, 0xfc, !PT ;  /* 0x001000000f137812 */ /* 0x000fcc00078efcff */
[----:B------:R-:W-:-:S10]  /*0610*/  DFMA R8, R8, 2, -R18 ;  /* 0x400000000808782b */ /* 0x000fd40000000812 */
[----:B------:R-:W-:-:S07]  /*0620*/  LOP3.LUT R20, R9, 0x7ff00000, RZ, 0xc0, !PT ;  /* 0x7ff0000009147812 */ /* 0x000fce00078ec0ff */
.L_x_162:
        /* <DEDUP_REMOVED lines=37> */
.L_x_163:
        /* <DEDUP_REMOVED lines=16> */
.L_x_166:
[----:B------:R-:W-:Y:S01]  /*0980*/  LOP3.LUT R13, R5, 0x80000, RZ, 0xfc, !PT ;  /* 0x00080000050d7812 */ /* 0x000fe200078efcff */
[----:B------:R-:W-:Y:S01]  /*0990*/  IMAD.MOV.U32 R12, RZ, RZ, R4 ;  /* 0x000000ffff0c7224 */ /* 0x000fe200078e0004 */
[----:B------:R-:W-:Y:S06]  /*09a0*/  BRA `(.L_x_164) ;  /* 0x0000000000087947 */ /* 0x000fec0003800000 */
.L_x_165:
[----:B------:R-:W-:Y:S01]  /*09b0*/  LOP3.LUT R13, R7, 0x80000, RZ, 0xfc, !PT ;  /* 0x00080000070d7812 */ /* 0x000fe200078efcff */
[----:B------:R-:W-:-:S07]  /*09c0*/  IMAD.MOV.U32 R12, RZ, RZ, R6 ;  /* 0x000000ffff0c7224 */ /* 0x000fce00078e0006 */
.L_x_164:
[----:B------:R-:W-:Y:S02]  /*09d0*/  IMAD.MOV.U32 R2, RZ, RZ, R0 ;  /* 0x000000ffff027224 */ /* 0x000fe400078e0000 */
[----:B------:R-:W-:-:S04]  /*09e0*/  IMAD.MOV.U32 R3, RZ, RZ, 0x0 ;  /* 0x00000000ff037424 */ /* 0x000fc800078e00ff */
[----:B------:R-:W-:Y:S05]  /*09f0*/  RET.REL.NODEC R2 `(_ZN2at6native39_GLOBAL__N__cee6930f_7_Loss_cu_5b0651e139nll_loss_backward_reduce_cuda_kernel_1dIdhEEvPT_PKS3_S6_PKT0_S6_bll) ;  /* 0xfffffff402807950 */ /* 0x000fea0003c3ffff */
.L_x_167:
        /* <DEDUP_REMOVED lines=16> */
.L_x_10761:


//--------------------- .text._ZN2at6native39_GLOBAL__N__cee6930f_7_Loss_cu_5b0651e139nll_loss_backward_no_reduce_cuda_kernelIN3c108BFloat16ElEEviPKT0_NS_27GenericPackedTensorAccessorIKT_Lm1ENS_16DefaultPtrTraitsElEENS8_IS9_Lm2ESB_lEEPSA_ll --------------------------
	.section	.text._ZN2at6native39_GLOBAL__N__cee6930f_7_Loss_cu_5b0651e139nll_loss_backward_no_reduce_cuda_kernelIN3c108BFloat16ElEEviPKT0_NS_27GenericPackedTensorAccessorIKT_Lm1ENS_16DefaultPtrTraitsElEENS8_IS9_Lm2ESB_lEEPSA_ll,"ax",@progbits
	.align	128
.text._ZN2at6native39_GLOBAL__N__cee6930f_7_Loss_cu_5b0651e139nll_loss_backward_no_reduce_cuda_kernelIN3c108BFloat16ElEEviPKT0_NS_27GenericPackedTensorAccessorIKT_Lm1ENS_16DefaultPtrTraitsElEENS8_IS9_Lm2ESB_lEEPSA_ll:
        .type           _ZN2at6native39_GLOBAL__N__cee6930f_7_Loss_cu_5b0651e139nll_loss_backward_no_reduce_cuda_kernelIN3c108BFloat16ElEEviPKT0_NS_27GenericPackedTensorAccessorIKT_Lm1ENS_16DefaultPtrTraitsElEENS8_IS9_Lm2ESB_lEEPSA_ll,@function
        .size           _ZN2at6native39_GLOBAL__N__cee6930f_7_Loss_cu_5b0651e139nll_loss_backward_no_reduce_cuda_kernelIN3c108BFloat16ElEEviPKT0_NS_27GenericPackedTensorAccessorIKT_Lm1ENS_16DefaultPtrTraitsElEENS8_IS9_Lm2ESB_lEEPSA_ll,(.L_x_10763 - _ZN2at6native39_GLOBAL__N__cee6930f_7_Loss_cu_5b0651e139nll_loss_backward_no_reduce_cuda_kernelIN3c108BFloat16ElEEviPKT0_NS_27GenericPackedTensorAccessorIKT_Lm1ENS_16DefaultPtrTraitsElEENS8_IS9_Lm2ESB_lEEPSA_ll)
        .other          _ZN2at6native39_GLOBAL__N__cee6930f_7_Loss_cu_5b0651e139nll_loss_backward_no_reduce_cuda_kernelIN3c108BFloat16ElEEviPKT0_NS_27GenericPackedTensorAccessorIKT_Lm1ENS_16DefaultPtrTraitsElEENS8_IS9_Lm2ESB_lEEPSA_ll,@"STO_CUDA_ENTRY STV_DEFAULT"
_ZN2at6native39_GLOBAL__N__cee6930f_7_Loss_cu_5b0651e139nll_loss_backward_no_reduce_cuda_kernelIN3c108BFloat16ElEEviPKT0_NS_27GenericPackedTensorAccessorIKT_Lm1ENS_16DefaultPtrTraitsElEENS8_IS9_Lm2ESB_lEEPSA_ll:
[----:B------:R-:W0:Y:S01]  /*0000*/  LDC R1, c[0x0][0x28] ;  /* 0x00000a00ff017b82 */ /* 0x000e220000000800 */
[----:B------:R-:W1:Y:S07]  /*0010*/  S2R R2, SR_TID.X ;  /* 0x0000000000027919 */ /* 0x000e6e0000002100 */
[----:B------:R-:W1:Y:S01]  /*0020*/  S2UR UR4, SR_CTAID.X ;  /* 0x00000000000479c3 */ /* 0x000e620000002500 */
[----:B------:R-:W-:-:S07]  /*0030*/  IMAD.MOV.U32 R3, RZ, RZ, RZ ;  /* 0x000000ffff037224 */ /* 0x000fce00078e00ff */
[----:B------:R-:W1:Y:S02]  /*0040*/  LDC R23, c[0x0][RZ] ;  /* 0x00000000ff177b82 */ /* 0x000e640000000800 */
[----:B-1----:R-:W-:Y:S01]  /*0050*/  IMAD.WIDE.U32 R18, R23, UR4, R2 ;  /* 0x0000000417127c25 */ /* 0x002fe2000f8e0002 */
[----:B------:R-:W-:Y:S02]  /*0060*/  ULDC UR4, c[0x0][0x210] ;  /* 0x0000840000047ab9 */ /* 0x000fe40000000800 */
[----:B------:R-:W-:Y:S02]  /*0070*/  USHF.R.S32.HI UR38, URZ, 0x1f, UR4 ;  /* 0x0000001f3f267899 */ /* 0x000fe40008011404 */
[----:B------:R-:W-:-:S04]  /*0080*/  ISETP.GE.U32.AND P0, PT, R18, UR4, PT ;  /* 0x0000000412007c0c */ /* 0x000fc8000bf06070 */
[----:B------:R-:W-:-:S13]  /*0090*/  ISETP.GE.AND.EX P0, PT, R19, UR38, PT, P0 ;  /* 0x0000002613007c0c */ /* 0x000fda000bf06300 */
[----:B0-----:R-:W-:Y:S05]  /*00a0*/  @P0 EXIT ;  /* 0x000000000000094d */ /* 0x001fea0003800000 */
[----:B------:R-:W-:Y:S01]  /*00b0*/  ULDC.64 UR4, c[0x0][0x260] ;  /* 0x0000980000047ab9 */ /* 0x000fe20000000a00 */
[----:B------:R-:W-:Y:S01]  /*00c0*/  ULDC.64 UR36, c[0x0][0x208] ;  /* 0x0000820000247ab9 */ /* 0x000fe20000000a00 */
        /* <DEDUP_REMOVED lines=8> */
[----:B------:R-:W-:Y:S01]  /*0150*/  ULDC.64 UR46, c[0x0][0x270] ;  /* 0x00009c00002e7ab9 */ /* 0x000fe20000000a00 */
[----:B------:R-:W-:Y:S01]  /*0160*/  ULDC.64 UR48, c[0x0][0x268] ;  /* 0x00009a0000307ab9 */ /* 0x000fe20000000a00 */
[----:B------:R-:W-:Y:S01]  /*0170*/  ULDC.64 UR50, c[0x0][0x268] ;  /* 0x00009a0000327ab9 */ /* 0x000fe20000000a00 */
[----:B------:R-:W-:Y:S01]  /*0180*/  IMAD R23, R23, UR4, RZ ;  /* 0x0000000417177c24 */ /* 0x000fe2000f8e02ff */
[----:B------:R-:W-:Y:S01]  /*0190*/  ULDC.64 UR52, c[0x0][0x260] ;  /* 0x0000980000347ab9 */ /* 0x000fe20000000a00 */
[----:B------:R-:W-:-:S04]  /*01a0*/  ULDC.64 UR54, c[0x0][0x230] ;  /* 0x00008c0000367ab9 */ /* 0x000fc80000000a00 */
[----:B------:R-:W-:Y:S05]  /*01b0*/  @!P0 BRA `(.L_x_168) ;  /* 0x0000000400348947 */ /* 0x000fea0003800000 */
[----:B------:R-:W-:Y:S01]  /*01c0*/  BSSY B8, `(.L_x_169) ;  /* 0x000004b000087945 */ /* 0x000fe20003800000 */
.L_x_174:
[----:B------:R-:W-:-:S04]  /*01d0*/  SHF.R.S64 R16, RZ, 0x1d, R18 ;  /* 0x0000001dff107819 */ /* 0x000fc80000001012 */
[----:B------:R-:W-:-:S04]  /*01e0*/  IADD3 R16, P0, R16, UR40, RZ ;  /* 0x0000002810107c10 */ /* 0x000fc8000ff1e0ff */
[----:B------:R-:W-:-:S06]  /*01f0*/  LEA.HI.X.SX32 R17, R18, UR41, 0x3, P0 ;  /* 0x0000002912117c11 */ /* 0x000fcc00080f1eff */
[----:B------:R-:W2:Y:S01]  /*0200*/  LDG.E.64 R16, desc[UR36][R16.64] ;  /* 0x0000002410107981 */ /* 0x000ea2000c1e1b00 */
[----:B------:R-:W-:Y:S01]  /*0210*/  IMAD.MOV.U32 R24, RZ, RZ, R18 ;  /* 0x000000ffff187224 */ /* 0x000fe200078e0012 */
[----:B------:R-:W-:Y:S01]  /*0220*/  IADD3 R18, P0, R23, R18, RZ ;  /* 0x0000001217127210 */ /* 0x000fe20007f1e0ff */
[----:B------:R-:W-:Y:S03]  /*0230*/  BSSY B7, `(.L_x_170) ;  /* 0x0000041000077945 */ /* 0x000fe60003800000 */
[----:B------:R-:W-:Y:S01]  /*0240*/  ISETP.GE.U32.AND P1, PT, R18, UR56, PT ;  /* 0x0000003812007c0c */ /* 0x000fe2000bf26070 */
[----:B------:R-:W-:-:S05]  /*0250*/  IMAD.X R19, RZ, RZ, R19, P0 ;  /* 0x000000ffff137224 */ /* 0x000fca00000e0613 */
[----:B------:R-:W-:-:S04]  /*0260*/  ISETP.GE.AND.EX P1, PT, R19, UR38, PT, P1 ;  /* 0x0000002613007c0c */ /* 0x000fc8000bf26310 */
[----:B------:R-:W-:Y:S02]  /*0270*/  P2R R25, PR, RZ, 0x2 ;  /* 0x00000002ff197803 */ /* 0x000fe40000000000 */
[----:B--2---:R-:W-:-:S04]  /*0280*/  ISETP.NE.U32.AND P0, PT, R16, UR44, PT ;  /* 0x0000002c10007c0c */ /* 0x004fc8000bf05070 */
[----:B------:R-:W-:-:S13]  /*0290*/  ISETP.NE.AND.EX P0, PT, R17, UR45, PT, P0 ;  /* 0x0000002d11007c0c */ /* 0x000fda000bf05300 */
[----:B0-----:R-:W-:Y:S05]  /*02a0*/  @!P0 BRA `(.L_x_171) ;  /* 0x0000000000e48947 */ /* 0x001fea0003800000 */
[----:B------:R-:W-:Y:S01]  /*02b0*/  ISETP.GE.U32.AND P0, PT, R16, UR48, PT ;  /* 0x0000003010007c0c */ /* 0x000fe2000bf06070 */
[----:B------:R-:W-:Y:S01]  /*02c0*/  BSSY B6, `(.L_x_172) ;  /* 0x0000017000067945 */ /* 0x000fe20003800000 */
[----:B------:R-:W-:Y:S02]  /*02d0*/  SHF.R.U32.HI R3, RZ, 0x1f, R17 ;  /* 0x0000001fff037819 */ /* 0x000fe40000011611 */
[----:B------:R-:W-:Y:S02]  /*02e0*/  ISETP.GE.AND.EX P0, PT, R17, UR49, PT, P0 ;  /* 0x0000003111007c0c */ /* 0x000fe4000bf06300 */
[----:B------:R-:W-:Y:S02]  /*02f0*/  SHF.R.S32.HI R22, RZ, 0x1f, R24 ;  /* 0x0000001fff167819 */ /* 0x000fe40000011418 */
[----:B------:R-:W-:-:S04]  /*0300*/  SEL R0, RZ, 0x1, !P0 ;  /* 0x00000001ff007807 */ /* 0x000fc80004000000 */
[----:B------:R-:W-:-:S13]  /*0310*/  LOP3.LUT P0, RZ, R0, R3, RZ, 0xfc, !PT ;  /* 0x0000000300ff7212 */ /* 0x000fda000780fcff */
[----:B------:R-:W-:Y:S05]  /*0320*/  @!P0 BRA `(.L_x_173) ;  /* 0x0000000000408947 */ /* 0x000fea0003800000 */
[----:B------:R-:W-:Y:S01]  /*0330*/  MOV R2, 0x0 ;  /* 0x0000000000027802 */ /* 0x000fe20000000f00 */
[----:B------:R-:W-:Y:S01]  /*0340*/  ULDC.64 UR4, c[0x4][0x2d8] ;  /* 0x0100b60000047ab9 */ /* 0x000fe20000000a00 */
[----:B------:R-:W-:Y:S01]  /*0350*/  ULDC.64 UR6, c[0x4][0x160] ;  /* 0x0100580000067ab9 */ /* 0x000fe20000000a00 */
[----:B------:R-:W-:Y:S01]  /*0360*/  IMAD.U32 R4, RZ, RZ, UR4 ;  /* 0x00000004ff047e24 */ /* 0x000fe2000f8e00ff */
[----:B------:R-:W-:Y:S01]  /*0370*/  HFMA2.MMA R13, -RZ, RZ, 0, 0 ;  /* 0x00000000ff0d7435 */ /* 0x000fe200000001ff */
        /* <DEDUP_REMOVED lines=8> */
[----:B------:R-:W-:-:S07]  /*0400*/  IMAD.MOV.U32 R12, RZ, RZ, 0x1 ;  /* 0x00000001ff0c7424 */ /* 0x000fce00078e00ff */
[----:B------:R-:W-:-:S07]  /*0410*/  LEPC R20, `(.L_x_173) ;  /* 0x000000001014794e */ /* 0x000fce0000000000 */
[----:B0-----:R-:W-:Y:S05]  /*0420*/  CALL.ABS.NOINC R2 ;  /* 0x0000000002007343 */ /* 0x001fea0003c00000 */
.L_x_173:
[----:B------:R-:W-:Y:S05]  /*0430*/  BSYNC B6 ;  /* 0x0000000000067941 */ /* 0x000fea0003800000 */
.L_x_172:
[----:B------:R-:W-:Y:S01]  /*0440*/  LEA R2, P0, R16, UR52, 0x1 ;  /* 0x0000003410027c11 */ /* 0x000fe2000f8008ff */
[----:B------:R-:W-:Y:S01]  /*0450*/  IMAD R7, R22, UR54, RZ ;  /* 0x0000003616077c24 */ /* 0x000fe2000f8e02ff */
[----:B------:R-:W-:Y:S02]  /*0460*/  ULDC.64 UR4, c[0x0][0x220] ;  /* 0x0000880000047ab9 */ /* 0x000fe40000000a00 */
[----:B------:R-:W-:-:S05]  /*0470*/  LEA.HI.X R3, R16, UR53, R17, 0x1, P0 ;  /* 0x0000003510037c11 */ /* 0x000fca00080f0c11 */
[----:B------:R0:W2:Y:S01]  /*0480*/  LDG.E.U16 R2, desc[UR36][R2.64] ;  /* 0x0000002402027981 */ /* 0x0000a2000c1e1500 */
[----:B------:R-:W-:-:S04]  /*0490*/  IMAD.WIDE.U32 R4, R24, UR54, RZ ;  /* 0x0000003618047c25 */ /* 0x000fc8000f8e00ff */
[----:B------:R-:W-:Y:S01]  /*04a0*/  IMAD R7, R24, UR55, R7 ;  /* 0x0000003718077c24 */ /* 0x000fe2000f8e0207 */
[----:B------:R-:W-:-:S03]  /*04b0*/  LEA R6, P0, R4, UR4, 0x1 ;  /* 0x0000000404067c11 */ /* 0x000fc6000f8008ff */
[----:B------:R-:W-:-:S05]  /*04c0*/  IMAD.IADD R5, R5, 0x1, R7 ;  /* 0x0000000105057824 */ /* 0x000fca00078e0207 */
[----:B------:R-:W-:Y:S01]  /*04d0*/  LEA.HI.X R7, R4, UR5, R5, 0x1, P0 ;  /* 0x0000000504077c11 */ /* 0x000fe200080f0c05 */
[----:B------:R-:W-:-:S04]  /*04e0*/  ULDC.64 UR4, c[0x0][0x250] ;  /* 0x0000940000047ab9 */ /* 0x000fc80000000a00 */
[----:B------:R-:W3:Y:S01]  /*04f0*/  LDG.E.U16 R6, desc[UR36][R6.64] ;  /* 0x0000002406067981 */ /* 0x000ee2000c1e1500 */
[----:B0-----:R-:W-:-:S04]  /*0500*/  IMAD R3, R22, UR4, RZ ;  /* 0x0000000416037c24 */ /* 0x001fc8000f8e02ff */
[----:B------:R-:W-:Y:S02]  /*0510*/  IMAD R5, R24, UR5, R3 ;  /* 0x0000000518057c24 */ /* 0x000fe4000f8e0203 */
[----:B--2---:R-:W-:Y:S02]  /*0520*/  IMAD.U32 R0, R2, 0x10000, RZ ;  /* 0x0001000002007824 */ /* 0x004fe400078e00ff */
[----:B------:R-:W-:Y:S01]  /*0530*/  IMAD.WIDE.U32 R2, R24, UR4, RZ ;  /* 0x0000000418027c25 */ /* 0x000fe2000f8e00ff */
[----:B------:R-:W-:-:S03]  /*0540*/  ULDC.64 UR4, c[0x0][0x258] ;  /* 0x0000960000047ab9 */ /* 0x000fc60000000a00 */
[----:B------:R-:W-:Y:S01]  /*0550*/  FADD.FTZ R0, -R0, -RZ ;  /* 0x800000ff00007221 */ /* 0x000fe20000010100 */
[----:B------:R-:W-:Y:S02]  /*0560*/  IMAD R9, R17, UR4, RZ ;  /* 0x0000000411097c24 */ /* 0x000fe4000f8e02ff */
[----:B------:R-:W-:-:S03]  /*0570*/  IMAD.IADD R3, R3, 0x1, R5 ;  /* 0x0000000103037824 */ /* 0x000fc600078e0205 */
[----:B------:R-:W0:Y:S01]  /*0580*/  F2F.BF16.F32 R0, R0 ;  /* 0x0000000000007304 */ /* 0x000e220000202000 */
[C---:B------:R-:W-:Y:S02]  /*0590*/  IMAD R9, R16.reuse, UR5, R9 ;  /* 0x0000000510097c24 */ /* 0x040fe4000f8e0209 */
[----:B------:R-:W-:Y:S01]  /*05a0*/  IMAD.WIDE.U32 R16, R16, UR4, R2 ;  /* 0x0000000410107c25 */ /* 0x000fe2000f8e0002 */
[----:B------:R-:W-:-:S03]  /*05b0*/  ULDC.64 UR4, c[0x0][0x238] ;  /* 0x00008e0000047ab9 */ /* 0x000fc60000000a00 */
[----:B------:R-:W-:Y:S01]  /*05c0*/  IMAD.IADD R3, R17, 0x1, R9 ;  /* 0x0000000111037824 */ /* 0x000fe200078e0209 */
[----:B------:R-:W-:Y:S01]  /*05d0*/  LEA R2, P0, R16, UR4, 0x1 ;  /* 0x0000000410027c11 */ /* 0x000fe2000f8008ff */
[----:B---3--:R-:W-:-:S03]  /*05e0*/  IMAD.U32 R5, R6, 0x10000, RZ ;  /* 0x0001000006057824 */ /* 0x008fc600078e00ff */
[----:B------:R-:W-:Y:S01]  /*05f0*/  LEA.HI.X R3, R16, UR5, R3, 0x1, P0 ;  /* 0x0000000510037c11 */ /* 0x000fe200080f0c03 */
[----:B0-----:R-:W-:-:S04]  /*0600*/  IMAD.U32 R4, R0, 0x10000, RZ ;  /* 0x0001000000047824 */ /* 0x001fc800078e00ff */
[----:B------:R-:W-:-:S05]  /*0610*/  FMUL.FTZ R4, R4, R5 ;  /* 0x0000000504047220 */ /* 0x000fca0000410000 */
[----:B------:R-:W-:-:S05]  /*0620*/  F2FP.BF16.F32.PACK_AB R4, RZ, R4 ;  /* 0x00000004ff04723e */ /* 0x000fca00000010ff */
[----:B------:R0:W-:Y:S02]  /*0630*/  STG.E.U16 desc[UR36][R2.64], R4 ;  /* 0x0000000402007986 */ /* 0x0001e4000c101524 */
.L_x_171:
[----:B------:R-:W-:Y:S05]  /*0640*/  BSYNC B7 ;  /* 0x0000000000077941 */ /* 0x000fea0003800000 */
.L_x_170:
[----:B------:R-:W-:-:S13]  /*0650*/  ISETP.NE.AND P0, PT, R25, RZ, PT ;  /* 0x000000ff1900720c */ /* 0x000fda0003f05270 */
[----:B------:R-:W-:Y:S05]  /*0660*/  @!P0 BRA `(.L_x_174) ;  /* 0xfffffff800d88947 */ /* 0x000fea000383ffff */
[----:B------:R-:W-:Y:S05]  /*0670*/  BSYNC B8 ;  /* 0x0000000000087941 */ /* 0x000fea0003800000 */
.L_x_169:
[----:B------:R-:W-:Y:S05]  /*0680*/  EXIT ;  /* 0x000000000000794d */ /* 0x000fea0003800000 */
.L_x_168:
[----:B------:R-:W-:Y:S01]  /*0690*/  BSSY B8, `(.L_x_175) ;  /* 0x0000045000087945 */ /* 0x000fe20003800000 */
.L_x_180:
[----:B------:R-:W-:-:S04]  /*06a0*/  SHF.R.S64 R16, RZ, 0x1d, R18 ;  /* 0x0000001dff107819 */ /* 0x000fc80000001012 */
[----:B------:R-:W-:-:S04]  /*06b0*/  IADD3 R16, P0, R16, UR42, RZ ;  /* 0x0000002a10107c10 */ /* 0x000fc8000ff1e0ff */
[----:B------:R-:W-:-:S06]  /*06c0*/  LEA.HI.X.SX32 R17, R18, UR43, 0x3, P0 ;  /* 0x0000002b12117c11 */ /* 0x000fcc00080f1eff */
[----:B------:R-:W2:Y:S01]  /*06d0*/  LDG.E.64 R16, desc[UR36][R16.64] ;  /* 0x0000002410107981 */ /* 0x000ea2000c1e1b00 */
[----:B------:R-:W-:Y:S01]  /*06e0*/  IMAD.MOV.U32 R24, RZ, RZ, R18 ;  /* 0x000000ffff187224 */ /* 0x000fe200078e0012 */
[----:B------:R-:W-:Y:S01]  /*06f0*/  IADD3 R18, P0, R23, R18, RZ ;  /* 0x0000001217127210 */ /* 0x000fe20007f1e0ff */
[----:B------:R-:W-:Y:S03]  /*0700*/  BSSY B7, `(.L_x_176) ;  /* 0x000003b000077945 */ /* 0x000fe60003800000 */
[----:B------:R-:W-:Y:S02]  /*0710*/  IADD3.X R19, RZ, R19, RZ, P0, !PT ;  /* 0x00000013ff137210 */ /* 0x000fe400007fe4ff */
[----:B------:R-:W-:-:S04]  /*0720*/  ISETP.GE.U32.AND P1, PT, R18, UR39, PT ;  /* 0x0000002712007c0c */ /* 0x000fc8000bf26070 */
        /* <DEDUP_REMOVED lines=29> */
.L_x_179:
[----:B------:R-:W-:Y:S05]  /*0900*/  BSYNC B6 ;  /* 0x0000000000067941 */ /* 0x000fea0003800000 */
.L_x_178:
[----:B------:R-:W-:Y:S02]  /*0910*/  ULDC.64 UR4, c[0x0][0x230] ;  /* 0x00008c0000047ab9 */ /* 0x000fe40000000a00 */
[----:B------:R-:W-:Y:S02]  /*0920*/  IMAD R5, R22, UR4, RZ ;  /* 0x0000000416057c24 */ /* 0x000fe4000f8e02ff */
[----:B------:R-:W-:-:S04]  /*0930*/  IMAD.WIDE.U32 R2, R24, UR4, RZ ;  /* 0x0000000418027c25 */ /* 0x000fc8000f8e00ff */
[----:B------:R-:W-:Y:S01]  /*0940*/  IMAD R5, R24, UR5, R5 ;  /* 0x0000000518057c24 */ /* 0x000fe2000f8e0205 */
[----:B------:R-:W-:Y:S02]  /*0950*/  ULDC.64 UR4, c[0x0][0x220] ;  /* 0x0000880000047ab9 */ /* 0x000fe40000000a00 */
[----:B------:R-:W-:Y:S01]  /*0960*/  LEA R4, P0, R2, UR4, 0x1 ;  /* 0x0000000402047c11 */ /* 0x000fe2000f8008ff */
[----:B------:R-:W-:-:S05]  /*0970*/  IMAD.IADD R3, R3, 0x1, R5 ;  /* 0x0000000103037824 */ /* 0x000fca00078e0205 */
[----:B------:R-:W-:Y:S01]  /*0980*/  LEA.HI.X R5, R2, UR5, R3, 0x1, P0 ;  /* 0x0000000502057c11 */ /* 0x000fe200080f0c03 */
[----:B------:R-:W-:-:S04]  /*0990*/  ULDC.64 UR4, c[0x0][0x250] ;  /* 0x0000940000047ab9 */ /* 0x000fc80000000a00 */
[----:B------:R-:W2:Y:S01]  /*09a0*/  LDG.E.U16 R4, desc[UR36][R4.64] ;  /* 0x0000002404047981 */ /* 0x000ea2000c1e1500 */
[----:B------:R-:W-:Y:S02]  /*09b0*/  IMAD R7, R22, UR4, RZ ;  /* 0x0000000416077c24 */ /* 0x000fe4000f8e02ff */
[----:B------:R-:W-:-:S04]  /*09c0*/  IMAD.WIDE.U32 R2, R24, UR4, RZ ;  /* 0x0000000418027c25 */ /* 0x000fc8000f8e00ff */
[----:B------:R-:W-:Y:S01]  /*09d0*/  IMAD R7, R24, UR5, R7 ;  /* 0x0000000518077c24 */ /* 0x000fe2000f8e0207 */
[----:B------:R-:W-:Y:S02]  /*09e0*/  ULDC.64 UR4, c[0x0][0x258] ;  /* 0x0000960000047ab9 */ /* 0x000fe40000000a00 */
[----:B------:R-:W-:Y:S02]  /*09f0*/  IMAD R9, R17, UR4, RZ ;  /* 0x0000000411097c24 */ /* 0x000fe4000f8e02ff */
[----:B------:R-:W-:Y:S02]  /*0a00*/  IMAD.IADD R3, R3, 0x1, R7 ;  /* 0x0000000103037824 */ /* 0x000fe400078e0207 */
[C---:B------:R-:W-:Y:S02]  /*0a10*/  IMAD R9, R16.reuse, UR5, R9 ;  /* 0x0000000510097c24 */ /* 0x040fe4000f8e0209 */
[----:B------:R-:W-:Y:S01]  /*0a20*/  IMAD.WIDE.U32 R16, R16, UR4, R2 ;  /* 0x0000000410107c25 */ /* 0x000fe2000f8e0002 */
[----:B------:R-:W-:-:S03]  /*0a30*/  ULDC.64 UR4, c[0x0][0x238] ;  /* 0x00008e0000047ab9 */ /* 0x000fc60000000a00 */
[----:B------:R-:W-:Y:S01]  /*0a40*/  IMAD.IADD R3, R17, 0x1, R9 ;  /* 0x0000000111037824 */ /* 0x000fe200078e0209 */
[----:B------:R-:W-:-:S04]  /*0a50*/  LEA R2, P0, R16, UR4, 0x1 ;  /* 0x0000000410027c11 */ /* 0x000fc8000f8008ff */
[----:B------:R-:W-:Y:S01]  /*0a60*/  LEA.HI.X R3, R16, UR5, R3, 0x1, P0 ;  /* 0x0000000510037c11 */ /* 0x000fe200080f0c03 */
[----:B--2---:R-:W-:-:S04]  /*0a70*/  IMAD.U32 R0, R4, 0x10000, RZ ;  /* 0x0001000004007824 */ /* 0x004fc800078e00ff */
[----:B------:R-:W-:-:S05]  /*0a80*/  FADD.FTZ R0, -R0, -RZ ;  /* 0x800000ff00007221 */ /* 0x000fca0000010100 */
[----:B------:R-:W-:-:S05]  /*0a90*/  F2FP.BF16.F32.PACK_AB R0, RZ, R0 ;  /* 0x00000000ff00723e */ /* 0x000fca00000010ff */
[----:B------:R0:W-:Y:S02]  /*0aa0*/  STG.E.U16 desc[UR36][R2.64], R0 ;  /* 0x0000000002007986 */ /* 0x0001e4000c101524 */
.L_x_177:
[----:B------:R-:W-:Y:S05]  /*0ab0*/  BSYNC B7 ;  /* 0x0000000000077941 */ /* 0x000fea0003800000 */
.L_x_176:
[----:B------:R-:W-:-:S13]  /*0ac0*/  ISETP.NE.AND P0, PT, R25, RZ, PT ;  /* 0x000000ff1900720c */ /* 0x000fda0003f05270 */
[----:B------:R-:W-:Y:S05]  /*0ad0*/  @!P0 BRA `(.L_x_180) ;  /* 0xfffffff800f08947 */ /* 0x000fea000383ffff */
[----:B------:R-:W-:Y:S05]  /*0ae0*/  BSYNC B8 ;  /* 0x0000000000087941 */ /* 0x000fea0003800000 */
.L_x_175:
[----:B------:R-:W-:Y:S05]  /*0af0*/  EXIT ;  /* 0x000000000000794d */ /* 0x000fea0003800000 */
.L_x_181:
        /* <DEDUP_REMOVED lines=16> */
.L_x_10763:


//--------------------- .text._ZN2at6native39_GLOBAL__N__cee6930f_7_Loss_cu_5b0651e139nll_loss_backward_no_reduce_cuda_kernelIN3c108BFloat16EhEEviPKT0_NS_27GenericPackedTensorAccessorIKT_Lm1ENS_16DefaultPtrTraitsElEENS8_IS9_Lm2ESB_lEEPSA_ll --------------------------
	.section	.text._ZN2at6native39_GLOBAL__N__cee6930f_7_Loss_cu_5b0651e139nll_loss_backward_no_reduce_cuda_kernelIN3c108BFloat16EhEEviPKT0_NS_27GenericPackedTensorAccessorIKT_Lm1ENS_16DefaultPtrTraitsElEENS8_IS9_Lm2ESB_lEEPSA_ll,"ax",@progbits
	.align	128
.text._ZN2at6native39_GLOBAL__N__cee6930f_7_Loss_cu_5b0651e139nll_loss_backward_no_reduce_cuda_kernelIN3c108BFloat16EhEEviPKT0_NS_27GenericPackedTensorAccessorIKT_Lm1ENS_16DefaultPtrTraitsElEENS8_IS9_Lm2ESB_lEEPSA_ll:
        .type           _ZN2at6native39_GLOBAL__N__cee6930f_7_Loss_cu_5b0651e139nll_loss_backward_no_reduce_cuda_kernelIN3c108BFloat16EhEEviPKT0_NS_27GenericPackedTensorAccessorIKT_Lm1ENS_16DefaultPtrTraitsElEENS8_IS9_Lm2ESB_lEEPSA_ll,@function
        .size           _ZN2at6native39_GLOBAL__N__cee6930f_7_Loss_cu_5b0651e139nll_loss_backward_no_reduce_cuda_kernelIN3c108BFloat16EhEEviPKT0_NS_27GenericPackedTensorAccessorIKT_Lm1ENS_16DefaultPtrTraitsElEENS8_IS9_Lm2ESB_lEEPSA_ll,(.L_x_10764 - _ZN2at6native39_GLOBAL__N__cee6930f_7_Loss_cu_5b0651e139nll_loss_backward_no_reduce_cuda_kernelIN3c108BFloat16EhEEviPKT0_NS_27GenericPackedTensorAccessorIKT_Lm1ENS_16DefaultPtrTraitsElEENS8_IS9_Lm2ESB_lEEPSA_ll)
        .other          _ZN2at6native39_GLOBAL__N__cee6930f_7_Loss_cu_5b0651e139nll_loss_backward_no_reduce_cuda_kernelIN3c108BFloat16EhEEviPKT0_NS_27GenericPackedTensorAccessorIKT_Lm1ENS_16DefaultPtrTraitsElEENS8_IS9_Lm2ESB_lEEPSA_ll,@"STO_CUDA_ENTRY STV_DEFAULT"
_ZN2at6native39_GLOBAL__N__cee6930f_7_Loss_cu_5b0651e139nll_loss_backward_no_reduce_cuda_kernelIN3c108BFloat16EhEEviPKT0_NS_27GenericPackedTensorAccessorIKT_Lm1ENS_16DefaultPtrTraitsElEENS8_IS9_Lm2ESB_lEEPSA_ll:
        /* <DEDUP_REMOVED lines=12> */
[----:B------:R-:W-:Y:S01]  /*00c0*/  IMAD.MOV.U32 R19, RZ, RZ, R16 ;  /* 0x000000ffff137224 */ /* 0x000fe200078e0010 */
[----:B------:R-:W-:Y:S01]  /*00d0*/  ISETP.NE.U32.AND P0, PT, RZ, UR4, PT ;  /* 0x00000004ff007c0c */ /* 0x000fe2000bf05070 */
[----:B------:R-:W-:Y:S01]  /*00e0*/  ULDC UR4, c[0x0][0xc] ;  /* 0x0000030000047ab9 */ /* 0x000fe20000000800 */
[----:B------:R-:W-:Y:S01]  /*00f0*/  ULDC.64 UR36, c[0x0][0x208] ;  /* 0x0000820000247ab9 */ /* 0x000fe20000000a00 */
        /* <DEDUP_REMOVED lines=11> */
[----:B------:R-:W-:-:S03]  /*01b0*/  ULDC.64 UR54, c[0x0][0x230] ;  /* 0x00008c0000367ab9 */ /* 0x000fc60000000a00 */
[----:B------:R-:W-:Y:S05]  /*01c0*/  @!P0 BRA `(.L_x_182) ;  /* 0x00000004001c8947 */ /* 0x000fea0003800000 */
[----:B------:R-:W-:Y:S01]  /*01d0*/  BSSY B8, `(.L_x_183) ;  /* 0x0000045000087945 */ /* 0x000fe20003800000 */
.L_x_188:
[----:B------:R-:W-:Y:S02]  /*01e0*/  SHF.R.S32.HI R18, RZ, 0x1f, R19 ;  /* 0x0000001fff127819 */ /* 0x000fe40000011413 */
[----:B------:R-:W-:-:S04]  /*01f0*/  IADD3 R2, P0, R19, UR40, RZ ;  /* 0x0000002813027c10 */ /* 0x000fc8000ff1e0ff */
[----:B------:R-:W-:-:S05]  /*0200*/  IADD3.X R3, R18, UR41, RZ, P0, !PT ;  /* 0x0000002912037c10 */ /* 0x000fca00087fe4ff */
[----:B------:R-:W2:Y:S01]  /*0210*/  LDG.E.U8 R22, desc[UR36][R2.64] ;  /* 0x0000002402167981 */ /* 0x000ea2000c1e1100 */
        /* <DEDUP_REMOVED lines=8> */
[----:B------:R-:W-:-:S13]  /*02a0*/  ISETP.NE.AND.EX P0, PT, RZ, UR45, PT, P0 ;  /* 0x0000002dff007c0c */ /* 0x000fda000bf05300 */
[----:B0-----:R-:W-:Y:S05]  /*02b0*/  @!P0 BRA `(.L_x_185) ;  /* 0x0000000000cc8947 */ /* 0x001fea0003800000 */
        /* <DEDUP_REMOVED lines=20> */
.L_x_187:
[----:B------:R-:W-:Y:S05]  /*0400*/  BSYNC B6 ;  /* 0x0000000000067941 */ /* 0x000fea0003800000 */
.L_x_186:
[----:B------:R-:W-:Y:S01]  /*0410*/  LEA R2, P0, R22, UR52, 0x1 ;  /* 0x0000003416027c11 */ /* 0x000fe2000f8008ff */
[----:B------:R-:W-:Y:S01]  /*0420*/  IMAD R0, R18, UR54, RZ ;  /* 0x0000003612007c24 */ /* 0x000fe2000f8e02ff */
[----:B------:R-:W-:Y:S01]  /*0430*/  ULDC.64 UR4, c[0x0][0x220] ;  /* 0x0000880000047ab9 */ /* 0x000fe20000000a00 */
[----:B------:R-:W-:Y:S01]  /*0440*/  IMAD.WIDE.U32 R4, R23, UR54, RZ ;  /* 0x0000003617047c25 */ /* 0x000fe2000f8e00ff */
[----:B------:R-:W-:-:S03]  /*0450*/  ULDC.64 UR6, c[0x0][0x238] ;  /* 0x00008e0000067ab9 */ /* 0x000fc60000000a00 */
[----:B------:R-:W-:-:S05]  /*0460*/  IMAD.X R3, RZ, RZ, UR53, P0 ;  /* 0x00000035ff037e24 */ /* 0x000fca00080e06ff */
[----:B------:R-:W2:Y:S01]  /*0470*/  LDG.E.U16 R2, desc[UR36][R2.64] ;  /* 0x0000002402027981 */ /* 0x000ea2000c1e1500 */
[----:B------:R-:W-:Y:S01]  /*0480*/  IMAD R7, R23, UR55, R0 ;  /* 0x0000003717077c24 */ /* 0x000fe2000f8e0200 */
[----:B------:R-:W-:-:S04]  /*0490*/  LEA R6, P0, R4, UR4, 0x1 ;  /* 0x0000000404067c11 */ /* 0x000fc8000f8008ff */
[----:B------:R-:W-:-:S04]  /*04a0*/  IADD3 R5, R5, R7, RZ ;  /* 0x0000000705057210 */ /* 0x000fc80007ffe0ff */
[----:B------:R-:W-:Y:S01]  /*04b0*/  LEA.HI.X R7, R4, UR5, R5, 0x1, P0 ;  /* 0x0000000504077c11 */ /* 0x000fe200080f0c05 */
[----:B------:R-:W-:-:S04]  /*04c0*/  ULDC.64 UR4, c[0x0][0x250] ;  /* 0x0000940000047ab9 */ /* 0x000fc80000000a00 */
[----:B------:R-:W3:Y:S01]  /*04d0*/  LDG.E.U16 R6, desc[UR36][R6.64] ;  /* 0x0000002406067981 */ /* 0x000ee2000c1e1500 */
[----:B------:R-:W-:-:S04]  /*04e0*/  IMAD R18, R18, UR4, RZ ;  /* 0x0000000412127c24 */ /* 0x000fc8000f8e02ff */
[C---:B------:R-:W-:Y:S02]  /*04f0*/  IMAD R5, R23.reuse, UR5, R18 ;  /* 0x0000000517057c24 */ /* 0x040fe4000f8e0212 */
[----:B--2---:R-:W-:Y:S02]  /*0500*/  IMAD.U32 R0, R2, 0x10000, RZ ;  /* 0x0001000002007824 */ /* 0x004fe400078e00ff */
[----:B------:R-:W-:Y:S01]  /*0510*/  IMAD.WIDE.U32 R2, R23, UR4, RZ ;  /* 0x0000000417027c25 */ /* 0x000fe2000f8e00ff */
[----:B------:R-:W-:-:S03]  /*0520*/  ULDC.64 UR4, c[0x0][0x258] ;  /* 0x0000960000047ab9 */ /* 0x000fc60000000a00 */
[----:B------:R-:W-:Y:S01]  /*0530*/  FADD.FTZ R0, -R0, -RZ ;  /* 0x800000ff00007221 */ /* 0x000fe20000010100 */
[----:B------:R-:W-:-:S05]  /*0540*/  IMAD.IADD R3, R3, 0x1, R5 ;  /* 0x0000000103037824 */ /* 0x000fca00078e0205 */
[----:B------:R-:W0:Y:S01]  /*0550*/  F2F.BF16.F32 R0, R0 ;  /* 0x0000000000007304 */ /* 0x000e220000202000 */
[----:B------:R-:W-:-:S04]  /*0560*/  IMAD.WIDE.U32 R2, R22, UR4, R2 ;  /* 0x0000000416027c25 */ /* 0x000fc8000f8e0002 */
[----:B---3--:R-:W-:Y:S02]  /*0570*/  IMAD.U32 R5, R6, 0x10000, RZ ;  /* 0x0001000006057824 */ /* 0x008fe400078e00ff */
[----:B------:R-:W-:Y:S01]  /*0580*/  IMAD R3, R22, UR5, R3 ;  /* 0x0000000516037c24 */ /* 0x000fe2000f8e0203 */
[----:B0-----:R-:W-:-:S05]  /*0590*/  SHF.L.U32 R4, R0, 0x10, RZ ;  /* 0x0000001000047819 */ /* 0x001fca00000006ff */
[----:B------:R-:W-:Y:S01]  /*05a0*/  FMUL.FTZ R5, R4, R5 ;  /* 0x0000000504057220 */ /* 0x000fe20000410000 */
[----:B------:R-:W-:-:S04]  /*05b0*/  LEA R4, P0, R2, UR6, 0x1 ;  /* 0x0000000602047c11 */ /* 0x000fc8000f8008ff */
[----:B------:R-:W-:Y:S02]  /*05c0*/  F2FP.BF16.F32.PACK_AB R0, RZ, R5 ;  /* 0x00000005ff00723e */ /* 0x000fe400000010ff */
[----:B------:R-:W-:-:S05]  /*05d0*/  LEA.HI.X R5, R2, UR7, R3, 0x1, P0 ;  /* 0x0000000702057c11 */ /* 0x000fca00080f0c03 */
[----:B------:R0:W-:Y:S02]  /*05e0*/  STG.E.U16 desc[UR36][R4.64], R0 ;  /* 0x0000000004007986 */ /* 0x0001e4000c101524 */
.L_x_185:
[----:B------:R-:W-:Y:S05]  /*05f0*/  BSYNC B7 ;  /* 0x0000000000077941 */ /* 0x000fea0003800000 */
.L_x_184:
[----:B------:R-:W-:-:S13]  /*0600*/  ISETP.NE.AND P0, PT, R24, RZ, PT ;  /* 0x000000ff1800720c */ /* 0x000fda0003f05270 */
[----:B------:R-:W-:Y:S05]  /*0610*/  @!P0 BRA `(.L_x_188) ;  /* 0xfffffff800f08947 */ /* 0x000fea000383ffff */
[----:B------:R-:W-:Y:S05]  /*0620*/  BSYNC B8 ;  /* 0x0000000000087941 */ /* 0x000fea0003800000 */
.L_x_183:
[----:B------:R-:W-:Y:S05]  /*0630*/  EXIT ;  /* 0x000000000000794d */ /* 0x000fea0003800000 */
.L_x_182:
[----:B------:R-:W-:Y:S01]  /*0640*/  BSSY B8, `(.L_x_189) ;  /* 0x000003f000087945 */ /* 0x000fe20003800000 */
.L_x_194:
        /* <DEDUP_REMOVED lines=34> */
.L_x_193:
[----:B------:R-:W-:Y:S05]  /*0870*/  BSYNC B6 ;  /* 0x0000000000067941 */ /* 0x000fea0003800000 */
.L_x_192:
[----:B------:R-:W-:Y:S01]  /*0880*/  ULDC.64 UR4, c[0x0][0x230] ;  /* 0x00008c0000047ab9 */ /* 0x000fe20000000a00 */
[----:B------:R-:W-:Y:S01]  /*0890*/  ULDC.64 UR6, c[0x0][0x238] ;  /* 0x00008e0000067ab9 */ /* 0x000fe20000000a00 */
[----:B------:R-:W-:Y:S02]  /*08a0*/  IMAD R0, R18, UR4, RZ ;  /* 0x0000000412007c24 */ /* 0x000fe4000f8e02ff */
[----:B------:R-:W-:-:S04]  /*08b0*/  IMAD.WIDE.U32 R2, R23, UR4, RZ ;  /* 0x0000000417027c25 */ /* 0x000fc8000f8e00ff */
[----:B------:R-:W-:Y:S01]  /*08c0*/  IMAD R5, R23, UR5, R0 ;  /* 0x0000000517057c24 */ /* 0x000fe2000f8e0200 */
[----:B------:R-:W-:Y:S02]  /*08d0*/  ULDC.64 UR4, c[0x0][0x220] ;  /* 0x0000880000047ab9 */ /* 0x000fe40000000a00 */
[----:B------:R-:W-:Y:S02]  /*08e0*/  LEA R4, P0, R2, UR4, 0x1 ;  /* 0x0000000402047c11 */ /* 0x000fe4000f8008ff */
[----:B------:R-:W-:-:S04]  /*08f0*/  IADD3 R3, R3, R5, RZ ;  /* 0x0000000503037210 */ /* 0x000fc80007ffe0ff */
[----:B------:R-:W-:Y:S01]  /*0900*/  LEA.HI.X R5, R2, UR5, R3, 0x1, P0 ;  /* 0x0000000502057c11 */ /* 0x000fe200080f0c03 */
[----:B------:R-:W-:-:S04]  /*0910*/  ULDC.64 UR4, c[0x0][0x250] ;  /* 0x0000940000047ab9 */ /* 0x000fc80000000a00 */
[----:B------:R-:W2:Y:S01]  /*0920*/  LDG.E.U16 R4, desc[UR36][R4.64] ;  /* 0x0000002404047981 */ /* 0x000ea2000c1e1500 */
[----:B------:R-:W-:Y:S02]  /*0930*/  IMAD R18, R18, UR4, RZ ;  /* 0x0000000412127c24 */ /* 0x000fe4000f8e02ff */
[----:B------:R-:W-:-:S04]  /*0940*/  IMAD.WIDE.U32 R2, R23, UR4, RZ ;  /* 0x0000000417027c25 */ /* 0x000fc8000f8e00ff */
[----:B------:R-:W-:Y:S01]  /*0950*/  IMAD R7, R23, UR5, R18 ;  /* 0x0000000517077c24 */ /* 0x000fe2000f8e0212 */
[----:B------:R-:W-:-:S03]  /*0960*/  ULDC.64 UR4, c[0x0][0x258] ;  /* 0x0000960000047ab9 */ /* 0x000fc60000000a00 */
[----:B------:R-:W-:Y:S02]  /*0970*/  IMAD.IADD R3, R3, 0x1, R7 ;  /* 0x0000000103037824 */ /* 0x000fe400078e0207 */
[----:B------:R-:W-:-:S04]  /*0980*/  IMAD.WIDE.U32 R2, R22, UR4, R2 ;  /* 0x0000000416027c25 */ /* 0x000fc8000f8e0002 */
[----:B------:R-:W-:Y:S02]  /*0990*/  IMAD R3, R22, UR5, R3 ;  /* 0x0000000516037c24 */ /* 0x000fe4000f8e0203 */
[----:B--2---:R-:W-:Y:S01]  /*09a0*/  IMAD.U32 R0, R4, 0x10000, RZ ;  /* 0x0001000004007824 */ /* 0x004fe200078e00ff */
[----:B------:R-:W-:-:S03]  /*09b0*/  LEA R4, P0, R2, UR6, 0x1 ;  /* 0x0000000602047c11 */ /* 0x000fc6000f8008ff */
[----:B------:R-:W-:Y:S01]  /*09c0*/  FADD.FTZ R0, -R0, -RZ ;  /* 0x800000ff00007221 */ /* 0x000fe20000010100 */
[----:B------:R-:W-:-:S04]  /*09d0*/  LEA.HI.X R5, R2, UR7, R3, 0x1, P0 ;  /* 0x0000000702057c11 */ /* 0x000fc800080f0c03 */
[----:B------:R-:W-:-:S05]  /*09e0*/  F2FP.BF16.F32.PACK_AB R0, RZ, R0 ;  /* 0x00000000ff00723e */ /* 0x000fca00000010ff */
[----:B------:R0:W-:Y:S02]  /*09f0*/  STG.E.U16 desc[UR36][R4.64], R0 ;  /* 0x0000000004007986 */ /* 0x0001e4000c101524 */
.L_x_191:
[----:B------:R-:W-:Y:S05]  /*0a00*/  BSYNC B7 ;  /* 0x0000000000077941 */ /* 0x000fea0003800000 */
.L_x_190:
[----:B------:R-:W-:-:S13]  /*0a10*/  ISETP.NE.AND P0, PT, R24, RZ, PT ;  /* 0x000000ff1800720c */ /* 0x000fda0003f05270 */
[----:B------:R-:W-:Y:S05]  /*0a20*/  @!P0 BRA `(.L_x_194) ;  /* 0xfffffffc00088947 */ /* 0x000fea000383ffff */
[----:B------:R-:W-:Y:S05]  /*0a30*/  BSYNC B8 ;  /* 0x0000000000087941 */ /* 0x000fea0003800000 */
.L_x_189:
[----:B------:R-:W-:Y:S05]  /*0a40*/  EXIT ;  /* 0x000000000000794d */ /* 0x000fea0003800000 */
.L_x_195:
        /* <DEDUP_REMOVED lines=11> */
.L_x_10764:


//--------------------- .text._ZN2at6native39_GLOBAL__N__cee6930f_7_Loss_cu_5b0651e139nll_loss_backward_no_reduce_cuda_kernelIN3c104HalfElEEviPKT0_NS_27GenericPackedTensorAccessorIKT_Lm1ENS_16DefaultPtrTraitsElEENS8_IS9_Lm2ESB_lEEPSA_ll --------------------------
	.section	.text._ZN2at6native39_GLOBAL__N__cee6930f_7_Loss_cu_5b0651e139nll_loss_backward_no_reduce_cuda_kernelIN3c104HalfElEEviPKT0_NS_27GenericPackedTensorAccessorIKT_Lm1ENS_16DefaultPtrTraitsElEENS8_IS9_Lm2ESB_lEEPSA_ll,"ax",@progbits
	.align	128
.text._ZN2at6native39_GLOBAL__N__cee6930f_7_Loss_cu_5b0651e139nll_loss_backward_no_reduce_cuda_kernelIN3c104HalfElEEviPKT0_NS_27GenericPackedTensorAccessorIKT_Lm1ENS_16DefaultPtrTraitsElEENS8_IS9_Lm2ESB_lEEPSA_ll:
        .type           _ZN2at6native39_GLOBAL__N__cee6930f_7_Loss_cu_5b0651e139nll_loss_backward_no_reduce_cuda_kernelIN3c104HalfElEEviPKT0_NS_27GenericPackedTensorAccessorIKT_Lm1ENS_16DefaultPtrTraitsElEENS8_IS9_Lm2ESB_lEEPSA_ll,@function
        .size           _ZN2at6native39_GLOBAL__N__cee6930f_7_Loss_cu_5b0651e139nll_loss_backward_no_reduce_cuda_kernelIN3c104HalfElEEviPKT0_NS_27GenericPackedTensorAccessorIKT_Lm1ENS_16DefaultPtrTraitsElEENS8_IS9_Lm2ESB_lEEPSA_ll,(.L_x_10765 - _ZN2at6native39_GLOBAL__N__cee6930f_7_Loss_cu_5b0651e139nll_loss_backward_no_reduce_cuda_kernelIN3c104HalfElEEviPKT0_NS_27GenericPackedTensorAccessorIKT_Lm1ENS_16DefaultPtrTraitsElEENS8_IS9_Lm2ESB_lEEPSA_ll)
        .other          _ZN2at6native39_GLOBAL__N__cee6930f_7_Loss_cu_5b0651e139nll_loss_backward_no_reduce_cuda_kernelIN3c104HalfElEEviPKT0_NS_27GenericPackedTensorAccessorIKT_Lm1ENS_16DefaultPtrTraitsElEENS8_IS9_Lm2ESB_lEEPSA_ll,@"STO_CUDA_ENTRY STV_DEFAULT"
_ZN2at6native39_GLOBAL__N__cee6930f_7_Loss_cu_5b0651e139nll_loss_backward_no_reduce_cuda_kernelIN3c104HalfElEEviPKT0_NS_27GenericPackedTensorAccessorIKT_Lm1ENS_16DefaultPtrTraitsElEENS8_IS9_Lm2ESB_lEEPSA_ll:
        /* <DEDUP_REMOVED lines=29> */
.L_x_202:
        /* <DEDUP_REMOVED lines=38> */
.L_x_201:
[----:B------:R-:W-:Y:S05]  /*0430*/  BSYNC B6 ;  /* 0x0000000000067941 */ /* 0x000fea0003800000 */
.L_x_200:
[----:B------:R-:W-:Y:S01]  /*0440*/  IMAD R3, R24, UR54, RZ ;  /* 0x0000003618037c24 */ /* 0x000fe2000f8e02ff */
[----:B------:R-:W-:Y:S01]  /*0450*/  ULDC.64 UR4, c[0x0][0x220] ;  /* 0x0000880000047ab9 */ /* 0x000fe20000000a00 */
[----:B------:R-:W-:Y:S01]  /*0460*/  IMAD.WIDE.U32 R4, R22, UR54, RZ ;  /* 0x0000003616047c25 */ /* 0x000fe2000f8e00ff */
[----:B------:R-:W-:-:S03]  /*0470*/  LEA R2, P0, R16, UR52, 0x1 ;  /* 0x0000003410027c11 */ /* 0x000fc6000f8008ff */
[----:B------:R-:W-:Y:S01]  /*0480*/  IMAD R3, R22, UR55, R3 ;  /* 0x0000003716037c24 */ /* 0x000fe2000f8e0203 */
[----:B------:R-:W-:-:S03]  /*0490*/  LEA R6, P1, R4, UR4, 0x1 ;  /* 0x0000000404067c11 */ /* 0x000fc6000f8208ff */
[----:B------:R-:W-:Y:S01]  /*04a0*/  IMAD.IADD R5, R5, 0x1, R3 ;  /* 0x0000000105057824 */ /* 0x000fe200078e0203 */
[----:B------:R-:W-:-:S04]  /*04b0*/  LEA.HI.X R3, R16, UR53, R17, 0x1, P0 ;  /* 0x0000003510037c11 */ /* 0x000fc800080f0c11 */
[----:B------:R-:W-:Y:S01]  /*04c0*/  LEA.HI.X R7, R4, UR5, R5, 0x1, P1 ;  /* 0x0000000504077c11 */ /* 0x000fe200088f0c05 */
[----:B------:R0:W2:Y:S01]  /*04d0*/  LDG.E.U16 R2, desc[UR36][R2.64] ;  /* 0x0000002402027981 */ /* 0x0000a2000c1e1500 */
[----:B------:R-:W-:-:S03]  /*04e0*/  ULDC.64 UR4, c[0x0][0x250] ;  /* 0x0000940000047ab9 */ /* 0x000fc60000000a00 */
[----:B------:R-:W3:Y:S01]  /*04f0*/  LDG.E.U16 R6, desc[UR36][R6.64] ;  /* 0x0000002406067981 */ /* 0x000ee2000c1e1500 */
[----:B------:R-:W-:-:S04]  /*0500*/  IMAD R5, R24, UR4, RZ ;  /* 0x0000000418057c24 */ /* 0x000fc8000f8e02ff */
[C---:B------:R-:W-:Y:S02]  /*0510*/  IMAD R9, R22.reuse, UR5, R5 ;  /* 0x0000000516097c24 */ /* 0x040fe4000f8e0205 */
[----:B------:R-:W-:Y:S01]  /*0520*/  IMAD.WIDE.U32 R4, R22, UR4, RZ ;  /* 0x0000000416047c25 */ /* 0x000fe2000f8e00ff */
[----:B------:R-:W-:-:S03]  /*0530*/  ULDC.64 UR4, c[0x0][0x258] ;  /* 0x0000960000047ab9 */ /* 0x000fc60000000a00 */
[----:B------:R-:W-:Y:S02]  /*0540*/  IMAD R11, R17, UR4, RZ ;  /* 0x00000004110b7c24 */ /* 0x000fe4000f8e02ff */
[----:B------:R-:W-:Y:S02]  /*0550*/  IMAD.IADD R5, R5, 0x1, R9 ;  /* 0x0000000105057824 */ /* 0x000fe400078e0209 */
[C---:B0-----:R-:W-:Y:S02]  /*0560*/  IMAD R3, R16.reuse, UR5, R11 ;  /* 0x0000000510037c24 */ /* 0x041fe4000f8e020b */
[----:B------:R-:W-:Y:S01]  /*0570*/  IMAD.WIDE.U32 R16, R16, UR4, R4 ;  /* 0x0000000410107c25 */ /* 0x000fe2000f8e0004 */
[----:B------:R-:W-:-:S04]  /*0580*/  ULDC.64 UR4, c[0x0][0x238] ;  /* 0x00008e0000047ab9 */ /* 0x000fc80000000a00 */
[----:B------:R-:W-:Y:S01]  /*0590*/  IADD3 R3, R17, R3, RZ ;  /* 0x0000000311037210 */ /* 0x000fe20007ffe0ff */
[----:B--2---:R-:W-:Y:S01]  /*05a0*/  HADD2.F32 R0, -RZ, -R2.H0_H0 ;  /* 0xa0000002ff007230 */ /* 0x004fe20000004100 */
[----:B------:R-:W-:Y:S01]  /*05b0*/  LEA R2, P0, R16, UR4, 0x1 ;  /* 0x0000000410027c11 */ /* 0x000fe2000f8008ff */
[----:B---3--:R-:W-:-:S03]  /*05c0*/  HADD2.F32 R9, -RZ, R6.H0_H0 ;  /* 0x20000006ff097230 */ /* 0x008fc60000004100 */
[----:B------:R-:W-:Y:S02]  /*05d0*/  LEA.HI.X R3, R16, UR5, R3, 0x1, P0 ;  /* 0x0000000510037c11 */ /* 0x000fe400080f0c03 */
[----:B------:R-:W-:-:S05]  /*05e0*/  FMUL.FTZ R0, R0, R9 ;  /* 0x0000000900007220 */ /* 0x000fca0000410000 */
[----:B------:R-:W-:-:S05]  /*05f0*/  F2FP.F16.F32.PACK_AB R0, RZ, R0 ;  /* 0x00000000ff00723e */ /* 0x000fca00000000ff */
[----:B------:R0:W-:Y:S02]  /*0600*/  STG.E.U16 desc[UR36][R2.64], R0 ;  /* 0x0000000002007986 */ /* 0x0001e4000c101524 */
.L_x_199:
[----:B------:R-:W-:Y:S05]  /*0610*/  BSYNC B7 ;  /* 0x0000000000077941 */ /* 0x000fea0003800000 */
.L_x_198:
[----:B------:R-:W-:-:S13]  /*0620*/  ISETP.NE.AND P0, PT, R25, RZ, PT ;  /* 0x000000ff1900720c */ /* 0x000fda0003f05270 */
[----:B------:R-:W-:Y:S05]  /*0630*/  @!P0 BRA `(.L_x_202) ;  /* 0xfffffff800e48947 */ /* 0x000fea000383ffff */
[----:B------:R-:W-:Y:S05]  /*0640*/  BSYNC B8 ;  /* 0x0000000000087941 */ /* 0x000fea0003800000 */
.L_x_197:
[----:B------:R-:W-:Y:S05]  /*0650*/  EXIT ;  /* 0x000000000000794d */ /* 0x000fea0003800000 */
.L_x_196:
[----:B------:R-:W-:Y:S01]  /*0660*/  BSSY B8, `(.L_x_203) ;  /* 0x0000045000087945 */ /* 0x000fe20003800000 */
.L_x_208:
        /* <DEDUP_REMOVED lines=38> */
.L_x_207:
[----:B------:R-:W-:Y:S05]  /*08d0*/  BSYNC B6 ;  /* 0x0000000000067941 */ /* 0x000fea0003800000 */
.L_x_206:
        /* <DEDUP_REMOVED lines=22> */
[----:B--2---:R-:W-:-:S05]  /*0a40*/  HADD2.F32 R0, -RZ, R4.H0_H0 ;  /* 0x20000004ff007230 */ /* 0x004fca0000004100 */
[----:B------:R-:W-:-:S05]  /*0a50*/  FADD.FTZ R0, -R0, -RZ ;  /* 0x800000ff00007221 */ /* 0x000fca0000010100 */
[----:B------:R-:W-:-:S05]  /*0a60*/  F2FP.F16.F32.PACK_AB R0, RZ, R0 ;  /* 0x00000000ff00723e */ /* 0x000fca00000000ff */
[----:B------:R0:W-:Y:S02]  /*0a70*/  STG.E.U16 desc[UR36][R2.64], R0 ;  /* 0x0000000002007986 */ /* 0x0001e4000c101524 */
.L_x_205:
[----:B------:R-:W-:Y:S05]  /*0a80*/  BSYNC B7 ;  /* 0x0000000000077941 */ /* 0x000fea0003800000 */
.L_x_204:
[----:B------:R-:W-:-:S13]  /*0a90*/  ISETP.NE.AND P0, PT, R25, RZ, PT ;  /* 0x000000ff1900720c */ /* 0x000fda0003f05270 */
[----:B------:R-:W-:Y:S05]  /*0aa0*/  @!P0 BRA `(.L_x_208) ;  /* 0xfffffff800f08947 */ /* 0x000fea000383ffff */
[----:B------:R-:W-:Y:S05]  /*0ab0*/  BSYNC B8 ;  /* 0x0000000000087941 */ /* 0x000fea0003800000 */
.L_x_203:
[----:B------:R-:W-:Y:S05]  /*0ac0*/  EXIT ;  /* 0x000000000000794d */ /* 0x000fea0003800000 */
.L_x_209:
        /* <DEDUP_REMOVED lines=11> */
.L_x_10765:


//--------------------- .text._ZN2at6native39_GLOBAL__N__cee6930f_7_Loss_cu_5b0651e139nll_loss_backward_no_reduce_cuda_kernelIN3c104HalfEhEEviPKT0_NS_27GenericPackedTensorAccessorIKT_Lm1ENS_16DefaultPtrTraitsElEENS8_IS9_Lm2ESB_lEEPSA_ll --------------------------
	.section	.text._ZN2at6native39_GLOBAL__N__cee6930f_7_Loss_cu_5b0651e139nll_loss_backward_no_reduce_cuda_kernelIN3c104HalfEhEEviPKT0_NS_27GenericPackedTensorAccessorIKT_Lm1ENS_16DefaultPtrTraitsElEENS8_IS9_Lm2ESB_lEEPSA_ll,"ax",@progbits
	.align	128
.text._ZN2at6native39_GLOBAL__N__cee6930f_7_Loss_cu_5b0651e139nll_loss_backward_no_reduce_cuda_kernelIN3c104HalfEhEEviPKT0_NS_27GenericPackedTensorAccessorIKT_Lm1ENS_16DefaultPtrTraitsElEENS8_IS9_Lm2ESB_lEEPSA_ll:
        .type           _ZN2at6native39_GLOBAL__N__cee6930f_7_Loss_cu_5b0651e139nll_loss_backward_no_reduce_cuda_kernelIN3c104HalfEhEEviPKT0_NS_27GenericPackedTensorAccessorIKT_Lm1ENS_16DefaultPtrTraitsElEENS8_IS9_Lm2ESB_lEEPSA_ll,@function
        .size           _ZN2at6native39_GLOBAL__N__cee6930f_7_Loss_cu_5b0651e139nll_loss_backward_no_reduce_cuda_kernelIN3c104HalfEhEEviPKT0_NS_27GenericPackedTensorAccessorIKT_Lm1ENS_16DefaultPtrTraitsElEENS8_IS9_Lm2ESB_lEEPSA_ll,(.L_x_10766 - _ZN2at6native39_GLOBAL__N__cee6930f_7_Loss_cu_5b0651e139nll_loss_backward_no_reduce_cuda_kernelIN3c104HalfEhEEviPKT0_NS_27GenericPackedTensorAccessorIKT_Lm1ENS_16DefaultPtrTraitsElEENS8_IS9_Lm2ESB_lEEPSA_ll)
        .other          _ZN2at6native39_GLOBAL__N__cee6930f_7_Loss_cu_5b0651e139nll_loss_backward_no_reduce_cuda_kernelIN3c104HalfEhEEviPKT0_NS_27GenericPackedTensorAccessorIKT_Lm1ENS_16DefaultPtrTraitsElEENS8_IS9_Lm2ESB_lEEPSA_ll,@"STO_CUDA_ENTRY STV_DEFAULT"
_ZN2at6native39_GLOBAL__N__cee6930f_7_Loss_cu_5b0651e139nll_loss_backward_no_reduce_cuda_kernelIN3c104HalfEhEEviPKT0_NS_27GenericPackedTensorAccessorIKT_Lm1ENS_16DefaultPtrTraitsElEENS8_IS9_Lm2ESB_lEEPSA_ll:
        /* <DEDUP_REMOVED lines=30> */
.L_x_216:
        /* <DEDUP_REMOVED lines=34> */
.L_x_215:
[----:B------:R-:W-:Y:S05]  /*0400*/  BSYNC B6 ;  /* 0x0000000000067941 */ /* 0x000fea0003800000 */
.L_x_214:
[----:B------:R-:W-:Y:S01]  /*0410*/  IMAD R0, R18, UR54, RZ ;  /* 0x0000003612007c24 */ /* 0x000fe2000f8e02ff */
[----:B------:R-:W-:Y:S01]  /*0420*/  ULDC.64 UR4, c[0x0][0x220] ;  /* 0x0000880000047ab9 */ /* 0x000fe20000000a00 */
[C---:B------:R-:W-:Y:S01]  /*0430*/  IMAD.WIDE.U32 R4, R23.reuse, UR54, RZ ;  /* 0x0000003617047c25 */ /* 0x040fe2000f8e00ff */
[----:B------:R-:W-:Y:S01]  /*0440*/  LEA R2, P0, R22, UR52, 0x1 ;  /* 0x0000003416027c11 */ /* 0x000fe2000f8008ff */
[----:B------:R-:W-:Y:S02]  /*0450*/  ULDC.64 UR6, c[0x0][0x238] ;  /* 0x00008e0000067ab9 */ /* 0x000fe40000000a00 */
[----:B------:R-:W-:Y:S01]  /*0460*/  IMAD R3, R23, UR55, R0 ;  /* 0x0000003717037c24 */ /* 0x000fe2000f8e0200 */
[----:B------:R-:W-:-:S03]  /*0470*/  LEA R6, P1, R4, UR4, 0x1 ;  /* 0x0000000404067c11 */ /* 0x000fc6000f8208ff */
[----:B------:R-:W-:Y:S01]  /*0480*/  IMAD.IADD R5, R5, 0x1, R3 ;  /* 0x0000000105057824 */ /* 0x000fe200078e0203 */
[----:B------:R-:W-:-:S04]  /*0490*/  IADD3.X R3, RZ, UR53, RZ, P0, !PT ;  /* 0x00000035ff037c10 */ /* 0x000fc800087fe4ff */
[----:B------:R-:W-:Y:S01]  /*04a0*/  LEA.HI.X R7, R4, UR5, R5, 0x1, P1 ;  /* 0x0000000504077c11 */ /* 0x000fe200088f0c05 */
[----:B------:R-:W2:Y:S01]  /*04b0*/  LDG.E.U16 R2, desc[UR36][R2.64] ;  /* 0x0000002402027981 */ /* 0x000ea2000c1e1500 */
[----:B------:R-:W-:-:S03]  /*04c0*/  ULDC.64 UR4, c[0x0][0x250] ;  /* 0x0000940000047ab9 */ /* 0x000fc60000000a00 */
[----:B------:R-:W3:Y:S01]  /*04d0*/  LDG.E.U16 R6, desc[UR36][R6.64] ;  /* 0x0000002406067981 */ /* 0x000ee2000c1e1500 */
[----:B------:R-:W-:Y:S02]  /*04e0*/  IMAD R18, R18, UR4, RZ ;  /* 0x0000000412127c24 */ /* 0x000fe4000f8e02ff */
[----:B------:R-:W-:-:S04]  /*04f0*/  IMAD.WIDE.U32 R4, R23, UR4, RZ ;  /* 0x0000000417047c25 */ /* 0x000fc8000f8e00ff */
[----:B------:R-:W-:Y:S01]  /*0500*/  IMAD R9, R23, UR5, R18 ;  /* 0x0000000517097c24 */ /* 0x000fe2000f8e0212 */
[----:B------:R-:W-:-:S03]  /*0510*/  ULDC.64 UR4, c[0x0][0x258] ;  /* 0x0000960000047ab9 */ /* 0x000fc60000000a00 */
[----:B------:R-:W-:Y:S02]  /*0520*/  IMAD.IADD R5, R5, 0x1, R9 ;  /* 0x0000000105057824 */ /* 0x000fe400078e0209 */
[----:B--2---:R-:W-:Y:S02]  /*0530*/  HADD2.F32 R0, -RZ, -R2.H0_H0 ;  /* 0xa0000002ff007230 */ /* 0x004fe40000004100 */
[----:B------:R-:W-:-:S04]  /*0540*/  IMAD.WIDE.U32 R2, R22, UR4, R4 ;  /* 0x0000000416027c25 */ /* 0x000fc8000f8e0004 */
[----:B---3--:R-:W-:Y:S01]  /*0550*/  HADD2.F32 R9, -RZ, R6.H0_H0 ;  /* 0x20000006ff097230 */ /* 0x008fe20000004100 */
[----:B------:R-:W-:Y:S01]  /*0560*/  LEA R4, P0, R2, UR6, 0x1 ;  /* 0x0000000602047c11 */ /* 0x000fe2000f8008ff */
[----:B------:R-:W-:-:S03]  /*0570*/  IMAD R3, R22, UR5, R3 ;  /* 0x0000000516037c24 */ /* 0x000fc6000f8e0203 */
[----:B------:R-:W-:Y:S02]  /*0580*/  FMUL.FTZ R0, R0, R9 ;  /* 0x0000000900007220 */ /* 0x000fe40000410000 */
[----:B------:R-:W-:-:S03]  /*0590*/  LEA.HI.X R5, R2, UR7, R3, 0x1, P0 ;  /* 0x0000000702057c11 */ /* 0x000fc600080f0c03 */
[----:B------:R-:W-:-:S05]  /*05a0*/  F2FP.F16.F32.PACK_AB R0, RZ, R0 ;  /* 0x00000000ff00723e */ /* 0x000fca00000000ff */
[----:B------:R0:W-:Y:S02]  /*05b0*/  STG.E.U16 desc[UR36][R4.64], R0 ;  /* 0x0000000004007986 */ /* 0x0001e4000c101524 */
.L_x_213:
[----:B------:R-:W-:Y:S05]  /*05c0*/  BSYNC B7 ;  /* 0x0000000000077941 */ /* 0x000fea0003800000 */
.L_x_212:
[----:B------:R-:W-:-:S13]  /*05d0*/  ISETP.NE.AND P0, PT, R24, RZ, PT ;  /* 0x000000ff1800720c */ /* 0x000fda0003f05270 */
[----:B------:R-:W-:Y:S05]  /*05e0*/  @!P0 BRA `(.L_x_216) ;  /* 0xfffffff800fc8947 */ /* 0x000fea000383ffff */
[----:B------:R-:W-:Y:S05]  /*05f0*/  BSYNC B8 ;  /* 0x0000000000087941 */ /* 0x000fea0003800000 */
.L_x_211:
[----:B------:R-:W-:Y:S05]  /*0600*/  EXIT ;  /* 0x000000000000794d */ /* 0x000fea0003800000 */
.L_x_210:
[----:B------:R-:W-:Y:S01]  /*0610*/  BSSY B8, `(.L_x_217) ;  /* 0x000003f000087945 */ /* 0x000fe20003800000 */
.L_x_222:
        /* <DEDUP_REMOVED lines=34> */
.L_x_221:
[----:B------:R-:W-:Y:S05]  /*0840*/  BSYNC B6 ;  /* 0x0000000000067941 */ /* 0x000fea0003800000 */
.L_x_220:
[----:B------:R-:W-:Y:S01]  /*0850*/  ULDC.64 UR4, c[0x0][0x230] ;  /* 0x00008c0000047ab9 */ /* 0x000fe20000000a00 */
[----:B------:R-:W-:Y:S01]  /*0860*/  ULDC.64 UR6, c[0x0][0x238] ;  /* 0x00008e0000067ab9 */ /* 0x000fe20000000a00 */
        /* <DEDUP_REMOVED lines=16> */
[----:B--2---:R-:W-:Y:S01]  /*0970*/  HADD2.F32 R0, -RZ, R4.H0_H0 ;  /* 0x20000004ff007230 */ /* 0x004fe20000004100 */
[----:B------:R-:W-:-:S04]  /*0980*/  LEA R4, P0, R2, UR6, 0x1 ;  /* 0x0000000602047c11 */ /* 0x000fc8000f8008ff */
[----:B------:R-:W-:Y:S01]  /*0990*/  FADD.FTZ R0, -R0, -RZ ;  /* 0x800000ff00007221 */ /* 0x000fe20000010100 */
[----:B------:R-:W-:-:S04]  /*09a0*/  LEA.HI.X R5, R2, UR7, R3, 0x1, P0 ;  /* 0x0000000702057c11 */ /* 0x000fc800080f0c03 */
[----:B------:R-:W-:-:S05]  /*09b0*/  F2FP.F16.F32.PACK_AB R0, RZ, R0 ;  /* 0x00000000ff00723e */ /* 0x000fca00000000ff */
[----:B------:R0:W-:Y:S02]  /*09c0*/  STG.E.U16 desc[UR36][R4.64], R0 ;  /* 0x0000000004007986 */ /* 0x0001e4000c101524 */
.L_x_219:
[----:B------:R-:W-:Y:S05]  /*09d0*/  BSYNC B7 ;  /* 0x0000000000077941 */ /* 0x000fea0003800000 */
.L_x_218:
[----:B------:R-:W-:-:S13]  /*09e0*/  ISETP.NE.AND P0, PT, R24, RZ, PT ;  /* 0x000000ff1800720c */ /* 0x000fda0003f05270 */
[----:B------:R-:W-:Y:S05]  /*09f0*/  @!P0 BRA `(.L_x_222) ;  /* 0xfffffffc00088947 */ /* 0x000fea000383ffff */
[----:B------:R-:W-:Y:S05]  /*0a00*/  BSYNC B8 ;  /* 0x0000000000087941 */ /* 0x000fea0003800000 */
.L_x_217:
[----:B------:R-:W-:Y:S05]  /*0a10*/  EXIT ;  /* 0x000000000000794d */ /* 0x000fea0003800000 */
.L_x_223:
        /* <DEDUP_REMOVED lines=14> */
.L_x_10766:


//--------------------- .text._ZN2at6native39_GLOBAL__N__cee6930f_7_Loss_cu_5b0651e139nll_loss_backward_no_reduce_cuda_kernelIflEEviPKT0_NS_27GenericPackedTensorAccessorIKT_Lm1ENS_16DefaultPtrTraitsElEENS6_IS7_Lm2ES9_lEEPS8_ll --------------------------
	.section	.text._ZN2at6native39_GLOBAL__N__cee6930f_7_Loss_cu_5b0651e139nll_loss_backward_no_reduce_cuda_kernelIflEEviPKT0_NS_27GenericPackedTensorAccessorIKT_Lm1ENS_16DefaultPtrTraitsElEENS6_IS7_Lm2ES9_lEEPS8_ll,"ax",@progbits
	.align	128
.text._ZN2at6native39_GLOBAL__N__cee6930f_7_Loss_cu_5b0651e139nll_loss_backward_no_reduce_cuda_kernelIflEEviPKT0_NS_27GenericPackedTensorAccessorIKT_Lm1ENS_16DefaultPtrTraitsElEENS6_IS7_Lm2ES9_lEEPS8_ll:
        .type           _ZN2at6native39_GLOBAL__N__cee6930f_7_Loss_cu_5b0651e139nll_loss_backward_no_reduce_cuda_kernelIflEEviPKT0_NS_27GenericPackedTensorAccessorIKT_Lm1ENS_16DefaultPtrTraitsElEENS6_IS7_Lm2ES9_lEEPS8_ll,@function
        .size           _ZN2at6native39_GLOBAL__N__cee6930f_7_Loss_cu_5b0651e139nll_loss_backward_no_reduce_cuda_kernelIflEEviPKT0_NS_27GenericPackedTensorAccessorIKT_Lm1ENS_16DefaultPtrTraitsElEENS6_IS7_Lm2ES9_lEEPS8_ll,(.L_x_10767 - _ZN2at6native39_GLOBAL__N__cee6930f_7_Loss_cu_5b0651e139nll_loss_backward_no_reduce_cuda_kernelIflEEviPKT0_NS_27GenericPackedTensorAccessorIKT_Lm1ENS_16DefaultPtrTraitsElEENS6_IS7_Lm2ES9_lEEPS8_ll)
        .other          _ZN2at6native39_GLOBAL__N__cee6930f_7_Loss_cu_5b0651e139nll_loss_backward_no_reduce_cuda_kernelIflEEviPKT0_NS_27GenericPackedTensorAccessorIKT_Lm1ENS_16DefaultPtrTraitsElEENS6_IS7_Lm2ES9_lEEPS8_ll,@"STO_CUDA_ENTRY STV_DEFAULT"
_ZN2at6native39_GLOBAL__N__cee6930f_7_Loss_cu_5b0651e139nll_loss_backward_no_reduce_cuda_kernelIflEEviPKT0_NS_27GenericPackedTensorAccessorIKT_Lm1ENS_16DefaultPtrTraitsElEENS6_IS7_Lm2ES9_lEEPS8_ll:
        /* <DEDUP_REMOVED lines=29> */
.L_x_230:
        /* <DEDUP_REMOVED lines=38> */
.L_x_229:
[----:B------:R-:W-:Y:S05]  /*0430*/  BSYNC B6 ;  /* 0x0000000000067941 */ /* 0x000fea0003800000 */
.L_x_228:
[----:B------:R-:W-:Y:S01]  /*0440*/  IMAD R5, R24, UR54, RZ ;  /* 0x0000003618057c24 */ /* 0x000fe2000f8e02ff */
[----:B------:R-:W-:Y:S01]  /*0450*/  ULDC.64 UR4, c[0x0][0x220] ;  /* 0x0000880000047ab9 */ /* 0x000fe20000000a00 */
[----:B------:R-:W-:Y:S01]  /*0460*/  IMAD.WIDE.U32 R2, R22, UR54, RZ ;  /* 0x0000003616027c25 */ /* 0x000fe2000f8e00ff */
[----:B------:R-:W-:-:S03]  /*0470*/  LEA R6, P0, R16, UR52, 0x2 ;  /* 0x0000003410067c11 */ /* 0x000fc6000f8010ff */
[----:B------:R-:W-:Y:S01]  /*0480*/  IMAD R5, R22, UR55, R5 ;  /* 0x0000003716057c24 */ /* 0x000fe2000f8e0205 */
[----:B------:R-:W-:Y:S02]  /*0490*/  LEA R4, P1, R2, UR4, 0x2 ;  /* 0x0000000402047c11 */ /* 0x000fe4000f8210ff */
[----:B------:R-:W-:Y:S01]  /*04a0*/  LEA.HI.X R7, R16, UR53, R17, 0x2, P0 ;  /* 0x0000003510077c11 */ /* 0x000fe200080f1411 */
[----:B------:R-:W-:-:S05]  /*04b0*/  IMAD.IADD R3, R3, 0x1, R5 ;  /* 0x0000000103037824 */ /* 0x000fca00078e0205 */
[----:B------:R-:W-:Y:S01]  /*04c0*/  LEA.HI.X R5, R2, UR5, R3, 0x2, P1 ;  /* 0x0000000502057c11 */ /* 0x000fe200088f1403 */
[----:B------:R-:W2:Y:S01]  /*04d0*/  LDG.E R7, desc[UR36][R6.64] ;  /* 0x0000002406077981 */ /* 0x000ea2000c1e1900 */
[----:B------:R-:W-:-:S03]  /*04e0*/  ULDC.64 UR4, c[0x0][0x250] ;  /* 0x0000940000047ab9 */ /* 0x000fc60000000a00 */
[----:B------:R-:W2:Y:S01]  /*04f0*/  LDG.E R0, desc[UR36][R4.64] ;  /* 0x0000002404007981 */ /* 0x000ea2000c1e1900 */
[----:B------:R-:W-:-:S04]  /*0500*/  IMAD R3, R24, UR4, RZ ;  /* 0x0000000418037c24 */ /* 0x000fc8000f8e02ff */
[C---:B------:R-:W-:Y:S02]  /*0510*/  IMAD R9, R22.reuse, UR5, R3 ;  /* 0x0000000516097c24 */ /* 0x040fe4000f8e0203 */
[----:B------:R-:W-:Y:S01]  /*0520*/  IMAD.WIDE.U32 R2, R22, UR4, RZ ;  /* 0x0000000416027c25 */ /* 0x000fe2000f8e00ff */
[----:B------:R-:W-:-:S03]  /*0530*/  ULDC.64 UR4, c[0x0][0x258] ;  /* 0x0000960000047ab9 */ /* 0x000fc60000000a00 */
[----:B------:R-:W-:Y:S02]  /*0540*/  IMAD.IADD R3, R3, 0x1, R9 ;  /* 0x0000000103037824 */ /* 0x000fe400078e0209 */
[----:B------:R-:W-:-:S04]  /*0550*/  IMAD R9, R17, UR4, RZ ;  /* 0x0000000411097c24 */ /* 0x000fc8000f8e02ff */
[C---:B------:R-:W-:Y:S02]  /*0560*/  IMAD R9, R16.reuse, UR5, R9 ;  /* 0x0000000510097c24 */ /* 0x040fe4000f8e0209 */
[----:B------:R-:W-:Y:S01]  /*0570*/  IMAD.WIDE.U32 R16, R16, UR4, R2 ;  /* 0x0000000410107c25 */ /* 0x000fe2000f8e0002 */
[----:B------:R-:W-:-:S04]  /*0580*/  ULDC.64 UR4, c[0x0][0x238] ;  /* 0x00008e0000047ab9 */ /* 0x000fc80000000a00 */
[----:B------:R-:W-:Y:S02]  /*0590*/  IADD3 R3, R17, R9, RZ ;  /* 0x0000000911037210 */ /* 0x000fe40007ffe0ff */
[----:B------:R-:W-:-:S04]  /*05a0*/  LEA R2, P0, R16, UR4, 0x2 ;  /* 0x0000000410027c11 */ /* 0x000fc8000f8010ff */
[----:B------:R-:W-:Y:S01]  /*05b0*/  LEA.HI.X R3, R16, UR5, R3, 0x2, P0 ;  /* 0x0000000510037c11 */ /* 0x000fe200080f1403 */
[----:B--2---:R-:W-:-:S05]  /*05c0*/  FFMA.FTZ R7, -R0, R7, -RZ ;  /* 0x0000000700077223 */ /* 0x004fca00000109ff */
[----:B------:R0:W-:Y:S03]  /*05d0*/  STG.E desc[UR36][R2.64], R7 ;  /* 0x0000000702007986 */ /* 0x0001e6000c101924 */
.L_x_227:
[----:B------:R-:W-:Y:S05]  /*05e0*/  BSYNC B7 ;  /* 0x0000000000077941 */ /* 0x000fea0003800000 */
.L_x_226:
[----:B------:R-:W-:-:S13]  /*05f0*/  ISETP.NE.AND P0, PT, R25, RZ, PT ;  /* 0x000000ff1900720c */ /* 0x000fda0003f05270 */
[----:B------:R-:W-:Y:S05]  /*0600*/  @!P0 BRA `(.L_x_230) ;  /* 0xfffffff800f08947 */ /* 0x000fea000383ffff */
[----:B------:R-:W-:Y:S05]  /*0610*/  BSYNC B8 ;  /* 0x0000000000087941 */ /* 0x000fea0003800000 */
.L_x_225:
[----:B------:R-:W-:Y:S05]  /*0620*/  EXIT ;  /* 0x000000000000794d */ /* 0x000fea0003800000 */
.L_x_224:
[----:B------:R-:W-:Y:S01]  /*0630*/  BSSY B8, `(.L_x_231) ;  /* 0x0000043000087945 */ /* 0x000fe20003800000 */
.L_x_236:
        /* <DEDUP_REMOVED lines=38> */
.L_x_235:
[----:B------:R-:W-:Y:S05]  /*08a0*/  BSYNC B6 ;  /* 0x0000000000067941 */ /* 0x000fea0003800000 */
.L_x_234:
        /* <DEDUP_REMOVED lines=9> */
[----:B------:R-:W2:Y:S01]  /*0940*/  LDG.E R4, desc[UR36][R4.64] ;  /* 0x0000002404047981 */ /* 0x000ea2000c1e1900 */
        /* <DEDUP_REMOVED lines=12> */
[----:B--2---:R-:W-:-:S05]  /*0a10*/  FADD.FTZ R5, -R4, -RZ ;  /* 0x800000ff04057221 */ /* 0x004fca0000010100 */
[----:B------:R0:W-:Y:S03]  /*0a20*/  STG.E desc[UR36][R2.64], R5 ;  /* 0x0000000502007986 */ /* 0x0001e6000c101924 */
.L_x_233:
[----:B------:R-:W-:Y:S05]  /*0a30*/  BSYNC B7 ;  /* 0x0000000000077941 */ /* 0x000fea0003800000 */
.L_x_232:
[----:B------:R-:W-:-:S13]  /*0a40*/  ISETP.NE.AND P0, PT, R25, RZ, PT ;  /* 0x000000ff1900720c */ /* 0x000fda0003f05270 */
[----:B------:R-:W-:Y:S05]  /*0a50*/  @!P0 BRA `(.L_x_236) ;  /* 0xfffffff800f88947 */ /* 0x000fea000383ffff */
[----:B------:R-:W-:Y:S05]  /*0a60*/  BSYNC B8 ;  /* 0x0000000000087941 */ /* 0x000fea0003800000 */
.L_x_231:
[----:B------:R-:W-:Y:S05]  /*0a70*/  EXIT ;  /* 0x000000000000794d */ /* 0x000fea0003800000 */
.L_x_237:
        /* <DEDUP_REMOVED lines=16> */
.L_x_10767:


//--------------------- .text._ZN2at6native39_GLOBAL__N__cee6930f_7_Loss_cu_5b0651e139nll_loss_backward_no_reduce_cuda_kernelIfhEEviPKT0_NS_27GenericPackedTensorAccessorIKT_Lm1ENS_16DefaultPtrTraitsElEENS6_IS7_Lm2ES9_lEEPS8_ll --------------------------
	.section	.text._ZN2at6native39_GLOBAL__N__cee6930f_7_Loss_cu_5b0651e139nll_loss_backward_no_reduce_cuda_kernelIfhEEviPKT0_NS_27GenericPackedTensorAccessorIKT_Lm1ENS_16DefaultPtrTraitsElEENS6_IS7_Lm2ES9_lEEPS8_ll,"ax",@progbits
	.align	128
.text._ZN2at6native39_GLOBAL__N__cee6930f_7_Loss_cu_5b0651e139nll_loss_backward_no_reduce_cuda_kernelIfhEEviPKT0_NS_27GenericPackedTensorAccessorIKT_Lm1ENS_16DefaultPtrTraitsElEENS6_IS7_Lm2ES9_lEEPS8_ll:
        .type           _ZN2at6native39_GLOBAL__N__cee6930f_7_Loss_cu_5b0651e139nll_loss_backward_no_reduce_cuda_kernelIfhEEviPKT0_NS_27GenericPackedTensorAccessorIKT_Lm1ENS_16DefaultPtrTraitsElEENS6_IS7_Lm2ES9_lEEPS8_ll,@function
        .size           _ZN2at6native39_GLOBAL__N__cee6930f_7_Loss_cu_5b0651e139nll_loss_backward_no_reduce_cuda_kernelIfhEEviPKT0_NS_27GenericPackedTensorAccessorIKT_Lm1ENS_16DefaultPtrTraitsElEENS6_IS7_Lm2ES9_lEEPS8_ll,(.L_x_10768 - _ZN2at6native39_GLOBAL__N__cee6930f_7_Loss_cu_5b0651e139nll_loss_backward_no_reduce_cuda_kernelIfhEEviPKT0_NS_27GenericPackedTensorAccessorIKT_Lm1ENS_16DefaultPtrTraitsElEENS6_IS7_Lm2ES9_lEEPS8_ll)
        .other          _ZN2at6native39_GLOBAL__N__cee6930f_7_Loss_cu_5b0651e139nll_loss_backward_no_reduce_cuda_kernelIfhEEviPKT0_NS_27GenericPackedTensorAccessorIKT_Lm1ENS_16DefaultPtrTraitsElEENS6_IS7_Lm2ES9_lEEPS8_ll,@"STO_CUDA_ENTRY STV_DEFAULT"
_ZN2at6native39_GLOBAL__N__cee6930f_7_Loss_cu_5b0651e139nll_loss_backward_no_reduce_cuda_kernelIfhEEviPKT0_NS_27GenericPackedTensorAccessorIKT_Lm1ENS_16DefaultPtrTraitsElEENS6_IS7_Lm2ES9_lEEPS8_ll:
        /* <DEDUP_REMOVED lines=30> */
.L_x_244:
        /* <DEDUP_REMOVED lines=25> */
[----:B------:R-:W-:Y:S01]  /*0370*/  HFMA2.MMA R8, -RZ, RZ, 0, 2.5570392608642578125e-05 ;  /* 0x000001adff087435 */ /* 0x000fe200000001ff */
        /* <DEDUP_REMOVED lines=8> */
.L_x_243:
[----:B------:R-:W-:Y:S05]  /*0400*/  BSYNC B6 ;  /* 0x0000000000067941 */ /* 0x000fea0003800000 */
.L_x_242:
[----:B------:R-:W-:Y:S01]  /*0410*/  IMAD R0, R18, UR54, RZ ;  /* 0x0000003612007c24 */ /* 0x000fe2000f8e02ff */
[----:B------:R-:W-:Y:S01]  /*0420*/  ULDC.64 UR4, c[0x0][0x220] ;  /* 0x0000880000047ab9 */ /* 0x000fe20000000a00 */
[C---:B------:R-:W-:Y:S01]  /*0430*/  IMAD.WIDE.U32 R2, R23.reuse, UR54, RZ ;  /* 0x0000003617027c25 */ /* 0x040fe2000f8e00ff */
[----:B------:R-:W-:Y:S01]  /*0440*/  LEA R6, P0, R22, UR52, 0x2 ;  /* 0x0000003416067c11 */ /* 0x000fe2000f8010ff */
[----:B------:R-:W-:Y:S02]  /*0450*/  ULDC.64 UR6, c[0x0][0x238] ;  /* 0x00008e0000067ab9 */ /* 0x000fe40000000a00 */
[----:B------:R-:W-:Y:S01]  /*0460*/  IMAD R5, R23, UR55, R0 ;  /* 0x0000003717057c24 */ /* 0x000fe2000f8e0200 */
[----:B------:R-:W-:Y:S01]  /*0470*/  LEA R4, P1, R2, UR4, 0x2 ;  /* 0x0000000402047c11 */ /* 0x000fe2000f8210ff */
[----:B------:R-:W-:Y:S02]  /*0480*/  IMAD.X R7, RZ, RZ, UR53, P0 ;  /* 0x00000035ff077e24 */ /* 0x000fe400080e06ff */
[----:B------:R-:W-:-:S04]  /*0490*/  IMAD.IADD R3, R3, 0x1, R5 ;  /* 0x0000000103037824 */ /* 0x000fc800078e0205 */
[----:B------:R-:W2:Y:S01]  /*04a0*/  LDG.E R7, desc[UR36][R6.64] ;  /* 0x0000002406077981 */ /* 0x000ea2000c1e1900 */
[----:B------:R-:W-:Y:S01]  /*04b0*/  LEA.HI.X R5, R2, UR5, R3, 0x2, P1 ;  /* 0x0000000502057c11 */ /* 0x000fe200088f1403 */
[----:B------:R-:W-:-:S04]  /*04c0*/  ULDC.64 UR4, c[0x0][0x250] ;  /* 0x0000940000047ab9 */ /* 0x000fc80000000a00 */
[----:B------:R0:W2:Y:S01]  /*04d0*/  LDG.E R0, desc[UR36][R4.64] ;  /* 0x0000002404007981 */ /* 0x0000a2000c1e1900 */
[----:B------:R-:W-:Y:S02]  /*04e0*/  IMAD R18, R18, UR4, RZ ;  /* 0x0000000412127c24 */ /* 0x000fe4000f8e02ff */
[----:B------:R-:W-:-:S04]  /*04f0*/  IMAD.WIDE.U32 R2, R23, UR4, RZ ;  /* 0x0000000417027c25 */ /* 0x000fc8000f8e00ff */
[----:B------:R-:W-:Y:S01]  /*0500*/  IMAD R9, R23, UR5, R18 ;  /* 0x0000000517097c24 */ /* 0x000fe2000f8e0212 */
[----:B------:R-:W-:-:S04]  /*0510*/  ULDC.64 UR4, c[0x0][0x258] ;  /* 0x0000960000047ab9 */ /* 0x000fc80000000a00 */
[----:B------:R-:W-:-:S03]  /*0520*/  IADD3 R3, R3, R9, RZ ;  /* 0x0000000903037210 */ /* 0x000fc60007ffe0ff */
[----:B------:R-:W-:-:S04]  /*0530*/  IMAD.WIDE.U32 R2, R22, UR4, R2 ;  /* 0x0000000416027c25 */ /* 0x000fc8000f8e0002 */
[----:B------:R-:W-:Y:S01]  /*0540*/  IMAD R3, R22, UR5, R3 ;  /* 0x0000000516037c24 */ /* 0x000fe2000f8e0203 */
[----:B0-----:R-:W-:-:S04]  /*0550*/  LEA R4, P0, R2, UR6, 0x2 ;  /* 0x0000000602047c11 */ /* 0x001fc8000f8010ff */
[----:B------:R-:W-:Y:S01]  /*0560*/  LEA.HI.X R5, R2, UR7, R3, 0x2, P0 ;  /* 0x0000000702057c11 */ /* 0x000fe200080f1403 */
[----:B--2---:R-:W-:-:S05]  /*0570*/  FFMA.FTZ R7, -R0, R7, -RZ ;  /* 0x0000000700077223 */ /* 0x004fca00000109ff */
[----:B------:R0:W-:Y:S03]  /*0580*/  STG.E desc[UR36][R4.64], R7 ;  /* 0x0000000704007986 */ /* 0x0001e6000c101924 */
.L_x_241:
[----:B------:R-:W-:Y:S05]  /*0590*/  BSYNC B7 ;  /* 0x0000000000077941 */ /* 0x000fea0003800000 */
.L_x_240:
[----:B------:R-:W-:-:S13]  /*05a0*/  ISETP.NE.AND P0, PT, R24, RZ, PT ;  /* 0x000000ff1800720c */ /* 0x000fda0003f05270 */
[----:B------:R-:W-:Y:S05]  /*05b0*/  @!P0 BRA `(.L_x_244) ;  /* 0xfffffffc00088947 */ /* 0x000fea000383ffff */
[----:B------:R-:W-:Y:S05]  /*05c0*/  BSYNC B8 ;  /* 0x0000000000087941 */ /* 0x000fea0003800000 */
.L_x_239:
[----:B------:R-:W-:Y:S05]  /*05d0*/  EXIT ;  /* 0x000000000000794d */ /* 0x000fea0003800000 */
.L_x_238:
[----:B------:R-:W-:Y:S01]  /*05e0*/  BSSY B8, `(.L_x_245) ;  /* 0x000003d000087945 */ /* 0x000fe20003800000 */
.L_x_250:
[----:B------:R-:W-:Y:S02]  /*05f0*/  SHF.R.S32.HI R18, RZ, 0x1f, R19 ;  /* 0x0000001fff127819 */ /* 0x000fe40000011413 */
[----:B------:R-:W-:-:S04]  /*0600*/  IADD3 R2, P0, R19, UR42, RZ ;  /* 0x0000002a13027c10 */ /* 0x000fc8000ff1e0ff */
[----:B0-----:R-:W-:-:S05]  /*0610*/  IADD3.X R3, R18, UR43, RZ, P0, !PT ;  /* 0x0000002b12037c10 */ /* 0x001fca00087fe4ff */
        /* <DEDUP_REMOVED lines=31> */
.L_x_249:
[----:B------:R-:W-:Y:S05]  /*0810*/  BSYNC B6 ;  /* 0x0000000000067941 */ /* 0x000fea0003800000 */
.L_x_248:
        /* <DEDUP_REMOVED lines=10> */
[----:B------:R0:W2:Y:S01]  /*08c0*/  LDG.E R0, desc[UR36][R4.64] ;  /* 0x0000002404007981 */ /* 0x0000a2000c1e1900 */
[----:B------:R-:W-:Y:S02]  /*08d0*/  IMAD R18, R18, UR4, RZ ;  /* 0x0000000412127c24 */ /* 0x000fe4000f8e02ff */
[----:B------:R-:W-:-:S04]  /*08e0*/  IMAD.WIDE.U32 R2, R23, UR4, RZ ;  /* 0x0000000417027c25 */ /* 0x000fc8000f8e00ff */
[----:B------:R-:W-:Y:S01]  /*08f0*/  IMAD R7, R23, UR5, R18 ;  /* 0x0000000517077c24 */ /* 0x000fe2000f8e0212 */
[----:B------:R-:W-:-:S03]  /*0900*/  ULDC.64 UR4, c[0x0][0x258] ;  /* 0x0000960000047ab9 */ /* 0x000fc60000000a00 */
[----:B------:R-:W-:Y:S02]  /*0910*/  IMAD.IADD R3, R3, 0x1, R7 ;  /* 0x0000000103037824 */ /* 0x000fe400078e0207 */
[----:B------:R-:W-:-:S04]  /*0920*/  IMAD.WIDE.U32 R2, R22, UR4, R2 ;  /* 0x0000000416027c25 */ /* 0x000fc8000f8e0002 */
[----:B------:R-:W-:Y:S01]  /*0930*/  IMAD R3, R22, UR5, R3 ;  /* 0x0000000516037c24 */ /* 0x000fe2000f8e0203 */
[----:B0-----:R-:W-:-:S04]  /*0940*/  LEA R4, P0, R2, UR6, 0x2 ;  /* 0x0000000602047c11 */ /* 0x001fc8000f8010ff */
[----:B------:R-:W-:Y:S01]  /*0950*/  LEA.HI.X R5, R2, UR7, R3, 0x2, P0 ;  /* 0x0000000702057c11 */ /* 0x000fe200080f1403 */
[----:B--2---:R-:W-:-:S05]  /*0960*/  FADD.FTZ R3, -R0, -RZ ;  /* 0x800000ff00037221 */ /* 0x004fca0000010100 */
[----:B------:R0:W-:Y:S03]  /*0970*/  STG.E desc[UR36][R4.64], R3 ;  /* 0x0000000304007986 */ /* 0x0001e6000c101924 */
.L_x_247:
[----:B------:R-:W-:Y:S05]  /*0980*/  BSYNC B7 ;  /* 0x0000000000077941 */ /* 0x000fea0003800000 */
.L_x_246:
[----:B------:R-:W-:-:S13]  /*0990*/  ISETP.NE.AND P0, PT, R24, RZ, PT ;  /* 0x000000ff1800720c */ /* 0x000fda0003f05270 */
[----:B------:R-:W-:Y:S05]  /*09a0*/  @!P0 BRA `(.L_x_250) ;  /* 0xfffffffc00108947 */ /* 0x000fea000383ffff */
[----:B------:R-:W-:Y:S05]  /*09b0*/  BSYNC B8 ;  /* 0x0000000000087941 */ /* 0x000fea0003800000 */
.L_x_245:
[----:B------:R-:W-:Y:S05]  /*09c0*/  EXIT ;  /* 0x000000000000794d */ /* 0x000fea0003800000 */
.L_x_251:
        /* <DEDUP_REMOVED lines=11> */
.L_x_10768:


//--------------------- .text._ZN2at6native39_GLOBAL__N__cee6930f_7_Loss_cu_5b0651e139nll_loss_backward_no_reduce_cuda_kernelIdlEEviPKT0_NS_27GenericPackedTensorAccessorIKT_Lm1ENS_16DefaultPtrTraitsElEENS6_IS7_Lm2ES9_lEEPS8_ll --------------------------
	.section	.text._ZN2at6native39_GLOBAL__N__cee6930f_7_Loss_cu_5b0651e139nll_loss_backward_no_reduce_cuda_kernelIdlEEviPKT0_NS_27GenericPackedTensorAccessorIKT_Lm1ENS_16DefaultPtrTraitsElEENS6_IS7_Lm2ES9_lEEPS8_ll,"ax",@progbits
	.align	128
.text._ZN2at6native39_GLOBAL__N__cee6930f_7_Loss_cu_5b0651e139nll_loss_backward_no_reduce_cuda_kernelIdlEEviPKT0_NS_27GenericPackedTensorAccessorIKT_Lm1ENS_16DefaultPtrTraitsElEENS6_IS7_Lm2ES9_lEEPS8_ll:
        .type           _ZN2at6native39_GLOBAL__N__cee6930f_7_Loss_cu_5b0651e139nll_loss_backward_no_reduce_cuda_kernelIdlEEviPKT0_NS_27GenericPackedTensorAccessorIKT_Lm1ENS_16DefaultPtrTraitsElEENS6_IS7_Lm2ES9_lEEPS8_ll,@function
        .size           _ZN2at6native39_GLOBAL__N__cee6930f_7_Loss_cu_5b0651e139nll_loss_backward_no_reduce_cuda_kernelIdlEEviPKT0_NS_27GenericPackedTensorAccessorIKT_Lm1ENS_16DefaultPtrTraitsElEENS6_IS7_Lm2ES9_lEEPS8_ll,(.L_x_10769 - _ZN2at6native39_GLOBAL__N__cee6930f_7_Loss_cu_5b0651e139nll_loss_backward_no_reduce_cuda_kernelIdlEEviPKT0_NS_27GenericPackedTensorAccessorIKT_Lm1ENS_16DefaultPtrTraitsElEENS6_IS7_Lm2ES9_lEEPS8_ll)
        .other          _ZN2at6native39_GLOBAL__N__cee6930f_7_Loss_cu_5b0651e139nll_loss_backward_no_reduce_cuda_kernelIdlEEviPKT0_NS_27GenericPackedTensorAccessorIKT_Lm1ENS_16DefaultPtrTraitsElEENS6_IS7_Lm2ES9_lEEPS8_ll,@"STO_CUDA_ENTRY STV_DEFAULT"
_ZN2at6native39_GLOBAL__N__cee6930f_7_Loss_cu_5b0651e139nll_loss_backward_no_reduce_cuda_kernelIdlEEviPKT0_NS_27GenericPackedTensorAccessorIKT_Lm1ENS_16DefaultPtrTraitsElEENS6_IS7_Lm2ES9_lEEPS8_ll:
        /* <DEDUP_REMOVED lines=29> */
.L_x_258:
        /* <DEDUP_REMOVED lines=38> */
.L_x_257:
[----:B------:R-:W-:Y:S05]  /*0430*/  BSYNC B6 ;  /* 0x0000000000067941 */ /* 0x000fea0003800000 */
.L_x_256:
        /* <DEDUP_REMOVED lines=9> */
[----:B------:R-:W-:Y:S01]  /*04d0*/  ULDC.64 UR4, c[0x0][0x250] ;  /* 0x0000940000047ab9 */ /* 0x000fe20000000a00 */
[----:B------:R-:W2:Y:S04]  /*04e0*/  LDG.E.64 R2, desc[UR36][R6.64] ;  /* 0x0000002406027981 */ /* 0x000ea8000c1e1b00 */
[----:B------:R-:W2:Y:S01]  /*04f0*/  LDG.E.64 R4, desc[UR36][R4.64] ;  /* 0x0000002404047981 */ /* 0x000ea2000c1e1b00 */
        /* <DEDUP_REMOVED lines=8> */
[----:B------:R-:W-:Y:S01]  /*0580*/  ULDC.64 UR4, c[0x0][0x238] ;  /* 0x00008e0000047ab9 */ /* 0x000fe20000000a00 */
[----:B--2---:R-:W-:Y:S02]  /*0590*/  DMUL R2, R4, R2 ;  /* 0x0000000204027228 */ /* 0x004fe40000000000 */
[----:B------:R-:W-:Y:S01]  /*05a0*/  IMAD.IADD R5, R17, 0x1, R11 ;  /* 0x0000000111057824 */ /* 0x000fe200078e020b */
[----:B------:R-:W-:-:S04]  /*05b0*/  LEA R4, P0, R16, UR4, 0x3 ;  /* 0x0000000410047c11 */ /* 0x000fc8000f8018ff */
[----:B------:R-:W-:Y:S01]  /*05c0*/  LEA.HI.X R5, R16, UR5, R5, 0x3, P0 ;  /* 0x0000000510057c11 */ /* 0x000fe200080f1c05 */
[----:B------:R-:W-:-:S07]  /*05d0*/  DADD R2, -RZ, -R2 ;  /* 0x00000000ff027229 */ /* 0x000fce0000000902 */
[----:B------:R0:W-:Y:S04]  /*05e0*/  STG.E.64 desc[UR36][R4.64], R2 ;  /* 0x0000000204007986 */ /* 0x0001e8000c101b24 */
.L_x_255:
[----:B------:R-:W-:Y:S05]  /*05f0*/  BSYNC B7 ;  /* 0x0000000000077941 */ /* 0x000fea0003800000 */
.L_x_254:
[----:B------:R-:W-:-:S13]  /*0600*/  ISETP.NE.AND P0, PT, R25, RZ, PT ;  /* 0x000000ff1900720c */ /* 0x000fda0003f05270 */
[----:B------:R-:W-:Y:S05]  /*0610*/  @!P0 BRA `(.L_x_258) ;  /* 0xfffffff800ec8947 */ /* 0x000fea000383ffff */
[----:B------:R-:W-:Y:S05]  /*0620*/  BSYNC B8 ;  /* 0x0000000000087941 */ /* 0x000fea0003800000 */
.L_x_253:
[----:B------:R-:W-:Y:S05]  /*0630*/  EXIT ;  /* 0x000000000000794d */ /* 0x000fea0003800000 */
.L_x_252:
[----:B------:R-:W-:Y:S01]  /*0640*/  BSSY B8, `(.L_x_259) ;  /* 0x0000043000087945 */ /* 0x000fe20003800000 */
.L_x_264:
        /* <DEDUP_REMOVED lines=38> */
.L_x_263:
[----:B------:R-:W-:Y:S05]  /*08b0*/  BSYNC B6 ;  /* 0x0000000000067941 */ /* 0x000fea0003800000 */
.L_x_262:
        /* <DEDUP_REMOVED lines=9> */
[----:B------:R0:W2:Y:S01]  /*0950*/  LDG.E.64 R2, desc[UR36][R4.64] ;  /* 0x0000002404027981 */ /* 0x0000a2000c1e1b00 */
        /* <DEDUP_REMOVED lines=9> */
[----:B0-----:R-:W-:Y:S01]  /*09f0*/  IMAD.IADD R5, R17, 0x1, R11 ;  /* 0x0000000111057824 */ /* 0x001fe200078e020b */
[----:B------:R-:W-:-:S04]  /*0a00*/  LEA R4, P0, R16, UR4, 0x3 ;  /* 0x0000000410047c11 */ /* 0x000fc8000f8018ff */
[----:B------:R-:W-:Y:S01]  /*0a10*/  LEA.HI.X R5, R16, UR5, R5, 0x3, P0 ;  /* 0x0000000510057c11 */ /* 0x000fe200080f1c05 */
[----:B--2---:R-:W-:-:S07]  /*0a20*/  DADD R2, -RZ, -R2 ;  /* 0x00000000ff027229 */ /* 0x004fce0000000902 */
[----:B------:R0:W-:Y:S04]  /*0a30*/  STG.E.64 desc[UR36][R4.64], R2 ;  /* 0x0000000204007986 */ /* 0x0001e8000c101b24 */
.L_x_261:
[----:B------:R-:W-:Y:S05]  /*0a40*/  BSYNC B7 ;  /* 0x0000000000077941 */ /* 0x000fea0003800000 */
.L_x_260:
[----:B------:R-:W-:-:S13]  /*0a50*/  ISETP.NE.AND P0, PT, R25, RZ, PT ;  /* 0x000000ff1900720c */ /* 0x000fda0003f05270 */
[----:B------:R-:W-:Y:S05]  /*0a60*/  @!P0 BRA `(.L_x_264) ;  /* 0xfffffff800f88947 */ /* 0x000fea000383ffff */
[----:B------:R-:W-:Y:S05]  /*0a70*/  BSYNC B8 ;  /* 0x0000000000087941 */ /* 0x000fea0003800000 */
.L_x_259:
[----:B------:R-:W-:Y:S05]  /*0a80*/  EXIT ;  /* 0x000000000000794d */ /* 0x000fea0003800000 */
.L_x_265:
        /* <DEDUP_REMOVED lines=15> */
.L_x_10769:


//--------------------- .text._ZN2at6native39_GLOBAL__N__cee6930f_7_Loss_cu_5b0651e139nll_loss_backward_no_reduce_cuda_kernelIdhEEviPKT0_NS_27GenericPackedTensorAccessorIKT_Lm1ENS_16DefaultPtrTraitsElEENS6_IS7_Lm2ES9_lEEPS8_ll --------------------------
	.section	.text._ZN2at6native39_GLOBAL__N__cee6930f_7_Loss_cu_5b0651e139nll_loss_backward_no_reduce_cuda_kernelIdhEEviPKT0_NS_27GenericPackedTensorAccessorIKT_Lm1ENS_16DefaultPtrTraitsElEENS6_IS7_Lm2ES9_lEEPS8_ll,"ax",@progbits
	.align	128
.text._ZN2at6native39_GLOBAL__N__cee6930f_7_Loss_cu_5b0651e139nll_loss_backward_no_reduce_cuda_kernelIdhEEviPKT0_NS_27GenericPackedTensorAccessorIKT_Lm1ENS_16DefaultPtrTraitsElEENS6_IS7_Lm2ES9_lEEPS8_ll:
        .type           _ZN2at6native39_GLOBAL__N__cee6930f_7_Loss_cu_5b0651e139nll_loss_backward_no_reduce_cuda_kernelIdhEEviPKT0_NS_27GenericPackedTensorAccessorIKT_Lm1ENS_16DefaultPtrTraitsElEENS6_IS7_Lm2ES9_lEEPS8_ll,@function
        .size           _ZN2at6native39_GLOBAL__N__cee6930f_7_Loss_cu_5b0651e139nll_loss_backward_no_reduce_cuda_kernelIdhEEviPKT0_NS_27GenericPackedTensorAccessorIKT_Lm1ENS_16DefaultPtrTraitsElEENS6_IS7_Lm2ES9_lEEPS8_ll,(.L_x_10770 - _ZN2at6native39_GLOBAL__N__cee6930f_7_Loss_cu_5b0651e139nll_loss_backward_no_reduce_cuda_kernelIdhEEviPKT0_NS_27GenericPackedTensorAccessorIKT_Lm1ENS_16DefaultPtrTraitsElEENS6_IS7_Lm2ES9_lEEPS8_ll)
        .other          _ZN2at6native39_GLOBAL__N__cee6930f_7_Loss_cu_5b0651e139nll_loss_backward_no_reduce_cuda_kernelIdhEEviPKT0_NS_27GenericPackedTensorAccessorIKT_Lm1ENS_16DefaultPtrTraitsElEENS6_IS7_Lm2ES9_lEEPS8_ll,@"STO_CUDA_ENTRY STV_DEFAULT"
_ZN2at6native39_GLOBAL__N__cee6930f_7_Loss_cu_5b0651e139nll_loss_backward_no_reduce_cuda_kernelIdhEEviPKT0_NS_27GenericPackedTensorAccessorIKT_Lm1ENS_16DefaultPtrTraitsElEENS6_IS7_Lm2ES9_lEEPS8_ll:
        /* <DEDUP_REMOVED lines=30> */
.L_x_272:
[----:B------:R-:W-:Y:S02]  /*01e0*/  SHF.R.S32.HI R22, RZ, 0x1f, R19 ;  /* 0x0000001fff167819 */ /* 0x000fe40000011413 */
[----:B0-----:R-:W-:-:S04]  /*01f0*/  IADD3 R2, P0, R19, UR40, RZ ;  /* 0x0000002813027c10 */ /* 0x001fc8000ff1e0ff */
        /* <DEDUP_REMOVED lines=28> */
[----:B------:R-:W-:Y:S02]  /*03c0*/  IMAD.MOV.U32 R12, RZ, RZ, 0x1 ;  /* 0x00000001ff0c7424 */ /* 0x000fe400078e00ff */
[----:B------:R-:W-:-:S07]  /*03d0*/  IMAD.MOV.U32 R13, RZ, RZ, RZ ;  /* 0x000000ffff0d7224 */ /* 0x000fce00078e00ff */
[----:B------:R-:W-:-:S07]  /*03e0*/  LEPC R20, `(.L_x_271) ;  /* 0x000000001014794e */ /* 0x000fce0000000000 */
[----:B0-----:R-:W-:Y:S05]  /*03f0*/  CALL.ABS.NOINC R2 ;  /* 0x0000000002007343 */ /* 0x001fea0003c00000 */
.L_x_271:
[----:B------:R-:W-:Y:S05]  /*0400*/  BSYNC B6 ;  /* 0x0000000000067941 */ /* 0x000fea0003800000 */
.L_x_270:
[----:B------:R-:W-:Y:S01]  /*0410*/  IMAD R0, R22, UR54, RZ ;  /* 0x0000003616007c24 */ /* 0x000fe2000f8e02ff */
[----:B------:R-:W-:Y:S01]  /*0420*/  ULDC.64 UR4, c[0x0][0x220] ;  /* 0x0000880000047ab9 */ /* 0x000fe20000000a00 */
[C---:B------:R-:W-:Y:S01]  /*0430*/  IMAD.WIDE.U32 R2, R23.reuse, UR54, RZ ;  /* 0x0000003617027c25 */ /* 0x040fe2000f8e00ff */
[----:B------:R-:W-:Y:S01]  /*0440*/  LEA R6, P0, R18, UR52, 0x3 ;  /* 0x0000003412067c11 */ /* 0x000fe2000f8018ff */
[----:B------:R-:W-:Y:S02]  /*0450*/  ULDC.64 UR6, c[0x0][0x238] ;  /* 0x00008e0000067ab9 */ /* 0x000fe40000000a00 */
[----:B------:R-:W-:Y:S01]  /*0460*/  IMAD R5, R23, UR55, R0 ;  /* 0x0000003717057c24 */ /* 0x000fe2000f8e0200 */
[----:B------:R-:W-:Y:S01]  /*0470*/  LEA R4, P1, R2, UR4, 0x3 ;  /* 0x0000000402047c11 */ /* 0x000fe2000f8218ff */
[----:B------:R-:W-:-:S03]  /*0480*/  IMAD.X R7, RZ, RZ, UR53, P0 ;  /* 0x00000035ff077e24 */ /* 0x000fc600080e06ff */
[----:B------:R-:W-:-:S04]  /*0490*/  IADD3 R3, R3, R5, RZ ;  /* 0x0000000503037210 */ /* 0x000fc80007ffe0ff */
[----:B------:R-:W-:Y:S01]  /*04a0*/  LEA.HI.X R5, R2, UR5, R3, 0x3, P1 ;  /* 0x0000000502057c11 */ /* 0x000fe200088f1c03 */
[----:B------:R-:W-:Y:S01]  /*04b0*/  ULDC.64 UR4, c[0x0][0x250] ;  /* 0x0000940000047ab9 */ /* 0x000fe20000000a00 */
[----:B------:R-:W2:Y:S04]  /*04c0*/  LDG.E.64 R2, desc[UR36][R6.64] ;  /* 0x0000002406027981 */ /* 0x000ea8000c1e1b00 */
[----:B------:R-:W2:Y:S01]  /*04d0*/  LDG.E.64 R4, desc[UR36][R4.64] ;  /* 0x0000002404047981 */ /* 0x000ea2000c1e1b00 */
[----:B------:R-:W-:Y:S02]  /*04e0*/  IMAD R22, R22, UR4, RZ ;  /* 0x0000000416167c24 */ /* 0x000fe4000f8e02ff */
[----:B------:R-:W-:-:S04]  /*04f0*/  IMAD.WIDE.U32 R8, R23, UR4, RZ ;  /* 0x0000000417087c25 */ /* 0x000fc8000f8e00ff */
[----:B------:R-:W-:Y:S01]  /*0500*/  IMAD R11, R23, UR5, R22 ;  /* 0x00000005170b7c24 */ /* 0x000fe2000f8e0216 */
[----:B------:R-:W-:-:S03]  /*0510*/  ULDC.64 UR4, c[0x0][0x258] ;  /* 0x0000960000047ab9 */ /* 0x000fc60000000a00 */
[----:B------:R-:W-:Y:S02]  /*0520*/  IMAD.IADD R9, R9, 0x1, R11 ;  /* 0x0000000109097824 */ /* 0x000fe400078e020b */
[----:B------:R-:W-:Y:S01]  /*0530*/  IMAD.WIDE.U32 R8, R18, UR4, R8 ;  /* 0x0000000412087c25 */ /* 0x000fe2000f8e0008 */
[----:B--2---:R-:W-:-:S03]  /*0540*/  DMUL R2, R4, R2 ;  /* 0x0000000204027228 */ /* 0x004fc60000000000 */
[----:B------:R-:W-:Y:S01]  /*0550*/  IMAD R5, R18, UR5, R9 ;  /* 0x0000000512057c24 */ /* 0x000fe2000f8e0209 */
[----:B------:R-:W-:-:S04]  /*0560*/  LEA R4, P0, R8, UR6, 0x3 ;  /* 0x0000000608047c11 */ /* 0x000fc8000f8018ff */
[----:B------:R-:W-:Y:S01]  /*0570*/  LEA.HI.X R5, R8, UR7, R5, 0x3, P0 ;  /* 0x0000000708057c11 */ /* 0x000fe200080f1c05 */
[----:B------:R-:W-:-:S07]  /*0580*/  DADD R2, -RZ, -R2 ;  /* 0x00000000ff027229 */ /* 0x000fce0000000902 */
[----:B------:R0:W-:Y:S04]  /*0590*/  STG.E.64 desc[UR36][R4.64], R2 ;  /* 0x0000000204007986 */ /* 0x0001e8000c101b24 */
.L_x_269:
[----:B------:R-:W-:Y:S05]  /*05a0*/  BSYNC B7 ;  /* 0x0000000000077941 */ /* 0x000fea0003800000 */
.L_x_268:
[----:B------:R-:W-:-:S13]  /*05b0*/  ISETP.NE.AND P0, PT, R24, RZ, PT ;  /* 0x000000ff1800720c */ /* 0x000fda0003f05270 */
[----:B------:R-:W-:Y:S05]  /*05c0*/  @!P0 BRA `(.L_x_272) ;  /* 0xfffffffc00048947 */ /* 0x000fea000383ffff */
[----:B------:R-:W-:Y:S05]  /*05d0*/  BSYNC B8 ;  /* 0x0000000000087941 */ /* 0x000fea0003800000 */
.L_x_267:
[----:B------:R-:W-:Y:S05]  /*05e0*/  EXIT ;  /* 0x000000000000794d */ /* 0x000fea0003800000 */
.L_x_266:
[----:B------:R-:W-:Y:S01]  /*05f0*/  BSSY B8, `(.L_x_273) ;  /* 0x000003d000087945 */ /* 0x000fe20003800000 */
.L_x_278:
        /* <DEDUP_REMOVED lines=25> */
[----:B------:R-:W-:Y:S01]  /*0790*/  HFMA2.MMA R12, -RZ, RZ, 0, 5.9604644775390625e-08 ;  /* 0x00000001ff0c7435 */ /* 0x000fe200000001ff */
        /* <DEDUP_REMOVED lines=8> */
.L_x_277:
[----:B------:R-:W-:Y:S05]  /*0820*/  BSYNC B6 ;  /* 0x0000000000067941 */ /* 0x000fea0003800000 */
.L_x_276:
        /* <DEDUP_REMOVED lines=20> */
[----:B--2---:R-:W-:-:S07]  /*0970*/  DADD R2, -RZ, -R2 ;  /* 0x00000000ff027229 */ /* 0x004fce0000000902 */
[----:B------:R0:W-:Y:S04]  /*0980*/  STG.E.64 desc[UR36][R4.64], R2 ;  /* 0x0000000204007986 */ /* 0x0001e8000c101b24 */
.L_x_275:
[----:B------:R-:W-:Y:S05]  /*0990*/  BSYNC B7 ;  /* 0x0000000000077941 */ /* 0x000fea0003800000 */
.L_x_274:
[----:B------:R-:W-:-:S13]  /*09a0*/  ISETP.NE.AND P0, PT, R24, RZ, PT ;  /* 0x000000ff1800720c */ /* 0x000fda0003f05270 */
[----:B------:R-:W-:Y:S05]  /*09b0*/  @!P0 BRA `(.L_x_278) ;  /* 0xfffffffc00108947 */ /* 0x000fea000383ffff */
[----:B------:R-:W-:Y:S05]  /*09c0*/  BSYNC B8 ;  /* 0x0000000000087941 */ /* 0x000fea0003800000 */
.L_x_273:
[----:B------:R-:W-:Y:S05]  /*09d0*/  EXIT ;  /* 0x000000000000794d */ /* 0x000fea0003800000 */
.L_x_279:
        /* <DEDUP_REMOVED lines=10> */
.L_x_10770:


//--------------------- .text._ZN2at6native39_GLOBAL__N__cee6930f_7_Loss_cu_5b0651e138nll_loss_forward_reduce_cuda_kernel_2dIN3c108BFloat16EflEEvPT_S6_PKS5_PKT1_S8_bllll --------------------------
	.section	.text._ZN2at6native39_GLOBAL__N__cee6930f_7_Loss_cu_5b0651e138nll_loss_forward_reduce_cuda_kernel_2dIN3c108BFloat16EflEEvPT_S6_PKS5_PKT1_S8_bllll,"ax",@progbits
	.align	128
.text._ZN2at6native39_GLOBAL__N__cee6930f_7_Loss_cu_5b0651e138nll_loss_forward_reduce_cuda_kernel_2dIN3c108BFloat16EflEEvPT_S6_PKS5_PKT1_S8_bllll:
        .type           _ZN2at6native39_GLOBAL__N__cee6930f_7_Loss_cu_5b0651e138nll_loss_forward_reduce_cuda_kernel_2dIN3c108BFloat16EflEEvPT_S6_PKS5_PKT1_S8_bllll,@function
        .size           _ZN2at6native39_GLOBAL__N__cee6930f_7_Loss_cu_5b0651e138nll_loss_forward_reduce_cuda_kernel_2dIN3c108BFloat16EflEEvPT_S6_PKS5_PKT1_S8_bllll,(.L_x_10771 - _ZN2at6native39_GLOBAL__N__cee6930f_7_Loss_cu_5b0651e138nll_loss_forward_reduce_cuda_kernel_2dIN3c108BFloat16EflEEvPT_S6_PKS5_PKT1_S8_bllll)
        .other          _ZN2at6native39_GLOBAL__N__cee6930f_7_Loss_cu_5b0651e138nll_loss_forward_reduce_cuda_kernel_2dIN3c108BFloat16EflEEvPT_S6_PKS5_PKT1_S8_bllll,@"STO_CUDA_ENTRY STV_DEFAULT"
_ZN2at6native39_GLOBAL__N__cee6930f_7_Loss_cu_5b0651e138nll_loss_forward_reduce_cuda_kernel_2dIN3c108BFloat16EflEEvPT_S6_PKS5_PKT1_S8_bllll:
[----:B------:R-:W0:Y:S08]  /*0000*/  LDC R1, c[0x0][0x28] ;  /* 0x00000a00ff017b82 */ /* 0x000e300000000800 */
[----:B------:R-:W1:Y:S01]  /*0010*/  S2UR UR5, SR_CgaCtaId ;  /* 0x00000000000579c3 */ /* 0x000e620000008800 */
[----:B------:R-:W2:Y:S01]  /*0020*/  S2R R24, SR_TID.X ;  /* 0x0000000000187919 */ /* 0x000ea20000002100 */
[----:B------:R-:W-:Y:S01]  /*0030*/  UMOV UR4, 0x400 ;  /* 0x0000040000047882 */ /* 0x000fe20000000000 */
        /* <DEDUP_REMOVED lines=11> */
[----:B-1----:R-:W-:-:S04]  /*00f0*/  ULEA UR4, UR5, UR4, 0x18 ;  /* 0x0000000405047291 */ /* 0x002fc8000f8ec03f */
[----:B------:R-:W-:Y:S02]  /*0100*/  ULEA UR5, UR38, UR4, 0x2 ;  /* 0x0000000426057291 */ /* 0x000fe4000f8e103f */
[----:B--2---:R-:W-:-:S04]  /*0110*/  LEA R23, R24, UR4, 0x2 ;  /* 0x0000000418177c11 */ /* 0x004fc8000f8e10ff */
[C---:B------:R-:W-:Y:S01]  /*0120*/  LEA R22, R24.reuse, UR5, 0x2 ;  /* 0x0000000518167c11 */ /* 0x040fe2000f8e10ff */
[----:B------:R-:W-:Y:S01]  /*0130*/  ULDC.64 UR4, c[0x0][0x240] ;  /* 0x0000900000047ab9 */ /* 0x000fe20000000a00 */
[----:B------:R-:W-:Y:S01]  /*0140*/  SHF.R.S32.HI R18, RZ, 0x1f, R24 ;  /* 0x0000001fff127819 */ /* 0x000fe20000011418 */
[----:B------:R1:W-:Y:S01]  /*0150*/  STS [R23], RZ ;  /* 0x000000ff17007388 */ /* 0x0003e20000000800 */
[----:B------:R-:W-:-:S03]  /*0160*/  ISETP.GE.U32.AND P0, PT, R24, UR4, PT ;  /* 0x0000000418007c0c */ /* 0x000fc6000bf06070 */
[----:B------:R1:W-:Y:S01]  /*0170*/  STS [R22], RZ ;  /* 0x000000ff16007388 */ /* 0x0003e20000000800 */
[----:B------:R-:W-:-:S13]  /*0180*/  ISETP.GE.AND.EX P0, PT, R18, UR5, PT, P0 ;  /* 0x0000000512007c0c */ /* 0x000fda000bf06300 */
[----:B01----:R-:W-:Y:S05]  /*0190*/  @P0 BRA `(.L_x_280) ;  /* 0x0000000400f80947 */ /* 0x003fea0003800000 */
[----:B------:R-:W-:Y:S01]  /*01a0*/  ULDC.64 UR4, c[0x0][0x230] ;  /* 0x00008c0000047ab9 */ /* 0x000fe20000000a00 */
[----:B------:R-:W-:Y:S01]  /*01b0*/  IMAD.MOV.U32 R19, RZ, RZ, R24 ;  /* 0x000000ffff137224 */ /* 0x000fe200078e0018 */
[----:B------:R-:W-:-:S04]  /*01c0*/  ISETP.NE.U32.AND P0, PT, RZ, UR4, PT ;  /* 0x00000004ff007c0c */ /* 0x000fc8000bf05070 */
[----:B------:R-:W-:-:S13]  /*01d0*/  ISETP.NE.AND.EX P0, PT, RZ, UR5, PT, P0 ;  /* 0x00000005ff007c0c */ /* 0x000fda000bf05300 */
[----:B------:R-:W-:Y:S05]  /*01e0*/  @!P0 BRA `(.L_x_281) ;  /* 0x0000000000fc8947 */ /* 0x000fea0003800000 */
[----:B------:R-:W-:-:S07]  /*01f0*/  IMAD.MOV.U32 R25, RZ, RZ, R24 ;  /* 0x000000ffff197224 */ /* 0x000fce00078e0018 */
.L_x_286:
[----:B------:R-:W-:-:S04]  /*0200*/  LEA R16, P0, R19, UR44, 0x3 ;  /* 0x0000002c13107c11 */ /* 0x000fc8000f8018ff */
[----:B------:R-:W-:-:S06]  /*0210*/  LEA.HI.X R17, R19, UR45, R18, 0x3, P0 ;  /* 0x0000002d13117c11 */ /* 0x000fcc00080f1c12 */
[----:B------:R-:W2:Y:S01]  /*0220*/  LDG.E.64 R16, desc[UR36][R16.64] ;  /* 0x0000002410107981 */ /* 0x000ea2000c1e1b00 */
[----:B------:R-:W-:Y:S01]  /*0230*/  BSSY B7, `(.L_x_282) ;  /* 0x0000033000077945 */ /* 0x000fe20003800000 */
[----:B--2---:R-:W-:-:S04]  /*0240*/  ISETP.NE.U32.AND P0, PT, R16, UR48, PT ;  /* 0x0000003010007c0c */ /* 0x004fc8000bf05070 */
[----:B------:R-:W-:-:S13]  /*0250*/  ISETP.NE.AND.EX P0, PT, R17, UR49, PT, P0 ;  /* 0x0000003111007c0c */ /* 0x000fda000bf05300 */
[----:B0-----:R-:W-:Y:S05]  /*0260*/  @!P0 BRA `(.L_x_283) ;  /* 0x0000000000bc8947 */ /* 0x001fea0003800000 */
        /* <DEDUP_REMOVED lines=23> */
.L_x_285:
[----:B------:R-:W-:Y:S05]  /*03e0*/  BSYNC B6 ;  /* 0x0000000000067941 */ /* 0x000fea0003800000 */
.L_x_284:
[----:B------:R-:W-:Y:S01]  /*03f0*/  ULDC.64 UR4, c[0x0][0x248] ;  /* 0x0000920000047ab9 */ /* 0x000fe20000000a00 */
[----:B------:R-:W-:Y:S01]  /*0400*/  LEA R2, P0, R16, UR56, 0x1 ;  /* 0x0000003810027c11 */ /* 0x000fe2000f8008ff */
[----:B------:R-:W-:Y:S01]  /*0410*/  IMAD R18, R18, UR4, RZ ;  /* 0x0000000412127c24 */ /* 0x000fe2000f8e02ff */
[----:B------:R-:W0:Y:S01]  /*0420*/  LDS R9, [R23] ;  /* 0x0000000017097984 */ /* 0x000e220000000800 */
[----:B------:R-:W-:-:S04]  /*0430*/  IMAD.WIDE.U32 R4, R19, UR4, R16 ;  /* 0x0000000413047c25 */ /* 0x000fc8000f8e0010 */
[----:B------:R-:W-:Y:S01]  /*0440*/  IMAD R3, R19, UR5, R18 ;  /* 0x0000000513037c24 */ /* 0x000fe2000f8e0212 */
[----:B------:R-:W-:Y:S02]  /*0450*/  ULDC.64 UR4, c[0x0][0x220] ;  /* 0x0000880000047ab9 */ /* 0x000fe40000000a00 */
[----:B------:R-:W-:Y:S01]  /*0460*/  LEA R6, P1, R4, UR4, 0x1 ;  /* 0x0000000404067c11 */ /* 0x000fe2000f8208ff */
[----:B------:R-:W-:Y:S01]  /*0470*/  IMAD.IADD R5, R5, 0x1, R3 ;  /* 0x0000000105057824 */ /* 0x000fe200078e0203 */
[----:B------:R-:W-:-:S04]  /*0480*/  LEA.HI.X R3, R16, UR57, R17, 0x1, P0 ;  /* 0x0000003910037c11 */ /* 0x000fc800080f0c11 */
[----:B------:R-:W-:Y:S01]  /*0490*/  LEA.HI.X R7, R4, UR5, R5, 0x1, P1 ;  /* 0x0000000504077c11 */ /* 0x000fe200088f0c05 */
[----:B------:R-:W2:Y:S04]  /*04a0*/  LDG.E.U16 R2, desc[UR36][R2.64] ;  /* 0x0000002402027981 */ /* 0x000ea8000c1e1500 */
[----:B------:R-:W3:Y:S01]  /*04b0*/  LDG.E.U16 R6, desc[UR36][R6.64] ;  /* 0x0000002406067981 */ /* 0x000ee2000c1e1500 */
[----:B--2---:R-:W-:Y:S02]  /*04c0*/  IMAD.U32 R5, R2, 0x10000, RZ ;  /* 0x0001000002057824 */ /* 0x004fe400078e00ff */
[----:B---3--:R-:W-:-:S04]  /*04d0*/  IMAD.U32 R0, R6, 0x10000, RZ ;  /* 0x0001000006007824 */ /* 0x008fc800078e00ff */
[----:B------:R-:W-:-:S06]  /*04e0*/  FMUL.FTZ R0, R0, R5 ;  /* 0x0000000500007220 */ /* 0x000fcc0000410000 */
[----:B------:R-:W1:Y:S02]  /*04f0*/  F2F.BF16.F32 R0, R0 ;  /* 0x0000000000007304 */ /* 0x000e640000202000 */
[----:B-1----:R-:W-:-:S04]  /*0500*/  IMAD.U32 R4, R0, 0x10000, RZ ;  /* 0x0001000000047824 */ /* 0x002fc800078e00ff */
[----:B0-----:R-:W-:-:S05]  /*0510*/  FADD.FTZ R4, -R4, R9 ;  /* 0x0000000904047221 */ /* 0x001fca0000010100 */
[----:B------:R-:W-:Y:S04]  /*0520*/  STS [R23], R4 ;  /* 0x0000000417007388 */ /* 0x000fe80000000800 */
[----:B------:R-:W0:Y:S02]  /*0530*/  LDS R8, [R22] ;  /* 0x0000000016087984 */ /* 0x000e240000000800 */
[----:B0-----:R-:W-:-:S05]  /*0540*/  FADD.FTZ R5, R5, R8 ;  /* 0x0000000805057221 */ /* 0x001fca0000010000 */
[----:B------:R0:W-:Y:S02]  /*0550*/  STS [R22], R5 ;  /* 0x0000000516007388 */ /* 0x0001e40000000800 */
.L_x_283:
[----:B------:R-:W-:Y:S05]  /*0560*/  BSYNC B7 ;  /* 0x0000000000077941 */ /* 0x000fea0003800000 */
.L_x_282:
[----:B------:R-:W-:-:S04]  /*0570*/  VIADD R19, R25, UR38 ;  /* 0x0000002619137c36 */ /* 0x000fc80008000000 */
[--C-:B------:R-:W-:Y:S01]  /*0580*/  IMAD.MOV.U32 R25, RZ, RZ, R19.reuse ;  /* 0x000000ffff197224 */ /* 0x100fe200078e0013 */
[----:B------:R-:W-:Y:S02]  /*0590*/  ISETP.GE.U32.AND P0, PT, R19, UR42, PT ;  /* 0x0000002a13007c0c */ /* 0x000fe4000bf06070 */
[----:B------:R-:W-:-:S04]  /*05a0*/  SHF.R.S32.HI R18, RZ, 0x1f, R19 ;  /* 0x0000001fff127819 */ /* 0x000fc80000011413 */
[----:B------:R-:W-:-:S13]  /*05b0*/  ISETP.GE.AND.EX P0, PT, R18, UR43, PT, P0 ;  /* 0x0000002b12007c0c */ /* 0x000fda000bf06300 */
[----:B------:R-:W-:Y:S05]  /*05c0*/  @!P0 BRA `(.L_x_286) ;  /* 0xfffffffc000c8947 */ /* 0x000fea000383ffff */
[----:B------:R-:W-:Y:S05]  /*05d0*/  BRA `(.L_x_280) ;  /* 0x0000000000e87947 */ /* 0x000fea0003800000 */
.L_x_281:
[----:B------:R-:W-:-:S07]  /*05e0*/  IMAD.MOV.U32 R25, RZ, RZ, R24 ;  /* 0x000000ffff197224 */ /* 0x000fce00078e0018 */
.L_x_291:
        /* <DEDUP_REMOVED lines=30> */
.L_x_290:
[----:B------:R-:W-:Y:S05]  /*07d0*/  BSYNC B6 ;  /* 0x0000000000067941 */ /* 0x000fea0003800000 */
.L_x_289:
[----:B------:R-:W-:Y:S01]  /*07e0*/  ULDC.64 UR4, c[0x0][0x248] ;  /* 0x0000920000047ab9 */ /* 0x000fe20000000a00 */
[----:B------:R-:W0:Y:S01]  /*07f0*/  LDS R5, [R23] ;  /* 0x0000000017057984 */ /* 0x000e220000000800 */
[----:B------:R-:W-:Y:S02]  /*0800*/  IMAD R18, R18, UR4, RZ ;  /* 0x0000000412127c24 */ /* 0x000fe4000f8e02ff */
[----:B------:R-:W-:-:S04]  /*0810*/  IMAD.WIDE.U32 R16, R19, UR4, R16 ;  /* 0x0000000413107c25 */ /* 0x000fc8000f8e0010 */
[----:B------:R-:W-:Y:S01]  /*0820*/  IMAD R3, R19, UR5, R18 ;  /* 0x0000000513037c24 */ /* 0x000fe2000f8e0212 */
[----:B------:R-:W-:Y:S02]  /*0830*/  ULDC.64 UR4, c[0x0][0x220] ;  /* 0x0000880000047ab9 */ /* 0x000fe40000000a00 */
[----:B------:R-:W-:Y:S01]  /*0840*/  LEA R2, P0, R16, UR4, 0x1 ;  /* 0x0000000410027c11 */ /* 0x000fe2000f8008ff */
[----:B------:R-:W-:-:S05]  /*0850*/  IMAD.IADD R3, R17, 0x1, R3 ;  /* 0x0000000111037824 */ /* 0x000fca00078e0203 */
[----:B------:R-:W-:-:S05]  /*0860*/  LEA.HI.X R3, R16, UR5, R3, 0x1, P0 ;  /* 0x0000000510037c11 */ /* 0x000fca00080f0c03 */
[----:B------:R-:W2:Y:S02]  /*0870*/  LDG.E.U16 R2, desc[UR36][R2.64] ;  /* 0x0000002402027981 */ /* 0x000ea4000c1e1500 */
[----:B--2---:R-:W-:-:S04]  /*0880*/  IMAD.U32 R0, R2, 0x10000, RZ ;  /* 0x0001000002007824 */ /* 0x004fc800078e00ff */
[----:B------:R-:W-:-:S06]  /*0890*/  FADD.FTZ R0, R0, -RZ ;  /* 0x800000ff00007221 */ /* 0x000fcc0000010000 */
[----:B------:R-:W1:Y:S02]  /*08a0*/  F2F.BF16.F32 R0, R0 ;  /* 0x0000000000007304 */ /* 0x000e640000202000 */
[----:B-1----:R-:W-:-:S04]  /*08b0*/  IMAD.U32 R4, R0, 0x10000, RZ ;  /* 0x0001000000047824 */ /* 0x002fc800078e00ff */
[----:B0-----:R-:W-:-:S05]  /*08c0*/  FADD.FTZ R4, -R4, R5 ;  /* 0x0000000504047221 */ /* 0x001fca0000010100 */
[----:B------:R-:W-:Y:S04]  /*08d0*/  STS [R23], R4 ;  /* 0x0000000417007388 */ /* 0x000fe80000000800 */
[----:B------:R-:W0:Y:S02]  /*08e0*/  LDS R5, [R22] ;  /* 0x0000000016057984 */ /* 0x000e240000000800 */
[----:B0-----:R-:W-:-:S05]  /*08f0*/  FADD.FTZ R5, R5, 1 ;  /* 0x3f80000005057421 */ /* 0x001fca0000010000 */
[----:B------:R0:W-:Y:S02]  /*0900*/  STS [R22], R5 ;  /* 0x0000000516007388 */ /* 0x0001e40000000800 */
.L_x_288:
[----:B------:R-:W-:Y:S05]  /*0910*/  BSYNC B7 ;  /* 0x0000000000077941 */ /* 0x000fea0003800000 */
.L_x_287:
[----:B------:R-:W-:-:S04]  /*0920*/  VIADD R19, R25, UR38 ;  /* 0x0000002619137c36 */ /* 0x000fc80008000000 */
[--C-:B------:R-:W-:Y:S01]  /*0930*/  IMAD.MOV.U32 R25, RZ, RZ, R19.reuse ;  /* 0x000000ffff197224 */ /* 0x100fe200078e0013 */
[----:B------:R-:W-:Y:S02]  /*0940*/  ISETP.GE.U32.AND P0, PT, R19, UR40, PT ;  /* 0x0000002813007c0c */ /* 0x000fe4000bf06070 */
[----:B------:R-:W-:-:S04]  /*0950*/  SHF.R.S32.HI R18, RZ, 0x1f, R19 ;  /* 0x0000001fff127819 */ /* 0x000fc80000011413 */
[----:B------:R-:W-:-:S13]  /*0960*/  ISETP.GE.AND.EX P0, PT, R18, UR41, PT, P0 ;  /* 0x0000002912007c0c */ /* 0x000fda000bf06300 */
[----:B------:R-:W-:Y:S05]  /*0970*/  @!P0 BRA `(.L_x_291) ;  /* 0xfffffffc001c8947 */ /* 0x000fea000383ffff */
.L_x_280:
[----:B------:R-:W-:Y:S05]  /*0980*/  WARPSYNC.ALL ;  /* 0x0000000000007948 */ /* 0x000fea0003800000 */
[----:B------:R-:W-:Y:S01]  /*0990*/  USHF.R.U32.HI UR4, URZ, 0x1, UR38 ;  /* 0x000000013f047899 */ /* 0x000fe20008011626 */
[----:B------:R-:W-:Y:S05]  /*09a0*/  BAR.SYNC.DEFER_BLOCKING 0x0 ;  /* 0x0000000000007b1d */ /* 0x000fea0000010000 */
[----:B------:R-:W-:-:S13]  /*09b0*/  ISETP.NE.AND P0, PT, RZ, UR4, PT ;  /* 0x00000004ff007c0c */ /* 0x000fda000bf05270 */
[----:B------:R-:W-:Y:S05]  /*09c0*/  @!P0 BRA `(.L_x_292) ;  /* 0x00000000004c8947 */ /* 0x000fea0003800000 */
[----:B------:R-:W-:-:S07]  /*09d0*/  IMAD.U32 R3, RZ, RZ, UR4 ;  /* 0x00000004ff037e24 */ /* 0x000fce000f8e00ff */
.L_x_295:
[----:B------:R-:W-:Y:S01]  /*09e0*/  ISETP.GE.U32.AND P0, PT, R24, R3, PT ;  /* 0x000000031800720c */ /* 0x000fe20003f06070 */
[----:B------:R-:W-:-:S12]  /*09f0*/  BSSY B0, `(.L_x_293) ;  /* 0x000000c000007945 */ /* 0x000fd80003800000 */
[----:B-1----:R-:W-:Y:S05]  /*0a00*/  @P0 BRA `(.L_x_294) ;  /* 0x0000000000280947 */ /* 0x002fea0003800000 */
[C---:B------:R-:W-:Y:S01]  /*0a10*/  IMAD R0, R3.reuse, 0x4, R23 ;  /* 0x0000000403007824 */ /* 0x040fe200078e0217 */
[----:B------:R-:W-:Y:S04]  /*0a20*/  LDS R2, [R23] ;  /* 0x0000000017027984 */ /* 0x000fe80000000800 */
[----:B0-----:R-:W0:Y:S02]  /*0a30*/  LDS R5, [R0] ;  /* 0x0000000000057984 */ /* 0x001e240000000800 */
[----:B0-----:R-:W-:Y:S01]  /*0a40*/  FADD.FTZ R2, R2, R5 ;  /* 0x0000000502027221 */ /* 0x001fe20000010000 */
[----:B------:R-:W-:-:S04]  /*0a50*/  IMAD R5, R3, 0x4, R22 ;  /* 0x0000000403057824 */ /* 0x000fc800078e0216 */
[----:B------:R-:W-:Y:S04]  /*0a60*/  STS [R23], R2 ;  /* 0x0000000217007388 */ /* 0x000fe80000000800 */
[----:B------:R-:W-:Y:S04]  /*0a70*/  LDS R5, [R5] ;  /* 0x0000000005057984 */ /* 0x000fe80000000800 */
[----:B------:R-:W0:Y:S02]  /*0a80*/  LDS R4, [R22] ;  /* 0x0000000016047984 */ /* 0x000e240000000800 */
[----:B0-----:R-:W-:-:S05]  /*0a90*/  FADD.FTZ R7, R4, R5 ;  /* 0x0000000504077221 */ /* 0x001fca0000010000 */
[----:B------:R1:W-:Y:S02]  /*0aa0*/  STS [R22], R7 ;  /* 0x0000000716007388 */ /* 0x0003e40000000800 */
.L_x_294:
[----:B------:R-:W-:Y:S05]  /*0ab0*/  BSYNC B0 ;  /* 0x0000000000007941 */ /* 0x000fea0003800000 */
.L_x_293:
[----:B------:R-:W-:Y:S01]  /*0ac0*/  SHF.R.U32.HI R3, RZ, 0x1, R3 ;  /* 0x00000001ff037819 */ /* 0x000fe20000011603 */
[----:B------:R-:W-:Y:S03]  /*0ad0*/  BAR.SYNC.DEFER_BLOCKING 0x0 ;  /* 0x0000000000007b1d */ /* 0x000fe60000010000 */
[----:B------:R-:W-:-:S13]  /*0ae0*/  ISETP.NE.AND P0, PT, R3, RZ, PT ;  /* 0x000000ff0300720c */ /* 0x000fda0003f05270 */
[----:B------:R-:W-:Y:S05]  /*0af0*/  @P0 BRA `(.L_x_295) ;  /* 0xfffffffc00b80947 */ /* 0x000fea000383ffff */
.L_x_292:
[----:B------:R-:W-:-:S13]  /*0b00*/  ISETP.NE.AND P0, PT, R24, RZ, PT ;  /* 0x000000ff1800720c */ /* 0x000fda0003f05270 */
[----:B------:R-:W-:Y:S05]  /*0b10*/  @P0 EXIT ;  /* 0x000000000000094d */ /* 0x000fea0003800000 */
[----:B------:R-:W2:Y:S01]  /*0b20*/  S2UR UR6, SR_CgaCtaId ;  /* 0x00000000000679c3 */ /* 0x000ea20000008800 */
[----:B------:R-:W-:-:S07]  /*0b30*/  UMOV UR4, 0x400 ;  /* 0x0000040000047882 */ /* 0x000fce0000000000 */
[----:B------:R-:W3:Y:S08]  /*0b40*/  S2UR UR5, SR_CgaCtaId ;  /* 0x00000000000579c3 */ /* 0x000ef00000008800 */
[----:B------:R-:W4:Y:S01]  /*0b50*/  LDC.64 R2, c[0x0][0x218] ;  /* 0x00008600ff027b82 */ /* 0x000f220000000a00 */
[----:B--2---:R-:W-:-:S04]  /*0b60*/  ULEA UR4, UR6, UR4, 0x18 ;  /* 0x0000000406047291 */ /* 0x004fc8000f8ec03f */
[----:B------:R-:W-:-:S09]  /*0b70*/  ULEA UR4, UR38, UR4, 0x2 ;  /* 0x0000000426047291 */ /* 0x000fd2000f8e103f */
[----:B------:R-:W2:Y:S01]  /*0b80*/  LDS R0, [UR4] ;  /* 0x00000004ff007984 */ /* 0x000ea20008000800 */
[----:B------:R-:W-:Y:S02]  /*0b90*/  UMOV UR4, 0x400 ;  /* 0x0000040000047882 */ /* 0x000fe40000000000 */
[----:B---3--:R-:W-:-:S03]  /*0ba0*/  ULEA UR5, UR5, UR4, 0x18 ;  /* 0x0000000405057291 */ /* 0x008fc6000f8ec03f */
[----:B------:R-:W-:Y:S02]  /*0bb0*/  ULDC.U8 UR4, c[0x0][0x238] ;  /* 0x00008e0000047ab9 */ /* 0x000fe40000000000 */
[----:B------:R-:W-:-:S04]  /*0bc0*/  UPRMT UR4, UR4, 0x8880, URZ ;  /* 0x0000888004047896 */ /* 0x000fc8000800003f */
[----:B-1----:R-:W1:Y:S02]  /*0bd0*/  LDS R7, [UR5] ;  /* 0x00000005ff077984 */ /* 0x002e640008000800 */
[----:B------:R-:W-:-:S13]  /*0be0*/  ISETP.NE.AND P0, PT, RZ, UR4, PT ;  /* 0x00000004ff007c0c */ /* 0x000fda000bf05270 */
[----:B0-----:R-:W0:Y:S01]  /*0bf0*/  @P0 LDC.64 R4, c[0x0][0x210] ;  /* 0x00008400ff040b82 */ /* 0x001e220000000a00 */
[----:B--2---:R-:W1:Y:S01]  /*0c00*/  @P0 MUFU.RCP R8, R0 ;  /* 0x0000000000080308 */ /* 0x004e620000001000 */
[----:B------:R-:W-:-:S05]  /*0c10*/  F2FP.BF16.F32.PACK_AB R6, RZ, R0 ;  /* 0x00000000ff06723e */ /* 0x000fca00000010ff */
[----:B----4-:R2:W-:Y:S01]  /*0c20*/  STG.E.U16 desc[UR36][R2.64], R6 ;  /* 0x0000000602007986 */ /* 0x0105e2000c101524 */
[----:B-1----:R-:W-:-:S05]  /*0c30*/  @P0 FMUL.FTZ R8, R7, R8 ;  /* 0x0000000807080220 */ /* 0x002fca0000410000 */
[----:B------:R-:W-:-:S05]  /*0c40*/  @P0 F2FP.BF16.F32.PACK_AB R8, RZ, R8 ;  /* 0x00000008ff08023e */ /* 0x000fca00000010ff */
[----:B0-----:R2:W-:Y:S01]  /*0c50*/  @P0 STG.E.U16 desc[UR36][R4.64], R8 ;  /* 0x0000000804000986 */ /* 0x0015e2000c101524 */
[----:B------:R-:W-:Y:S05]  /*0c60*/  @P0 EXIT ;  /* 0x000000000000094d */ /* 0x000fea0003800000 */
[----:B--2---:R-:W0:Y:S01]  /*0c70*/  LDC.64 R2, c[0x0][0x210] ;  /* 0x00008400ff027b82 */ /* 0x004e220000000a00 */
[----:B------:R-:W-:-:S05]  /*0c80*/  F2FP.BF16.F32.PACK_AB R7, RZ, R7 ;  /* 0x00000007ff07723e */ /* 0x000fca00000010ff */
[----:B0-----:R-:W-:Y:S01]  /*0c90*/  STG.E.U16 desc[UR36][R2.64], R7 ;  /* 0x0000000702007986 */ /* 0x001fe2000c101524 */
[----:B------:R-:W-:Y:S05]  /*0ca0*/  EXIT ;  /* 0x000000000000794d */ /* 0x000fea0003800000 */
.L_x_296:
        /* <DEDUP_REMOVED lines=13> */
.L_x_10771:


//--------------------- .text._ZN2at6native39_GLOBAL__N__cee6930f_7_Loss_cu_5b0651e138nll_loss_forward_reduce_cuda_kernel_2dIN3c108BFloat16EfhEEvPT_S6_PKS5_PKT1_S8_bllll --------------------------
	.section	.text._ZN2at6native39_GLOBAL__N__cee6930f_7_Loss_cu_5b0651e138nll_loss_forward_reduce_cuda_kernel_2dIN3c108BFloat16EfhEEvPT_S6_PKS5_PKT1_S8_bllll,"ax",@progbits
	.align	128
.text._ZN2at6native39_GLOBAL__N__cee6930f_7_Loss_cu_5b0651e138nll_loss_forward_reduce_cuda_kernel_2dIN3c108BFloat16EfhEEvPT_S6_PKS5_PKT1_S8_bllll:
        .type           _ZN2at6native39_GLOBAL__N__cee6930f_7_Loss_cu_5b0651e138nll_loss_forward_reduce_cuda_kernel_2dIN3c108BFloat16EfhEEvPT_S6_PKS5_PKT1_S8_bllll,@function
        .size           _ZN2at6native39_GLOBAL__N__cee6930f_7_Loss_cu_5b0651e138nll_loss_forward_reduce_cuda_kernel_2dIN3c108BFloat16EfhEEvPT_S6_PKS5_PKT1_S8_bllll,(.L_x_10772 - _ZN2at6native39_GLOBAL__N__cee6930f_7_Loss_cu_5b0651e138nll_loss_forward_reduce_cuda_kernel_2dIN3c108BFloat16EfhEEvPT_S6_PKS5_PKT1_S8_bllll)
        .other          _ZN2at6native39_GLOBAL__N__cee6930f_7_Loss_cu_5b0651e138nll_loss_forward_reduce_cuda_kernel_2dIN3c108BFloat16EfhEEvPT_S6_PKS5_PKT1_S8_bllll,@"STO_CUDA_ENTRY STV_DEFAULT"
_ZN2at6native39_GLOBAL__N__cee6930f_7_Loss_cu_5b0651e138nll_loss_forward_reduce_cuda_kernel_2dIN3c108BFloat16EfhEEvPT_S6_PKS5_PKT1_S8_bllll:
        /* <DEDUP_REMOVED lines=32> */
.L_x_303:
[----:B------:R-:W-:-:S04]  /*0200*/  IADD3 R24, P0, R16, UR44, RZ ;  /* 0x0000002c10187c10 */ /* 0x000fc8000ff1e0ff */
[----:B------:R-:W-:-:S05]  /*0210*/  IADD3.X R25, R17, UR45, RZ, P0, !PT ;  /* 0x0000002d11197c10 */ /* 0x000fca00087fe4ff */
[----:B------:R-:W2:Y:S01]  /*0220*/  LDG.E.U8 R24, desc[UR36][R24.64] ;  /* 0x0000002418187981 */ /* 0x000ea2000c1e1100 */
[----:B------:R-:W-:Y:S01]  /*0230*/  BSSY B7, `(.L_x_299) ;  /* 0x0000031000077945 */ /* 0x000fe20003800000 */
        /* <DEDUP_REMOVED lines=23> */
.L_x_302:
[----:B------:R-:W-:Y:S05]  /*03b0*/  BSYNC B6 ;  /* 0x0000000000067941 */ /* 0x000fea0003800000 */
.L_x_301:
[----:B------:R-:W-:Y:S01]  /*03c0*/  ULDC.64 UR4, c[0x0][0x248] ;  /* 0x0000920000047ab9 */ /* 0x000fe20000000a00 */
[----:B------:R-:W-:Y:S01]  /*03d0*/  IMAD.MOV.U32 R25, RZ, RZ, RZ ;  /* 0x000000ffff197224 */ /* 0x000fe200078e00ff */
[----:B------:R-:W0:Y:S01]  /*03e0*/  LDS R7, [R19] ;  /* 0x0000000013077984 */ /* 0x000e220000000800 */
[----:B------:R-:W-:Y:S02]  /*03f0*/  IMAD R17, R17, UR4, RZ ;  /* 0x0000000411117c24 */ /* 0x000fe4000f8e02ff */
[----:B------:R-:W-:Y:S01]  /*0400*/  IMAD.WIDE.U32 R2, R16, UR4, R24 ;  /* 0x0000000410027c25 */ /* 0x000fe2000f8e0018 */
[----:B------:R-:W-:-:S03]  /*0410*/  LEA R24, P0, R24, UR56, 0x1 ;  /* 0x0000003818187c11 */ /* 0x000fc6000f8008ff */
[----:B------:R-:W-:Y:S01]  /*0420*/  IMAD R17, R16, UR5, R17 ;  /* 0x0000000510117c24 */ /* 0x000fe2000f8e0211 */
[----:B------:R-:W-:Y:S01]  /*0430*/  ULDC.64 UR4, c[0x0][0x220] ;  /* 0x0000880000047ab9 */ /* 0x000fe20000000a00 */
[----:B------:R-:W-:Y:S01]  /*0440*/  IMAD.X R25, RZ, RZ, UR57, P0 ;  /* 0x00000039ff197e24 */ /* 0x000fe200080e06ff */
[----:B------:R-:W-:Y:S01]  /*0450*/  LEA R4, P1, R2, UR4, 0x1 ;  /* 0x0000000402047c11 */ /* 0x000fe2000f8208ff */
[----:B------:R-:W-:-:S03]  /*0460*/  IMAD.IADD R3, R3, 0x1, R17 ;  /* 0x0000000103037824 */ /* 0x000fc600078e0211 */
[----:B------:R-:W2:Y:S02]  /*0470*/  LDG.E.U16 R24, desc[UR36][R24.64] ;  /* 0x0000002418187981 */ /* 0x000ea4000c1e1500 */
[----:B------:R-:W-:-:S05]  /*0480*/  LEA.HI.X R5, R2, UR5, R3, 0x1, P1 ;  /* 0x0000000502057c11 */ /* 0x000fca00088f0c03 */
[----:B------:R-:W3:Y:S01]  /*0490*/  LDG.E.U16 R4, desc[UR36][R4.64] ;  /* 0x0000002404047981 */ /* 0x000ee2000c1e1500 */
[----:B--2---:R-:W-:Y:S01]  /*04a0*/  IMAD.U32 R3, R24, 0x10000, RZ ;  /* 0x0001000018037824 */ /* 0x004fe200078e00ff */
[----:B---3--:R-:W-:-:S05]  /*04b0*/  SHF.L.U32 R0, R4, 0x10, RZ ;  /* 0x0000001004007819 */ /* 0x008fca00000006ff */
        /* <DEDUP_REMOVED lines=8> */
.L_x_300:
[----:B------:R-:W-:Y:S05]  /*0540*/  BSYNC B7 ;  /* 0x0000000000077941 */ /* 0x000fea0003800000 */
.L_x_299:
[----:B------:R-:W-:-:S04]  /*0550*/  VIADD R16, R23, UR38 ;  /* 0x0000002617107c36 */ /* 0x000fc80008000000 */
[--C-:B------:R-:W-:Y:S01]  /*0560*/  IMAD.MOV.U32 R23, RZ, RZ, R16.reuse ;  /* 0x000000ffff177224 */ /* 0x100fe200078e0010 */
[----:B------:R-:W-:Y:S02]  /*0570*/  ISETP.GE.U32.AND P0, PT, R16, UR42, PT ;  /* 0x0000002a10007c0c */ /* 0x000fe4000bf06070 */
[----:B------:R-:W-:-:S04]  /*0580*/  SHF.R.S32.HI R17, RZ, 0x1f, R16 ;  /* 0x0000001fff117819 */ /* 0x000fc80000011410 */
[----:B------:R-:W-:-:S13]  /*0590*/  ISETP.GE.AND.EX P0, PT, R17, UR43, PT, P0 ;  /* 0x0000002b11007c0c */ /* 0x000fda000bf06300 */
[----:B------:R-:W-:Y:S05]  /*05a0*/  @!P0 BRA `(.L_x_303) ;  /* 0xfffffffc00148947 */ /* 0x000fea000383ffff */
[----:B------:R-:W-:Y:S05]  /*05b0*/  BRA `(.L_x_297) ;  /* 0x0000000000e47947 */ /* 0x000fea0003800000 */
.L_x_298:
[----:B------:R-:W-:-:S07]  /*05c0*/  IMAD.MOV.U32 R23, RZ, RZ, R22 ;  /* 0x000000ffff177224 */ /* 0x000fce00078e0016 */
.L_x_308:
[----:B------:R-:W-:-:S04]  /*05d0*/  IADD3 R2, P0, R16, UR46, RZ ;  /* 0x0000002e10027c10 */ /* 0x000fc8000ff1e0ff */
[----:B0-----:R-:W-:-:S05]  /*05e0*/  IADD3.X R3, R17, UR47, RZ, P0, !PT ;  /* 0x0000002f11037c10 */ /* 0x001fca00087fe4ff */
[----:B------:R-:W2:Y:S01]  /*05f0*/  LDG.E.U8 R24, desc[UR36][R2.64] ;  /* 0x0000002402187981 */ /* 0x000ea2000c1e1100 */
[----:B------:R-:W-:Y:S01]  /*0600*/  BSSY B7, `(.L_x_304) ;  /* 0x000002e000077945 */ /* 0x000fe20003800000 */
        /* <DEDUP_REMOVED lines=23> */
.L_x_307:
[----:B------:R-:W-:Y:S05]  /*0780*/  BSYNC B6 ;  /* 0x0000000000067941 */ /* 0x000fea0003800000 */
.L_x_306:
[----:B------:R-:W-:Y:S01]  /*0790*/  HFMA2.MMA R3, -RZ, RZ, 0, 0 ;  /* 0x00000000ff037435 */ /* 0x000fe200000001ff */
[----:B------:R-:W-:Y:S01]  /*07a0*/  ULDC.64 UR4, c[0x0][0x248] ;  /* 0x0000920000047ab9 */ /* 0x000fe20000000a00 */
[----:B------:R-:W-:Y:S02]  /*07b0*/  IMAD.MOV.U32 R2, RZ, RZ, R24 ;  /* 0x000000ffff027224 */ /* 0x000fe400078e0018 */
[----:B------:R-:W-:-:S04]  /*07c0*/  IMAD R17, R17, UR4, RZ ;  /* 0x0000000411117c24 */ /* 0x000fc8000f8e02ff */
[C---:B------:R-:W-:Y:S02]  /*07d0*/  IMAD R17, R16.reuse, UR5, R17 ;  /* 0x0000000510117c24 */ /* 0x040fe4000f8e0211 */
[----:B------:R-:W-:Y:S01]  /*07e0*/  IMAD.WIDE.U32 R2, R16, UR4, R2 ;  /* 0x0000000410027c25 */ /* 0x000fe2000f8e0002 */
[----:B------:R-:W-:-:S03]  /*07f0*/  ULDC.64 UR4, c[0x0][0x220] ;  /* 0x0000880000047ab9 */ /* 0x000fc60000000a00 */
[----:B------:R-:W-:Y:S01]  /*0800*/  IMAD.IADD R3, R3, 0x1, R17 ;  /* 0x0000000103037824 */ /* 0x000fe200078e0211 */
[----:B------:R-:W-:-:S04]  /*0810*/  LEA R4, P0, R2, UR4, 0x1 ;  /* 0x0000000402047c11 */ /* 0x000fc8000f8008ff */
[----:B------:R-:W-:Y:S02]  /*0820*/  LEA.HI.X R5, R2, UR5, R3, 0x1, P0 ;  /* 0x0000000502057c11 */ /* 0x000fe400080f0c03 */
[----:B------:R-:W0:Y:S04]  /*0830*/  LDS R3, [R19] ;  /* 0x0000000013037984 */ /* 0x000e280000000800 */
        /* <DEDUP_REMOVED lines=10> */
.L_x_305:
[----:B------:R-:W-:Y:S05]  /*08e0*/  BSYNC B7 ;  /* 0x0000000000077941 */ /* 0x000fea0003800000 */
.L_x_304:
[----:B------:R-:W-:-:S05]  /*08f0*/  VIADD R16, R23, UR38 ;  /* 0x0000002617107c36 */ /* 0x000fca0008000000 */
[----:B------:R-:W-:Y:S02]  /*0900*/  ISETP.GE.U32.AND P0, PT, R16, UR40, PT ;  /* 0x0000002810007c0c */ /* 0x000fe4000bf06070 */
[----:B------:R-:W-:Y:S02]  /*0910*/  SHF.R.S32.HI R17, RZ, 0x1f, R16 ;  /* 0x0000001fff117819 */ /* 0x000fe40000011410 */
[----:B------:R-:W-:Y:S02]  /*0920*/  MOV R23, R16 ;  /* 0x0000001000177202 */ /* 0x000fe40000000f00 */
[----:B------:R-:W-:-:S13]  /*0930*/  ISETP.GE.AND.EX P0, PT, R17, UR41, PT, P0 ;  /* 0x0000002911007c0c */ /* 0x000fda000bf06300 */
[----:B------:R-:W-:Y:S05]  /*0940*/  @!P0 BRA `(.L_x_308) ;  /* 0xfffffffc00208947 */ /* 0x000fea000383ffff */
.L_x_297:
[----:B------:R-:W-:Y:S05]  /*0950*/  WARPSYNC.ALL ;  /* 0x0000000000007948 */ /* 0x000fea0003800000 */
[----:B------:R-:W-:Y:S01]  /*0960*/  USHF.R.U32.HI UR4, URZ, 0x1, UR38 ;  /* 0x000000013f047899 */ /* 0x000fe20008011626 */
[----:B------:R-:W-:Y:S05]  /*0970*/  BAR.SYNC.DEFER_BLOCKING 0x0 ;  /* 0x0000000000007b1d */ /* 0x000fea0000010000 */
[----:B------:R-:W-:-:S13]  /*0980*/  ISETP.NE.AND P0, PT, RZ, UR4, PT ;  /* 0x00000004ff007c0c */ /* 0x000fda000bf05270 */
[----:B------:R-:W-:Y:S05]  /*0990*/  @!P0 BRA `(.L_x_309) ;  /* 0x00000000004c8947 */ /* 0x000fea0003800000 */
[----:B0-----:R-:W-:-:S07]  /*09a0*/  IMAD.U32 R3, RZ, RZ, UR4 ;  /* 0x00000004ff037e24 */ /* 0x001fce000f8e00ff */
.L_x_312:
[----:B------:R-:W-:Y:S01]  /*09b0*/  ISETP.GE.U32.AND P0, PT, R22, R3, PT ;  /* 0x000000031600720c */ /* 0x000fe20003f06070 */
[----:B------:R-:W-:-:S12]  /*09c0*/  BSSY B0, `(.L_x_310) ;  /* 0x000000c000007945 */ /* 0x000fd80003800000 */
[----:B0-----:R-:W-:Y:S05]  /*09d0*/  @P0 BRA `(.L_x_311) ;  /* 0x0000000000280947 */ /* 0x001fea0003800000 */
[C---:B------:R-:W-:Y:S01]  /*09e0*/  IMAD R0, R3.reuse, 0x4, R19 ;  /* 0x0000000403007824 */ /* 0x040fe200078e0213 */
[----:B------:R-:W-:Y:S04]  /*09f0*/  LDS R2, [R19] ;  /* 0x0000000013027984 */ /* 0x000fe80000000800 */
[----:B------:R-:W0:Y:S02]  /*0a00*/  LDS R5, [R0] ;  /* 0x0000000000057984 */ /* 0x000e240000000800 */
[----:B0-----:R-:W-:Y:S01]  /*0a10*/  FADD.FTZ R2, R2, R5 ;  /* 0x0000000502027221 */ /* 0x001fe20000010000 */
[----:B------:R-:W-:-:S04]  /*0a20*/  IMAD R5, R3, 0x4, R18 ;  /* 0x0000000403057824 */ /* 0x000fc800078e0212 */
[----:B------:R-:W-:Y:S04]  /*0a30*/  STS [R19], R2 ;  /* 0x0000000213007388 */ /* 0x000fe80000000800 */
[----:B------:R-:W-:Y:S04]  /*0a40*/  LDS R5, [R5] ;  /* 0x0000000005057984 */ /* 0x000fe80000000800 */
[----:B------:R-:W0:Y:S02]  /*0a50*/  LDS R4, [R18] ;  /* 0x0000000012047984 */ /* 0x000e240000000800 */
[----:B0-----:R-:W-:-:S05]  /*0a60*/  FADD.FTZ R7, R4, R5 ;  /* 0x0000000504077221 */ /* 0x001fca0000010000 */
[----:B------:R0:W-:Y:S02]  /*0a70*/  STS [R18], R7 ;  /* 0x0000000712007388 */ /* 0x0001e40000000800 */
.L_x_311:
[----:B------:R-:W-:Y:S05]  /*0a80*/  BSYNC B0 ;  /* 0x0000000000007941 */ /* 0x000fea0003800000 */
.L_x_310:
[----:B------:R-:W-:Y:S01]  /*0a90*/  SHF.R.U32.HI R3, RZ, 0x1, R3 ;  /* 0x00000001ff037819 */ /* 0x000fe20000011603 */
[----:B------:R-:W-:Y:S03]  /*0aa0*/  BAR.SYNC.DEFER_BLOCKING 0x0 ;  /* 0x0000000000007b1d */ /* 0x000fe60000010000 */
[----:B------:R-:W-:-:S13]  /*0ab0*/  ISETP.NE.AND P0, PT, R3, RZ, PT ;  /* 0x000000ff0300720c */ /* 0x000fda0003f05270 */
[----:B------:R-:W-:Y:S05]  /*0ac0*/  @P0 BRA `(.L_x_312) ;  /* 0xfffffffc00b80947 */ /* 0x000fea000383ffff */
.L_x_309:
[----:B------:R-:W-:-:S13]  /*0ad0*/  ISETP.NE.AND P0, PT, R22, RZ, PT ;  /* 0x000000ff1600720c */ /* 0x000fda0003f05270 */
[----:B------:R-:W-:Y:S05]  /*0ae0*/  @P0 EXIT ;  /* 0x000000000000094d */ /* 0x000fea0003800000 */
[----:B------:R-:W1:Y:S01]  /*0af0*/  S2UR UR6, SR_CgaCtaId ;  /* 0x00000000000679c3 */ /* 0x000e620000008800 */
[----:B------:R-:W-:-:S07]  /*0b00*/  UMOV UR4, 0x400 ;  /* 0x0000040000047882 */ /* 0x000fce0000000000 */
[----:B------:R-:W2:Y:S08]  /*0b10*/  S2UR UR5, SR_CgaCtaId ;  /* 0x00000000000579c3 */ /* 0x000eb00000008800 */
[----:B0-----:R-:W0:Y:S01]  /*0b20*/  LDC.64 R2, c[0x0][0x218] ;  /* 0x00008600ff027b82 */ /* 0x001e220000000a00 */
[----:B-1----:R-:W-:-:S04]  /*0b30*/  ULEA UR4, UR6, UR4, 0x18 ;  /* 0x0000000406047291 */ /* 0x002fc8000f8ec03f */
[----:B------:R-:W-:-:S09]  /*0b40*/  ULEA UR4, UR38, UR4, 0x2 ;  /* 0x0000000426047291 */ /* 0x000fd2000f8e103f */
[----:B------:R-:W1:Y:S01]  /*0b50*/  LDS R0, [UR4] ;  /* 0x00000004ff007984 */ /* 0x000e620008000800 */
[----:B------:R-:W-:Y:S02]  /*0b60*/  UMOV UR4, 0x400 ;  /* 0x0000040000047882 */ /* 0x000fe40000000000 */
[----:B--2---:R-:W-:-:S03]  /*0b70*/  ULEA UR5, UR5, UR4, 0x18 ;  /* 0x0000000405057291 */ /* 0x004fc6000f8ec03f */
[----:B------:R-:W-:Y:S02]  /*0b80*/  ULDC.U8 UR4, c[0x0][0x238] ;  /* 0x00008e0000047ab9 */ /* 0x000fe40000000000 */
[----:B------:R-:W-:-:S04]  /*0b90*/  UPRMT UR4, UR4, 0x8880, URZ ;  /* 0x0000888004047896 */ /* 0x000fc8000800003f */
[----:B------:R-:W2:Y:S02]  /*0ba0*/  LDS R7, [UR5] ;  /* 0x00000005ff077984 */ /* 0x000ea40008000800 */
[----:B------:R-:W-:-:S13]  /*0bb0*/  ISETP.NE.AND P0, PT, RZ, UR4, PT ;  /* 0x00000004ff007c0c */ /* 0x000fda000bf05270 */
[----:B------:R-:W3:Y:S01]  /*0bc0*/  @P0 LDC.64 R4, c[0x0][0x210] ;  /* 0x00008400ff040b82 */ /* 0x000ee20000000a00 */
[----:B-1----:R-:W2:Y:S01]  /*0bd0*/  @P0 MUFU.RCP R8, R0 ;  /* 0x0000000000080308 */ /* 0x002ea20000001000 */
[----:B------:R-:W-:-:S05]  /*0be0*/  F2FP.BF16.F32.PACK_AB R6, RZ, R0 ;  /* 0x00000000ff06723e */ /* 0x000fca00000010ff */
[----:B0-----:R0:W-:Y:S01]  /*0bf0*/  STG.E.U16 desc[UR36][R2.64], R6 ;  /* 0x0000000602007986 */ /* 0x0011e2000c101524 */
[----:B--2---:R-:W-:-:S05]  /*0c00*/  @P0 FMUL.FTZ R8, R7, R8 ;  /* 0x0000000807080220 */ /* 0x004fca0000410000 */
[----:B------:R-:W-:-:S05]  /*0c10*/  @P0 F2FP.BF16.F32.PACK_AB R8, RZ, R8 ;  /* 0x00000008ff08023e */ /* 0x000fca00000010ff */
[----:B---3--:R0:W-:Y:S01]  /*0c20*/  @P0 STG.E.U16 desc[UR36][R4.64], R8 ;  /* 0x0000000804000986 */ /* 0x0081e2000c101524 */
[----:B------:R-:W-:Y:S05]  /*0c30*/  @P0 EXIT ;  /* 0x000000000000094d */ /* 0x000fea0003800000 */
[----:B0-----:R-:W0:Y:S01]  /*0c40*/  LDC.64 R2, c[0x0][0x210] ;  /* 0x00008400ff027b82 */ /* 0x001e220000000a00 */
[----:B------:R-:W-:-:S05]  /*0c50*/  F2FP.BF16.F32.PACK_AB R7, RZ, R7 ;  /* 0x00000007ff07723e */ /* 0x000fca00000010ff */
[----:B0-----:R-:W-:Y:S01]  /*0c60*/  STG.E.U16 desc[UR36][R2.64], R7 ;  /* 0x0000000702007986 */ /* 0x001fe2000c101524 */
[----:B------:R-:W-:Y:S05]  /*0c70*/  EXIT ;  /* 0x000000000000794d */ /* 0x000fea0003800000 */
.L_x_313:
        /* <DEDUP_REMOVED lines=16> */
.L_x_10772:


//--------------------- .text._ZN2at6native39_GLOBAL__N__cee6930f_7_Loss_cu_5b0651e138nll_loss_forward_reduce_cuda_kernel_2dIN3c104HalfEflEEvPT_S6_PKS5_PKT1_S8_bllll --------------------------
	.section	.text._ZN2at6native39_GLOBAL__N__cee6930f_7_Loss_cu_5b0651e138nll_loss_forward_reduce_cuda_kernel_2dIN3c104HalfEflEEvPT_S6_PKS5_PKT1_S8_bllll,"ax",@progbits
	.align	128
.text._ZN2at6native39_GLOBAL__N__cee6930f_7_Loss_cu_5b0651e138nll_loss_forward_reduce_cuda_kernel_2dIN3c104HalfEflEEvPT_S6_PKS5_PKT1_S8_bllll:
        .type           _ZN2at6native39_GLOBAL__N__cee6930f_7_Loss_cu_5b0651e138nll_loss_forward_reduce_cuda_kernel_2dIN3c104HalfEflEEvPT_S6_PKS5_PKT1_S8_bllll,@function
        .size           _ZN2at6native39_GLOBAL__N__cee6930f_7_Loss_cu_5b0651e138nll_loss_forward_reduce_cuda_kernel_2dIN3c104HalfEflEEvPT_S6_PKS5_PKT1_S8_bllll,(.L_x_10773 - _ZN2at6native39_GLOBAL__N__cee6930f_7_Loss_cu_5b0651e138nll_loss_forward_reduce_cuda_kernel_2dIN3c104HalfEflEEvPT_S6_PKS5_PKT1_S8_bllll)
        .other          _ZN2at6native39_GLOBAL__N__cee6930f_7_Loss_cu_5b0651e138nll_loss_forward_reduce_cuda_kernel_2dIN3c104HalfEflEEvPT_S6_PKS5_PKT1_S8_bllll,@"STO_CUDA_ENTRY STV_DEFAULT"
_ZN2at6native39_GLOBAL__N__cee6930f_7_Loss_cu_5b0651e138nll_loss_forward_reduce_cuda_kernel_2dIN3c104HalfEflEEvPT_S6_PKS5_PKT1_S8_bllll:
        /* <DEDUP_REMOVED lines=32> */
.L_x_320:
        /* <DEDUP_REMOVED lines=30> */
.L_x_319:
[----:B------:R-:W-:Y:S05]  /*03e0*/  BSYNC B6 ;  /* 0x0000000000067941 */ /* 0x000fea0003800000 */
.L_x_318:
        /* <DEDUP_REMOVED lines=13> */
[----:B--2---:R-:W-:Y:S02]  /*04c0*/  HADD2.F32 R5, -RZ, R2.H0_H0 ;  /* 0x20000002ff057230 */ /* 0x004fe40000004100 */
[----:B---3--:R-:W-:-:S05]  /*04d0*/  HADD2.F32 R0, -RZ, R6.H0_H0 ;  /* 0x20000006ff007230 */ /* 0x008fca0000004100 */
[----:B------:R-:W-:-:S05]  /*04e0*/  FMUL.FTZ R0, R0, R5 ;  /* 0x0000000500007220 */ /* 0x000fca0000410000 */
[----:B------:R-:W-:-:S05]  /*04f0*/  F2FP.F16.F32.PACK_AB R0, RZ, R0 ;  /* 0x00000000ff00723e */ /* 0x000fca00000000ff */
[----:B------:R-:W-:-:S05]  /*0500*/  HADD2.F32 R0, -RZ, R0.H0_H0 ;  /* 0x20000000ff007230 */ /* 0x000fca0000004100 */
[----:B0-----:R-:W-:-:S05]  /*0510*/  FADD.FTZ R0, -R0, R9 ;  /* 0x0000000900007221 */ /* 0x001fca0000010100 */
[----:B------:R-:W-:Y:S04]  /*0520*/  STS [R23], R0 ;  /* 0x0000000017007388 */ /* 0x000fe80000000800 */
[----:B------:R-:W0:Y:S02]  /*0530*/  LDS R4, [R22] ;  /* 0x0000000016047984 */ /* 0x000e240000000800 */
[----:B0-----:R-:W-:-:S05]  /*0540*/  FADD.FTZ R5, R5, R4 ;  /* 0x0000000405057221 */ /* 0x001fca0000010000 */
[----:B------:R0:W-:Y:S02]  /*0550*/  STS [R22], R5 ;  /* 0x0000000516007388 */ /* 0x0001e40000000800 */
.L_x_317:
[----:B------:R-:W-:Y:S05]  /*0560*/  BSYNC B7 ;  /* 0x0000000000077941 */ /* 0x000fea0003800000 */
.L_x_316:
[----:B------:R-:W-:-:S04]  /*0570*/  VIADD R19, R25, UR38 ;  /* 0x0000002619137c36 */ /* 0x000fc80008000000 */
[--C-:B------:R-:W-:Y:S01]  /*0580*/  IMAD.MOV.U32 R25, RZ, RZ, R19.reuse ;  /* 0x000000ffff197224 */ /* 0x100fe200078e0013 */
[----:B------:R-:W-:Y:S02]  /*0590*/  ISETP.GE.U32.AND P0, PT, R19, UR42, PT ;  /* 0x0000002a13007c0c */ /* 0x000fe4000bf06070 */
[----:B------:R-:W-:-:S04]  /*05a0*/  SHF.R.S32.HI R18, RZ, 0x1f, R19 ;  /* 0x0000001fff127819 */ /* 0x000fc80000011413 */
[----:B------:R-:W-:-:S13]  /*05b0*/  ISETP.GE.AND.EX P0, PT, R18, UR43, PT, P0 ;  /* 0x0000002b12007c0c */ /* 0x000fda000bf06300 */
[----:B------:R-:W-:Y:S05]  /*05c0*/  @!P0 BRA `(.L_x_320) ;  /* 0xfffffffc000c8947 */ /* 0x000fea000383ffff */
[----:B------:R-:W-:Y:S05]  /*05d0*/  BRA `(.L_x_314) ;  /* 0x0000000000e87947 */ /* 0x000fea0003800000 */
.L_x_315:
[----:B------:R-:W-:-:S07]  /*05e0*/  IMAD.MOV.U32 R25, RZ, RZ, R24 ;  /* 0x000000ffff197224 */ /* 0x000fce00078e0018 */
.L_x_325:
        /* <DEDUP_REMOVED lines=30> */
.L_x_324:
[----:B------:R-:W-:Y:S05]  /*07d0*/  BSYNC B6 ;  /* 0x0000000000067941 */ /* 0x000fea0003800000 */
.L_x_323:
        /* <DEDUP_REMOVED lines=10> */
[----:B--2---:R-:W-:-:S05]  /*0880*/  HADD2.F32 R0, -RZ, R2.H0_H0 ;  /* 0x20000002ff007230 */ /* 0x004fca0000004100 */
[----:B------:R-:W-:-:S05]  /*0890*/  FADD.FTZ R0, R0, -RZ ;  /* 0x800000ff00007221 */ /* 0x000fca0000010000 */
[----:B------:R-:W-:-:S05]  /*08a0*/  F2FP.F16.F32.PACK_AB R0, RZ, R0 ;  /* 0x00000000ff00723e */ /* 0x000fca00000000ff */
[----:B------:R-:W-:-:S05]  /*08b0*/  HADD2.F32 R0, -RZ, R0.H0_H0 ;  /* 0x20000000ff007230 */ /* 0x000fca0000004100 */
[----:B0-----:R-:W-:-:S05]  /*08c0*/  FADD.FTZ R0, -R0, R5 ;  /* 0x0000000500007221 */ /* 0x001fca0000010100 */
[----:B------:R-:W-:Y:S04]  /*08d0*/  STS [R23], R0 ;  /* 0x0000000017007388 */ /* 0x000fe80000000800 */
[----:B------:R-:W0:Y:S02]  /*08e0*/  LDS R4, [R22] ;  /* 0x0000000016047984 */ /* 0x000e240000000800 */
[----:B0-----:R-:W-:-:S05]  /*08f0*/  FADD.FTZ R5, R4, 1 ;  /* 0x3f80000004057421 */ /* 0x001fca0000010000 */
[----:B------:R0:W-:Y:S02]  /*0900*/  STS [R22], R5 ;  /* 0x0000000516007388 */ /* 0x0001e40000000800 */
.L_x_322:
[----:B------:R-:W-:Y:S05]  /*0910*/  BSYNC B7 ;  /* 0x0000000000077941 */ /* 0x000fea0003800000 */
.L_x_321:
[----:B------:R-:W-:-:S04]  /*0920*/  VIADD R19, R25, UR38 ;  /* 0x0000002619137c36 */ /* 0x000fc80008000000 */
[--C-:B------:R-:W-:Y:S01]  /*0930*/  IMAD.MOV.U32 R25, RZ, RZ, R19.reuse ;  /* 0x000000ffff197224 */ /* 0x100fe200078e0013 */
[----:B------:R-:W-:Y:S02]  /*0940*/  ISETP.GE.U32.AND P0, PT, R19, UR40, PT ;  /* 0x0000002813007c0c */ /* 0x000fe4000bf06070 */
[----:B------:R-:W-:-:S04]  /*0950*/  SHF.R.S32.HI R18, RZ, 0x1f, R19 ;  /* 0x0000001fff127819 */ /* 0x000fc80000011413 */
[----:B------:R-:W-:-:S13]  /*0960*/  ISETP.GE.AND.EX P0, PT, R18, UR41, PT, P0 ;  /* 0x0000002912007c0c */ /* 0x000fda000bf06300 */
[----:B------:R-:W-:Y:S05]  /*0970*/  @!P0 BRA `(.L_x_325) ;  /* 0xfffffffc001c8947 */ /* 0x000fea000383ffff */
.L_x_314:
[----:B------:R-:W-:Y:S05]  /*0980*/  WARPSYNC.ALL ;  /* 0x0000000000007948 */ /* 0x000fea0003800000 */
[----:B------:R-:W-:Y:S01]  /*0990*/  USHF.R.U32.HI UR4, URZ, 0x1, UR38 ;  /* 0x000000013f047899 */ /* 0x000fe20008011626 */
[----:B------:R-:W-:Y:S05]  /*09a0*/  BAR.SYNC.DEFER_BLOCKING 0x0 ;  /* 0x0000000000007b1d */ /* 0x000fea0000010000 */
[----:B------:R-:W-:-:S13]  /*09b0*/  ISETP.NE.AND P0, PT, RZ, UR4, PT ;  /* 0x00000004ff007c0c */ /* 0x000fda000bf05270 */
[----:B------:R-:W-:Y:S05]  /*09c0*/  @!P0 BRA `(.L_x_326) ;  /* 0x00000000004c8947 */ /* 0x000fea0003800000 */
[----:B------:R-:W-:-:S07]  /*09d0*/  IMAD.U32 R3, RZ, RZ, UR4 ;  /* 0x00000004ff037e24 */ /* 0x000fce000f8e00ff */
.L_x_329:
        /* <DEDUP_REMOVED lines=13> */
.L_x_328:
[----:B------:R-:W-:Y:S05]  /*0ab0*/  BSYNC B0 ;  /* 0x0000000000007941 */ /* 0x000fea0003800000 */
.L_x_327:
[----:B------:R-:W-:Y:S01]  /*0ac0*/  SHF.R.U32.HI R3, RZ, 0x1, R3 ;  /* 0x00000001ff037819 */ /* 0x000fe20000011603 */
[----:B------:R-:W-:Y:S03]  /*0ad0*/  BAR.SYNC.DEFER_BLOCKING 0x0 ;  /* 0x0000000000007b1d */ /* 0x000fe60000010000 */
[----:B------:R-:W-:-:S13]  /*0ae0*/  ISETP.NE.AND P0, PT, R3, RZ, PT ;  /* 0x000000ff0300720c */ /* 0x000fda0003f05270 */
[----:B------:R-:W-:Y:S05]  /*0af0*/  @P0 BRA `(.L_x_329) ;  /* 0xfffffffc00b80947 */ /* 0x000fea000383ffff */
.L_x_326:
        /* <DEDUP_REMOVED lines=17> */
[----:B------:R-:W-:-:S05]  /*0c10*/  F2FP.F16.F32.PACK_AB R6, RZ, R0 ;  /* 0x00000000ff06723e */ /* 0x000fca00000000ff */
[----:B----4-:R2:W-:Y:S01]  /*0c20*/  STG.E.U16 desc[UR36][R2.64], R6 ;  /* 0x0000000602007986 */ /* 0x0105e2000c101524 */
[----:B-1----:R-:W-:-:S05]  /*0c30*/  @P0 FMUL.FTZ R8, R7, R8 ;  /* 0x0000000807080220 */ /* 0x002fca0000410000 */
[----:B------:R-:W-:-:S05]  /*0c40*/  @P0 F2FP.F16.F32.PACK_AB R8, RZ, R8 ;  /* 0x00000008ff08023e */ /* 0x000fca00000000ff */
[----:B0-----:R2:W-:Y:S01]  /*0c50*/  @P0 STG.E.U16 desc[UR36][R4.64], R8 ;  /* 0x0000000804000986 */ /* 0x0015e2000c101524 */
[----:B------:R-:W-:Y:S05]  /*0c60*/  @P0 EXIT ;  /* 0x000000000000094d */ /* 0x000fea0003800000 */
[----:B--2---:R-:W0:Y:S01]  /*0c70*/  LDC.64 R2, c[0x0][0x210] ;  /* 0x00008400ff027b82 */ /* 0x004e220000000a00 */
[----:B------:R-:W-:-:S05]  /*0c80*/  F2FP.F16.F32.PACK_AB R7, RZ, R7 ;  /* 0x00000007ff07723e */ /* 0x000fca00000000ff */
[----:B0-----:R-:W-:Y:S01]  /*0c90*/  STG.E.U16 desc[UR36][R2.64], R7 ;  /* 0x0000000702007986 */ /* 0x001fe2000c101524 */
[----:B------:R-:W-:Y:S05]  /*0ca0*/  EXIT ;  /* 0x000000000000794d */ /* 0x000fea0003800000 */
.L_x_330:
        /* <DEDUP_REMOVED lines=13> */
.L_x_10773:


//--------------------- .text._ZN2at6native39_GLOBAL__N__cee6930f_7_Loss_cu_5b0651e138nll_loss_forward_reduce_cuda_kernel_2dIN3c104HalfEfhEEvPT_S6_PKS5_PKT1_S8_bllll --------------------------
	.section	.text._ZN2at6native39_GLOBAL__N__cee6930f_7_Loss_cu_5b0651e138nll_loss_forward_reduce_cuda_kernel_2dIN3c104HalfEfhEEvPT_S6_PKS5_PKT1_S8_bllll,"ax",@progbits
	.align	128
.text._ZN2at6native39_GLOBAL__N__cee6930f_7_Loss_cu_5b0651e138nll_loss_forward_reduce_cuda_kernel_2dIN3c104HalfEfhEEvPT_S6_PKS5_PKT1_S8_bllll:
        .type           _ZN2at6native39_GLOBAL__N__cee6930f_7_Loss_cu_5b0651e138nll_loss_forward_reduce_cuda_kernel_2dIN3c104HalfEfhEEvPT_S6_PKS5_PKT1_S8_bllll,@function
        .size           _ZN2at6native39_GLOBAL__N__cee6930f_7_Loss_cu_5b0651e138nll_loss_forward_reduce_cuda_kernel_2dIN3c104HalfEfhEEvPT_S6_PKS5_PKT1_S8_bllll,(.L_x_10774 - _ZN2at6native39_GLOBAL__N__cee6930f_7_Loss_cu_5b0651e138nll_loss_forward_reduce_cuda_kernel_2dIN3c104HalfEfhEEvPT_S6_PKS5_PKT1_S8_bllll)
        .other          _ZN2at6native39_GLOBAL__N__cee6930f_7_Loss_cu_5b0651e138nll_loss_forward_reduce_cuda_kernel_2dIN3c104HalfEfhEEvPT_S6_PKS5_PKT1_S8_bllll,@"STO_CUDA_ENTRY STV_DEFAULT"
_ZN2at6native39_GLOBAL__N__cee6930f_7_Loss_cu_5b0651e138nll_loss_forward_reduce_cuda_kernel_2dIN3c104HalfEfhEEvPT_S6_PKS5_PKT1_S8_bllll:
        /* <DEDUP_REMOVED lines=32> */
.L_x_337:
        /* <DEDUP_REMOVED lines=27> */
.L_x_336:
[----:B------:R-:W-:Y:S05]  /*03b0*/  BSYNC B6 ;  /* 0x0000000000067941 */ /* 0x000fea0003800000 */
.L_x_335:
        /* <DEDUP_REMOVED lines=24> */
.L_x_334:
[----:B------:R-:W-:Y:S05]  /*0540*/  BSYNC B7 ;  /* 0x0000000000077941 */ /* 0x000fea0003800000 */
.L_x_333:
[----:B------:R-:W-:-:S05]  /*0550*/  VIADD R16, R23, UR38 ;  /* 0x0000002617107c36 */ /* 0x000fca0008000000 */
[----:B------:R-:W-:Y:S02]  /*0560*/  ISETP.GE.U32.AND P0, PT, R16, UR42, PT ;  /* 0x0000002a10007c0c */ /* 0x000fe4000bf06070 */
[----:B------:R-:W-:Y:S02]  /*0570*/  SHF.R.S32.HI R17, RZ, 0x1f, R16 ;  /* 0x0000001fff117819 */ /* 0x000fe40000011410 */
[----:B------:R-:W-:Y:S02]  /*0580*/  MOV R23, R16 ;  /* 0x0000001000177202 */ /* 0x000fe40000000f00 */
[----:B------:R-:W-:-:S13]  /*0590*/  ISETP.GE.AND.EX P0, PT, R17, UR43, PT, P0 ;  /* 0x0000002b11007c0c */ /* 0x000fda000bf06300 */
[----:B------:R-:W-:Y:S05]  /*05a0*/  @!P0 BRA `(.L_x_337) ;  /* 0xfffffffc00148947 */ /* 0x000fea000383ffff */
[----:B------:R-:W-:Y:S05]  /*05b0*/  BRA `(.L_x_331) ;  /* 0x0000000000e47947 */ /* 0x000fea0003800000 */
.L_x_332:
[----:B------:R-:W-:-:S07]  /*05c0*/  IMAD.MOV.U32 R23, RZ, RZ, R22 ;  /* 0x000000ffff177224 */ /* 0x000fce00078e0016 */
.L_x_342:
        /* <DEDUP_REMOVED lines=27> */
.L_x_341:
[----:B------:R-:W-:Y:S05]  /*0780*/  BSYNC B6 ;  /* 0x0000000000067941 */ /* 0x000fea0003800000 */
.L_x_340:
[----:B------:R-:W-:Y:S01]  /*0790*/  ULDC.64 UR4, c[0x0][0x248] ;  /* 0x0000920000047ab9 */ /* 0x000fe20000000a00 */
[----:B------:R-:W-:Y:S02]  /*07a0*/  IMAD.MOV.U32 R2, RZ, RZ, R24 ;  /* 0x000000ffff027224 */ /* 0x000fe400078e0018 */
[----:B------:R-:W-:Y:S02]  /*07b0*/  IMAD R17, R17, UR4, RZ ;  /* 0x0000000411117c24 */ /* 0x000fe4000f8e02ff */
[----:B------:R-:W-:Y:S02]  /*07c0*/  IMAD.MOV.U32 R3, RZ, RZ, RZ ;  /* 0x000000ffff037224 */ /* 0x000fe400078e00ff */
        /* <DEDUP_REMOVED lines=17> */
.L_x_339:
[----:B------:R-:W-:Y:S05]  /*08e0*/  BSYNC B7 ;  /* 0x0000000000077941 */ /* 0x000fea0003800000 */
.L_x_338:
[----:B------:R-:W-:-:S05]  /*08f0*/  VIADD R16, R23, UR38 ;  /* 0x0000002617107c36 */ /* 0x000fca0008000000 */
[----:B------:R-:W-:Y:S02]  /*0900*/  ISETP.GE.U32.AND P0, PT, R16, UR40, PT ;  /* 0x0000002810007c0c */ /* 0x000fe4000bf06070 */
[----:B------:R-:W-:Y:S02]  /*0910*/  SHF.R.S32.HI R17, RZ, 0x1f, R16 ;  /* 0x0000001fff117819 */ /* 0x000fe40000011410 */
[----:B------:R-:W-:Y:S02]  /*0920*/  MOV R23, R16 ;  /* 0x0000001000177202 */ /* 0x000fe40000000f00 */
[----:B------:R-:W-:-:S13]  /*0930*/  ISETP.GE.AND.EX P0, PT, R17, UR41, PT, P0 ;  /* 0x0000002911007c0c */ /* 0x000fda000bf06300 */
[----:B------:R-:W-:Y:S05]  /*0940*/  @!P0 BRA `(.L_x_342) ;  /* 0xfffffffc00208947 */ /* 0x000fea000383ffff */
.L_x_331:
[----:B------:R-:W-:Y:S05]  /*0950*/  WARPSYNC.ALL ;  /* 0x0000000000007948 */ /* 0x000fea0003800000 */
[----:B------:R-:W-:Y:S01]  /*0960*/  USHF.R.U32.HI UR4, URZ, 0x1, UR38 ;  /* 0x000000013f047899 */ /* 0x000fe20008011626 */
[----:B------:R-:W-:Y:S05]  /*0970*/  BAR.SYNC.DEFER_BLOCKING 0x0 ;  /* 0x0000000000007b1d */ /* 0x000fea0000010000 */
[----:B------:R-:W-:-:S13]  /*0980*/  ISETP.NE.AND P0, PT, RZ, UR4, PT ;  /* 0x00000004ff007c0c */ /* 0x000fda000bf05270 */
[----:B------:R-:W-:Y:S05]  /*0990*/  @!P0 BRA `(.L_x_343) ;  /* 0x00000000004c8947 */ /* 0x000fea0003800000 */
[----:B0-----:R-:W-:-:S07]  /*09a0*/  IMAD.U32 R3, RZ, RZ, UR4 ;  /* 0x00000004ff037e24 */ /* 0x001fce000f8e00ff */
.L_x_346:
        /* <DEDUP_REMOVED lines=13> */
.L_x_345:
[----:B------:R-:W-:Y:S05]  /*0a80*/  BSYNC B0 ;  /* 0x0000000000007941 */ /* 0x000fea0003800000 */
.L_x_344:
[----:B------:R-:W-:Y:S01]  /*0a90*/  SHF.R.U32.HI R3, RZ, 0x1, R3 ;  /* 0x00000001ff037819 */ /* 0x000fe20000011603 */
[----:B------:R-:W-:Y:S03]  /*0aa0*/  BAR.SYNC.DEFER_BLOCKING 0x0 ;  /* 0x0000000000007b1d */ /* 0x000fe60000010000 */
[----:B------:R-:W-:-:S13]  /*0ab0*/  ISETP.NE.AND P0, PT, R3, RZ, PT ;  /* 0x000000ff0300720c */ /* 0x000fda0003f05270 */
[----:B------:R-:W-:Y:S05]  /*0ac0*/  @P0 BRA `(.L_x_346) ;  /* 0xfffffffc00b80947 */ /* 0x000fea000383ffff */
.L_x_343:
        /* <DEDUP_REMOVED lines=17> */
[----:B------:R-:W-:-:S05]  /*0be0*/  F2FP.F16.F32.PACK_AB R6, RZ, R0 ;  /* 0x00000000ff06723e */ /* 0x000fca00000000ff */
[----:B0-----:R0:W-:Y:S01]  /*0bf0*/  STG.E.U16 desc[UR36][R2.64], R6 ;  /* 0x0000000602007986 */ /* 0x0011e2000c101524 */
[----:B--2---:R-:W-:-:S05]  /*0c00*/  @P0 FMUL.FTZ R8, R7, R8 ;  /* 0x0000000807080220 */ /* 0x004fca0000410000 */
[----:B------:R-:W-:-:S05]  /*0c10*/  @P0 F2FP.F16.F32.PACK_AB R8, RZ, R8 ;  /* 0x00000008ff08023e */ /* 0x000fca00000000ff */
[----:B---3--:R0:W-:Y:S01]  /*0c20*/  @P0 STG.E.U16 desc[UR36][R4.64], R8 ;  /* 0x0000000804000986 */ /* 0x0081e2000c101524 */
[----:B------:R-:W-:Y:S05]  /*0c30*/  @P0 EXIT ;  /* 0x000000000000094d */ /* 0x000fea0003800000 */
[----:B0-----:R-:W0:Y:S01]  /*0c40*/  LDC.64 R2, c[0x0][0x210] ;  /* 0x00008400ff027b82 */ /* 0x001e220000000a00 */
[----:B------:R-:W-:-:S05]  /*0c50*/  F2FP.F16.F32.PACK_AB R7, RZ, R7 ;  /* 0x00000007ff07723e */ /* 0x000fca00000000ff */
[----:B0-----:R-:W-:Y:S01]  /*0c60*/  STG.E.U16 desc[UR36][R2.64], R7 ;  /* 0x0000000702007986 */ /* 0x001fe2000c101524 */
[----:B------:R-:W-:Y:S05]  /*0c70*/  EXIT ;  /* 0x000000000000794d */ /* 0x000fea0003800000 */
.L_x_347:
        /* <DEDUP_REMOVED lines=16> */
.L_x_10774:


//--------------------- .text._ZN2at6native39_GLOBAL__N__cee6930f_7_Loss_cu_5b0651e138nll_loss_forward_reduce_cuda_kernel_2dIfflEEvPT_S4_PKS3_PKT1_S6_bllll --------------------------
	.section	.text._ZN2at6native39_GLOBAL__N__cee6930f_7_Loss_cu_5b0651e138nll_loss_forward_reduce_cuda_kernel_2dIfflEEvPT_S4_PKS3_PKT1_S6_bllll,"ax",@progbits
	.align	128
.text._ZN2at6native39_GLOBAL__N__cee6930f_7_Loss_cu_5b0651e138nll_loss_forward_reduce_cuda_kernel_2dIfflEEvPT_S4_PKS3_PKT1_S6_bllll:
        .type           _ZN2at6native39_GLOBAL__N__cee6930f_7_Loss_cu_5b0651e138nll_loss_forward_reduce_cuda_kernel_2dIfflEEvPT_S4_PKS3_PKT1_S6_bllll,@function
        .size           _ZN2at6native39_GLOBAL__N__cee6930f_7_Loss_cu_5b0651e138nll_loss_forward_reduce_cuda_kernel_2dIfflEEvPT_S4_PKS3_PKT1_S6_bllll,(.L_x_10775 - _ZN2at6native39_GLOBAL__N__cee6930f_7_Loss_cu_5b0651e138nll_loss_forward_reduce_cuda_kernel_2dIfflEEvPT_S4_PKS3_PKT1_S6_bllll)
        .other          _ZN2at6native39_GLOBAL__N__cee6930f_7_Loss_cu_5b0651e138nll_loss_forward_reduce_cuda_kernel_2dIfflEEvPT_S4_PKS3_PKT1_S6_bllll,@"STO_CUDA_ENTRY STV_DEFAULT"
_ZN2at6native39_GLOBAL__N__cee6930f_7_Loss_cu_5b0651e138nll_loss_forward_reduce_cuda_kernel_2dIfflEEvPT_S4_PKS3_PKT1_S6_bllll:
        /* <DEDUP_REMOVED lines=32> */
.L_x_354:
        /* <DEDUP_REMOVED lines=30> */
.L_x_353:
[----:B------:R-:W-:Y:S05]  /*03e0*/  BSYNC B6 ;  /* 0x0000000000067941 */ /* 0x000fea0003800000 */
.L_x_352:
[----:B------:R-:W-:Y:S01]  /*03f0*/  ULDC.64 UR4, c[0x0][0x248] ;  /* 0x0000920000047ab9 */ /* 0x000fe20000000a00 */
[----:B------:R-:W-:Y:S01]  /*0400*/  LEA R6, P0, R16, UR56, 0x2 ;  /* 0x0000003810067c11 */ /* 0x000fe2000f8010ff */
[----:B------:R-:W-:Y:S02]  /*0410*/  IMAD R18, R18, UR4, RZ ;  /* 0x0000000412127c24 */ /* 0x000fe4000f8e02ff */
[----:B------:R-:W-:Y:S01]  /*0420*/  IMAD.WIDE.U32 R2, R19, UR4, R16 ;  /* 0x0000000413027c25 */ /* 0x000fe2000f8e0010 */
[----:B------:R-:W-:-:S03]  /*0430*/  LEA.HI.X R7, R16, UR57, R17, 0x2, P0 ;  /* 0x0000003910077c11 */ /* 0x000fc600080f1411 */
[----:B------:R-:W-:Y:S01]  /*0440*/  IMAD R5, R19, UR5, R18 ;  /* 0x0000000513057c24 */ /* 0x000fe2000f8e0212 */
[----:B------:R-:W-:Y:S02]  /*0450*/  ULDC.64 UR4, c[0x0][0x220] ;  /* 0x0000880000047ab9 */ /* 0x000fe40000000a00 */
[C---:B------:R-:W-:Y:S01]  /*0460*/  LEA R4, P1, R2.reuse, UR4, 0x2 ;  /* 0x0000000402047c11 */ /* 0x040fe2000f8210ff */
[----:B------:R-:W-:Y:S01]  /*0470*/  IMAD.IADD R3, R3, 0x1, R5 ;  /* 0x0000000103037824 */ /* 0x000fe200078e0205 */
[----:B------:R-:W2:Y:S04]  /*0480*/  LDG.E R7, desc[UR36][R6.64] ;  /* 0x0000002406077981 */ /* 0x000ea8000c1e1900 */
[----:B------:R-:W-:Y:S02]  /*0490*/  LEA.HI.X R5, R2, UR5, R3, 0x2, P1 ;  /* 0x0000000502057c11 */ /* 0x000fe400088f1403 */
[----:B------:R-:W2:Y:S04]  /*04a0*/  LDS R3, [R23] ;  /* 0x0000000017037984 */ /* 0x000ea80000000800 */
[----:B------:R-:W2:Y:S02]  /*04b0*/  LDG.E R4, desc[UR36][R4.64] ;  /* 0x0000002404047981 */ /* 0x000ea4000c1e1900 */
[----:B--2---:R-:W-:-:S05]  /*04c0*/  FFMA.FTZ R0, R4, -R7, R3 ;  /* 0x8000000704007223 */ /* 0x004fca0000010003 */
[----:B------:R-:W-:Y:S04]  /*04d0*/  STS [R23], R0 ;  /* 0x0000000017007388 */ /* 0x000fe80000000800 */
[----:B------:R-:W0:Y:S02]  /*04e0*/  LDS R2, [R22] ;  /* 0x0000000016027984 */ /* 0x000e240000000800 */
[----:B0-----:R-:W-:-:S05]  /*04f0*/  FADD.FTZ R3, R7, R2 ;  /* 0x0000000207037221 */ /* 0x001fca0000010000 */
[----:B------:R0:W-:Y:S02]  /*0500*/  STS [R22], R3 ;  /* 0x0000000316007388 */ /* 0x0001e40000000800 */
.L_x_351:
[----:B------:R-:W-:Y:S05]  /*0510*/  BSYNC B7 ;  /* 0x0000000000077941 */ /* 0x000fea0003800000 */
.L_x_350:
[----:B------:R-:W-:-:S04]  /*0520*/  VIADD R19, R25, UR38 ;  /* 0x0000002619137c36 */ /* 0x000fc80008000000 */
[--C-:B------:R-:W-:Y:S01]  /*0530*/  IMAD.MOV.U32 R25, RZ, RZ, R19.reuse ;  /* 0x000000ffff197224 */ /* 0x100fe200078e0013 */
[----:B------:R-:W-:Y:S02]  /*0540*/  ISETP.GE.U32.AND P0, PT, R19, UR42, PT ;  /* 0x0000002a13007c0c */ /* 0x000fe4000bf06070 */
[----:B------:R-:W-:-:S04]  /*0550*/  SHF.R.S32.HI R18, RZ, 0x1f, R19 ;  /* 0x0000001fff127819 */ /* 0x000fc80000011413 */
[----:B------:R-:W-:-:S13]  /*0560*/  ISETP.GE.AND.EX P0, PT, R18, UR43, PT, P0 ;  /* 0x0000002b12007c0c */ /* 0x000fda000bf06300 */
[----:B------:R-:W-:Y:S05]  /*0570*/  @!P0 BRA `(.L_x_354) ;  /* 0xfffffffc00208947 */ /* 0x000fea000383ffff */
[----:B------:R-:W-:Y:S05]  /*0580*/  BRA `(.L_x_348) ;  /* 0x0000000000d87947 */ /* 0x000fea0003800000 */
.L_x_349:
[----:B------:R-:W-:-:S07]  /*0590*/  IMAD.MOV.U32 R25, RZ, RZ, R24 ;  /* 0x000000ffff197224 */ /* 0x000fce00078e0018 */
.L_x_359:
        /* <DEDUP_REMOVED lines=30> */
.L_x_358:
[----:B------:R-:W-:Y:S05]  /*0780*/  BSYNC B6 ;  /* 0x0000000000067941 */ /* 0x000fea0003800000 */
.L_x_357:
        /* <DEDUP_REMOVED lines=8> */
[----:B------:R-:W-:-:S06]  /*0810*/  LEA.HI.X R3, R16, UR5, R3, 0x2, P0 ;  /* 0x0000000510037c11 */ /* 0x000fcc00080f1403 */
[----:B------:R-:W0:Y:S02]  /*0820*/  LDG.E R3, desc[UR36][R2.64] ;  /* 0x0000002402037981 */ /* 0x000e24000c1e1900 */
[----:B0-----:R-:W-:-:S05]  /*0830*/  FADD.FTZ R0, R0, -R3 ;  /* 0x8000000300007221 */ /* 0x001fca0000010000 */
[----:B------:R-:W-:Y:S04]  /*0840*/  STS [R23], R0 ;  /* 0x0000000017007388 */ /* 0x000fe80000000800 */
[----:B------:R-:W0:Y:S02]  /*0850*/  LDS R4, [R22] ;  /* 0x0000000016047984 */ /* 0x000e240000000800 */
[----:B0-----:R-:W-:-:S05]  /*0860*/  FADD.FTZ R5, R4, 1 ;  /* 0x3f80000004057421 */ /* 0x001fca0000010000 */
[----:B------:R0:W-:Y:S02]  /*0870*/  STS [R22], R5 ;  /* 0x0000000516007388 */ /* 0x0001e40000000800 */
.L_x_356:
[----:B------:R-:W-:Y:S05]  /*0880*/  BSYNC B7 ;  /* 0x0000000000077941 */ /* 0x000fea0003800000 */
.L_x_355:
[----:B------:R-:W-:-:S04]  /*0890*/  VIADD R19, R25, UR38 ;  /* 0x0000002619137c36 */ /* 0x000fc80008000000 */
[--C-:B------:R-:W-:Y:S01]  /*08a0*/  IMAD.MOV.U32 R25, RZ, RZ, R19.reuse ;  /* 0x000000ffff197224 */ /* 0x100fe200078e0013 */
[----:B------:R-:W-:Y:S02]  /*08b0*/  ISETP.GE.U32.AND P0, PT, R19, UR40, PT ;  /* 0x0000002813007c0c */ /* 0x000fe4000bf06070 */
[----:B------:R-:W-:-:S04]  /*08c0*/  SHF.R.S32.HI R18, RZ, 0x1f, R19 ;  /* 0x0000001fff127819 */ /* 0x000fc80000011413 */
[----:B------:R-:W-:-:S13]  /*08d0*/  ISETP.GE.AND.EX P0, PT, R18, UR41, PT, P0 ;  /* 0x0000002912007c0c */ /* 0x000fda000bf06300 */
[----:B------:R-:W-:Y:S05]  /*08e0*/  @!P0 BRA `(.L_x_359) ;  /* 0xfffffffc002c8947 */ /* 0x000fea000383ffff */
.L_x_348:
[----:B------:R-:W-:Y:S05]  /*08f0*/  WARPSYNC.ALL ;  /* 0x0000000000007948 */ /* 0x000fea0003800000 */
[----:B------:R-:W-:Y:S01]  /*0900*/  USHF.R.U32.HI UR4, URZ, 0x1, UR38 ;  /* 0x000000013f047899 */ /* 0x000fe20008011626 */
[----:B------:R-:W-:Y:S05]  /*0910*/  BAR.SYNC.DEFER_BLOCKING 0x0 ;  /* 0x0000000000007b1d */ /* 0x000fea0000010000 */
[----:B------:R-:W-:-:S13]  /*0920*/  ISETP.NE.AND P0, PT, RZ, UR4, PT ;  /* 0x00000004ff007c0c */ /* 0x000fda000bf05270 */
[----:B------:R-:W-:Y:S05]  /*0930*/  @!P0 BRA `(.L_x_360) ;  /* 0x00000000004c8947 */ /* 0x000fea0003800000 */
[----:B0-----:R-:W-:-:S07]  /*0940*/  IMAD.U32 R3, RZ, RZ, UR4 ;  /* 0x00000004ff037e24 */ /* 0x001fce000f8e00ff */
.L_x_363:
        /* <DEDUP_REMOVED lines=13> */
.L_x_362:
[----:B------:R-:W-:Y:S05]  /*0a20*/  BSYNC B0 ;  /* 0x0000000000007941 */ /* 0x000fea0003800000 */
.L_x_361:
[----:B------:R-:W-:Y:S01]  /*0a30*/  SHF.R.U32.HI R3, RZ, 0x1, R3 ;  /* 0x00000001ff037819 */ /* 0x000fe20000011603 */
[----:B------:R-:W-:Y:S03]  /*0a40*/  BAR.SYNC.DEFER_BLOCKING 0x0 ;  /* 0x0000000000007b1d */ /* 0x000fe60000010000 */
[----:B------:R-:W-:-:S13]  /*0a50*/  ISETP.NE.AND P0, PT, R3, RZ, PT ;  /* 0x000000ff0300720c */ /* 0x000fda0003f05270 */
[----:B------:R-:W-:Y:S05]  /*0a60*/  @P0 BRA `(.L_x_363) ;  /* 0xfffffffc00b80947 */ /* 0x000fea000383ffff */
.L_x_360:
        /* <DEDUP_REMOVED lines=17> */
[----:B0-----:R0:W-:Y:S01]  /*0b80*/  STG.E desc[UR36][R2.64], R7 ;  /* 0x0000000702007986 */ /* 0x0011e2000c101924 */
[----:B--2---:R-:W-:-:S05]  /*0b90*/  @P0 FMUL.FTZ R11, R9, R0 ;  /* 0x00000000090b0220 */ /* 0x004fca0000410000 */
[----:B---3--:R0:W-:Y:S01]  /*0ba0*/  @P0 STG.E desc[UR36][R4.64], R11 ;  /* 0x0000000b04000986 */ /* 0x0081e2000c101924 */
[----:B------:R-:W-:Y:S05]  /*0bb0*/  @P0 EXIT ;  /* 0x000000000000094d */ /* 0x000fea0003800000 */
[----:B0-----:R-:W0:Y:S02]  /*0bc0*/  LDC.64 R2, c[0x0][0x210] ;  /* 0x00008400ff027b82 */ /* 0x001e240000000a00 */
[----:B0-----:R-:W-:Y:S01]  /*0bd0*/  STG.E desc[UR36][R2.64], R9 ;  /* 0x0000000902007986 */ /* 0x001fe2000c101924 */
[----:B------:R-:W-:Y:S05]  /*0be0*/  EXIT ;  /* 0x000000000000794d */ /* 0x000fea0003800000 */
.L_x_364:
        /* <DEDUP_REMOVED lines=9> */
.L_x_10775:


//--------------------- .text._ZN2at6native39_GLOBAL__N__cee6930f_7_Loss_cu_5b0651e138nll_loss_forward_reduce_cuda_kernel_2dIffhEEvPT_S4_PKS3_PKT1_S6_bllll --------------------------
	.section	.text._ZN2at6native39_GLOBAL__N__cee6930f_7_Loss_cu_5b0651e138nll_loss_forward_reduce_cuda_kernel_2dIffhEEvPT_S4_PKS3_PKT1_S6_bllll,"ax",@progbits
	.align	128
.text._ZN2at6native39_GLOBAL__N__cee6930f_7_Loss_cu_5b0651e138nll_loss_forward_reduce_cuda_kernel_2dIffhEEvPT_S4_PKS3_PKT1_S6_bllll:
        .type           _ZN2at6native39_GLOBAL__N__cee6930f_7_Loss_cu_5b0651e138nll_loss_forward_reduce_cuda_kernel_2dIffhEEvPT_S4_PKS3_PKT1_S6_bllll,@function
        .size           _ZN2at6native39_GLOBAL__N__cee6930f_7_Loss_cu_5b0651e138nll_loss_forward_reduce_cuda_kernel_2dIffhEEvPT_S4_PKS3_PKT1_S6_bllll,(.L_x_10776 - _ZN2at6native39_GLOBAL__N__cee6930f_7_Loss_cu_5b0651e138nll_loss_forward_reduce_cuda_kernel_2dIffhEEvPT_S4_PKS3_PKT1_S6_bllll)
        .other          _ZN2at6native39_GLOBAL__N__cee6930f_7_Loss_cu_5b0651e138nll_loss_forward_reduce_cuda_kernel_2dIffhEEvPT_S4_PKS3_PKT1_S6_bllll,@"STO_CUDA_ENTRY STV_DEFAULT"
_ZN2at6native39_GLOBAL__N__cee6930f_7_Loss_cu_5b0651e138nll_loss_forward_reduce_cuda_kernel_2dIffhEEvPT_S4_PKS3_PKT1_S6_bllll:
        /* <DEDUP_REMOVED lines=32> */
.L_x_371:
        /* <DEDUP_REMOVED lines=27> */
.L_x_370:
[----:B------:R-:W-:Y:S05]  /*03b0*/  BSYNC B6 ;  /* 0x0000000000067941 */ /* 0x000fea0003800000 */
.L_x_369:
[----:B------:R-:W-:Y:S01]  /*03c0*/  ULDC.64 UR4, c[0x0][0x248] ;  /* 0x0000920000047ab9 */ /* 0x000fe20000000a00 */
[----:B------:R-:W-:Y:S02]  /*03d0*/  IMAD.MOV.U32 R25, RZ, RZ, RZ ;  /* 0x000000ffff197224 */ /* 0x000fe400078e00ff */
[----:B------:R-:W-:Y:S02]  /*03e0*/  IMAD R17, R17, UR4, RZ ;  /* 0x0000000411117c24 */ /* 0x000fe4000f8e02ff */
[----:B------:R-:W-:Y:S01]  /*03f0*/  IMAD.WIDE.U32 R2, R16, UR4, R24 ;  /* 0x0000000410027c25 */ /* 0x000fe2000f8e0018 */
[----:B------:R-:W-:-:S03]  /*0400*/  LEA R24, P0, R24, UR56, 0x2 ;  /* 0x0000003818187c11 */ /* 0x000fc6000f8010ff */
[----:B------:R-:W-:Y:S01]  /*0410*/  IMAD R17, R16, UR5, R17 ;  /* 0x0000000510117c24 */ /* 0x000fe2000f8e0211 */
[----:B------:R-:W-:Y:S01]  /*0420*/  ULDC.64 UR4, c[0x0][0x220] ;  /* 0x0000880000047ab9 */ /* 0x000fe20000000a00 */
[----:B------:R-:W-:Y:S01]  /*0430*/  IMAD.X R25, RZ, RZ, UR57, P0 ;  /* 0x00000039ff197e24 */ /* 0x000fe200080e06ff */
[----:B------:R-:W-:Y:S02]  /*0440*/  LEA R4, P1, R2, UR4, 0x2 ;  /* 0x0000000402047c11 */ /* 0x000fe4000f8210ff */
[----:B------:R-:W-:-:S03]  /*0450*/  IADD3 R3, R3, R17, RZ ;  /* 0x0000001103037210 */ /* 0x000fc60007ffe0ff */
[----:B------:R-:W2:Y:S01]  /*0460*/  LDG.E R25, desc[UR36][R24.64] ;  /* 0x0000002418197981 */ /* 0x000ea2000c1e1900 */
[----:B------:R-:W-:-:S03]  /*0470*/  LEA.HI.X R5, R2, UR5, R3, 0x2, P1 ;  /* 0x0000000502057c11 */ /* 0x000fc600088f1403 */
[----:B------:R-:W2:Y:S04]  /*0480*/  LDS R3, [R19] ;  /* 0x0000000013037984 */ /* 0x000ea80000000800 */
[----:B------:R-:W2:Y:S02]  /*0490*/  LDG.E R4, desc[UR36][R4.64] ;  /* 0x0000002404047981 */ /* 0x000ea4000c1e1900 */
[----:B--2---:R-:W-:-:S05]  /*04a0*/  FFMA.FTZ R0, R4, -R25, R3 ;  /* 0x8000001904007223 */ /* 0x004fca0000010003 */
[----:B------:R-:W-:Y:S04]  /*04b0*/  STS [R19], R0 ;  /* 0x0000000013007388 */ /* 0x000fe80000000800 */
[----:B------:R-:W0:Y:S02]  /*04c0*/  LDS R2, [R18] ;  /* 0x0000000012027984 */ /* 0x000e240000000800 */
[----:B0-----:R-:W-:-:S05]  /*04d0*/  FADD.FTZ R3, R25, R2 ;  /* 0x0000000219037221 */ /* 0x001fca0000010000 */
[----:B------:R0:W-:Y:S02]  /*04e0*/  STS [R18], R3 ;  /* 0x0000000312007388 */ /* 0x0001e40000000800 */
.L_x_368:
[----:B------:R-:W-:Y:S05]  /*04f0*/  BSYNC B7 ;  /* 0x0000000000077941 */ /* 0x000fea0003800000 */
.L_x_367:
[----:B------:R-:W-:-:S04]  /*0500*/  VIADD R16, R23, UR38 ;  /* 0x0000002617107c36 */ /* 0x000fc80008000000 */
[--C-:B------:R-:W-:Y:S01]  /*0510*/  IMAD.MOV.U32 R23, RZ, RZ, R16.reuse ;  /* 0x000000ffff177224 */ /* 0x100fe200078e0010 */
[----:B------:R-:W-:Y:S02]  /*0520*/  ISETP.GE.U32.AND P0, PT, R16, UR42, PT ;  /* 0x0000002a10007c0c */ /* 0x000fe4000bf06070 */
[----:B------:R-:W-:-:S04]  /*0530*/  SHF.R.S32.HI R17, RZ, 0x1f, R16 ;  /* 0x0000001fff117819 */ /* 0x000fc80000011410 */
[----:B------:R-:W-:-:S13]  /*0540*/  ISETP.GE.AND.EX P0, PT, R17, UR43, PT, P0 ;  /* 0x0000002b11007c0c */ /* 0x000fda000bf06300 */
[----:B------:R-:W-:Y:S05]  /*0550*/  @!P0 BRA `(.L_x_371) ;  /* 0xfffffffc00288947 */ /* 0x000fea000383ffff */
[----:B------:R-:W-:Y:S05]  /*0560*/  BRA `(.L_x_365) ;  /* 0x0000000000d47947 */ /* 0x000fea0003800000 */
.L_x_366:
[----:B------:R-:W-:-:S07]  /*0570*/  IMAD.MOV.U32 R23, RZ, RZ, R22 ;  /* 0x000000ffff177224 */ /* 0x000fce00078e0016 */
.L_x_376:
        /* <DEDUP_REMOVED lines=27> */
.L_x_375:
[----:B------:R-:W-:Y:S05]  /*0730*/  BSYNC B6 ;  /* 0x0000000000067941 */ /* 0x000fea0003800000 */
.L_x_374:
[----:B------:R-:W-:Y:S01]  /*0740*/  ULDC.64 UR4, c[0x0][0x248] ;  /* 0x0000920000047ab9 */ /* 0x000fe20000000a00 */
[----:B------:R-:W-:Y:S01]  /*0750*/  IMAD.MOV.U32 R2, RZ, RZ, R24 ;  /* 0x000000ffff027224 */ /* 0x000fe200078e0018 */
[----:B------:R-:W0:Y:S01]  /*0760*/  LDS R0, [R19] ;  /* 0x0000000013007984 */ /* 0x000e220000000800 */
[----:B------:R-:W-:Y:S02]  /*0770*/  IMAD R17, R17, UR4, RZ ;  /* 0x0000000411117c24 */ /* 0x000fe4000f8e02ff */
[----:B------:R-:W-:Y:S02]  /*0780*/  IMAD.MOV.U32 R3, RZ, RZ, RZ ;  /* 0x000000ffff037224 */ /* 0x000fe400078e00ff */
[C---:B------:R-:W-:Y:S02]  /*0790*/  IMAD R17, R16.reuse, UR5, R17 ;  /* 0x0000000510117c24 */ /* 0x040fe4000f8e0211 */
[----:B------:R-:W-:Y:S01]  /*07a0*/  IMAD.WIDE.U32 R2, R16, UR4, R2 ;  /* 0x0000000410027c25 */ /* 0x000fe2000f8e0002 */
[----:B------:R-:W-:-:S03]  /*07b0*/  ULDC.64 UR4, c[0x0][0x220] ;  /* 0x0000880000047ab9 */ /* 0x000fc60000000a00 */
[----:B------:R-:W-:Y:S01]  /*07c0*/  IMAD.IADD R3, R3, 0x1, R17 ;  /* 0x0000000103037824 */ /* 0x000fe200078e0211 */
[----:B------:R-:W-:-:S04]  /*07d0*/  LEA R4, P0, R2, UR4, 0x2 ;  /* 0x0000000402047c11 */ /* 0x000fc8000f8010ff */
[----:B------:R-:W-:-:S06]  /*07e0*/  LEA.HI.X R5, R2, UR5, R3, 0x2, P0 ;  /* 0x0000000502057c11 */ /* 0x000fcc00080f1403 */
[----:B------:R-:W0:Y:S02]  /*07f0*/  LDG.E R5, desc[UR36][R4.64] ;  /* 0x0000002404057981 */ /* 0x000e24000c1e1900 */
[----:B0-----:R-:W-:-:S05]  /*0800*/  FADD.FTZ R0, R0, -R5 ;  /* 0x8000000500007221 */ /* 0x001fca0000010000 */
[----:B------:R-:W-:Y:S04]  /*0810*/  STS [R19], R0 ;  /* 0x0000000013007388 */ /* 0x000fe80000000800 */
[----:B------:R-:W0:Y:S02]  /*0820*/  LDS R2, [R18] ;  /* 0x0000000012027984 */ /* 0x000e240000000800 */
[----:B0-----:R-:W-:-:S05]  /*0830*/  FADD.FTZ R3, R2, 1 ;  /* 0x3f80000002037421 */ /* 0x001fca0000010000 */
[----:B------:R0:W-:Y:S02]  /*0840*/  STS [R18], R3 ;  /* 0x0000000312007388 */ /* 0x0001e40000000800 */
.L_x_373:
[----:B------:R-:W-:Y:S05]  /*0850*/  BSYNC B7 ;  /* 0x0000000000077941 */ /* 0x000fea0003800000 */
.L_x_372:
[----:B------:R-:W-:-:S05]  /*0860*/  VIADD R16, R23, UR38 ;  /* 0x0000002617107c36 */ /* 0x000fca0008000000 */
[----:B------:R-:W-:Y:S02]  /*0870*/  ISETP.GE.U32.AND P0, PT, R16, UR40, PT ;  /* 0x0000002810007c0c */ /* 0x000fe4000bf06070 */
[----:B------:R-:W-:Y:S02]  /*0880*/  SHF.R.S32.HI R17, RZ, 0x1f, R16 ;  /* 0x0000001fff117819 */ /* 0x000fe40000011410 */
[----:B------:R-:W-:Y:S02]  /*0890*/  MOV R23, R16 ;  /* 0x0000001000177202 */ /* 0x000fe40000000f00 */
[----:B------:R-:W-:-:S13]  /*08a0*/  ISETP.GE.AND.EX P0, PT, R17, UR41, PT, P0 ;  /* 0x0000002911007c0c */ /* 0x000fda000bf06300 */
[----:B------:R-:W-:Y:S05]  /*08b0*/  @!P0 BRA `(.L_x_376) ;  /* 0xfffffffc00308947 */ /* 0x000fea000383ffff */
.L_x_365:
[----:B------:R-:W-:Y:S05]  /*08c0*/  WARPSYNC.ALL ;  /* 0x0000000000007948 */ /* 0x000fea0003800000 */
[----:B------:R-:W-:Y:S01]  /*08d0*/  USHF.R.U32.HI UR4, URZ, 0x1, UR38 ;  /* 0x000000013f047899 */ /* 0x000fe20008011626 */
[----:B------:R-:W-:Y:S05]  /*08e0*/  BAR.SYNC.DEFER_BLOCKING 0x0 ;  /* 0x0000000000007b1d */ /* 0x000fea0000010000 */
[----:B------:R-:W-:-:S13]  /*08f0*/  ISETP.NE.AND P0, PT, RZ, UR4, PT ;  /* 0x00000004ff007c0c */ /* 0x000fda000bf05270 */
[----:B------:R-:W-:Y:S05]  /*0900*/  @!P0 BRA `(.L_x_377) ;  /* 0x00000000004c8947 */ /* 0x000fea0003800000 */
[----:B0-----:R-:W-:-:S07]  /*0910*/  IMAD.U32 R3, RZ, RZ, UR4 ;  /* 0x00000004ff037e24 */ /* 0x001fce000f8e00ff */
.L_x_380:
        /* <DEDUP_REMOVED lines=13> */
.L_x_379:
[----:B------:R-:W-:Y:S05]  /*09f0*/  BSYNC B0 ;  /* 0x0000000000007941 */ /* 0x000fea0003800000 */
.L_x_378:
[----:B------:R-:W-:Y:S01]  /*0a00*/  SHF.R.U32.HI R3, RZ, 0x1, R3 ;  /* 0x00000001ff037819 */ /* 0x000fe20000011603 */
[----:B------:R-:W-:Y:S03]  /*0a10*/  BAR.SYNC.DEFER_BLOCKING 0x0 ;  /* 0x0000000000007b1d */ /* 0x000fe60000010000 */
[----:B------:R-:W-:-:S13]  /*0a20*/  ISETP.NE.AND P0, PT, R3, RZ, PT ;  /* 0x000000ff0300720c */ /* 0x000fda0003f05270 */
[----:B------:R-:W-:Y:S05]  /*0a30*/  @P0 BRA `(.L_x_380) ;  /* 0xfffffffc00b80947 */ /* 0x000fea000383ffff */
.L_x_377:
        /* <DEDUP_REMOVED lines=24> */
.L_x_381:
        /* <DEDUP_REMOVED lines=12> */
.L_x_10776:


//--------------------- .text._ZN2at6native39_GLOBAL__N__cee6930f_7_Loss_cu_5b0651e138nll_loss_forward_reduce_cuda_kernel_2dIddlEEvPT_S4_PKS3_PKT1_S6_bllll --------------------------
	.section	.text._ZN2at6native39_GLOBAL__N__cee6930f_7_Loss_cu_5b0651e138nll_loss_forward_reduce_cuda_kernel_2dIddlEEvPT_S4_PKS3_PKT1_S6_bllll,"ax",@progbits
	.align	128
.text._ZN2at6native39_GLOBAL__N__cee6930f_7_Loss_cu_5b0651e138nll_loss_forward_reduce_cuda_kernel_2dIddlEEvPT_S4_PKS3_PKT1_S6_bllll:
        .type           _ZN2at6native39_GLOBAL__N__cee6930f_7_Loss_cu_5b0651e138nll_loss_forward_reduce_cuda_kernel_2dIddlEEvPT_S4_PKS3_PKT1_S6_bllll,@function
        .size           _ZN2at6native39_GLOBAL__N__cee6930f_7_Loss_cu_5b0651e138nll_loss_forward_reduce_cuda_kernel_2dIddlEEvPT_S4_PKS3_PKT1_S6_bllll,(.L_x_10777 - _ZN2at6native39_GLOBAL__N__cee6930f_7_Loss_cu_5b0651e138nll_loss_forward_reduce_cuda_kernel_2dIddlEEvPT_S4_PKS3_PKT1_S6_bllll)
        .other          _ZN2at6native39_GLOBAL__N__cee6930f_7_Loss_cu_5b0651e138nll_loss_forward_reduce_cuda_kernel_2dIddlEEvPT_S4_PKS3_PKT1_S6_bllll,@"STO_CUDA_ENTRY STV_DEFAULT"
_ZN2at6native39_GLOBAL__N__cee6930f_7_Loss_cu_5b0651e138nll_loss_forward_reduce_cuda_kernel_2dIddlEEvPT_S4_PKS3_PKT1_S6_bllll:
        /* <DEDUP_REMOVED lines=21> */
[----:B------:R1:W-:Y:S01]  /*0150*/  STS.64 [R23], RZ ;  /* 0x000000ff17007388 */ /* 0x0003e20000000a00 */
[----:B------:R-:W-:-:S03]  /*0160*/  ISETP.GE.U32.AND P0, PT, R24, UR4, PT ;  /* 0x0000000418007c0c */ /* 0x000fc6000bf06070 */
[----:B------:R1:W-:Y:S01]  /*0170*/  STS.64 [R22], RZ ;  /* 0x000000ff16007388 */ /* 0x0003e20000000a00 */
        /* <DEDUP_REMOVED lines=8> */
.L_x_388:
        /* <DEDUP_REMOVED lines=30> */
.L_x_387:
[----:B------:R-:W-:Y:S05]  /*03e0*/  BSYNC B6 ;  /* 0x0000000000067941 */ /* 0x000fea0003800000 */
.L_x_386:
[----:B------:R-:W-:Y:S01]  /*03f0*/  ULDC.64 UR4, c[0x0][0x248] ;  /* 0x0000920000047ab9 */ /* 0x000fe20000000a00 */
[----:B------:R-:W-:Y:S01]  /*0400*/  LEA R4, P0, R16, UR56, 0x3 ;  /* 0x0000003810047c11 */ /* 0x000fe2000f8018ff */
[----:B------:R-:W-:Y:S01]  /*0410*/  IMAD R18, R18, UR4, RZ ;  /* 0x0000000412127c24 */ /* 0x000fe2000f8e02ff */
[----:B------:R-:W0:Y:S01]  /*0420*/  LDS.64 R6, [R23] ;  /* 0x0000000017067984 */ /* 0x000e220000000a00 */
[----:B------:R-:W-:-:S04]  /*0430*/  IMAD.WIDE.U32 R2, R19, UR4, R16 ;  /* 0x0000000413027c25 */ /* 0x000fc8000f8e0010 */
[----:B------:R-:W-:Y:S01]  /*0440*/  IMAD R5, R19, UR5, R18 ;  /* 0x0000000513057c24 */ /* 0x000fe2000f8e0212 */
[----:B------:R-:W-:Y:S02]  /*0450*/  ULDC.64 UR4, c[0x0][0x220] ;  /* 0x0000880000047ab9 */ /* 0x000fe40000000a00 */
[----:B------:R-:W-:Y:S01]  /*0460*/  LEA R8, P1, R2, UR4, 0x3 ;  /* 0x0000000402087c11 */ /* 0x000fe2000f8218ff */
[----:B------:R-:W-:Y:S01]  /*0470*/  IMAD.IADD R3, R3, 0x1, R5 ;  /* 0x0000000103037824 */ /* 0x000fe200078e0205 */
[----:B------:R-:W-:-:S04]  /*0480*/  LEA.HI.X R5, R16, UR57, R17, 0x3, P0 ;  /* 0x0000003910057c11 */ /* 0x000fc800080f1c11 */
[----:B------:R-:W-:Y:S02]  /*0490*/  LEA.HI.X R9, R2, UR5, R3, 0x3, P1 ;  /* 0x0000000502097c11 */ /* 0x000fe400088f1c03 */
[----:B------:R-:W0:Y:S04]  /*04a0*/  LDG.E.64 R4, desc[UR36][R4.64] ;  /* 0x0000002404047981 */ /* 0x000e28000c1e1b00 */
[----:B------:R-:W0:Y:S02]  /*04b0*/  LDG.E.64 R2, desc[UR36][R8.64] ;  /* 0x0000002408027981 */ /* 0x000e24000c1e1b00 */
[----:B0-----:R-:W-:-:S07]  /*04c0*/  DFMA R2, R2, -R4, R6 ;  /* 0x800000040202722b */ /* 0x001fce0000000006 */
[----:B------:R-:W-:Y:S04]  /*04d0*/  STS.64 [R23], R2 ;  /* 0x0000000217007388 */ /* 0x000fe80000000a00 */
[----:B------:R-:W0:Y:S02]  /*04e0*/  LDS.64 R6, [R22] ;  /* 0x0000000016067984 */ /* 0x000e240000000a00 */
[----:B0-----:R-:W-:-:S07]  /*04f0*/  DADD R6, R4, R6 ;  /* 0x0000000004067229 */ /* 0x001fce0000000006 */
[----:B------:R0:W-:Y:S04]  /*0500*/  STS.64 [R22], R6 ;  /* 0x0000000616007388 */ /* 0x0001e80000000a00 */
.L_x_385:
[----:B------:R-:W-:Y:S05]  /*0510*/  BSYNC B7 ;  /* 0x0000000000077941 */ /* 0x000fea0003800000 */
.L_x_384:
[----:B------:R-:W-:-:S04]  /*0520*/  VIADD R19, R25, UR38 ;  /* 0x0000002619137c36 */ /* 0x000fc80008000000 */
[--C-:B------:R-:W-:Y:S01]  /*0530*/  IMAD.MOV.U32 R25, RZ, RZ, R19.reuse ;  /* 0x000000ffff197224 */ /* 0x100fe200078e0013 */
[----:B------:R-:W-:Y:S02]  /*0540*/  ISETP.GE.U32.AND P0, PT, R19, UR42, PT ;  /* 0x0000002a13007c0c */ /* 0x000fe4000bf06070 */
[----:B------:R-:W-:-:S04]  /*0550*/  SHF.R.S32.HI R18, RZ, 0x1f, R19 ;  /* 0x0000001fff127819 */ /* 0x000fc80000011413 */
[----:B------:R-:W-:-:S13]  /*0560*/  ISETP.GE.AND.EX P0, PT, R18, UR43, PT, P0 ;  /* 0x0000002b12007c0c */ /* 0x000fda000bf06300 */
[----:B------:R-:W-:Y:S05]  /*0570*/  @!P0 BRA `(.L_x_388) ;  /* 0xfffffffc00208947 */ /* 0x000fea000383ffff */
[----:B------:R-:W-:Y:S05]  /*0580*/  BRA `(.L_x_382) ;  /* 0x0000000000d87947 */ /* 0x000fea0003800000 */
.L_x_383:
[----:B------:R-:W-:-:S07]  /*0590*/  IMAD.MOV.U32 R25, RZ, RZ, R24 ;  /* 0x000000ffff197224 */ /* 0x000fce00078e0018 */
.L_x_393:
        /* <DEDUP_REMOVED lines=30> */
.L_x_392:
[----:B------:R-:W-:Y:S05]  /*0780*/  BSYNC B6 ;  /* 0x0000000000067941 */ /* 0x000fea0003800000 */
.L_x_391:
[----:B------:R-:W-:Y:S02]  /*0790*/  ULDC.64 UR4, c[0x0][0x248] ;  /* 0x0000920000047ab9 */ /* 0x000fe40000000a00 */
[----:B------:R-:W-:Y:S02]  /*07a0*/  IMAD R18, R18, UR4, RZ ;  /* 0x0000000412127c24 */ /* 0x000fe4000f8e02ff */
[----:B------:R-:W-:-:S04]  /*07b0*/  IMAD.WIDE.U32 R16, R19, UR4, R16 ;  /* 0x0000000413107c25 */ /* 0x000fc8000f8e0010 */
[----:B------:R-:W-:Y:S01]  /*07c0*/  IMAD R3, R19, UR5, R18 ;  /* 0x0000000513037c24 */ /* 0x000fe2000f8e0212 */
[----:B------:R-:W-:Y:S02]  /*07d0*/  ULDC.64 UR4, c[0x0][0x220] ;  /* 0x0000880000047ab9 */ /* 0x000fe40000000a00 */
[----:B------:R-:W-:Y:S01]  /*07e0*/  LEA R6, P0, R16, UR4, 0x3 ;  /* 0x0000000410067c11 */ /* 0x000fe2000f8018ff */
[----:B------:R-:W-:-:S05]  /*07f0*/  IMAD.IADD R3, R17, 0x1, R3 ;  /* 0x0000000111037824 */ /* 0x000fca00078e0203 */
[----:B------:R-:W-:Y:S02]  /*0800*/  LEA.HI.X R7, R16, UR5, R3, 0x3, P0 ;  /* 0x0000000510077c11 */ /* 0x000fe400080f1c03 */
[----:B------:R-:W0:Y:S04]  /*0810*/  LDS.64 R2, [R23] ;  /* 0x0000000017027984 */ /* 0x000e280000000a00 */
[----:B------:R-:W0:Y:S02]  /*0820*/  LDG.E.64 R4, desc[UR36][R6.64] ;  /* 0x0000002406047981 */ /* 0x000e24000c1e1b00 */
[----:B0-----:R-:W-:-:S07]  /*0830*/  DADD R2, R2, -R4 ;  /* 0x0000000002027229 */ /* 0x001fce0000000804 */
[----:B------:R-:W-:Y:S04]  /*0840*/  STS.64 [R23], R2 ;  /* 0x0000000217007388 */ /* 0x000fe80000000a00 */
[----:B------:R-:W0:Y:S02]  /*0850*/  LDS.64 R4, [R22] ;  /* 0x0000000016047984 */ /* 0x000e240000000a00 */
[----:B0-----:R-:W-:-:S07]  /*0860*/  DADD R4, R4, 1 ;  /* 0x3ff0000004047429 */ /* 0x001fce0000000000 */
[----:B------:R0:W-:Y:S04]  /*0870*/  STS.64 [R22], R4 ;  /* 0x0000000416007388 */ /* 0x0001e80000000a00 */
.L_x_390:
[----:B------:R-:W-:Y:S05]  /*0880*/  BSYNC B7 ;  /* 0x0000000000077941 */ /* 0x000fea0003800000 */
.L_x_389:
[----:B------:R-:W-:-:S04]  /*0890*/  VIADD R19, R25, UR38 ;  /* 0x0000002619137c36 */ /* 0x000fc80008000000 */
[--C-:B------:R-:W-:Y:S01]  /*08a0*/  IMAD.MOV.U32 R25, RZ, RZ, R19.reuse ;  /* 0x000000ffff197224 */ /* 0x100fe200078e0013 */
[----:B------:R-:W-:Y:S02]  /*08b0*/  ISETP.GE.U32.AND P0, PT, R19, UR40, PT ;  /* 0x0000002813007c0c */ /* 0x000fe4000bf06070 */
[----:B------:R-:W-:-:S04]  /*08c0*/  SHF.R.S32.HI R18, RZ, 0x1f, R19 ;  /* 0x0000001fff127819 */ /* 0x000fc80000011413 */
[----:B------:R-:W-:-:S13]  /*08d0*/  ISETP.GE.AND.EX P0, PT, R18, UR41, PT, P0 ;  /* 0x0000002912007c0c */ /* 0x000fda000bf06300 */
[----:B------:R-:W-:Y:S05]  /*08e0*/  @!P0 BRA `(.L_x_393) ;  /* 0xfffffffc002c8947 */ /* 0x000fea000383ffff */
.L_x_382:
[----:B------:R-:W-:Y:S05]  /*08f0*/  WARPSYNC.ALL ;  /* 0x0000000000007948 */ /* 0x000fea0003800000 */
[----:B------:R-:W-:Y:S01]  /*0900*/  USHF.R.U32.HI UR4, URZ, 0x1, UR38 ;  /* 0x000000013f047899 */ /* 0x000fe20008011626 */
[----:B------:R-:W-:Y:S05]  /*0910*/  BAR.SYNC.DEFER_BLOCKING 0x0 ;  /* 0x0000000000007b1d */ /* 0x000fea0000010000 */
[----:B------:R-:W-:-:S13]  /*0920*/  ISETP.NE.AND P0, PT, RZ, UR4, PT ;  /* 0x00000004ff007c0c */ /* 0x000fda000bf05270 */
[----:B------:R-:W-:Y:S05]  /*0930*/  @!P0 BRA `(.L_x_394) ;  /* 0x00000000004c8947 */ /* 0x000fea0003800000 */
[----:B------:R-:W-:-:S07]  /*0940*/  IMAD.U32 R9, RZ, RZ, UR4 ;  /* 0x00000004ff097e24 */ /* 0x000fce000f8e00ff */
.L_x_397:
[----:B------:R-:W-:Y:S01]  /*0950*/  ISETP.GE.U32.AND P0, PT, R24, R9, PT ;  /* 0x000000091800720c */ /* 0x000fe20003f06070 */
[----:B------:R-:W-:-:S12]  /*0960*/  BSSY B0, `(.L_x_395) ;  /* 0x000000c000007945 */ /* 0x000fd80003800000 */
[----:B-1----:R-:W-:Y:S05]  /*0970*/  @P0 BRA `(.L_x_396) ;  /* 0x0000000000280947 */ /* 0x002fea0003800000 */
[C---:B------:R-:W-:Y:S01]  /*0980*/  IMAD R0, R9.reuse, 0x8, R23 ;  /* 0x0000000809007824 */ /* 0x040fe200078e0217 */
[----:B------:R-:W-:Y:S01]  /*0990*/  LDS.64 R2, [R23] ;  /* 0x0000000017027984 */ /* 0x000fe20000000a00 */
[----:B0-----:R-:W-:-:S03]  /*09a0*/  IMAD R6, R9, 0x8, R22 ;  /* 0x0000000809067824 */ /* 0x001fc600078e0216 */
[----:B------:R-:W0:Y:S02]  /*09b0*/  LDS.64 R4, [R0] ;  /* 0x0000000000047984 */ /* 0x000e240000000a00 */
[----:B0-----:R-:W-:-:S07]  /*09c0*/  DADD R2, R2, R4 ;  /* 0x0000000002027229 */ /* 0x001fce0000000004 */
[----:B------:R-:W-:Y:S04]  /*09d0*/  STS.64 [R23], R2 ;  /* 0x0000000217007388 */ /* 0x000fe80000000a00 */
[----:B------:R-:W-:Y:S04]  /*09e0*/  LDS.64 R6, [R6] ;  /* 0x0000000006067984 */ /* 0x000fe80000000a00 */
[----:B------:R-:W0:Y:S02]  /*09f0*/  LDS.64 R4, [R22] ;  /* 0x0000000016047984 */ /* 0x000e240000000a00 */
[----:B0-----:R-:W-:-:S07]  /*0a00*/  DADD R4, R4, R6 ;  /* 0x0000000004047229 */ /* 0x001fce0000000006 */
[----:B------:R1:W-:Y:S04]  /*0a10*/  STS.64 [R22], R4 ;  /* 0x0000000416007388 */ /* 0x0003e80000000a00 */
.L_x_396:
[----:B------:R-:W-:Y:S05]  /*0a20*/  BSYNC B0 ;  /* 0x0000000000007941 */ /* 0x000fea0003800000 */
.L_x_395:
[----:B------:R-:W-:Y:S01]  /*0a30*/  SHF.R.U32.HI R9, RZ, 0x1, R9 ;  /* 0x00000001ff097819 */ /* 0x000fe20000011609 */
[----:B------:R-:W-:Y:S03]  /*0a40*/  BAR.SYNC.DEFER_BLOCKING 0x0 ;  /* 0x0000000000007b1d */ /* 0x000fe60000010000 */
[----:B------:R-:W-:-:S13]  /*0a50*/  ISETP.NE.AND P0, PT, R9, RZ, PT ;  /* 0x000000ff0900720c */ /* 0x000fda0003f05270 */
[----:B------:R-:W-:Y:S05]  /*0a60*/  @P0 BRA `(.L_x_397) ;  /* 0xfffffffc00b80947 */ /* 0x000fea000383ffff */
.L_x_394:
[----:B------:R-:W-:-:S13]  /*0a70*/  ISETP.NE.AND P0, PT, R24, RZ, PT ;  /* 0x000000ff1800720c */ /* 0x000fda0003f05270 */
[----:B------:R-:W-:Y:S05]  /*0a80*/  @P0 EXIT ;  /* 0x000000000000094d */ /* 0x000fea0003800000 */
[----:B------:R-:W2:Y:S01]  /*0a90*/  S2UR UR5, SR_CgaCtaId ;  /* 0x00000000000579c3 */ /* 0x000ea20000008800 */
[----:B------:R-:W-:-:S07]  /*0aa0*/  UMOV UR4, 0x400 ;  /* 0x0000040000047882 */ /* 0x000fce0000000000 */
[----:B------:R-:W3:Y:S01]  /*0ab0*/  LDC.64 R2, c[0x0][0x218] ;  /* 0x00008600ff027b82 */ /* 0x000ee20000000a00 */
[----:B--2---:R-:W-:-:S04]  /*0ac0*/  ULEA UR4, UR5, UR4, 0x18 ;  /* 0x0000000405047291 */ /* 0x004fc8000f8ec03f */
[----:B------:R-:W-:-:S09]  /*0ad0*/  ULEA UR4, UR38, UR4, 0x3 ;  /* 0x0000000426047291 */ /* 0x000fd2000f8e183f */
[----:B0-----:R-:W3:Y:S01]  /*0ae0*/  LDS.64 R6, [UR4] ;  /* 0x00000004ff067984 */ /* 0x001ee20008000a00 */
[----:B------:R-:W-:Y:S02]  /*0af0*/  UMOV UR4, 0x400 ;  /* 0x0000040000047882 */ /* 0x000fe40000000000 */
[----:B------:R-:W-:-:S09]  /*0b00*/  ULEA UR4, UR5, UR4, 0x18 ;  /* 0x0000000405047291 */ /* 0x000fd2000f8ec03f */
[----:B-1----:R-:W0:Y:S01]  /*0b10*/  LDS.64 R4, [UR4] ;  /* 0x00000004ff047984 */ /* 0x002e220008000a00 */
[----:B------:R-:W-:Y:S02]  /*0b20*/  ULDC.U8 UR4, c[0x0][0x238] ;  /* 0x00008e0000047ab9 */ /* 0x000fe40000000000 */
[----:B------:R-:W-:-:S06]  /*0b30*/  UPRMT UR4, UR4, 0x8880, URZ ;  /* 0x0000888004047896 */ /* 0x000fcc000800003f */
[----:B------:R-:W-:Y:S01]  /*0b40*/  ISETP.NE.AND P0, PT, RZ, UR4, PT ;  /* 0x00000004ff007c0c */ /* 0x000fe2000bf05270 */
[----:B---3--:R1:W-:-:S12]  /*0b50*/  STG.E.64 desc[UR36][R2.64], R6 ;  /* 0x0000000602007986 */ /* 0x0083d8000c101b24 */
[----:B------:R-:W-:Y:S05]  /*0b60*/  @!P0 BRA `(.L_x_398) ;  /* 0x0000000000548947 */ /* 0x000fea0003800000 */
[----:B-1----:R-:W1:Y:S01]  /*0b70*/  MUFU.RCP64H R3, R7 ;  /* 0x0000000700037308 */ /* 0x002e620000001800 */
[----:B------:R-:W-:Y:S01]  /*0b80*/  IMAD.MOV.U32 R2, RZ, RZ, 0x1 ;  /* 0x00000001ff027424 */ /* 0x000fe200078e00ff */
[----:B0-----:R-:W-:-:S05]  /*0b90*/  FSETP.GEU.AND P1, PT, |R5|, 6.5827683646048100446e-37, PT ;  /* 0x036000000500780b */ /* 0x001fca0003f2e200 */
[----:B-1----:R-:W-:-:S08]  /*0ba0*/  DFMA R8, -R6, R2, 1 ;  /* 0x3ff000000608742b */ /* 0x002fd00000000102 */
        /* <DEDUP_REMOVED lines=11> */
[----:B------:R-:W-:Y:S05]  /*0c60*/  CALL.REL.NOINC `($__internal_4_$__cuda_sm20_div_rn_f64_full) ;  /* 0x0000000000207944 */ /* 0x000fea0003c00000 */
[----:B------:R-:W-:Y:S02]  /*0c70*/  IMAD.MOV.U32 R2, RZ, RZ, R12 ;  /* 0x000000ffff027224 */ /* 0x000fe400078e000c */
[----:B------:R-:W-:-:S07]  /*0c80*/  IMAD.MOV.U32 R3, RZ, RZ, R13 ;  /* 0x000000ffff037224 */ /* 0x000fce00078e000d */
.L_x_399:
[----:B------:R-:W0:Y:S02]  /*0c90*/  LDC.64 R4, c[0x0][0x210] ;  /* 0x00008400ff047b82 */ /* 0x000e240000000a00 */
[----:B0-----:R-:W-:Y:S01]  /*0ca0*/  STG.E.64 desc[UR36][R4.64], R2 ;  /* 0x0000000204007986 */ /* 0x001fe2000c101b24 */
[----:B------:R-:W-:Y:S05]  /*0cb0*/  EXIT ;  /* 0x000000000000794d */ /* 0x000fea0003800000 */
.L_x_398:
[----:B-1----:R-:W0:Y:S02]  /*0cc0*/  LDC.64 R2, c[0x0][0x210] ;  /* 0x00008400ff027b82 */ /* 0x002e240000000a00 */
[----:B0-----:R-:W-:Y:S01]  /*0cd0*/  STG.E.64 desc[UR36][R2.64], R4 ;  /* 0x0000000402007986 */ /* 0x001fe2000c101b24 */
[----:B------:R-:W-:Y:S05]  /*0ce0*/  EXIT ;  /* 0x000000000000794d */ /* 0x000fea0003800000 */
        .weak           $__internal_4_$__cuda_sm20_div_rn_f64_full
        .type           $__internal_4_$__cuda_sm20_div_rn_f64_full,@function
        .size           $__internal_4_$__cuda_sm20_div_rn_f64_full,(.L_x_10777 - $__internal_4_$__cuda_sm20_div_rn_f64_full)
$__internal_4_$__cuda_sm20_div_rn_f64_full:
        /* <DEDUP_REMOVED lines=30> */
.L_x_400:
        /* <DEDUP_REMOVED lines=37> */
.L_x_401:
        /* <DEDUP_REMOVED lines=16> */
.L_x_404:
[----:B------:R-:W-:Y:S01]  /*1220*/  LOP3.LUT R13, R7, 0x80000, RZ, 0xfc, !PT ;  /* 0x00080000070d7812 */ /* 0x000fe200078efcff */
[----:B------:R-:W-:Y:S01]  /*1230*/  IMAD.MOV.U32 R12, RZ, RZ, R6 ;  /* 0x000000ffff0c7224 */ /* 0x000fe200078e0006 */
[----:B------:R-:W-:Y:S06]  /*1240*/  BRA `(.L_x_402) ;  /* 0x0000000000087947 */ /* 0x000fec0003800000 */
.L_x_403:
[----:B------:R-:W-:Y:S01]  /*1250*/  LOP3.LUT R13, R5, 0x80000, RZ, 0xfc, !PT ;  /* 0x00080000050d7812 */ /* 0x000fe200078efcff */
[----:B------:R-:W-:-:S07]  /*1260*/  IMAD.MOV.U32 R12, RZ, RZ, R4 ;  /* 0x000000ffff0c7224 */ /* 0x000fce00078e0004 */
.L_x_402:
[----:B------:R-:W-:Y:S02]  /*1270*/  IMAD.MOV.U32 R2, RZ, RZ, R0 ;  /* 0x000000ffff027224 */ /* 0x000fe400078e0000 */
[----:B------:R-:W-:-:S04]  /*1280*/  IMAD.MOV.U32 R3, RZ, RZ, 0x0 ;  /* 0x00000000ff037424 */ /* 0x000fc800078e00ff */
[----:B------:R-:W-:Y:S05]  /*1290*/  RET.REL.NODEC R2 `(_ZN2at6native39_GLOBAL__N__cee6930f_7_Loss_cu_5b0651e138nll_loss_forward_reduce_cuda_kernel_2dIddlEEvPT_S4_PKS3_PKT1_S6_bllll) ;  /* 0xffffffec02587950 */ /* 0x000fea0003c3ffff */
.L_x_405:
        /* <DEDUP_REMOVED lines=14> */
.L_x_10777:


//--------------------- .text._ZN2at6native39_GLOBAL__N__cee6930f_7_Loss_cu_5b0651e138nll_loss_forward_reduce_cuda_kernel_2dIddhEEvPT_S4_PKS3_PKT1_S6_bllll --------------------------
	.section	.text._ZN2at6native39_GLOBAL__N__cee6930f_7_Loss_cu_5b0651e138nll_loss_forward_reduce_cuda_kernel_2dIddhEEvPT_S4_PKS3_PKT1_S6_bllll,"ax",@progbits
	.align	128
.text._ZN2at6native39_GLOBAL__N__cee6930f_7_Loss_cu_5b0651e138nll_loss_forward_reduce_cuda_kernel_2dIddhEEvPT_S4_PKS3_PKT1_S6_bllll:
        .type           _ZN2at6native39_GLOBAL__N__cee6930f_7_Loss_cu_5b0651e138nll_loss_forward_reduce_cuda_kernel_2dIddhEEvPT_S4_PKS3_PKT1_S6_bllll,@function
        .size           _ZN2at6native39_GLOBAL__N__cee6930f_7_Loss_cu_5b0651e138nll_loss_forward_reduce_cuda_kernel_2dIddhEEvPT_S4_PKS3_PKT1_S6_bllll,(.L_x_10779 - _ZN2at6native39_GLOBAL__N__cee6930f_7_Loss_cu_5b0651e138nll_loss_forward_reduce_cuda_kernel_2dIddhEEvPT_S4_PKS3_PKT1_S6_bllll)
        .other          _ZN2at6native39_GLOBAL__N__cee6930f_7_Loss_cu_5b0651e138nll_loss_forward_reduce_cuda_kernel_2dIddhEEvPT_S4_PKS3_PKT1_S6_bllll,@"STO_CUDA_ENTRY STV_DEFAULT"
_ZN2at6native39_GLOBAL__N__cee6930f_7_Loss_cu_5b0651e138nll_loss_forward_reduce_cuda_kernel_2dIddhEEvPT_S4_PKS3_PKT1_S6_bllll:
        /* <DEDUP_REMOVED lines=32> */
.L_x_412:
        /* <DEDUP_REMOVED lines=27> */
.L_x_411:
[----:B------:R-:W-:Y:S05]  /*03b0*/  BSYNC B6 ;  /* 0x0000000000067941 */ /* 0x000fea0003800000 */
.L_x_410:
[----:B------:R-:W-:Y:S01]  /*03c0*/  ULDC.64 UR4, c[0x0][0x248] ;  /* 0x0000920000047ab9 */ /* 0x000fe20000000a00 */
[----:B------:R-:W-:Y:S01]  /*03d0*/  IMAD.MOV.U32 R25, RZ, RZ, RZ ;  /* 0x000000ffff197224 */ /* 0x000fe200078e00ff */
[----:B------:R-:W-:Y:S01]  /*03e0*/  LEA R4, P0, R24, UR56, 0x3 ;  /* 0x0000003818047c11 */ /* 0x000fe2000f8018ff */
[----:B------:R-:W-:Y:S01]  /*03f0*/  IMAD R17, R17, UR4, RZ ;  /* 0x0000000411117c24 */ /* 0x000fe2000f8e02ff */
[----:B------:R-:W0:Y:S01]  /*0400*/  LDS.64 R6, [R19] ;  /* 0x0000000013067984 */ /* 0x000e220000000a00 */
[----:B------:R-:W-:-:S04]  /*0410*/  IMAD.WIDE.U32 R2, R16, UR4, R24 ;  /* 0x0000000410027c25 */ /* 0x000fc8000f8e0018 */
[----:B------:R-:W-:Y:S01]  /*0420*/  IMAD R17, R16, UR5, R17 ;  /* 0x0000000510117c24 */ /* 0x000fe2000f8e0211 */
[----:B------:R-:W-:Y:S01]  /*0430*/  ULDC.64 UR4, c[0x0][0x220] ;  /* 0x0000880000047ab9 */ /* 0x000fe20000000a00 */
[----:B------:R-:W-:Y:S01]  /*0440*/  IMAD.X R5, RZ, RZ, UR57, P0 ;  /* 0x00000039ff057e24 */ /* 0x000fe200080e06ff */
[----:B------:R-:W-:Y:S01]  /*0450*/  LEA R8, P1, R2, UR4, 0x3 ;  /* 0x0000000402087c11 */ /* 0x000fe2000f8218ff */
[----:B------:R-:W-:-:S04]  /*0460*/  IMAD.IADD R3, R3, 0x1, R17 ;  /* 0x0000000103037824 */ /* 0x000fc800078e0211 */
[----:B------:R-:W0:Y:S01]  /*0470*/  LDG.E.64 R4, desc[UR36][R4.64] ;  /* 0x0000002404047981 */ /* 0x000e22000c1e1b00 */
[----:B------:R-:W-:-:S05]  /*0480*/  LEA.HI.X R9, R2, UR5, R3, 0x3, P1 ;  /* 0x0000000502097c11 */ /* 0x000fca00088f1c03 */
[----:B------:R-:W0:Y:S02]  /*0490*/  LDG.E.64 R2, desc[UR36][R8.64] ;  /* 0x0000002408027981 */ /* 0x000e24000c1e1b00 */
[----:B0-----:R-:W-:-:S07]  /*04a0*/  DFMA R2, R2, -R4, R6 ;  /* 0x800000040202722b */ /* 0x001fce0000000006 */
[----:B------:R-:W-:Y:S04]  /*04b0*/  STS.64 [R19], R2 ;  /* 0x0000000213007388 */ /* 0x000fe80000000a00 */
[----:B------:R-:W0:Y:S02]  /*04c0*/  LDS.64 R6, [R18] ;  /* 0x0000000012067984 */ /* 0x000e240000000a00 */
[----:B0-----:R-:W-:-:S07]  /*04d0*/  DADD R6, R4, R6 ;  /* 0x0000000004067229 */ /* 0x001fce0000000006 */
[----:B------:R0:W-:Y:S04]  /*04e0*/  STS.64 [R18], R6 ;  /* 0x0000000612007388 */ /* 0x0001e80000000a00 */
.L_x_409:
[----:B------:R-:W-:Y:S05]  /*04f0*/  BSYNC B7 ;  /* 0x0000000000077941 */ /* 0x000fea0003800000 */
.L_x_408:
[----:B------:R-:W-:-:S04]  /*0500*/  VIADD R16, R23, UR38 ;  /* 0x0000002617107c36 */ /* 0x000fc80008000000 */
[--C-:B------:R-:W-:Y:S01]  /*0510*/  IMAD.MOV.U32 R23, RZ, RZ, R16.reuse ;  /* 0x000000ffff177224 */ /* 0x100fe200078e0010 */
[----:B------:R-:W-:Y:S02]  /*0520*/  ISETP.GE.U32.AND P0, PT, R16, UR42, PT ;  /* 0x0000002a10007c0c */ /* 0x000fe4000bf06070 */
[----:B------:R-:W-:-:S04]  /*0530*/  SHF.R.S32.HI R17, RZ, 0x1f, R16 ;  /* 0x0000001fff117819 */ /* 0x000fc80000011410 */
[----:B------:R-:W-:-:S13]  /*0540*/  ISETP.GE.AND.EX P0, PT, R17, UR43, PT, P0 ;  /* 0x0000002b11007c0c */ /* 0x000fda000bf06300 */
[----:B------:R-:W-:Y:S05]  /*0550*/  @!P0 BRA `(.L_x_412) ;  /* 0xfffffffc00288947 */ /* 0x000fea000383ffff */
[----:B------:R-:W-:Y:S05]  /*0560*/  BRA `(.L_x_406) ;  /* 0x0000000000d47947 */ /* 0x000fea0003800000 */
.L_x_407:
[----:B------:R-:W-:-:S07]  /*0570*/  IMAD.MOV.U32 R23, RZ, RZ, R22 ;  /* 0x000000ffff177224 */ /* 0x000fce00078e0016 */
.L_x_417:
        /* <DEDUP_REMOVED lines=27> */
.L_x_416:
[----:B------:R-:W-:Y:S05]  /*0730*/  BSYNC B6 ;  /* 0x0000000000067941 */ /* 0x000fea0003800000 */
.L_x_415:
        /* <DEDUP_REMOVED lines=17> */
.L_x_414:
[----:B------:R-:W-:Y:S05]  /*0850*/  BSYNC B7 ;  /* 0x0000000000077941 */ /* 0x000fea0003800000 */
.L_x_413:
[----:B------:R-:W-:-:S04]  /*0860*/  VIADD R16, R23, UR38 ;  /* 0x0000002617107c36 */ /* 0x000fc80008000000 */
[--C-:B------:R-:W-:Y:S01]  /*0870*/  IMAD.MOV.U32 R23, RZ, RZ, R16.reuse ;  /* 0x000000ffff177224 */ /* 0x100fe200078e0010 */
[----:B------:R-:W-:Y:S02]  /*0880*/  ISETP.GE.U32.AND P0, PT, R16, UR40, PT ;  /* 0x0000002810007c0c */ /* 0x000fe4000bf06070 */
[----:B------:R-:W-:-:S04]  /*0890*/  SHF.R.S32.HI R17, RZ, 0x1f, R16 ;  /* 0x0000001fff117819 */ /* 0x000fc80000011410 */
[----:B------:R-:W-:-:S13]  /*08a0*/  ISETP.GE.AND.EX P0, PT, R17, UR41, PT, P0 ;  /* 0x0000002911007c0c */ /* 0x000fda000bf06300 */
[----:B------:R-:W-:Y:S05]  /*08b0*/  @!P0 BRA `(.L_x_417) ;  /* 0xfffffffc00308947 */ /* 0x000fea000383ffff */
.L_x_406:
[----:B------:R-:W-:Y:S05]  /*08c0*/  WARPSYNC.ALL ;  /* 0x0000000000007948 */ /* 0x000fea0003800000 */
[----:B------:R-:W-:Y:S01]  /*08d0*/  USHF.R.U32.HI UR4, URZ, 0x1, UR38 ;  /* 0x000000013f047899 */ /* 0x000fe20008011626 */
[----:B------:R-:W-:Y:S05]  /*08e0*/  BAR.SYNC.DEFER_BLOCKING 0x0 ;  /* 0x0000000000007b1d */ /* 0x000fea0000010000 */
[----:B------:R-:W-:-:S13]  /*08f0*/  ISETP.NE.AND P0, PT, RZ, UR4, PT ;  /* 0x00000004ff007c0c */ /* 0x000fda000bf05270 */
[----:B------:R-:W-:Y:S05]  /*0900*/  @!P0 BRA `(.L_x_418) ;  /* 0x00000000004c8947 */ /* 0x000fea0003800000 */
[----:B------:R-:W-:-:S07]  /*0910*/  IMAD.U32 R9, RZ, RZ, UR4 ;  /* 0x00000004ff097e24 */ /* 0x000fce000f8e00ff */
.L_x_421:
        /* <DEDUP_REMOVED lines=13> */
.L_x_420:
[----:B------:R-:W-:Y:S05]  /*09f0*/  BSYNC B0 ;  /* 0x0000000000007941 */ /* 0x000fea0003800000 */
.L_x_419:
[----:B------:R-:W-:Y:S01]  /*0a00*/  SHF.R.U32.HI R9, RZ, 0x1, R9 ;  /* 0x00000001ff097819 */ /* 0x000fe20000011609 */
[----:B------:R-:W-:Y:S03]  /*0a10*/  BAR.SYNC.DEFER_BLOCKING 0x0 ;  /* 0x0000000000007b1d */ /* 0x000fe60000010000 */
[----:B------:R-:W-:-:S13]  /*0a20*/  ISETP.NE.AND P0, PT, R9, RZ, PT ;  /* 0x000000ff0900720c */ /* 0x000fda0003f05270 */
[----:B------:R-:W-:Y:S05]  /*0a30*/  @P0 BRA `(.L_x_421) ;  /* 0xfffffffc00b80947 */ /* 0x000fea000383ffff */
.L_x_418:
        /* <DEDUP_REMOVED lines=31> */
[----:B------:R-:W-:Y:S05]  /*0c30*/  CALL.REL.NOINC `($__internal_5_$__cuda_sm20_div_rn_f64_full) ;  /* 0x0000000000207944 */ /* 0x000fea0003c00000 */
[----:B------:R-:W-:Y:S02]  /*0c40*/  IMAD.MOV.U32 R2, RZ, RZ, R12 ;  /* 0x000000ffff027224 */ /* 0x000fe400078e000c */
[----:B------:R-:W-:-:S07]  /*0c50*/  IMAD.MOV.U32 R3, RZ, RZ, R13 ;  /* 0x000000ffff037224 */ /* 0x000fce00078e000d */
.L_x_423:
[----:B------:R-:W0:Y:S02]  /*0c60*/  LDC.64 R4, c[0x0][0x210] ;  /* 0x00008400ff047b82 */ /* 0x000e240000000a00 */
[----:B0-----:R-:W-:Y:S01]  /*0c70*/  STG.E.64 desc[UR36][R4.64], R2 ;  /* 0x0000000204007986 */ /* 0x001fe2000c101b24 */
[----:B------:R-:W-:Y:S05]  /*0c80*/  EXIT ;  /* 0x000000000000794d */ /* 0x000fea0003800000 */
.L_x_422:
[----:B-1----:R-:W0:Y:S02]  /*0c90*/  LDC.64 R2, c[0x0][0x210] ;  /* 0x00008400ff027b82 */ /* 0x002e240000000a00 */
[----:B0-----:R-:W-:Y:S01]  /*0ca0*/  STG.E.64 desc[UR36][R2.64], R4 ;  /* 0x0000000402007986 */ /* 0x001fe2000c101b24 */
[----:B------:R-:W-:Y:S05]  /*0cb0*/  EXIT ;  /* 0x000000000000794d */ /* 0x000fea0003800000 */
        .weak           $__internal_5_$__cuda_sm20_div_rn_f64_full
        .type           $__internal_5_$__cuda_sm20_div_rn_f64_full,@function
        .size           $__internal_5_$__cuda_sm20_div_rn_f64_full,(.L_x_10779 - $__internal_5_$__cuda_sm20_div_rn_f64_full)
$__internal_5_$__cuda_sm20_div_rn_f64_full:
        /* <DEDUP_REMOVED lines=30> */
.L_x_424:
        /* <DEDUP_REMOVED lines=37> */
.L_x_425:
        /* <DEDUP_REMOVED lines=16> */
.L_x_428:
[----:B------:R-:W-:Y:S01]  /*11f0*/  LOP3.LUT R13, R7, 0x80000, RZ, 0xfc, !PT ;  /* 0x00080000070d7812 */ /* 0x000fe200078efcff */
[----:B------:R-:W-:Y:S01]  /*1200*/  IMAD.MOV.U32 R12, RZ, RZ, R6 ;  /* 0x000000ffff0c7224 */ /* 0x000fe200078e0006 */
[----:B------:R-:W-:Y:S06]  /*1210*/  BRA `(.L_x_426) ;  /* 0x0000000000087947 */ /* 0x000fec0003800000 */
.L_x_427:
[----:B------:R-:W-:Y:S01]  /*1220*/  LOP3.LUT R13, R5, 0x80000, RZ, 0xfc, !PT ;  /* 0x00080000050d7812 */ /* 0x000fe200078efcff */
[----:B------:R-:W-:-:S07]  /*1230*/  IMAD.MOV.U32 R12, RZ, RZ, R4 ;  /* 0x000000ffff0c7224 */ /* 0x000fce00078e0004 */
.L_x_426:
[----:B------:R-:W-:Y:S02]  /*1240*/  IMAD.MOV.U32 R2, RZ, RZ, R0 ;  /* 0x000000ffff027224 */ /* 0x000fe400078e0000 */
[----:B------:R-:W-:-:S04]  /*1250*/  IMAD.MOV.U32 R3, RZ, RZ, 0x0 ;  /* 0x00000000ff037424 */ /* 0x000fc800078e00ff */
[----:B------:R-:W-:Y:S05]  /*1260*/  RET.REL.NODEC R2 `(_ZN2at6native39_GLOBAL__N__cee6930f_7_Loss_cu_5b0651e138nll_loss_forward_reduce_cuda_kernel_2dIddhEEvPT_S4_PKS3_PKT1_S6_bllll) ;  /* 0xffffffec02647950 */ /* 0x000fea0003c3ffff */
.L_x_429:
        /* <DEDUP_REMOVED lines=9> */
.L_x_10779:


//--------------------- .text._ZN2at6native39_GLOBAL__N__cee6930f_7_Loss_cu_5b0651e138nll_loss_forward_reduce_cuda_kernel_1dIN3c108BFloat16ElEEvPT_S6_PKS5_PKT0_S8_bll --------------------------
	.section	.text._ZN2at6native39_GLOBAL__N__cee6930f_7_Loss_cu_5b0651e138nll_loss_forward_reduce_cuda_kernel_1dIN3c108BFloat16ElEEvPT_S6_PKS5_PKT0_S8_bll,"ax",@progbits
	.align	128
.text._ZN2at6native39_GLOBAL__N__cee6930f_7_Loss_cu_5b0651e138nll_loss_forward_reduce_cuda_kernel_1dIN3c108BFloat16ElEEvPT_S6_PKS5_PKT0_S8_bll:
        .type           _ZN2at6native39_GLOBAL__N__cee6930f_7_Loss_cu_5b0651e138nll_loss_forward_reduce_cuda_kernel_1dIN3c108BFloat16ElEEvPT_S6_PKS5_PKT0_S8_bll,@function
        .size           _ZN2at6native39_GLOBAL__N__cee6930f_7_Loss_cu_5b0651e138nll_loss_forward_reduce_cuda_kernel_1dIN3c108BFloat16ElEEvPT_S6_PKS5_PKT0_S8_bll,(.L_x_10781 - _ZN2at6native39_GLOBAL__N__cee6930f_7_Loss_cu_5b0651e138nll_loss_forward_reduce_cuda_kernel_1dIN3c108BFloat16ElEEvPT_S6_PKS5_PKT0_S8_bll)
        .other          _ZN2at6native39_GLOBAL__N__cee6930f_7_Loss_cu_5b0651e138nll_loss_forward_reduce_cuda_kernel_1dIN3c108BFloat16ElEEvPT_S6_PKS5_PKT0_S8_bll,@"STO_CUDA_ENTRY STV_DEFAULT"
_ZN2at6native39_GLOBAL__N__cee6930f_7_Loss_cu_5b0651e138nll_loss_forward_reduce_cuda_kernel_1dIN3c108BFloat16ElEEvPT_S6_PKS5_PKT0_S8_bll:
[----:B------:R-:W0:Y:S01]  /*0000*/  LDC R1, c[0x0][0x28] ;  /* 0x00000a00ff017b82 */ /* 0x000e220000000800 */
[----:B------:R-:W1:Y:S01]  /*0010*/  S2R R0, SR_TID.Y ;  /* 0x0000000000007919 */ /* 0x000e620000002200 */
[----:B------:R-:W-:Y:S01]  /*0020*/  ULDC.64 UR36, c[0x0][0x208] ;  /* 0x0000820000247ab9 */ /* 0x000fe20000000a00 */
[----:B------:R-:W-:Y:S01]  /*0030*/  BSSY B6, `(.L_x_430) ;  /* 0x0000015000067945 */ /* 0x000fe20003800000 */
[----:B------:R-:W1:Y:S01]  /*0040*/  S2R R3, SR_TID.X ;  /* 0x0000000000037919 */ /* 0x000e620000002100 */
[----:B------:R-:W1:Y:S02]  /*0050*/  S2R R2, SR_TID.Z ;  /* 0x0000000000027919 */ /* 0x000e640000002300 */
[----:B-1----:R-:W-:-:S13]  /*0060*/  LOP3.LUT P0, RZ, R2, R3, R0, 0xfe, !PT ;  /* 0x0000000302ff7212 */ /* 0x002fda000780fe00 */
[----:B0-----:R-:W-:Y:S05]  /*0070*/  @!P0 BRA `(.L_x_431) ;  /* 0x0000000000408947 */ /* 0x001fea0003800000 */
[----:B------:R-:W-:Y:S01]  /*0080*/  MOV R0, 0x0 ;  /* 0x0000000000007802 */ /* 0x000fe20000000f00 */
[----:B------:R-:W-:Y:S01]  /*0090*/  ULDC.64 UR4, c[0x4][0x2e0] ;  /* 0x0100b80000047ab9 */ /* 0x000fe20000000a00 */
[----:B------:R-:W-:Y:S01]  /*00a0*/  ULDC.64 UR6, c[0x4][0xe0] ;  /* 0x0100380000067ab9 */ /* 0x000fe20000000a00 */
[----:B------:R-:W-:Y:S01]  /*00b0*/  IMAD.U32 R4, RZ, RZ, UR4 ;  /* 0x00000004ff047e24 */ /* 0x000fe2000f8e00ff */
[----:B------:R0:W1:Y:S01]  /*00c0*/  LDC.64 R2, c[0x4][R0] ;  /* 0x0100000000027b82 */ /* 0x0000620000000a00 */
[----:B------:R-:W-:Y:S01]  /*00d0*/  IMAD.U32 R5, RZ, RZ, UR5 ;  /* 0x00000005ff057e24 */ /* 0x000fe2000f8e00ff */
[----:B------:R-:W-:Y:S01]  /*00e0*/  ULDC.64 UR4, c[0x4][0x2d0] ;  /* 0x0100b40000047ab9 */ /* 0x000fe20000000a00 */
[----:B------:R-:W-:Y:S01]  /*00f0*/  HFMA2.MMA R12, -RZ, RZ, 0, 5.9604644775390625e-08 ;  /* 0x00000001ff0c7435 */ /* 0x000fe200000001ff */
[----:B------:R-:W-:Y:S02]  /*0100*/  IMAD.U32 R6, RZ, RZ, UR4 ;  /* 0x00000004ff067e24 */ /* 0x000fe4000f8e00ff */
[----:B------:R-:W-:-:S02]  /*0110*/  IMAD.U32 R7, RZ, RZ, UR5 ;  /* 0x00000005ff077e24 */ /* 0x000fc4000f8e00ff */
[----:B------:R-:W-:Y:S02]  /*0120*/  IMAD.U32 R10, RZ, RZ, UR6 ;  /* 0x00000006ff0a7e24 */ /* 0x000fe4000f8e00ff */
[----:B------:R-:W-:Y:S02]  /*0130*/  IMAD.U32 R11, RZ, RZ, UR7 ;  /* 0x00000007ff0b7e24 */ /* 0x000fe4000f8e00ff */
[----:B------:R-:W-:Y:S02]  /*0140*/  IMAD.MOV.U32 R8, RZ, RZ, 0xc5 ;  /* 0x000000c5ff087424 */ /* 0x000fe400078e00ff */
[----:B0-----:R-:W-:-:S07]  /*0150*/  IMAD.MOV.U32 R13, RZ, RZ, RZ ;  /* 0x000000ffff0d7224 */ /* 0x001fce00078e00ff */
[----:B------:R-:W-:-:S07]  /*0160*/  LEPC R20, `(.L_x_431) ;  /* 0x000000001014794e */ /* 0x000fce0000000000 */
[----:B-1----:R-:W-:Y:S05]  /*0170*/  CALL.ABS.NOINC R2 ;  /* 0x0000000002007343 */ /* 0x002fea0003c00000 */
.L_x_431:
[----:B------:R-:W-:Y:S05]  /*0180*/  BSYNC B6 ;  /* 0x0000000000067941 */ /* 0x000fea0003800000 */
.L_x_430:
[----:B------:R-:W0:Y:S01]  /*0190*/  LDC.64 R16, c[0x0][0x228] ;  /* 0x00008a00ff107b82 */ /* 0x000e220000000a00 */
[----:B------:R-:W-:Y:S01]  /*01a0*/  ULDC.64 UR4, c[0x0][0x248] ;  /* 0x0000920000047ab9 */ /* 0x000fe20000000a00 */
[----:B0-----:R-:W2:Y:S02]  /*01b0*/  LDG.E.64 R16, desc[UR36][R16.64] ;  /* 0x0000002410107981 */ /* 0x001ea4000c1e1b00 */
[----:B--2---:R-:W-:-:S04]  /*01c0*/  ISETP.NE.U32.AND P0, PT, R16, UR4, PT ;  /* 0x0000000410007c0c */ /* 0x004fc8000bf05070 */
[----:B------:R-:W-:-:S13]  /*01d0*/  ISETP.NE.AND.EX P0, PT, R17, UR5, PT, P0 ;  /* 0x0000000511007c0c */ /* 0x000fda000bf05300 */
[----:B------:R-:W-:Y:S05]  /*01e0*/  @!P0 BRA `(.L_x_432) ;  /* 0x0000000400008947 */ /* 0x000fea0003800000 */
        /* <DEDUP_REMOVED lines=14> */
[----:B------:R-:W-:Y:S01]  /*02d0*/  MOV R10, UR6 ;  /* 0x00000006000a7c02 */ /* 0x000fe20008000f00 */
        /* <DEDUP_REMOVED lines=8> */
.L_x_433:
[----:B------:R-:W-:Y:S01]  /*0360*/  ULDC.64 UR4, c[0x0][0x230] ;  /* 0x00008c0000047ab9 */ /* 0x000fe20000000a00 */
[----:B------:R-:W0:Y:S01]  /*0370*/  LDC.64 R2, c[0x0][0x218] ;  /* 0x00008600ff027b82 */ /* 0x000e220000000a00 */
[----:B------:R-:W-:Y:S01]  /*0380*/  ISETP.NE.U32.AND P0, PT, RZ, UR4, PT ;  /* 0x00000004ff007c0c */ /* 0x000fe2000bf05070 */
[----:B------:R-:W-:-:S03]  /*0390*/  ULDC.64 UR6, c[0x0][0x220] ;  /* 0x0000880000067ab9 */ /* 0x000fc60000000a00 */
[----:B------:R-:W-:-:S13]  /*03a0*/  ISETP.NE.AND.EX P0, PT, RZ, UR5, PT, P0 ;  /* 0x00000005ff007c0c */ /* 0x000fda000bf05300 */
[C---:B------:R-:W-:Y:S01]  /*03b0*/  @P0 LEA R6, P1, R16.reuse, UR4, 0x1 ;  /* 0x0000000410060c11 */ /* 0x040fe2000f8208ff */
[----:B------:R-:W-:Y:S01]  /*03c0*/  @!P0 HADD2 R0, -RZ.H0_H0, 1.875, 1.875 ;  /* 0x3f803f80ff008430 */ /* 0x000fe20000000900 */
[----:B------:R-:W-:Y:S02]  /*03d0*/  ULDC.U8 UR4, c[0x0][0x238] ;  /* 0x00008e0000047ab9 */ /* 0x000fe40000000000 */
[----:B------:R-:W-:-:S05]  /*03e0*/  @P0 LEA.HI.X R7, R16, UR5, R17, 0x1, P1 ;  /* 0x0000000510070c11 */ /* 0x000fca00088f0c11 */
[----:B------:R-:W0:Y:S01]  /*03f0*/  @P0 LDG.E.U16 R9, desc[UR36][R6.64] ;  /* 0x0000002406090981 */ /* 0x000e22000c1e1500 */
[----:B------:R-:W-:Y:S01]  /*0400*/  UPRMT UR4, UR4, 0x8880, URZ ;  /* 0x0000888004047896 */ /* 0x000fe2000800003f */
[----:B------:R-:W-:-:S04]  /*0410*/  LEA R4, P1, R16, UR6, 0x1 ;  /* 0x0000000610047c11 */ /* 0x000fc8000f8208ff */
[----:B------:R-:W-:Y:S02]  /*0420*/  LEA.HI.X R5, R16, UR7, R17, 0x1, P1 ;  /* 0x0000000710057c11 */ /* 0x000fe400088f0c11 */
[----:B------:R-:W-:Y:S02]  /*0430*/  @!P0 PRMT R9, R0, 0x7610, R9 ;  /* 0x0000761000098816 */ /* 0x000fe40000000009 */
[----:B------:R-:W-:-:S03]  /*0440*/  ISETP.NE.AND P0, PT, RZ, UR4, PT ;  /* 0x00000004ff007c0c */ /* 0x000fc6000bf05270 */
[----:B0-----:R0:W-:Y:S01]  /*0450*/  STG.E.U16 desc[UR36][R2.64], R9 ;  /* 0x0000000902007986 */ /* 0x0011e2000c101524 */
[----:B------:R-:W-:-:S09]  /*0460*/  IMAD.U32 R0, R9, 0x10000, RZ ;  /* 0x0001000009007824 */ /* 0x000fd200078e00ff */
[----:B------:R-:W-:Y:S05]  /*0470*/  @!P0 BRA `(.L_x_434) ;  /* 0x0000000000348947 */ /* 0x000fea0003800000 */
[----:B------:R-:W-:-:S13]  /*0480*/  FSETP.NEU.FTZ.AND P0, PT, R0, RZ, PT ;  /* 0x000000ff0000720b */ /* 0x000fda0003f1d000 */
[----:B------:R-:W-:Y:S05]  /*0490*/  @!P0 BRA `(.L_x_435) ;  /* 0x00000000001c8947 */ /* 0x000fea0003800000 */
[----:B------:R-:W2:Y:S01]  /*04a0*/  LDG.E.U16 R4, desc[UR36][R4.64] ;  /* 0x0000002404047981 */ /* 0x000ea2000c1e1500 */
[----:B0-----:R-:W0:Y:S01]  /*04b0*/  LDC.64 R2, c[0x0][0x210] ;  /* 0x00008400ff027b82 */ /* 0x001e220000000a00 */
[----:B--2---:R-:W-:-:S05]  /*04c0*/  SHF.L.U32 R0, R4, 0x10, RZ ;  /* 0x0000001004007819 */ /* 0x004fca00000006ff */
[----:B------:R-:W-:-:S05]  /*04d0*/  FADD.FTZ R0, -R0, -RZ ;  /* 0x800000ff00007221 */ /* 0x000fca0000010100 */
[----:B------:R-:W-:-:S05]  /*04e0*/  F2FP.BF16.F32.PACK_AB R0, RZ, R0 ;  /* 0x00000000ff00723e */ /* 0x000fca00000010ff */
[----:B0-----:R-:W-:Y:S01]  /*04f0*/  STG.E.U16 desc[UR36][R2.64], R0 ;  /* 0x0000000002007986 */ /* 0x001fe2000c101524 */
[----:B------:R-:W-:Y:S05]  /*0500*/  EXIT ;  /* 0x000000000000794d */ /* 0x000fea0003800000 */
.L_x_435:
[----:B0-----:R-:W0:Y:S01]  /*0510*/  LDC.64 R2, c[0x0][0x210] ;  /* 0x00008400ff027b82 */ /* 0x001e220000000a00 */
[----:B------:R-:W-:-:S05]  /*0520*/  IMAD.MOV.U32 R0, RZ, RZ, 0x7fc0 ;  /* 0x00007fc0ff007424 */ /* 0x000fca00078e00ff */
[----:B0-----:R-:W-:Y:S01]  /*0530*/  STG.E.U16 desc[UR36][R2.64], R0 ;  /* 0x0000000002007986 */ /* 0x001fe2000c101524 */
[----:B------:R-:W-:Y:S05]  /*0540*/  EXIT ;  /* 0x000000000000794d */ /* 0x000fea0003800000 */
.L_x_434:
[----:B------:R-:W2:Y:S01]  /*0550*/  LDG.E.U16 R4, desc[UR36][R4.64] ;  /* 0x0000002404047981 */ /* 0x000ea2000c1e1500 */
[----:B------:R-:W-:Y:S01]  /*0560*/  FADD.FTZ R0, -R0, -RZ ;  /* 0x800000ff00007221 */ /* 0x000fe20000010100 */
[----:B0-----:R-:W0:Y:S05]  /*0570*/  LDC.64 R2, c[0x0][0x210] ;  /* 0x00008400ff027b82 */ /* 0x001e2a0000000a00 */
[----:B------:R-:W1:Y:S02]  /*0580*/  F2F.BF16.F32 R0, R0 ;  /* 0x0000000000007304 */ /* 0x000e640000202000 */
[----:B-1----:R-:W-:Y:S02]  /*0590*/  IMAD.U32 R6, R0, 0x10000, RZ ;  /* 0x0001000000067824 */ /* 0x002fe400078e00ff */
[----:B--2---:R-:W-:-:S04]  /*05a0*/  IMAD.U32 R7, R4, 0x10000, RZ ;  /* 0x0001000004077824 */ /* 0x004fc800078e00ff */
[----:B------:R-:W-:-:S05]  /*05b0*/  FMUL.FTZ R6, R6, R7 ;  /* 0x0000000706067220 */ /* 0x000fca0000410000 */
[----:B------:R-:W-:-:S05]  /*05c0*/  F2FP.BF16.F32.PACK_AB R6, RZ, R6 ;  /* 0x00000006ff06723e */ /* 0x000fca00000010ff */
[----:B0-----:R-:W-:Y:S01]  /*05d0*/  STG.E.U16 desc[UR36][R2.64], R6 ;  /* 0x0000000602007986 */ /* 0x001fe2000c101524 */
[----:B------:R-:W-:Y:S05]  /*05e0*/  EXIT ;  /* 0x000000000000794d */ /* 0x000fea0003800000 */
.L_x_432:
[----:B------:R-:W0:Y:S08]  /*05f0*/  LDC.64 R2, c[0x0][0x210] ;  /* 0x00008400ff027b82 */ /* 0x000e300000000a00 */
[----:B------:R-:W1:Y:S01]  /*0600*/  LDC.64 R4, c[0x0][0x218] ;  /* 0x00008600ff047b82 */ /* 0x000e620000000a00 */
[----:B0-----:R-:W-:Y:S04]  /*0610*/  STG.E.U16 desc[UR36][R2.64], RZ ;  /* 0x000000ff02007986 */ /* 0x001fe8000c101524 */
[----:B-1----:R-:W-:Y:S01]  /*0620*/  STG.E.U16 desc[UR36][R4.64], RZ ;  /* 0x000000ff04007986 */ /* 0x002fe2000c101524 */
[----:B------:R-:W-:Y:S05]  /*0630*/  EXIT ;  /* 0x000000000000794d */ /* 0x000fea0003800000 */
.L_x_436:
        /* <DEDUP_REMOVED lines=12> */
.L_x_10781:


//--------------------- .text._ZN2at6native39_GLOBAL__N__cee6930f_7_Loss_cu_5b0651e138nll_loss_forward_reduce_cuda_kernel_1dIN3c108BFloat16EhEEvPT_S6_PKS5_PKT0_S8_bll --------------------------
	.section	.text._ZN2at6native39_GLOBAL__N__cee6930f_7_Loss_cu_5b0651e138nll_loss_forward_reduce_cuda_kernel_1dIN3c108BFloat16EhEEvPT_S6_PKS5_PKT0_S8_bll,"ax",@progbits
	.align	128
.text._ZN2at6native39_GLOBAL__N__cee6930f_7_Loss_cu_5b0651e138nll_loss_forward_reduce_cuda_kernel_1dIN3c108BFloat16EhEEvPT_S6_PKS5_PKT0_S8_bll:
        .type           _ZN2at6native39_GLOBAL__N__cee6930f_7_Loss_cu_5b0651e138nll_loss_forward_reduce_cuda_kernel_1dIN3c108BFloat16EhEEvPT_S6_PKS5_PKT0_S8_bll,@function
        .size           _ZN2at6native39_GLOBAL__N__cee6930f_7_Loss_cu_5b0651e138nll_loss_forward_reduce_cuda_kernel_1dIN3c108BFloat16EhEEvPT_S6_PKS5_PKT0_S8_bll,(.L_x_10782 - _ZN2at6native39_GLOBAL__N__cee6930f_7_Loss_cu_5b0651e138nll_loss_forward_reduce_cuda_kernel_1dIN3c108BFloat16EhEEvPT_S6_PKS5_PKT0_S8_bll)
        .other          _ZN2at6native39_GLOBAL__N__cee6930f_7_Loss_cu_5b0651e138nll_loss_forward_reduce_cuda_kernel_1dIN3c108BFloat16EhEEvPT_S6_PKS5_PKT0_S8_bll,@"STO_CUDA_ENTRY STV_DEFAULT"
_ZN2at6native39_GLOBAL__N__cee6930f_7_Loss_cu_5b0651e138nll_loss_forward_reduce_cuda_kernel_1dIN3c108BFloat16EhEEvPT_S6_PKS5_PKT0_S8_bll:
        /* <DEDUP_REMOVED lines=24> */
.L_x_438:
[----:B------:R-:W-:Y:S05]  /*0180*/  BSYNC B6 ;  /* 0x0000000000067941 */ /* 0x000fea0003800000 */
.L_x_437:
[----:B------:R-:W0:Y:S01]  /*0190*/  LDC.64 R2, c[0x0][0x228] ;  /* 0x00008a00ff027b82 */ /* 0x000e220000000a00 */
[----:B------:R-:W-:Y:S01]  /*01a0*/  ULDC.64 UR4, c[0x0][0x248] ;  /* 0x0000920000047ab9 */ /* 0x000fe20000000a00 */
[----:B0-----:R-:W2:Y:S02]  /*01b0*/  LDG.E.U8 R16, desc[UR36][R2.64] ;  /* 0x0000002402107981 */ /* 0x001ea4000c1e1100 */
[----:B--2---:R-:W-:-:S04]  /*01c0*/  ISETP.NE.U32.AND P0, PT, R16, UR4, PT ;  /* 0x0000000410007c0c */ /* 0x004fc8000bf05070 */
[----:B------:R-:W-:-:S13]  /*01d0*/  ISETP.NE.AND.EX P0, PT, RZ, UR5, PT, P0 ;  /* 0x00000005ff007c0c */ /* 0x000fda000bf05300 */
[----:B------:R-:W-:Y:S05]  /*01e0*/  @!P0 BRA `(.L_x_439) ;  /* 0x0000000000f48947 */ /* 0x000fea0003800000 */
        /* <DEDUP_REMOVED lines=12> */
[----:B------:R-:W-:Y:S01]  /*02b0*/  MOV R6, UR4 ;  /* 0x0000000400067c02 */ /* 0x000fe20008000f00 */
[----:B------:R-:W-:Y:S01]  /*02c0*/  IMAD.U32 R7, RZ, RZ, UR5 ;  /* 0x00000005ff077e24 */ /* 0x000fe2000f8e00ff */
[----:B------:R-:W-:Y:S01]  /*02d0*/  MOV R11, UR7 ;  /* 0x00000007000b7c02 */ /* 0x000fe20008000f00 */
[----:B------:R-:W-:-:S02]  /*02e0*/  IMAD.U32 R10, RZ, RZ, UR6 ;  /* 0x00000006ff0a7e24 */ /* 0x000fc4000f8e00ff */
[----:B------:R-:W-:Y:S02]  /*02f0*/  IMAD.MOV.U32 R8, RZ, RZ, 0xc9 ;  /* 0x000000c9ff087424 */ /* 0x000fe400078e00ff */
[----:B0-----:R-:W-:-:S07]  /*0300*/  IMAD.MOV.U32 R12, RZ, RZ, 0x1 ;  /* 0x00000001ff0c7424 */ /* 0x001fce00078e00ff */
[----:B------:R-:W-:-:S07]  /*0310*/  LEPC R20, `(.L_x_440) ;  /* 0x000000001014794e */ /* 0x000fce0000000000 */
[----:B-1----:R-:W-:Y:S05]  /*0320*/  CALL.ABS.NOINC R2 ;  /* 0x0000000002007343 */ /* 0x002fea0003c00000 */
.L_x_440:
[----:B------:R-:W-:Y:S01]  /*0330*/  ULDC.64 UR4, c[0x0][0x230] ;  /* 0x00008c0000047ab9 */ /* 0x000fe20000000a00 */
[----:B------:R-:W0:Y:S01]  /*0340*/  LDC.64 R2, c[0x0][0x218] ;  /* 0x00008600ff027b82 */ /* 0x000e220000000a00 */
[----:B------:R-:W-:Y:S01]  /*0350*/  ISETP.NE.U32.AND P0, PT, RZ, UR4, PT ;  /* 0x00000004ff007c0c */ /* 0x000fe2000bf05070 */
[----:B------:R-:W-:-:S03]  /*0360*/  ULDC.64 UR6, c[0x0][0x220] ;  /* 0x0000880000067ab9 */ /* 0x000fc60000000a00 */
[----:B------:R-:W-:-:S13]  /*0370*/  ISETP.NE.AND.EX P0, PT, RZ, UR5, PT, P0 ;  /* 0x00000005ff007c0c */ /* 0x000fda000bf05300 */
[----:B------:R-:W-:Y:S01]  /*0380*/  @P0 LEA R6, P1, R16, UR4, 0x1 ;  /* 0x0000000410060c11 */ /* 0x000fe2000f8208ff */
[----:B------:R-:W-:Y:S01]  /*0390*/  @!P0 HADD2 R0, -RZ.H0_H0, 1.875, 1.875 ;  /* 0x3f803f80ff008430 */ /* 0x000fe20000000900 */
[----:B------:R-:W-:-:S03]  /*03a0*/  ULDC.U8 UR4, c[0x0][0x238] ;  /* 0x00008e0000047ab9 */ /* 0x000fc60000000000 */
[----:B------:R-:W-:-:S05]  /*03b0*/  @P0 IMAD.X R7, RZ, RZ, UR5, P1 ;  /* 0x00000005ff070e24 */ /* 0x000fca00088e06ff */
[----:B------:R-:W2:Y:S01]  /*03c0*/  @P0 LDG.E.U16 R9, desc[UR36][R6.64] ;  /* 0x0000002406090981 */ /* 0x000ea2000c1e1500 */
[----:B------:R-:W-:Y:S01]  /*03d0*/  UPRMT UR4, UR4, 0x8880, URZ ;  /* 0x0000888004047896 */ /* 0x000fe2000800003f */
[----:B------:R-:W-:-:S05]  /*03e0*/  LEA R4, P1, R16, UR6, 0x1 ;  /* 0x0000000610047c11 */ /* 0x000fca000f8208ff */
[----:B------:R-:W-:Y:S01]  /*03f0*/  IMAD.X R5, RZ, RZ, UR7, P1 ;  /* 0x00000007ff057e24 */ /* 0x000fe200088e06ff */
[----:B------:R-:W-:Y:S02]  /*0400*/  @!P0 PRMT R9, R0, 0x7610, R9 ;  /* 0x0000761000098816 */ /* 0x000fe40000000009 */
[----:B------:R-:W-:Y:S02]  /*0410*/  ISETP.NE.AND P0, PT, RZ, UR4, PT ;  /* 0x00000004ff007c0c */ /* 0x000fe4000bf05270 */
[----:B--2---:R-:W-:Y:S01]  /*0420*/  SHF.L.U32 R0, R9, 0x10, RZ ;  /* 0x0000001009007819 */ /* 0x004fe200000006ff */
[----:B0-----:R0:W-:Y:S10]  /*0430*/  STG.E.U16 desc[UR36][R2.64], R9 ;  /* 0x0000000902007986 */ /* 0x0011f4000c101524 */
[----:B------:R-:W-:Y:S05]  /*0440*/  @!P0 BRA `(.L_x_441) ;  /* 0x0000000000348947 */ /* 0x000fea0003800000 */
[----:B------:R-:W-:-:S13]  /*0450*/  FSETP.NEU.FTZ.AND P0, PT, R0, RZ, PT ;  /* 0x000000ff0000720b */ /* 0x000fda0003f1d000 */
[----:B------:R-:W-:Y:S05]  /*0460*/  @!P0 BRA `(.L_x_442) ;  /* 0x00000000001c8947 */ /* 0x000fea0003800000 */
[----:B------:R-:W2:Y:S01]  /*0470*/  LDG.E.U16 R4, desc[UR36][R4.64] ;  /* 0x0000002404047981 */ /* 0x000ea2000c1e1500 */
[----:B0-----:R-:W0:Y:S01]  /*0480*/  LDC.64 R2, c[0x0][0x210] ;  /* 0x00008400ff027b82 */ /* 0x001e220000000a00 */
[----:B--2---:R-:W-:-:S04]  /*0490*/  IMAD.U32 R0, R4, 0x10000, RZ ;  /* 0x0001000004007824 */ /* 0x004fc800078e00ff */
[----:B------:R-:W-:-:S05]  /*04a0*/  FADD.FTZ R0, -R0, -RZ ;  /* 0x800000ff00007221 */ /* 0x000fca0000010100 */
[----:B------:R-:W-:-:S05]  /*04b0*/  F2FP.BF16.F32.PACK_AB R0, RZ, R0 ;  /* 0x00000000ff00723e */ /* 0x000fca00000010ff */
[----:B0-----:R-:W-:Y:S01]  /*04c0*/  STG.E.U16 desc[UR36][R2.64], R0 ;  /* 0x0000000002007986 */ /* 0x001fe2000c101524 */
[----:B------:R-:W-:Y:S05]  /*04d0*/  EXIT ;  /* 0x000000000000794d */ /* 0x000fea0003800000 */
.L_x_442:
[----:B0-----:R-:W0:Y:S01]  /*04e0*/  LDC.64 R2, c[0x0][0x210] ;  /* 0x00008400ff027b82 */ /* 0x001e220000000a00 */
[----:B------:R-:W-:-:S05]  /*04f0*/  IMAD.MOV.U32 R0, RZ, RZ, 0x7fc0 ;  /* 0x00007fc0ff007424 */ /* 0x000fca00078e00ff */
[----:B0-----:R-:W-:Y:S01]  /*0500*/  STG.E.U16 desc[UR36][R2.64], R0 ;  /* 0x0000000002007986 */ /* 0x001fe2000c101524 */
[----:B------:R-:W-:Y:S05]  /*0510*/  EXIT ;  /* 0x000000000000794d */ /* 0x000fea0003800000 */
.L_x_441:
[----:B------:R-:W2:Y:S01]  /*0520*/  LDG.E.U16 R4, desc[UR36][R4.64] ;  /* 0x0000002404047981 */ /* 0x000ea2000c1e1500 */
[----:B------:R-:W-:Y:S01]  /*0530*/  FADD.FTZ R0, -R0, -RZ ;  /* 0x800000ff00007221 */ /* 0x000fe20000010100 */
[----:B0-----:R-:W0:Y:S05]  /*0540*/  LDC.64 R2, c[0x0][0x210] ;  /* 0x00008400ff027b82 */ /* 0x001e2a0000000a00 */
[----:B------:R-:W1:Y:S02]  /*0550*/  F2F.BF16.F32 R0, R0 ;  /* 0x0000000000007304 */ /* 0x000e640000202000 */
[----:B-1----:R-:W-:Y:S01]  /*0560*/  IMAD.U32 R6, R0, 0x10000, RZ ;  /* 0x0001000000067824 */ /* 0x002fe200078e00ff */
[----:B--2---:R-:W-:-:S05]  /*0570*/  SHF.L.U32 R7, R4, 0x10, RZ ;  /* 0x0000001004077819 */ /* 0x004fca00000006ff */
[----:B------:R-:W-:-:S05]  /*0580*/  FMUL.FTZ R6, R6, R7 ;  /* 0x0000000706067220 */ /* 0x000fca0000410000 */
[----:B------:R-:W-:-:S05]  /*0590*/  F2FP.BF16.F32.PACK_AB R6, RZ, R6 ;  /* 0x00000006ff06723e */ /* 0x000fca00000010ff */
[----:B0-----:R-:W-:Y:S01]  /*05a0*/  STG.E.U16 desc[UR36][R2.64], R6 ;  /* 0x0000000602007986 */ /* 0x001fe2000c101524 */
[----:B------:R-:W-:Y:S05]  /*05b0*/  EXIT ;  /* 0x000000000000794d */ /* 0x000fea0003800000 */
.L_x_439:
[----:B------:R-:W0:Y:S08]  /*05c0*/  LDC.64 R2, c[0x0][0x210] ;  /* 0x00008400ff027b82 */ /* 0x000e300000000a00 */
[----:B------:R-:W1:Y:S01]  /*05d0*/  LDC.64 R4, c[0x0][0x218] ;  /* 0x00008600ff047b82 */ /* 0x000e620000000a00 */
[----:B0-----:R-:W-:Y:S04]  /*05e0*/  STG.E.U16 desc[UR36][R2.64], RZ ;  /* 0x000000ff02007986 */ /* 0x001fe8000c101524 */
[----:B-1----:R-:W-:Y:S01]  /*05f0*/  STG.E.U16 desc[UR36][R4.64], RZ ;  /* 0x000000ff04007986 */ /* 0x002fe2000c101524 */
[----:B------:R-:W-:Y:S05]  /*0600*/  EXIT ;  /* 0x000000000000794d */ /* 0x000fea0003800000 */
.L_x_443:
        /* <DEDUP_REMOVED lines=15> */
.L_x_10782:


//--------------------- .text._ZN2at6native39_GLOBAL__N__cee6930f_7_Loss_cu_5b0651e138nll_loss_forward_reduce_cuda_kernel_1dIN3c104HalfElEEvPT_S6_PKS5_PKT0_S8_bll --------------------------
	.section	.text._ZN2at6native39_GLOBAL__N__cee6930f_7_Loss_cu_5b0651e138nll_loss_forward_reduce_cuda_kernel_1dIN3c104HalfElEEvPT_S6_PKS5_PKT0_S8_bll,"ax",@progbits
	.align	128
.text._ZN2at6native39_GLOBAL__N__cee6930f_7_Loss_cu_5b0651e138nll_loss_forward_reduce_cuda_kernel_1dIN3c104HalfElEEvPT_S6_PKS5_PKT0_S8_bll:
        .type           _ZN2at6native39_GLOBAL__N__cee6930f_7_Loss_cu_5b0651e138nll_loss_forward_reduce_cuda_kernel_1dIN3c104HalfElEEvPT_S6_PKS5_PKT0_S8_bll,@function
        .size           _ZN2at6native39_GLOBAL__N__cee6930f_7_Loss_cu_5b0651e138nll_loss_forward_reduce_cuda_kernel_1dIN3c104HalfElEEvPT_S6_PKS5_PKT0_S8_bll,(.L_x_10783 - _ZN2at6native39_GLOBAL__N__cee6930f_7_Loss_cu_5b0651e138nll_loss_forward_reduce_cuda_kernel_1dIN3c104HalfElEEvPT_S6_PKS5_PKT0_S8_bll)
        .other          _ZN2at6native39_GLOBAL__N__cee6930f_7_Loss_cu_5b0651e138nll_loss_forward_reduce_cuda_kernel_1dIN3c104HalfElEEvPT_S6_PKS5_PKT0_S8_bll,@"STO_CUDA_ENTRY STV_DEFAULT"
_ZN2at6native39_GLOBAL__N__cee6930f_7_Loss_cu_5b0651e138nll_loss_forward_reduce_cuda_kernel_1dIN3c104HalfElEEvPT_S6_PKS5_PKT0_S8_bll:
        /* <DEDUP_REMOVED lines=24> */
.L_x_445:
[----:B------:R-:W-:Y:S05]  /*0180*/  BSYNC B6 ;  /* 0x0000000000067941 */ /* 0x000fea0003800000 */
.L_x_444:
        /* <DEDUP_REMOVED lines=17> */
[----:B------:R0:W1:Y:S01]  /*02a0*/  LDC.64 R2, c[0x4][R0] ;  /* 0x0100000000027b82 */ /* 0x0000620000000a00 */
[----:B------:R-:W-:Y:S01]  /*02b0*/  IMAD.U32 R5, RZ, RZ, UR5 ;  /* 0x00000005ff057e24 */ /* 0x000fe2000f8e00ff */
[----:B------:R-:W-:Y:S01]  /*02c0*/  ULDC.64 UR4, c[0x4][0x2d0] ;  /* 0x0100b40000047ab9 */ /* 0x000fe20000000a00 */
[----:B------:R-:W-:Y:S01]  /*02d0*/  HFMA2.MMA R8, -RZ, RZ, 0, 1.1980533599853515625e-05 ;  /* 0x000000c9ff087435 */ /* 0x000fe200000001ff */
        /* <DEDUP_REMOVED lines=8> */
.L_x_447:
[----:B------:R-:W-:Y:S01]  /*0360*/  ULDC.64 UR4, c[0x0][0x230] ;  /* 0x00008c0000047ab9 */ /* 0x000fe20000000a00 */
[----:B------:R-:W0:Y:S01]  /*0370*/  LDC.64 R2, c[0x0][0x218] ;  /* 0x00008600ff027b82 */ /* 0x000e220000000a00 */
[----:B------:R-:W-:Y:S01]  /*0380*/  ISETP.NE.U32.AND P0, PT, RZ, UR4, PT ;  /* 0x00000004ff007c0c */ /* 0x000fe2000bf05070 */
[----:B------:R-:W-:-:S03]  /*0390*/  ULDC.64 UR6, c[0x0][0x220] ;  /* 0x0000880000067ab9 */ /* 0x000fc60000000a00 */
[----:B------:R-:W-:-:S13]  /*03a0*/  ISETP.NE.AND.EX P0, PT, RZ, UR5, PT, P0 ;  /* 0x00000005ff007c0c */ /* 0x000fda000bf05300 */
[C---:B------:R-:W-:Y:S01]  /*03b0*/  @P0 LEA R6, P1, R16.reuse, UR4, 0x1 ;  /* 0x0000000410060c11 */ /* 0x040fe2000f8208ff */
[----:B------:R-:W-:Y:S01]  /*03c0*/  @!P0 HADD2 R0, -RZ.H0_H0, 1, 1 ;  /* 0x3c003c00ff008430 */ /* 0x000fe20000000900 */
        /* <DEDUP_REMOVED lines=8> */
[----:B0-----:R0:W-:Y:S10]  /*0450*/  STG.E.U16 desc[UR36][R2.64], R9 ;  /* 0x0000000902007986 */ /* 0x0011f4000c101524 */
[----:B------:R-:W-:Y:S05]  /*0460*/  @!P0 BRA `(.L_x_448) ;  /* 0x0000000000348947 */ /* 0x000fea0003800000 */
[----:B0-----:R-:W-:-:S05]  /*0470*/  HADD2.F32 R9, -RZ, R9.H0_H0 ;  /* 0x20000009ff097230 */ /* 0x001fca0000004100 */
[----:B------:R-:W-:-:S13]  /*0480*/  FSETP.NEU.FTZ.AND P0, PT, R9, RZ, PT ;  /* 0x000000ff0900720b */ /* 0x000fda0003f1d000 */
[----:B------:R-:W-:Y:S05]  /*0490*/  @!P0 BRA `(.L_x_449) ;  /* 0x0000000000188947 */ /* 0x000fea0003800000 */
[----:B------:R-:W2:Y:S01]  /*04a0*/  LDG.E.U16 R4, desc[UR36][R4.64] ;  /* 0x0000002404047981 */ /* 0x000ea2000c1e1500 */
[----:B------:R-:W0:Y:S01]  /*04b0*/  LDC.64 R2, c[0x0][0x210] ;  /* 0x00008400ff027b82 */ /* 0x000e220000000a00 */
[----:B--2---:R-:W-:-:S05]  /*04c0*/  HADD2 R5, -R4.H0_H0, -RZ.H0_H0 ;  /* 0xa00000ff04057230 */ /* 0x004fca0000000900 */
[----:B------:R-:W-:-:S05]  /*04d0*/  PRMT R5, R5, 0x5410, RZ ;  /* 0x0000541005057816 */ /* 0x000fca00000000ff */
[----:B0-----:R-:W-:Y:S01]  /*04e0*/  STG.E.U16 desc[UR36][R2.64], R5 ;  /* 0x0000000502007986 */ /* 0x001fe2000c101524 */
[----:B------:R-:W-:Y:S05]  /*04f0*/  EXIT ;  /* 0x000000000000794d */ /* 0x000fea0003800000 */
.L_x_449:
[----:B------:R-:W0:Y:S01]  /*0500*/  LDC.64 R2, c[0x0][0x210] ;  /* 0x00008400ff027b82 */ /* 0x000e220000000a00 */
[----:B------:R-:W-:-:S05]  /*0510*/  IMAD.MOV.U32 R0, RZ, RZ, 0x7e00 ;  /* 0x00007e00ff007424 */ /* 0x000fca00078e00ff */
[----:B0-----:R-:W-:Y:S01]  /*0520*/  STG.E.U16 desc[UR36][R2.64], R0 ;  /* 0x0000000002007986 */ /* 0x001fe2000c101524 */
[----:B------:R-:W-:Y:S05]  /*0530*/  EXIT ;  /* 0x000000000000794d */ /* 0x000fea0003800000 */
.L_x_448:
[----:B------:R-:W2:Y:S01]  /*0540*/  LDG.E.U16 R4, desc[UR36][R4.64] ;  /* 0x0000002404047981 */ /* 0x000ea2000c1e1500 */
[----:B0-----:R-:W0:Y:S01]  /*0550*/  LDC.64 R2, c[0x0][0x210] ;  /* 0x00008400ff027b82 */ /* 0x001e220000000a00 */
[----:B------:R-:W-:Y:S02]  /*0560*/  HADD2.F32 R9, -RZ, -R9.H0_H0 ;  /* 0xa0000009ff097230 */ /* 0x000fe40000004100 */
[----:B--2---:R-:W-:-:S05]  /*0570*/  HADD2.F32 R0, -RZ, R4.H0_H0 ;  /* 0x20000004ff007230 */ /* 0x004fca0000004100 */
[----:B------:R-:W-:-:S05]  /*0580*/  FMUL.FTZ R0, R9, R0 ;  /* 0x0000000009007220 */ /* 0x000fca0000410000 */
[----:B------:R-:W-:-:S05]  /*0590*/  F2FP.F16.F32.PACK_AB R0, RZ, R0 ;  /* 0x00000000ff00723e */ /* 0x000fca00000000ff */
[----:B0-----:R-:W-:Y:S01]  /*05a0*/  STG.E.U16 desc[UR36][R2.64], R0 ;  /* 0x0000000002007986 */ /* 0x001fe2000c101524 */
[----:B------:R-:W-:Y:S05]  /*05b0*/  EXIT ;  /* 0x000000000000794d */ /* 0x000fea0003800000 */
.L_x_446:
[----:B------:R-:W0:Y:S08]  /*05c0*/  LDC.64 R2, c[0x0][0x210] ;  /* 0x00008400ff027b82 */ /* 0x000e300000000a00 */
[----:B------:R-:W1:Y:S01]  /*05d0*/  LDC.64 R4, c[0x0][0x218] ;  /* 0x00008600ff047b82 */ /* 0x000e620000000a00 */
[----:B0-----:R-:W-:Y:S04]  /*05e0*/  STG.E.U16 desc[UR36][R2.64], RZ ;  /* 0x000000ff02007986 */ /* 0x001fe8000c101524 */
[----:B-1----:R-:W-:Y:S01]  /*05f0*/  STG.E.U16 desc[UR36][R4.64], RZ ;  /* 0x000000ff04007986 */ /* 0x002fe2000c101524 */
[----:B------:R-:W-:Y:S05]  /*0600*/  EXIT ;  /* 0x000000000000794d */ /* 0x000fea0003800000 */
.L_x_450:
        /* <DEDUP_REMOVED lines=15> */
.L_x_10783:


//--------------------- .text._ZN2at6native39_GLOBAL__N__cee6930f_7_Loss_cu_5b0651e138nll_loss_forward_reduce_cuda_kernel_1dIN3c104HalfEhEEvPT_S6_PKS5_PKT0_S8_bll --------------------------
	.section	.text._ZN2at6native39_GLOBAL__N__cee6930f_7_Loss_cu_5b0651e138nll_loss_forward_reduce_cuda_kernel_1dIN3c104HalfEhEEvPT_S6_PKS5_PKT0_S8_bll,"ax",@progbits
	.align	128
.text._ZN2at6native39_GLOBAL__N__cee6930f_7_Loss_cu_5b0651e138nll_loss_forward_reduce_cuda_kernel_1dIN3c104HalfEhEEvPT_S6_PKS5_PKT0_S8_bll:
        .type           _ZN2at6native39_GLOBAL__N__cee6930f_7_Loss_cu_5b0651e138nll_loss_forward_reduce_cuda_kernel_1dIN3c104HalfEhEEvPT_S6_PKS5_PKT0_S8_bll,@function
        .size           _ZN2at6native39_GLOBAL__N__cee6930f_7_Loss_cu_5b0651e138nll_loss_forward_reduce_cuda_kernel_1dIN3c104HalfEhEEvPT_S6_PKS5_PKT0_S8_bll,(.L_x_10784 - _ZN2at6native39_GLOBAL__N__cee6930f_7_Loss_cu_5b0651e138nll_loss_forward_reduce_cuda_kernel_1dIN3c104HalfEhEEvPT_S6_PKS5_PKT0_S8_bll)
        .other          _ZN2at6native39_GLOBAL__N__cee6930f_7_Loss_cu_5b0651e138nll_loss_forward_reduce_cuda_kernel_1dIN3c104HalfEhEEvPT_S6_PKS5_PKT0_S8_bll,@"STO_CUDA_ENTRY STV_DEFAULT"
_ZN2at6native39_GLOBAL__N__cee6930f_7_Loss_cu_5b0651e138nll_loss_forward_reduce_cuda_kernel_1dIN3c104HalfEhEEvPT_S6_PKS5_PKT0_S8_bll:
        /* <DEDUP_REMOVED lines=24> */
.L_x_452:
[----:B------:R-:W-:Y:S05]  /*0180*/  BSYNC B6 ;  /* 0x0000000000067941 */ /* 0x000fea0003800000 */
.L_x_451:
        /* <DEDUP_REMOVED lines=15> */
[----:B------:R-:W-:Y:S01]  /*0280*/  MOV R5, UR5 ;  /* 0x0000000500057c02 */ /* 0x000fe20008000f00 */
        /* <DEDUP_REMOVED lines=10> */
.L_x_454:
[----:B------:R-:W-:Y:S01]  /*0330*/  ULDC.64 UR4, c[0x0][0x230] ;  /* 0x00008c0000047ab9 */ /* 0x000fe20000000a00 */
[----:B------:R-:W0:Y:S01]  /*0340*/  LDC.64 R2, c[0x0][0x218] ;  /* 0x00008600ff027b82 */ /* 0x000e220000000a00 */
[----:B------:R-:W-:Y:S01]  /*0350*/  ISETP.NE.U32.AND P0, PT, RZ, UR4, PT ;  /* 0x00000004ff007c0c */ /* 0x000fe2000bf05070 */
[----:B------:R-:W-:-:S03]  /*0360*/  ULDC.64 UR6, c[0x0][0x220] ;  /* 0x0000880000067ab9 */ /* 0x000fc60000000a00 */
[----:B------:R-:W-:-:S13]  /*0370*/  ISETP.NE.AND.EX P0, PT, RZ, UR5, PT, P0 ;  /* 0x00000005ff007c0c */ /* 0x000fda000bf05300 */
[----:B------:R-:W-:Y:S01]  /*0380*/  @P0 LEA R6, P1, R16, UR4, 0x1 ;  /* 0x0000000410060c11 */ /* 0x000fe2000f8208ff */
[----:B------:R-:W-:Y:S01]  /*0390*/  @!P0 HADD2 R0, -RZ.H0_H0, 1, 1 ;  /* 0x3c003c00ff008430 */ /* 0x000fe20000000900 */
[----:B------:R-:W-:-:S03]  /*03a0*/  ULDC.U8 UR4, c[0x0][0x238] ;  /* 0x00008e0000047ab9 */ /* 0x000fc60000000000 */
[----:B------:R-:W-:-:S05]  /*03b0*/  @P0 IMAD.X R7, RZ, RZ, UR5, P1 ;  /* 0x00000005ff070e24 */ /* 0x000fca00088e06ff */
[----:B------:R-:W0:Y:S01]  /*03c0*/  @P0 LDG.E.U16 R9, desc[UR36][R6.64] ;  /* 0x0000002406090981 */ /* 0x000e22000c1e1500 */
[----:B------:R-:W-:Y:S01]  /*03d0*/  UPRMT UR4, UR4, 0x8880, URZ ;  /* 0x0000888004047896 */ /* 0x000fe2000800003f */
[----:B------:R-:W-:-:S04]  /*03e0*/  LEA R4, P1, R16, UR6, 0x1 ;  /* 0x0000000610047c11 */ /* 0x000fc8000f8208ff */
[----:B------:R-:W-:Y:S02]  /*03f0*/  IADD3.X R5, RZ, UR7, RZ, P1, !PT ;  /* 0x00000007ff057c10 */ /* 0x000fe40008ffe4ff */
        /* <DEDUP_REMOVED lines=13> */
.L_x_456:
[----:B------:R-:W0:Y:S01]  /*04d0*/  LDC.64 R2, c[0x0][0x210] ;  /* 0x00008400ff027b82 */ /* 0x000e220000000a00 */
[----:B------:R-:W-:-:S05]  /*04e0*/  IMAD.MOV.U32 R0, RZ, RZ, 0x7e00 ;  /* 0x00007e00ff007424 */ /* 0x000fca00078e00ff */
[----:B0-----:R-:W-:Y:S01]  /*04f0*/  STG.E.U16 desc[UR36][R2.64], R0 ;  /* 0x0000000002007986 */ /* 0x001fe2000c101524 */
[----:B------:R-:W-:Y:S05]  /*0500*/  EXIT ;  /* 0x000000000000794d */ /* 0x000fea0003800000 */
.L_x_455:
        /* <DEDUP_REMOVED lines=8> */
.L_x_453:
[----:B------:R-:W0:Y:S08]  /*0590*/  LDC.64 R2, c[0x0][0x210] ;  /* 0x00008400ff027b82 */ /* 0x000e300000000a00 */
[----:B------:R-:W1:Y:S01]  /*05a0*/  LDC.64 R4, c[0x0][0x218] ;  /* 0x00008600ff047b82 */ /* 0x000e620000000a00 */
[----:B0-----:R-:W-:Y:S04]  /*05b0*/  STG.E.U16 desc[UR36][R2.64], RZ ;  /* 0x000000ff02007986 */ /* 0x001fe8000c101524 */
[----:B-1----:R-:W-:Y:S01]  /*05c0*/  STG.E.U16 desc[UR36][R4.64], RZ ;  /* 0x000000ff04007986 */ /* 0x002fe2000c101524 */
[----:B------:R-:W-:Y:S05]  /*05d0*/  EXIT ;  /* 0x000000000000794d */ /* 0x000fea0003800000 */
.L_x_457:
        /* <DEDUP_REMOVED lines=10> */
.L_x_10784:


//--------------------- .text._ZN2at6native39_GLOBAL__N__cee6930f_7_Loss_cu_5b0651e138nll_loss_forward_reduce_cuda_kernel_1dIflEEvPT_S4_PKS3_PKT0_S6_bll --------------------------
	.section	.text._ZN2at6native39_GLOBAL__N__cee6930f_7_Loss_cu_5b0651e138nll_loss_forward_reduce_cuda_kernel_1dIflEEvPT_S4_PKS3_PKT0_S6_bll,"ax",@progbits
	.align	128
.text._ZN2at6native39_GLOBAL__N__cee6930f_7_Loss_cu_5b0651e138nll_loss_forward_reduce_cuda_kernel_1dIflEEvPT_S4_PKS3_PKT0_S6_bll:
        .type           _ZN2at6native39_GLOBAL__N__cee6930f_7_Loss_cu_5b0651e138nll_loss_forward_reduce_cuda_kernel_1dIflEEvPT_S4_PKS3_PKT0_S6_bll,@function
        .size           _ZN2at6native39_GLOBAL__N__cee6930f_7_Loss_cu_5b0651e138nll_loss_forward_reduce_cuda_kernel_1dIflEEvPT_S4_PKS3_PKT0_S6_bll,(.L_x_10785 - _ZN2at6native39_GLOBAL__N__cee6930f_7_Loss_cu_5b0651e138nll_loss_forward_reduce_cuda_kernel_1dIflEEvPT_S4_PKS3_PKT0_S6_bll)
        .other          _ZN2at6native39_GLOBAL__N__cee6930f_7_Loss_cu_5b0651e138nll_loss_forward_reduce_cuda_kernel_1dIflEEvPT_S4_PKS3_PKT0_S6_bll,@"STO_CUDA_ENTRY STV_DEFAULT"
_ZN2at6native39_GLOBAL__N__cee6930f_7_Loss_cu_5b0651e138nll_loss_forward_reduce_cuda_kernel_1dIflEEvPT_S4_PKS3_PKT0_S6_bll:
        /* <DEDUP_REMOVED lines=24> */
.L_x_459:
[----:B------:R-:W-:Y:S05]  /*0180*/  BSYNC B6 ;  /* 0x0000000000067941 */ /* 0x000fea0003800000 */
.L_x_458:
        /* <DEDUP_REMOVED lines=29> */
.L_x_461:
[----:B------:R-:W-:Y:S01]  /*0360*/  ULDC.64 UR4, c[0x0][0x230] ;  /* 0x00008c0000047ab9 */ /* 0x000fe20000000a00 */
[----:B------:R-:W-:Y:S01]  /*0370*/  IMAD.MOV.U32 R9, RZ, RZ, 0x3f800000 ;  /* 0x3f800000ff097424 */ /* 0x000fe200078e00ff */
[----:B------:R-:W-:Y:S01]  /*0380*/  ISETP.NE.U32.AND P0, PT, RZ, UR4, PT ;  /* 0x00000004ff007c0c */ /* 0x000fe2000bf05070 */
[----:B------:R-:W0:Y:S01]  /*0390*/  LDC.64 R2, c[0x0][0x218] ;  /* 0x00008600ff027b82 */ /* 0x000e220000000a00 */
[----:B------:R-:W-:Y:S02]  /*03a0*/  ULDC.64 UR6, c[0x0][0x220] ;  /* 0x0000880000067ab9 */ /* 0x000fe40000000a00 */
[----:B------:R-:W-:-:S13]  /*03b0*/  ISETP.NE.AND.EX P0, PT, RZ, UR5, PT, P0 ;  /* 0x00000005ff007c0c */ /* 0x000fda000bf05300 */
[----:B------:R-:W-:Y:S01]  /*03c0*/  @P0 LEA R6, P1, R16, UR4, 0x2 ;  /* 0x0000000410060c11 */ /* 0x000fe2000f8210ff */
[----:B------:R-:W-:-:S03]  /*03d0*/  ULDC.U8 UR4, c[0x0][0x238] ;  /* 0x00008e0000047ab9 */ /* 0x000fc60000000000 */
[----:B------:R-:W-:-:S05]  /*03e0*/  @P0 LEA.HI.X R7, R16, UR5, R17, 0x2, P1 ;  /* 0x0000000510070c11 */ /* 0x000fca00088f1411 */
[----:B------:R-:W0:Y:S01]  /*03f0*/  @P0 LDG.E R9, desc[UR36][R6.64] ;  /* 0x0000002406090981 */ /* 0x000e22000c1e1900 */
[----:B------:R-:W-:Y:S01]  /*0400*/  UPRMT UR4, UR4, 0x8880, URZ ;  /* 0x0000888004047896 */ /* 0x000fe2000800003f */
[----:B------:R-:W-:-:S04]  /*0410*/  LEA R4, P1, R16, UR6, 0x2 ;  /* 0x0000000610047c11 */ /* 0x000fc8000f8210ff */
[----:B------:R-:W-:Y:S02]  /*0420*/  LEA.HI.X R5, R16, UR7, R17, 0x2, P1 ;  /* 0x0000000710057c11 */ /* 0x000fe400088f1411 */
[----:B------:R-:W-:Y:S01]  /*0430*/  ISETP.NE.AND P0, PT, RZ, UR4, PT ;  /* 0x00000004ff007c0c */ /* 0x000fe2000bf05270 */
[----:B0-----:R0:W-:-:S12]  /*0440*/  STG.E desc[UR36][R2.64], R9 ;  /* 0x0000000902007986 */ /* 0x0011d8000c101924 */
[----:B------:R-:W-:Y:S05]  /*0450*/  @!P0 BRA `(.L_x_462) ;  /* 0x00000000002c8947 */ /* 0x000fea0003800000 */
[----:B------:R-:W-:-:S13]  /*0460*/  FSETP.NEU.FTZ.AND P0, PT, R9, RZ, PT ;  /* 0x000000ff0900720b */ /* 0x000fda0003f1d000 */
[----:B------:R-:W-:Y:S05]  /*0470*/  @!P0 BRA `(.L_x_463) ;  /* 0x0000000000148947 */ /* 0x000fea0003800000 */
[----:B------:R-:W2:Y:S01]  /*0480*/  LDG.E R4, desc[UR36][R4.64] ;  /* 0x0000002404047981 */ /* 0x000ea2000c1e1900 */
[----:B0-----:R-:W0:Y:S01]  /*0490*/  LDC.64 R2, c[0x0][0x210] ;  /* 0x00008400ff027b82 */ /* 0x001e220000000a00 */
[----:B--2---:R-:W-:-:S05]  /*04a0*/  FADD.FTZ R7, -R4, -RZ ;  /* 0x800000ff04077221 */ /* 0x004fca0000010100 */
[----:B0-----:R-:W-:Y:S01]  /*04b0*/  STG.E desc[UR36][R2.64], R7 ;  /* 0x0000000702007986 */ /* 0x001fe2000c101924 */
[----:B------:R-:W-:Y:S05]  /*04c0*/  EXIT ;  /* 0x000000000000794d */ /* 0x000fea0003800000 */
.L_x_463:
[----:B0-----:R-:W0:Y:S01]  /*04d0*/  LDC.64 R2, c[0x0][0x210] ;  /* 0x00008400ff027b82 */ /* 0x001e220000000a00 */
[----:B------:R-:W-:-:S05]  /*04e0*/  IMAD.MOV.U32 R5, RZ, RZ, 0x7fc00000 ;  /* 0x7fc00000ff057424 */ /* 0x000fca00078e00ff */
[----:B0-----:R-:W-:Y:S01]  /*04f0*/  STG.E desc[UR36][R2.64], R5 ;  /* 0x0000000502007986 */ /* 0x001fe2000c101924 */
[----:B------:R-:W-:Y:S05]  /*0500*/  EXIT ;  /* 0x000000000000794d */ /* 0x000fea0003800000 */
.L_x_462:
[----:B------:R-:W2:Y:S01]  /*0510*/  LDG.E R0, desc[UR36][R4.64] ;  /* 0x0000002404007981 */ /* 0x000ea2000c1e1900 */
[----:B0-----:R-:W0:Y:S01]  /*0520*/  LDC.64 R2, c[0x0][0x210] ;  /* 0x00008400ff027b82 */ /* 0x001e220000000a00 */
[----:B--2---:R-:W-:-:S05]  /*0530*/  FFMA.FTZ R9, -R0, R9, -RZ ;  /* 0x0000000900097223 */ /* 0x004fca00000109ff */
[----:B0-----:R-:W-:Y:S01]  /*0540*/  STG.E desc[UR36][R2.64], R9 ;  /* 0x0000000902007986 */ /* 0x001fe2000c101924 */
[----:B------:R-:W-:Y:S05]  /*0550*/  EXIT ;  /* 0x000000000000794d */ /* 0x000fea0003800000 */
.L_x_460:
[----:B------:R-:W0:Y:S08]  /*0560*/  LDC.64 R2, c[0x0][0x210] ;  /* 0x00008400ff027b82 */ /* 0x000e300000000a00 */
[----:B------:R-:W1:Y:S01]  /*0570*/  LDC.64 R4, c[0x0][0x218] ;  /* 0x00008600ff047b82 */ /* 0x000e620000000a00 */
[----:B0-----:R-:W-:Y:S04]  /*0580*/  STG.E desc[UR36][R2.64], RZ ;  /* 0x000000ff02007986 */ /* 0x001fe8000c101924 */
[----:B-1----:R-:W-:Y:S01]  /*0590*/  STG.E desc[UR36][R4.64], RZ ;  /* 0x000000ff04007986 */ /* 0x002fe2000c101924 */
[----:B------:R-:W-:Y:S05]  /*05a0*/  EXIT ;  /* 0x000000000000794d */ /* 0x000fea0003800000 */
.L_x_464:
        /* <DEDUP_REMOVED lines=13> */
.L_x_10785:


//--------------------- .text._ZN2at6native39_GLOBAL__N__cee6930f_7_Loss_cu_5b0651e138nll_loss_forward_reduce_cuda_kernel_1dIfhEEvPT_S4_PKS3_PKT0_S6_bll --------------------------
	.section	.text._ZN2at6native39_GLOBAL__N__cee6930f_7_Loss_cu_5b0651e138nll_loss_forward_reduce_cuda_kernel_1dIfhEEvPT_S4_PKS3_PKT0_S6_bll,"ax",@progbits
	.align	128
.text._ZN2at6native39_GLOBAL__N__cee6930f_7_Loss_cu_5b0651e138nll_loss_forward_reduce_cuda_kernel_1dIfhEEvPT_S4_PKS3_PKT0_S6_bll:
        .type           _ZN2at6native39_GLOBAL__N__cee6930f_7_Loss_cu_5b0651e138nll_loss_forward_reduce_cuda_kernel_1dIfhEEvPT_S4_PKS3_PKT0_S6_bll,@function
        .size           _ZN2at6native39_GLOBAL__N__cee6930f_7_Loss_cu_5b0651e138nll_loss_forward_reduce_cuda_kernel_1dIfhEEvPT_S4_PKS3_PKT0_S6_bll,(.L_x_10786 - _ZN2at6native39_GLOBAL__N__cee6930f_7_Loss_cu_5b0651e138nll_loss_forward_reduce_cuda_kernel_1dIfhEEvPT_S4_PKS3_PKT0_S6_bll)
        .other          _ZN2at6native39_GLOBAL__N__cee6930f_7_Loss_cu_5b0651e138nll_loss_forward_reduce_cuda_kernel_1dIfhEEvPT_S4_PKS3_PKT0_S6_bll,@"STO_CUDA_ENTRY STV_DEFAULT"
_ZN2at6native39_GLOBAL__N__cee6930f_7_Loss_cu_5b0651e138nll_loss_forward_reduce_cuda_kernel_1dIfhEEvPT_S4_PKS3_PKT0_S6_bll:
        /* <DEDUP_REMOVED lines=24> */
.L_x_466:
[----:B------:R-:W-:Y:S05]  /*0180*/  BSYNC B6 ;  /* 0x0000000000067941 */ /* 0x000fea0003800000 */
.L_x_465:
        /* <DEDUP_REMOVED lines=26> */
.L_x_468:
[----:B------:R-:W-:Y:S01]  /*0330*/  ULDC.64 UR4, c[0x0][0x230] ;  /* 0x00008c0000047ab9 */ /* 0x000fe20000000a00 */
[----:B------:R-:W-:Y:S01]  /*0340*/  IMAD.MOV.U32 R9, RZ, RZ, 0x3f800000 ;  /* 0x3f800000ff097424 */ /* 0x000fe200078e00ff */
[----:B------:R-:W-:Y:S01]  /*0350*/  ISETP.NE.U32.AND P0, PT, RZ, UR4, PT ;  /* 0x00000004ff007c0c */ /* 0x000fe2000bf05070 */
[----:B------:R-:W0:Y:S01]  /*0360*/  LDC.64 R2, c[0x0][0x218] ;  /* 0x00008600ff027b82 */ /* 0x000e220000000a00 */
[----:B------:R-:W-:Y:S02]  /*0370*/  ULDC.64 UR6, c[0x0][0x220] ;  /* 0x0000880000067ab9 */ /* 0x000fe40000000a00 */
[----:B------:R-:W-:-:S13]  /*0380*/  ISETP.NE.AND.EX P0, PT, RZ, UR5, PT, P0 ;  /* 0x00000005ff007c0c */ /* 0x000fda000bf05300 */
[----:B------:R-:W-:Y:S01]  /*0390*/  @P0 LEA R6, P1, R16, UR4, 0x2 ;  /* 0x0000000410060c11 */ /* 0x000fe2000f8210ff */
[----:B------:R-:W-:-:S04]  /*03a0*/  ULDC.U8 UR4, c[0x0][0x238] ;  /* 0x00008e0000047ab9 */ /* 0x000fc80000000000 */
[----:B------:R-:W-:-:S05]  /*03b0*/  @P0 IMAD.X R7, RZ, RZ, UR5, P1 ;  /* 0x00000005ff070e24 */ /* 0x000fca00088e06ff */
[----:B------:R-:W0:Y:S01]  /*03c0*/  @P0 LDG.E R9, desc[UR36][R6.64] ;  /* 0x0000002406090981 */ /* 0x000e22000c1e1900 */
[----:B------:R-:W-:Y:S01]  /*03d0*/  UPRMT UR4, UR4, 0x8880, URZ ;  /* 0x0000888004047896 */ /* 0x000fe2000800003f */
[----:B------:R-:W-:-:S04]  /*03e0*/  LEA R4, P1, R16, UR6, 0x2 ;  /* 0x0000000610047c11 */ /* 0x000fc8000f8210ff */
[----:B------:R-:W-:Y:S02]  /*03f0*/  IADD3.X R5, RZ, UR7, RZ, P1, !PT ;  /* 0x00000007ff057c10 */ /* 0x000fe40008ffe4ff */
        /* <DEDUP_REMOVED lines=10> */
.L_x_470:
[----:B0-----:R-:W0:Y:S01]  /*04a0*/  LDC.64 R2, c[0x0][0x210] ;  /* 0x00008400ff027b82 */ /* 0x001e220000000a00 */
[----:B------:R-:W-:-:S05]  /*04b0*/  IMAD.MOV.U32 R5, RZ, RZ, 0x7fc00000 ;  /* 0x7fc00000ff057424 */ /* 0x000fca00078e00ff */
[----:B0-----:R-:W-:Y:S01]  /*04c0*/  STG.E desc[UR36][R2.64], R5 ;  /* 0x0000000502007986 */ /* 0x001fe2000c101924 */
[----:B------:R-:W-:Y:S05]  /*04d0*/  EXIT ;  /* 0x000000000000794d */ /* 0x000fea0003800000 */
.L_x_469:
[----:B------:R-:W2:Y:S01]  /*04e0*/  LDG.E R0, desc[UR36][R4.64] ;  /* 0x0000002404007981 */ /* 0x000ea2000c1e1900 */
[----:B0-----:R-:W0:Y:S01]  /*04f0*/  LDC.64 R2, c[0x0][0x210] ;  /* 0x00008400ff027b82 */ /* 0x001e220000000a00 */
[----:B--2---:R-:W-:-:S05]  /*0500*/  FFMA.FTZ R9, -R0, R9, -RZ ;  /* 0x0000000900097223 */ /* 0x004fca00000109ff */
[----:B0-----:R-:W-:Y:S01]  /*0510*/  STG.E desc[UR36][R2.64], R9 ;  /* 0x0000000902007986 */ /* 0x001fe2000c101924 */
[----:B------:R-:W-:Y:S05]  /*0520*/  EXIT ;  /* 0x000000000000794d */ /* 0x000fea0003800000 */
.L_x_467:
[----:B------:R-:W0:Y:S08]  /*0530*/  LDC.64 R2, c[0x0][0x210] ;  /* 0x00008400ff027b82 */ /* 0x000e300000000a00 */
[----:B------:R-:W1:Y:S01]  /*0540*/  LDC.64 R4, c[0x0][0x218] ;  /* 0x00008600ff047b82 */ /* 0x000e620000000a00 */
[----:B0-----:R-:W-:Y:S04]  /*0550*/  STG.E desc[UR36][R2.64], RZ ;  /* 0x000000ff02007986 */ /* 0x001fe8000c101924 */
[----:B-1----:R-:W-:Y:S01]  /*0560*/  STG.E desc[UR36][R4.64], RZ ;  /* 0x000000ff04007986 */ /* 0x002fe2000c101924 */
[----:B------:R-:W-:Y:S05]  /*0570*/  EXIT ;  /* 0x000000000000794d */ /* 0x000fea0003800000 */
.L_x_471:
        /* <DEDUP_REMOVED lines=16> */
.L_x_10786:


//--------------------- .text._ZN2at6native39_GLOBAL__N__cee6930f_7_Loss_cu_5b0651e138nll_loss_forward_reduce_cuda_kernel_1dIdlEEvPT_S4_PKS3_PKT0_S6_bll --------------------------
	.section	.text._ZN2at6native39_GLOBAL__N__cee6930f_7_Loss_cu_5b0651e138nll_loss_forward_reduce_cuda_kernel_1dIdlEEvPT_S4_PKS3_PKT0_S6_bll,"ax",@progbits
	.align	128
.text._ZN2at6native39_GLOBAL__N__cee6930f_7_Loss_cu_5b0651e138nll_loss_forward_reduce_cuda_kernel_1dIdlEEvPT_S4_PKS3_PKT0_S6_bll:
        .type           _ZN2at6native39_GLOBAL__N__cee6930f_7_Loss_cu_5b0651e138nll_loss_forward_reduce_cuda_kernel_1dIdlEEvPT_S4_PKS3_PKT0_S6_bll,@function
        .size           _ZN2at6native39_GLOBAL__N__cee6930f_7_Loss_cu_5b0651e138nll_loss_forward_reduce_cuda_kernel_1dIdlEEvPT_S4_PKS3_PKT0_S6_bll,(.L_x_10787 - _ZN2at6native39_GLOBAL__N__cee6930f_7_Loss_cu_5b0651e138nll_loss_forward_reduce_cuda_kernel_1dIdlEEvPT_S4_PKS3_PKT0_S6_bll)
        .other          _ZN2at6native39_GLOBAL__N__cee6930f_7_Loss_cu_5b0651e138nll_loss_forward_reduce_cuda_kernel_1dIdlEEvPT_S4_PKS3_PKT0_S6_bll,@"STO_CUDA_ENTRY STV_DEFAULT"
_ZN2at6native39_GLOBAL__N__cee6930f_7_Loss_cu_5b0651e138nll_loss_forward_reduce_cuda_kernel_1dIdlEEvPT_S4_PKS3_PKT0_S6_bll:
        /* <DEDUP_REMOVED lines=24> */
.L_x_473:
[----:B------:R-:W-:Y:S05]  /*0180*/  BSYNC B6 ;  /* 0x0000000000067941 */ /* 0x000fea0003800000 */
.L_x_472:
        /* <DEDUP_REMOVED lines=29> */
.L_x_475:
[----:B------:R-:W-:Y:S01]  /*0360*/  ULDC.64 UR4, c[0x0][0x230] ;  /* 0x00008c0000047ab9 */ /* 0x000fe20000000a00 */
[----:B------:R-:W-:Y:S01]  /*0370*/  HFMA2.MMA R2, -RZ, RZ, 0, 0 ;  /* 0x00000000ff027435 */ /* 0x000fe200000001ff */
[----:B------:R-:W-:Y:S01]  /*0380*/  ISETP.NE.U32.AND P0, PT, RZ, UR4, PT ;  /* 0x00000004ff007c0c */ /* 0x000fe2000bf05070 */
[----:B------:R-:W-:Y:S01]  /*0390*/  IMAD.MOV.U32 R3, RZ, RZ, 0x3ff00000 ;  /* 0x3ff00000ff037424 */ /* 0x000fe200078e00ff */
[----:B------:R-:W0:Y:S01]  /*03a0*/  LDC.64 R4, c[0x0][0x218] ;  /* 0x00008600ff047b82 */ /* 0x000e220000000a00 */
[----:B------:R-:W-:Y:S01]  /*03b0*/  ULDC.64 UR6, c[0x0][0x220] ;  /* 0x0000880000067ab9 */ /* 0x000fe20000000a00 */
[----:B------:R-:W-:-:S13]  /*03c0*/  ISETP.NE.AND.EX P0, PT, RZ, UR5, PT, P0 ;  /* 0x00000005ff007c0c */ /* 0x000fda000bf05300 */
[----:B------:R-:W-:Y:S01]  /*03d0*/  @P0 LEA R8, P1, R16, UR4, 0x3 ;  /* 0x0000000410080c11 */ /* 0x000fe2000f8218ff */
[----:B------:R-:W-:-:S03]  /*03e0*/  ULDC.U8 UR4, c[0x0][0x238] ;  /* 0x00008e0000047ab9 */ /* 0x000fc60000000000 */
[----:B------:R-:W-:-:S05]  /*03f0*/  @P0 LEA.HI.X R9, R16, UR5, R17, 0x3, P1 ;  /* 0x0000000510090c11 */ /* 0x000fca00088f1c11 */
[----:B------:R-:W0:Y:S01]  /*0400*/  @P0 LDG.E.64 R2, desc[UR36][R8.64] ;  /* 0x0000002408020981 */ /* 0x000e22000c1e1b00 */
[----:B------:R-:W-:Y:S01]  /*0410*/  UPRMT UR4, UR4, 0x8880, URZ ;  /* 0x0000888004047896 */ /* 0x000fe2000800003f */
[----:B------:R-:W-:-:S04]  /*0420*/  LEA R6, P1, R16, UR6, 0x3 ;  /* 0x0000000610067c11 */ /* 0x000fc8000f8218ff */
[----:B------:R-:W-:Y:S02]  /*0430*/  LEA.HI.X R7, R16, UR7, R17, 0x3, P1 ;  /* 0x0000000710077c11 */ /* 0x000fe400088f1c11 */
[----:B------:R-:W-:Y:S01]  /*0440*/  ISETP.NE.AND P0, PT, RZ, UR4, PT ;  /* 0x00000004ff007c0c */ /* 0x000fe2000bf05270 */
[----:B0-----:R0:W-:-:S12]  /*0450*/  STG.E.64 desc[UR36][R4.64], R2 ;  /* 0x0000000204007986 */ /* 0x0011d8000c101b24 */
[----:B------:R-:W-:Y:S05]  /*0460*/  @!P0 BRA `(.L_x_476) ;  /* 0x0000000000308947 */ /* 0x000fea0003800000 */
[----:B------:R-:W-:-:S14]  /*0470*/  DSETP.NEU.AND P0, PT, R2, RZ, PT ;  /* 0x000000ff0200722a */ /* 0x000fdc0003f0d000 */
[----:B------:R-:W-:Y:S05]  /*0480*/  @!P0 BRA `(.L_x_477) ;  /* 0x0000000000148947 */ /* 0x000fea0003800000 */
[----:B------:R-:W2:Y:S01]  /*0490*/  LDG.E.64 R6, desc[UR36][R6.64] ;  /* 0x0000002406067981 */ /* 0x000ea2000c1e1b00 */
[----:B0-----:R-:W0:Y:S01]  /*04a0*/  LDC.64 R2, c[0x0][0x210] ;  /* 0x00008400ff027b82 */ /* 0x001e220000000a00 */
[----:B--2---:R-:W-:-:S07]  /*04b0*/  DADD R4, -RZ, -R6 ;  /* 0x00000000ff047229 */ /* 0x004fce0000000906 */
[----:B0-----:R-:W-:Y:S01]  /*04c0*/  STG.E.64 desc[UR36][R2.64], R4 ;  /* 0x0000000402007986 */ /* 0x001fe2000c101b24 */
[----:B------:R-:W-:Y:S05]  /*04d0*/  EXIT ;  /* 0x000000000000794d */ /* 0x000fea0003800000 */
.L_x_477:
[----:B0-----:R-:W0:Y:S01]  /*04e0*/  LDC.64 R4, c[0x0][0x210] ;  /* 0x00008400ff047b82 */ /* 0x001e220000000a00 */
[----:B------:R-:W-:Y:S02]  /*04f0*/  IMAD.MOV.U32 R2, RZ, RZ, 0x0 ;  /* 0x00000000ff027424 */ /* 0x000fe400078e00ff */
[----:B------:R-:W-:-:S05]  /*0500*/  IMAD.MOV.U32 R3, RZ, RZ, 0x7ff80000 ;  /* 0x7ff80000ff037424 */ /* 0x000fca00078e00ff */
[----:B0-----:R-:W-:Y:S01]  /*0510*/  STG.E.64 desc[UR36][R4.64], R2 ;  /* 0x0000000204007986 */ /* 0x001fe2000c101b24 */
[----:B------:R-:W-:Y:S05]  /*0520*/  EXIT ;  /* 0x000000000000794d */ /* 0x000fea0003800000 */
.L_x_476:
[----:B------:R-:W2:Y:S01]  /*0530*/  LDG.E.64 R6, desc[UR36][R6.64] ;  /* 0x0000002406067981 */ /* 0x000ea2000c1e1b00 */
[----:B0-----:R-:W0:Y:S01]  /*0540*/  LDC.64 R4, c[0x0][0x210] ;  /* 0x00008400ff047b82 */ /* 0x001e220000000a00 */
[----:B--2---:R-:W-:-:S08]  /*0550*/  DMUL R2, R6, R2 ;  /* 0x0000000206027228 */ /* 0x004fd00000000000 */
[----:B------:R-:W-:-:S07]  /*0560*/  DADD R2, -RZ, -R2 ;  /* 0x00000000ff027229 */ /* 0x000fce0000000902 */
[----:B0-----:R-:W-:Y:S01]  /*0570*/  STG.E.64 desc[UR36][R4.64], R2 ;  /* 0x0000000204007986 */ /* 0x001fe2000c101b24 */
[----:B------:R-:W-:Y:S05]  /*0580*/  EXIT ;  /* 0x000000000000794d */ /* 0x000fea0003800000 */
.L_x_474:
[----:B------:R-:W0:Y:S08]  /*0590*/  LDC.64 R2, c[0x0][0x210] ;  /* 0x00008400ff027b82 */ /* 0x000e300000000a00 */
[----:B------:R-:W1:Y:S01]  /*05a0*/  LDC.64 R4, c[0x0][0x218] ;  /* 0x00008600ff047b82 */ /* 0x000e620000000a00 */
[----:B0-----:R-:W-:Y:S04]  /*05b0*/  STG.E.64 desc[UR36][R2.64], RZ ;  /* 0x000000ff02007986 */ /* 0x001fe8000c101b24 */
[----:B-1----:R-:W-:Y:S01]  /*05c0*/  STG.E.64 desc[UR36][R4.64], RZ ;  /* 0x000000ff04007986 */ /* 0x002fe2000c101b24 */
[----:B------:R-:W-:Y:S05]  /*05d0*/  EXIT ;  /* 0x000000000000794d */ /* 0x000fea0003800000 */
.L_x_478:
        /* <DEDUP_REMOVED lines=10> */
.L_x_10787:


//--------------------- .text._ZN2at6native39_GLOBAL__N__cee6930f_7_Loss_cu_5b0651e138nll_loss_forward_reduce_cuda_kernel_1dIdhEEvPT_S4_PKS3_PKT0_S6_bll --------------------------
	.section	.text._ZN2at6native39_GLOBAL__N__cee6930f_7_Loss_cu_5b0651e138nll_loss_forward_reduce_cuda_kernel_1dIdhEEvPT_S4_PKS3_PKT0_S6_bll,"ax",@progbits
	.align	128
.text._ZN2at6native39_GLOBAL__N__cee6930f_7_Loss_cu_5b0651e138nll_loss_forward_reduce_cuda_kernel_1dIdhEEvPT_S4_PKS3_PKT0_S6_bll:
        .type           _ZN2at6native39_GLOBAL__N__cee6930f_7_Loss_cu_5b0651e138nll_loss_forward_reduce_cuda_kernel_1dIdhEEvPT_S4_PKS3_PKT0_S6_bll,@function
        .size           _ZN2at6native39_GLOBAL__N__cee6930f_7_Loss_cu_5b0651e138nll_loss_forward_reduce_cuda_kernel_1dIdhEEvPT_S4_PKS3_PKT0_S6_bll,(.L_x_10788 - _ZN2at6native39_GLOBAL__N__cee6930f_7_Loss_cu_5b0651e138nll_loss_forward_reduce_cuda_kernel_1dIdhEEvPT_S4_PKS3_PKT0_S6_bll)
        .other          _ZN2at6native39_GLOBAL__N__cee6930f_7_Loss_cu_5b0651e138nll_loss_forward_reduce_cuda_kernel_1dIdhEEvPT_S4_PKS3_PKT0_S6_bll,@"STO_CUDA_ENTRY STV_DEFAULT"
_ZN2at6native39_GLOBAL__N__cee6930f_7_Loss_cu_5b0651e138nll_loss_forward_reduce_cuda_kernel_1dIdhEEvPT_S4_PKS3_PKT0_S6_bll:
        /* <DEDUP_REMOVED lines=16> */
[----:B------:R-:W-:Y:S01]  /*0100*/  IMAD.U32 R6, RZ, RZ, UR4 ;  /* 0x00000004ff067e24 */ /* 0x000fe2000f8e00ff */
[----:B------:R-:W-:Y:S01]  /*0110*/  MOV R10, UR6 ;  /* 0x00000006000a7c02 */ /* 0x000fe20008000f00 */
[----:B------:R-:W-:-:S02]  /*0120*/  IMAD.U32 R7, RZ, RZ, UR5 ;  /* 0x00000005ff077e24 */ /* 0x000fc4000f8e00ff */
[----:B------:R-:W-:Y:S02]  /*0130*/  IMAD.U32 R11, RZ, RZ, UR7 ;  /* 0x00000007ff0b7e24 */ /* 0x000fe4000f8e00ff */
[----:B------:R-:W-:Y:S02]  /*0140*/  IMAD.MOV.U32 R8, RZ, RZ, 0xc5 ;  /* 0x000000c5ff087424 */ /* 0x000fe400078e00ff */
[----:B0-----:R-:W-:-:S07]  /*0150*/  IMAD.MOV.U32 R12, RZ, RZ, 0x1 ;  /* 0x00000001ff0c7424 */ /* 0x001fce00078e00ff */
[----:B------:R-:W-:-:S07]  /*0160*/  LEPC R20, `(.L_x_480) ;  /* 0x000000001014794e */ /* 0x000fce0000000000 */
[----:B-1----:R-:W-:Y:S05]  /*0170*/  CALL.ABS.NOINC R2 ;  /* 0x0000000002007343 */ /* 0x002fea0003c00000 */
.L_x_480:
[----:B------:R-:W-:Y:S05]  /*0180*/  BSYNC B6 ;  /* 0x0000000000067941 */ /* 0x000fea0003800000 */
.L_x_479:
        /* <DEDUP_REMOVED lines=26> */
.L_x_482:
[----:B------:R-:W-:Y:S01]  /*0330*/  ULDC.64 UR4, c[0x0][0x230] ;  /* 0x00008c0000047ab9 */ /* 0x000fe20000000a00 */
[----:B------:R-:W-:Y:S01]  /*0340*/  MOV R2, 0x0 ;  /* 0x0000000000027802 */ /* 0x000fe20000000f00 */
        /* <DEDUP_REMOVED lines=8> */
[----:B------:R-:W0:Y:S01]  /*03d0*/  @P0 LDG.E.64 R2, desc[UR36][R8.64] ;  /* 0x0000002408020981 */ /* 0x000e22000c1e1b00 */
[----:B------:R-:W-:Y:S01]  /*03e0*/  UPRMT UR4, UR4, 0x8880, URZ ;  /* 0x0000888004047896 */ /* 0x000fe2000800003f */
[----:B------:R-:W-:-:S05]  /*03f0*/  LEA R6, P1, R16, UR6, 0x3 ;  /* 0x0000000610067c11 */ /* 0x000fca000f8218ff */
[----:B------:R-:W-:Y:S01]  /*0400*/  ISETP.NE.AND P0, PT, RZ, UR4, PT ;  /* 0x00000004ff007c0c */ /* 0x000fe2000bf05270 */
[----:B------:R-:W-:Y:S01]  /*0410*/  IMAD.X R7, RZ, RZ, UR7, P1 ;  /* 0x00000007ff077e24 */ /* 0x000fe200088e06ff */
[----:B0-----:R0:W-:Y:S11]  /*0420*/  STG.E.64 desc[UR36][R4.64], R2 ;  /* 0x0000000204007986 */ /* 0x0011f6000c101b24 */
        /* <DEDUP_REMOVED lines=8> */
.L_x_484:
[----:B0-----:R-:W0:Y:S01]  /*04b0*/  LDC.64 R4, c[0x0][0x210] ;  /* 0x00008400ff047b82 */ /* 0x001e220000000a00 */
[----:B------:R-:W-:Y:S01]  /*04c0*/  MOV R2, 0x0 ;  /* 0x0000000000027802 */ /* 0x000fe20000000f00 */
[----:B------:R-:W-:-:S05]  /*04d0*/  IMAD.MOV.U32 R3, RZ, RZ, 0x7ff80000 ;  /* 0x7ff80000ff037424 */ /* 0x000fca00078e00ff */
[----:B0-----:R-:W-:Y:S01]  /*04e0*/  STG.E.64 desc[UR36][R4.64], R2 ;  /* 0x0000000204007986 */ /* 0x001fe2000c101b24 */
[----:B------:R-:W-:Y:S05]  /*04f0*/  EXIT ;  /* 0x000000000000794d */ /* 0x000fea0003800000 */
.L_x_483:
[----:B------:R-:W2:Y:S01]  /*0500*/  LDG.E.64 R6, desc[UR36][R6.64] ;  /* 0x0000002406067981 */ /* 0x000ea2000c1e1b00 */
[----:B0-----:R-:W0:Y:S01]  /*0510*/  LDC.64 R4, c[0x0][0x210] ;  /* 0x00008400ff047b82 */ /* 0x001e220000000a00 */
[----:B--2---:R-:W-:-:S08]  /*0520*/  DMUL R2, R6, R2 ;  /* 0x0000000206027228 */ /* 0x004fd00000000000 */
[----:B------:R-:W-:-:S07]  /*0530*/  DADD R2, -RZ, -R2 ;  /* 0x00000000ff027229 */ /* 0x000fce0000000902 */
[----:B0-----:R-:W-:Y:S01]  /*0540*/  STG.E.64 desc[UR36][R4.64], R2 ;  /* 0x0000000204007986 */ /* 0x001fe2000c101b24 */
[----:B------:R-:W-:Y:S05]  /*0550*/  EXIT ;  /* 0x000000000000794d */ /* 0x000fea0003800000 */
.L_x_481:
[----:B------:R-:W0:Y:S08]  /*0560*/  LDC.64 R2, c[0x0][0x210] ;  /* 0x00008400ff027b82 */ /* 0x000e300000000a00 */
[----:B------:R-:W1:Y:S01]  /*0570*/  LDC.64 R4, c[0x0][0x218] ;  /* 0x00008600ff047b82 */ /* 0x000e620000000a00 */
[----:B0-----:R-:W-:Y:S04]  /*0580*/  STG.E.64 desc[UR36][R2.64], RZ ;  /* 0x000000ff02007986 */ /* 0x001fe8000c101b24 */
[----:B-1----:R-:W-:Y:S01]  /*0590*/  STG.E.64 desc[UR36][R4.64], RZ ;  /* 0x000000ff04007986 */ /* 0x002fe2000c101b24 */
[----:B------:R-:W-:Y:S05]  /*05a0*/  EXIT ;  /* 0x000000000000794d */ /* 0x000fea0003800000 */
.L_x_485:
        /* <DEDUP_REMOVED lines=13> */
.L_x_10788:


//--------------------- .text._ZN2at6native39_GLOBAL__N__cee6930f_7_Loss_cu_5b0651e138nll_loss_forward_no_reduce_cuda_kernelIN3c108BFloat16ElEEvlNS_27GenericPackedTensorAccessorIT_Lm2ENS_16DefaultPtrTraitsElEEPKT0_PS6_PKS6_ll --------------------------
	.section	.text._ZN2at6native39_GLOBAL__N__cee6930f_7_Loss_cu_5b0651e138nll_loss_forward_no_reduce_cuda_kernelIN3c108BFloat16ElEEvlNS_27GenericPackedTensorAccessorIT_Lm2ENS_16DefaultPtrTraitsElEEPKT0_PS6_PKS6_ll,"ax",@progbits
	.align	128
.text._ZN2at6native39_GLOBAL__N__cee6930f_7_Loss_cu_5b0651e138nll_loss_forward_no_reduce_cuda_kernelIN3c108BFloat16ElEEvlNS_27GenericPackedTensorAccessorIT_Lm2ENS_16DefaultPtrTraitsElEEPKT0_PS6_PKS6_ll:
        .type           _ZN2at6native39_GLOBAL__N__cee6930f_7_Loss_cu_5b0651e138nll_loss_forward_no_reduce_cuda_kernelIN3c108BFloat16ElEEvlNS_27GenericPackedTensorAccessorIT_Lm2ENS_16DefaultPtrTraitsElEEPKT0_PS6_PKS6_ll,@function
        .size           _ZN2at6native39_GLOBAL__N__cee6930f_7_Loss_cu_5b0651e138nll_loss_forward_no_reduce_cuda_kernelIN3c108BFloat16ElEEvlNS_27GenericPackedTensorAccessorIT_Lm2ENS_16DefaultPtrTraitsElEEPKT0_PS6_PKS6_ll,(.L_x_10789 - _ZN2at6native39_GLOBAL__N__cee6930f_7_Loss_cu_5b0651e138nll_loss_forward_no_reduce_cuda_kernelIN3c108BFloat16ElEEvlNS_27GenericPackedTensorAccessorIT_Lm2ENS_16DefaultPtrTraitsElEEPKT0_PS6_PKS6_ll)
        .other          _ZN2at6native39_GLOBAL__N__cee6930f_7_Loss_cu_5b0651e138nll_loss_forward_no_reduce_cuda_kernelIN3c108BFloat16ElEEvlNS_27GenericPackedTensorAccessorIT_Lm2ENS_16DefaultPtrTraitsElEEPKT0_PS6_PKS6_ll,@"STO_CUDA_ENTRY STV_DEFAULT"
_ZN2at6native39_GLOBAL__N__cee6930f_7_Loss_cu_5b0651e138nll_loss_forward_no_reduce_cuda_kernelIN3c108BFloat16ElEEvlNS_27GenericPackedTensorAccessorIT_Lm2ENS_16DefaultPtrTraitsElEEPKT0_PS6_PKS6_ll:
[----:B------:R-:W0:Y:S01]  /*0000*/  LDC R1, c[0x0][0x28] ;  /* 0x00000a00ff017b82 */ /* 0x000e220000000800 */
[----:B------:R-:W1:Y:S07]  /*0010*/  S2R R2, SR_TID.X ;  /* 0x0000000000027919 */ /* 0x000e6e0000002100 */
[----:B------:R-:W1:Y:S01]  /*0020*/  S2UR UR4, SR_CTAID.X ;  /* 0x00000000000479c3 */ /* 0x000e620000002500 */
[----:B------:R-:W-:-:S07]  /*0030*/  IMAD.MOV.U32 R3, RZ, RZ, RZ ;  /* 0x000000ffff037224 */ /* 0x000fce00078e00ff */
[----:B------:R-:W1:Y:S02]  /*0040*/  LDC R23, c[0x0][RZ] ;  /* 0x00000000ff177b82 */ /* 0x000e640000000800 */
[----:B-1----:R-:W-:Y:S01]  /*0050*/  IMAD.WIDE.U32 R18, R23, UR4, R2 ;  /* 0x0000000417127c25 */ /* 0x002fe2000f8e0002 */
[----:B------:R-:W-:Y:S02]  /*0060*/  ULDC.64 UR4, c[0x0][0x210] ;  /* 0x0000840000047ab9 */ /* 0x000fe40000000a00 */
[----:B------:R-:W-:-:S04]  /*0070*/  ISETP.GE.U32.AND P0, PT, R18, UR4, PT ;  /* 0x0000000412007c0c */ /* 0x000fc8000bf06070 */
[----:B------:R-:W-:-:S13]  /*0080*/  ISETP.GE.AND.EX P0, PT, R19, UR5, PT, P0 ;  /* 0x0000000513007c0c */ /* 0x000fda000bf06300 */
[----:B0-----:R-:W-:Y:S05]  /*0090*/  @P0 EXIT ;  /* 0x000000000000094d */ /* 0x001fea0003800000 */
[----:B------:R-:W-:Y:S01]  /*00a0*/  ULDC.64 UR4, c[0x0][0x250] ;  /* 0x0000940000047ab9 */ /* 0x000fe20000000a00 */
[----:B------:R-:W-:Y:S01]  /*00b0*/  ULDC.64 UR36, c[0x0][0x208] ;  /* 0x0000820000247ab9 */ /* 0x000fe20000000a00 */
[----:B------:R-:W-:Y:S01]  /*00c0*/  ISETP.NE.U32.AND P0, PT, RZ, UR4, PT ;  /* 0x00000004ff007c0c */ /* 0x000fe2000bf05070 */
[----:B------:R-:W-:Y:S01]  /*00d0*/  ULDC UR4, c[0x0][0xc] ;  /* 0x0000030000047ab9 */ /* 0x000fe20000000800 */
[----:B------:R-:W-:Y:S01]  /*00e0*/  ULDC.64 UR38, c[0x0][0x210] ;  /* 0x0000840000267ab9 */ /* 0x000fe20000000a00 */
[----:B------:R-:W-:Y:S01]  /*00f0*/  ULDC.64 UR40, c[0x0][0x210] ;  /* 0x0000840000287ab9 */ /* 0x000fe20000000a00 */
        /* <DEDUP_REMOVED lines=12> */
.L_x_493:
        /* <DEDUP_REMOVED lines=37> */
.L_x_491:
[----:B------:R-:W-:Y:S05]  /*0410*/  BSYNC B6 ;  /* 0x0000000000067941 */ /* 0x000fea0003800000 */
.L_x_490:
[----:B------:R-:W-:Y:S01]  /*0420*/  LEA R2, P0, R16, UR54, 0x1 ;  /* 0x0000003610027c11 */ /* 0x000fe2000f8008ff */
[----:B------:R-:W-:Y:S01]  /*0430*/  IMAD.WIDE.U32 R4, R22, UR56, RZ ;  /* 0x0000003816047c25 */ /* 0x000fe2000f8e00ff */
[----:B------:R-:W-:Y:S01]  /*0440*/  SHF.R.S32.HI R7, RZ, 0x1f, R22 ;  /* 0x0000001fff077819 */ /* 0x000fe20000011416 */
[----:B------:R-:W-:Y:S01]  /*0450*/  ULDC.64 UR4, c[0x0][0x238] ;  /* 0x00008e0000047ab9 */ /* 0x000fe20000000a00 */
[----:B------:R-:W-:-:S03]  /*0460*/  LEA.HI.X R3, R16, UR55, R17, 0x1, P0 ;  /* 0x0000003710037c11 */ /* 0x000fc600080f0c11 */
[----:B------:R-:W-:Y:S02]  /*0470*/  IMAD R7, R7, UR56, RZ ;  /* 0x0000003807077c24 */ /* 0x000fe4000f8e02ff */
[----:B------:R-:W2:Y:S02]  /*0480*/  LDG.E.U16 R2, desc[UR36][R2.64] ;  /* 0x0000002402027981 */ /* 0x000ea4000c1e1500 */
[----:B------:R-:W-:Y:S02]  /*0490*/  IMAD R7, R22, UR57, R7 ;  /* 0x0000003916077c24 */ /* 0x000fe4000f8e0207 */
[----:B------:R-:W-:Y:S02]  /*04a0*/  IMAD R9, R17, UR4, RZ ;  /* 0x0000000411097c24 */ /* 0x000fe4000f8e02ff */
[----:B------:R-:W-:Y:S02]  /*04b0*/  IMAD.IADD R5, R5, 0x1, R7 ;  /* 0x0000000105057824 */ /* 0x000fe400078e0207 */
[----:B------:R-:W-:-:S02]  /*04c0*/  IMAD R9, R16, UR5, R9 ;  /* 0x0000000510097c24 */ /* 0x000fc4000f8e0209 */
[----:B------:R-:W-:Y:S01]  /*04d0*/  IMAD.WIDE.U32 R16, R16, UR4, R4 ;  /* 0x0000000410107c25 */ /* 0x000fe2000f8e0004 */
[----:B------:R-:W-:-:S03]  /*04e0*/  ULDC.64 UR4, c[0x0][0x218] ;  /* 0x0000860000047ab9 */ /* 0x000fc60000000a00 */
[----:B------:R-:W-:Y:S01]  /*04f0*/  IMAD.IADD R5, R17, 0x1, R9 ;  /* 0x0000000111057824 */ /* 0x000fe200078e0209 */
[----:B------:R-:W-:-:S04]  /*0500*/  LEA R4, P0, R16, UR4, 0x1 ;  /* 0x0000000410047c11 */ /* 0x000fc8000f8008ff */
[----:B------:R-:W-:-:S05]  /*0510*/  LEA.HI.X R5, R16, UR5, R5, 0x1, P0 ;  /* 0x0000000510057c11 */ /* 0x000fca00080f0c05 */
[----:B------:R-:W3:Y:S01]  /*0520*/  LDG.E.U16 R4, desc[UR36][R4.64] ;  /* 0x0000002404047981 */ /* 0x000ee2000c1e1500 */
[----:B--2---:R-:W-:-:S04]  /*0530*/  IMAD.U32 R2, R2, 0x10000, RZ ;  /* 0x0001000002027824 */ /* 0x004fc800078e00ff */
[----:B------:R-:W-:-:S06]  /*0540*/  FADD.FTZ R2, -R2, -RZ ;  /* 0x800000ff02027221 */ /* 0x000fcc0000010100 */
[----:B------:R-:W0:Y:S01]  /*0550*/  F2F.BF16.F32 R2, R2 ;  /* 0x0000000200027304 */ /* 0x000e220000202000 */
[----:B---3--:R-:W-:Y:S02]  /*0560*/  IMAD.U32 R3, R4, 0x10000, RZ ;  /* 0x0001000004037824 */ /* 0x008fe400078e00ff */
[----:B0-----:R-:W-:-:S04]  /*0570*/  IMAD.U32 R0, R2, 0x10000, RZ ;  /* 0x0001000002007824 */ /* 0x001fc800078e00ff */
[----:B------:R-:W-:-:S05]  /*0580*/  FMUL.FTZ R0, R0, R3 ;  /* 0x0000000300007220 */ /* 0x000fca0000410000 */
[----:B------:R-:W-:Y:S01]  /*0590*/  F2FP.BF16.F32.PACK_AB R0, RZ, R0 ;  /* 0x00000000ff00723e */ /* 0x000fe200000010ff */
[----:B------:R-:W-:Y:S06]  /*05a0*/  BRA `(.L_x_492) ;  /* 0x0000000000047947 */ /* 0x000fec0003800000 */
.L_x_489:
[----:B------:R-:W-:-:S07]  /*05b0*/  PRMT R0, RZ, 0x7610, R0 ;  /* 0x00007610ff007816 */ /* 0x000fce0000000000 */
.L_x_492:
[----:B------:R-:W-:Y:S05]  /*05c0*/  BSYNC B7 ;  /* 0x0000000000077941 */ /* 0x000fea0003800000 */
.L_x_488:
[----:B------:R-:W-:Y:S01]  /*05d0*/  ULDC.64 UR4, c[0x0][0x248] ;  /* 0x0000920000047ab9 */ /* 0x000fe20000000a00 */
[----:B------:R-:W-:Y:S02]  /*05e0*/  SHF.R.S32.HI R3, RZ, 0x1f, R22 ;  /* 0x0000001fff037819 */ /* 0x000fe40000011416 */
[----:B------:R-:W-:Y:S02]  /*05f0*/  LEA R2, P0, R22, UR4, 0x1 ;  /* 0x0000000416027c11 */ /* 0x000fe4000f8008ff */
[----:B------:R-:W-:Y:S02]  /*0600*/  ISETP.NE.AND P1, PT, R24, RZ, PT ;  /* 0x000000ff1800720c */ /* 0x000fe40003f25270 */
[----:B------:R-:W-:-:S05]  /*0610*/  LEA.HI.X R3, R22, UR5, R3, 0x1, P0 ;  /* 0x0000000516037c11 */ /* 0x000fca00080f0c03 */
[----:B------:R0:W-:Y:S06]  /*0620*/  STG.E.U16 desc[UR36][R2.64], R0 ;  /* 0x0000000002007986 */ /* 0x0001ec000c101524 */
[----:B------:R-:W-:Y:S05]  /*0630*/  @!P1 BRA `(.L_x_493) ;  /* 0xfffffff800e09947 */ /* 0x000fea000383ffff */
[----:B------:R-:W-:Y:S05]  /*0640*/  BSYNC B8 ;  /* 0x0000000000087941 */ /* 0x000fea0003800000 */
.L_x_487:
[----:B------:R-:W-:Y:S05]  /*0650*/  EXIT ;  /* 0x000000000000794d */ /* 0x000fea0003800000 */
.L_x_486:
[----:B------:R-:W-:Y:S01]  /*0660*/  BSSY B8, `(.L_x_494) ;  /* 0x0000043000087945 */ /* 0x000fe20003800000 */
.L_x_500:
        /* <DEDUP_REMOVED lines=37> */
.L_x_498:
[----:B------:R-:W-:Y:S05]  /*08c0*/  BSYNC B6 ;  /* 0x0000000000067941 */ /* 0x000fea0003800000 */
.L_x_497:
[----:B------:R-:W-:Y:S01]  /*08d0*/  SHF.R.S32.HI R5, RZ, 0x1f, R22 ;  /* 0x0000001fff057819 */ /* 0x000fe20000011416 */
[----:B------:R-:W-:Y:S02]  /*08e0*/  ULDC.64 UR4, c[0x0][0x230] ;  /* 0x00008c0000047ab9 */ /* 0x000fe40000000a00 */
[----:B------:R-:W-:-:S04]  /*08f0*/  IMAD.WIDE.U32 R2, R22, UR4, RZ ;  /* 0x0000000416027c25 */ /* 0x000fc8000f8e00ff */
[----:B------:R-:W-:-:S04]  /*0900*/  IMAD R5, R5, UR4, RZ ;  /* 0x0000000405057c24 */ /* 0x000fc8000f8e02ff */
        /* <DEDUP_REMOVED lines=9> */
[----:B------:R-:W-:-:S05]  /*09a0*/  LEA.HI.X R3, R16, UR5, R3, 0x1, P0 ;  /* 0x0000000510037c11 */ /* 0x000fca00080f0c03 */
[----:B------:R-:W2:Y:S02]  /*09b0*/  LDG.E.U16 R2, desc[UR36][R2.64] ;  /* 0x0000002402027981 */ /* 0x000ea4000c1e1500 */
[----:B--2---:R-:W-:-:S04]  /*09c0*/  IMAD.U32 R0, R2, 0x10000, RZ ;  /* 0x0001000002007824 */ /* 0x004fc800078e00ff */
[----:B------:R-:W-:-:S05]  /*09d0*/  FADD.FTZ R0, -R0, -RZ ;  /* 0x800000ff00007221 */ /* 0x000fca0000010100 */
[----:B------:R-:W-:Y:S01]  /*09e0*/  F2FP.BF16.F32.PACK_AB R0, RZ, R0 ;  /* 0x00000000ff00723e */ /* 0x000fe200000010ff */
[----:B------:R-:W-:Y:S06]  /*09f0*/  BRA `(.L_x_499) ;  /* 0x0000000000047947 */ /* 0x000fec0003800000 */
.L_x_496:
[----:B------:R-:W-:-:S07]  /*0a00*/  PRMT R0, RZ, 0x7610, R0 ;  /* 0x00007610ff007816 */ /* 0x000fce0000000000 */
.L_x_499:
[----:B------:R-:W-:Y:S05]  /*0a10*/  BSYNC B7 ;  /* 0x0000000000077941 */ /* 0x000fea0003800000 */
.L_x_495:
        /* <DEDUP_REMOVED lines=8> */
.L_x_494:
[----:B------:R-:W-:Y:S05]  /*0aa0*/  EXIT ;  /* 0x000000000000794d */ /* 0x000fea0003800000 */
.L_x_501:
        /* <DEDUP_REMOVED lines=13> */
.L_x_10789:


//--------------------- .text._ZN2at6native39_GLOBAL__N__cee6930f_7_Loss_cu_5b0651e138nll_loss_forward_no_reduce_cuda_kernelIN3c108BFloat16EhEEvlNS_27GenericPackedTensorAccessorIT_Lm2ENS_16DefaultPtrTraitsElEEPKT0_PS6_PKS6_ll --------------------------
	.section	.text._ZN2at6native39_GLOBAL__N__cee6930f_7_Loss_cu_5b0651e138nll_loss_forward_no_reduce_cuda_kernelIN3c108BFloat16EhEEvlNS_27GenericPackedTensorAccessorIT_Lm2ENS_16DefaultPtrTraitsElEEPKT0_PS6_PKS6_ll,"ax",@progbits
	.align	128
.text._ZN2at6native39_GLOBAL__N__cee6930f_7_Loss_cu_5b0651e138nll_loss_forward_no_reduce_cuda_kernelIN3c108BFloat16EhEEvlNS_27GenericPackedTensorAccessorIT_Lm2ENS_16DefaultPtrTraitsElEEPKT0_PS6_PKS6_ll:
        .type           _ZN2at6native39_GLOBAL__N__cee6930f_7_Loss_cu_5b0651e138nll_loss_forward_no_reduce_cuda_kernelIN3c108BFloat16EhEEvlNS_27GenericPackedTensorAccessorIT_Lm2ENS_16DefaultPtrTraitsElEEPKT0_PS6_PKS6_ll,@function
        .size           _ZN2at6native39_GLOBAL__N__cee6930f_7_Loss_cu_5b0651e138nll_loss_forward_no_reduce_cuda_kernelIN3c108BFloat16EhEEvlNS_27GenericPackedTensorAccessorIT_Lm2ENS_16DefaultPtrTraitsElEEPKT0_PS6_PKS6_ll,(.L_x_10790 - _ZN2at6native39_GLOBAL__N__cee6930f_7_Loss_cu_5b0651e138nll_loss_forward_no_reduce_cuda_kernelIN3c108BFloat16EhEEvlNS_27GenericPackedTensorAccessorIT_Lm2ENS_16DefaultPtrTraitsElEEPKT0_PS6_PKS6_ll)
        .other          _ZN2at6native39_GLOBAL__N__cee6930f_7_Loss_cu_5b0651e138nll_loss_forward_no_reduce_cuda_kernelIN3c108BFloat16EhEEvlNS_27GenericPackedTensorAccessorIT_Lm2ENS_16DefaultPtrTraitsElEEPKT0_PS6_PKS6_ll,@"STO_CUDA_ENTRY STV_DEFAULT"
_ZN2at6native39_GLOBAL__N__cee6930f_7_Loss_cu_5b0651e138nll_loss_forward_no_reduce_cuda_kernelIN3c108BFloat16EhEEvlNS_27GenericPackedTensorAccessorIT_Lm2ENS_16DefaultPtrTraitsElEEPKT0_PS6_PKS6_ll:
        /* <DEDUP_REMOVED lines=29> */
.L_x_509:
[----:B0-----:R-:W-:Y:S02]  /*01d0*/  SHF.R.S32.HI R0, RZ, 0x1f, R19 ;  /* 0x0000001fff007819 */ /* 0x001fe40000011413 */
[----:B------:R-:W-:-:S04]  /*01e0*/  IADD3 R22, P0, R19, UR42, RZ ;  /* 0x0000002a13167c10 */ /* 0x000fc8000ff1e0ff */
[----:B------:R-:W-:-:S05]  /*01f0*/  IADD3.X R23, R0, UR43, RZ, P0, !PT ;  /* 0x0000002b00177c10 */ /* 0x000fca00087fe4ff */
[----:B------:R0:W2:Y:S01]  /*0200*/  LDG.E.U8 R22, desc[UR36][R22.64] ;  /* 0x0000002416167981 */ /* 0x0000a2000c1e1100 */
[----:B------:R-:W-:Y:S01]  /*0210*/  IMAD.MOV.U32 R18, RZ, RZ, R19 ;  /* 0x000000ffff127224 */ /* 0x000fe200078e0013 */
[----:B------:R-:W-:Y:S01]  /*0220*/  IADD3 R19, P0, R16, R19, RZ ;  /* 0x0000001310137210 */ /* 0x000fe20007f1e0ff */
[----:B------:R-:W-:Y:S03]  /*0230*/  BSSY B7, `(.L_x_504) ;  /* 0x0000035000077945 */ /* 0x000fe60003800000 */
[----:B------:R-:W-:Y:S01]  /*0240*/  ISETP.GE.U32.AND P1, PT, R19, UR40, PT ;  /* 0x0000002813007c0c */ /* 0x000fe2000bf26070 */
[----:B------:R-:W-:-:S05]  /*0250*/  IMAD.X R17, RZ, RZ, R17, P0 ;  /* 0x000000ffff117224 */ /* 0x000fca00000e0611 */
[----:B------:R-:W-:-:S04]  /*0260*/  ISETP.GE.AND.EX P1, PT, R17, UR41, PT, P1 ;  /* 0x0000002911007c0c */ /* 0x000fc8000bf26310 */
[----:B0-----:R-:W-:Y:S02]  /*0270*/  P2R R23, PR, RZ, 0x2 ;  /* 0x00000002ff177803 */ /* 0x001fe40000000000 */
        /* <DEDUP_REMOVED lines=23> */
.L_x_507:
[----:B------:R-:W-:Y:S05]  /*03f0*/  BSYNC B6 ;  /* 0x0000000000067941 */ /* 0x000fea0003800000 */
.L_x_506:
[----:B------:R-:W-:Y:S01]  /*0400*/  LEA R2, P0, R22, UR54, 0x1 ;  /* 0x0000003616027c11 */ /* 0x000fe2000f8008ff */
[----:B------:R-:W-:Y:S01]  /*0410*/  IMAD.WIDE.U32 R4, R18, UR56, RZ ;  /* 0x0000003812047c25 */ /* 0x000fe2000f8e00ff */
[----:B------:R-:W-:Y:S01]  /*0420*/  SHF.R.S32.HI R7, RZ, 0x1f, R18 ;  /* 0x0000001fff077819 */ /* 0x000fe20000011412 */
[----:B------:R-:W-:Y:S01]  /*0430*/  ULDC.64 UR4, c[0x0][0x238] ;  /* 0x00008e0000047ab9 */ /* 0x000fe20000000a00 */
[----:B------:R-:W-:Y:S01]  /*0440*/  ULDC.64 UR6, c[0x0][0x218] ;  /* 0x0000860000067ab9 */ /* 0x000fe20000000a00 */
[----:B------:R-:W-:Y:S02]  /*0450*/  IMAD.X R3, RZ, RZ, UR55, P0 ;  /* 0x00000037ff037e24 */ /* 0x000fe400080e06ff */
[----:B------:R-:W-:-:S03]  /*0460*/  IMAD R7, R7, UR56, RZ ;  /* 0x0000003807077c24 */ /* 0x000fc6000f8e02ff */
[----:B------:R-:W2:Y:S01]  /*0470*/  LDG.E.U16 R2, desc[UR36][R2.64] ;  /* 0x0000002402027981 */ /* 0x000ea2000c1e1500 */
[----:B------:R-:W-:-:S04]  /*0480*/  IMAD R7, R18, UR57, R7 ;  /* 0x0000003912077c24 */ /* 0x000fc8000f8e0207 */
[----:B------:R-:W-:Y:S02]  /*0490*/  IMAD.IADD R5, R5, 0x1, R7 ;  /* 0x0000000105057824 */ /* 0x000fe400078e0207 */
[----:B------:R-:W-:-:S04]  /*04a0*/  IMAD.WIDE.U32 R4, R22, UR4, R4 ;  /* 0x0000000416047c25 */ /* 0x000fc8000f8e0004 */
[----:B------:R-:W-:Y:S01]  /*04b0*/  IMAD R5, R22, UR5, R5 ;  /* 0x0000000516057c24 */ /* 0x000fe2000f8e0205 */
        /* <DEDUP_REMOVED lines=11> */
.L_x_505:
[----:B------:R-:W-:-:S07]  /*0570*/  PRMT R0, RZ, 0x7610, R0 ;  /* 0x00007610ff007816 */ /* 0x000fce0000000000 */
.L_x_508:
[----:B------:R-:W-:Y:S05]  /*0580*/  BSYNC B7 ;  /* 0x0000000000077941 */ /* 0x000fea0003800000 */
.L_x_504:
[----:B------:R-:W-:Y:S01]  /*0590*/  ULDC.64 UR4, c[0x0][0x248] ;  /* 0x0000920000047ab9 */ /* 0x000fe20000000a00 */
[----:B------:R-:W-:Y:S02]  /*05a0*/  SHF.R.S32.HI R3, RZ, 0x1f, R18 ;  /* 0x0000001fff037819 */ /* 0x000fe40000011412 */
[C---:B------:R-:W-:Y:S02]  /*05b0*/  LEA R2, P0, R18.reuse, UR4, 0x1 ;  /* 0x0000000412027c11 */ /* 0x040fe4000f8008ff */
[----:B------:R-:W-:Y:S02]  /*05c0*/  ISETP.NE.AND P1, PT, R23, RZ, PT ;  /* 0x000000ff1700720c */ /* 0x000fe40003f25270 */
[----:B------:R-:W-:-:S05]  /*05d0*/  LEA.HI.X R3, R18, UR5, R3, 0x1, P0 ;  /* 0x0000000512037c11 */ /* 0x000fca00080f0c03 */
[----:B------:R0:W-:Y:S06]  /*05e0*/  STG.E.U16 desc[UR36][R2.64], R0 ;  /* 0x0000000002007986 */ /* 0x0001ec000c101524 */
[----:B------:R-:W-:Y:S05]  /*05f0*/  @!P1 BRA `(.L_x_509) ;  /* 0xfffffff800f49947 */ /* 0x000fea000383ffff */
[----:B------:R-:W-:Y:S05]  /*0600*/  BSYNC B8 ;  /* 0x0000000000087941 */ /* 0x000fea0003800000 */
.L_x_503:
[----:B------:R-:W-:Y:S05]  /*0610*/  EXIT ;  /* 0x000000000000794d */ /* 0x000fea0003800000 */
.L_x_502:
[----:B------:R-:W-:Y:S01]  /*0620*/  BSSY B8, `(.L_x_510) ;  /* 0x000003e000087945 */ /* 0x000fe20003800000 */
.L_x_516:
        /* <DEDUP_REMOVED lines=34> */
.L_x_514:
[----:B------:R-:W-:Y:S05]  /*0850*/  BSYNC B6 ;  /* 0x0000000000067941 */ /* 0x000fea0003800000 */
.L_x_513:
[----:B------:R-:W-:Y:S01]  /*0860*/  SHF.R.S32.HI R5, RZ, 0x1f, R18 ;  /* 0x0000001fff057819 */ /* 0x000fe20000011412 */
[----:B------:R-:W-:Y:S01]  /*0870*/  ULDC.64 UR4, c[0x0][0x230] ;  /* 0x00008c0000047ab9 */ /* 0x000fe20000000a00 */
[----:B------:R-:W-:Y:S01]  /*0880*/  ULDC.64 UR6, c[0x0][0x218] ;  /* 0x0000860000067ab9 */ /* 0x000fe20000000a00 */
[----:B------:R-:W-:-:S04]  /*0890*/  IMAD.WIDE.U32 R2, R18, UR4, RZ ;  /* 0x0000000412027c25 */ /* 0x000fc8000f8e00ff */
[----:B------:R-:W-:-:S04]  /*08a0*/  IMAD R5, R5, UR4, RZ ;  /* 0x0000000405057c24 */ /* 0x000fc8000f8e02ff */
[----:B------:R-:W-:Y:S01]  /*08b0*/  IMAD R5, R18, UR5, R5 ;  /* 0x0000000512057c24 */ /* 0x000fe2000f8e0205 */
[----:B------:R-:W-:-:S03]  /*08c0*/  ULDC.64 UR4, c[0x0][0x238] ;  /* 0x00008e0000047ab9 */ /* 0x000fc60000000a00 */
[----:B------:R-:W-:Y:S02]  /*08d0*/  IMAD.IADD R3, R3, 0x1, R5 ;  /* 0x0000000103037824 */ /* 0x000fe400078e0205 */
[----:B------:R-:W-:-:S04]  /*08e0*/  IMAD.WIDE.U32 R2, R22, UR4, R2 ;  /* 0x0000000416027c25 */ /* 0x000fc8000f8e0002 */
[----:B------:R-:W-:Y:S01]  /*08f0*/  IMAD R3, R22, UR5, R3 ;  /* 0x0000000516037c24 */ /* 0x000fe2000f8e0203 */
[----:B------:R-:W-:-:S04]  /*0900*/  LEA R4, P0, R2, UR6, 0x1 ;  /* 0x0000000602047c11 */ /* 0x000fc8000f8008ff */
[----:B------:R-:W-:-:S05]  /*0910*/  LEA.HI.X R5, R2, UR7, R3, 0x1, P0 ;  /* 0x0000000702057c11 */ /* 0x000fca00080f0c03 */
[----:B------:R-:W2:Y:S02]  /*0920*/  LDG.E.U16 R4, desc[UR36][R4.64] ;  /* 0x0000002404047981 */ /* 0x000ea4000c1e1500 */
[----:B--2---:R-:W-:-:S04]  /*0930*/  IMAD.U32 R0, R4, 0x10000, RZ ;  /* 0x0001000004007824 */ /* 0x004fc800078e00ff */
[----:B------:R-:W-:-:S05]  /*0940*/  FADD.FTZ R0, -R0, -RZ ;  /* 0x800000ff00007221 */ /* 0x000fca0000010100 */
[----:B------:R-:W-:Y:S01]  /*0950*/  F2FP.BF16.F32.PACK_AB R0, RZ, R0 ;  /* 0x00000000ff00723e */ /* 0x000fe200000010ff */
[----:B------:R-:W-:Y:S06]  /*0960*/  BRA `(.L_x_515) ;  /* 0x0000000000047947 */ /* 0x000fec0003800000 */
.L_x_512:
[----:B------:R-:W-:-:S07]  /*0970*/  PRMT R0, RZ, 0x7610, R0 ;  /* 0x00007610ff007816 */ /* 0x000fce0000000000 */
.L_x_515:
[----:B------:R-:W-:Y:S05]  /*0980*/  BSYNC B7 ;  /* 0x0000000000077941 */ /* 0x000fea0003800000 */
.L_x_511:
        /* <DEDUP_REMOVED lines=8> */
.L_x_510:
[----:B------:R-:W-:Y:S05]  /*0a10*/  EXIT ;  /* 0x000000000000794d */ /* 0x000fea0003800000 */
.L_x_517:
        /* <DEDUP_REMOVED lines=14> */
.L_x_10790:


//--------------------- .text._ZN2at6native39_GLOBAL__N__cee6930f_7_Loss_cu_5b0651e138nll_loss_forward_no_reduce_cuda_kernelIN3c104HalfElEEvlNS_27GenericPackedTensorAccessorIT_Lm2ENS_16DefaultPtrTraitsElEEPKT0_PS6_PKS6_ll --------------------------
	.section	.text._ZN2at6native39_GLOBAL__N__cee6930f_7_Loss_cu_5b0651e138nll_loss_forward_no_reduce_cuda_kernelIN3c104HalfElEEvlNS_27GenericPackedTensorAccessorIT_Lm2ENS_16DefaultPtrTraitsElEEPKT0_PS6_PKS6_ll,"ax",@progbits
	.align	128
.text._ZN2at6native39_GLOBAL__N__cee6930f_7_Loss_cu_5b0651e138nll_loss_forward_no_reduce_cuda_kernelIN3c104HalfElEEvlNS_27GenericPackedTensorAccessorIT_Lm2ENS_16DefaultPtrTraitsElEEPKT0_PS6_PKS6_ll:
        .type           _ZN2at6native39_GLOBAL__N__cee6930f_7_Loss_cu_5b0651e138nll_loss_forward_no_reduce_cuda_kernelIN3c104HalfElEEvlNS_27GenericPackedTensorAccessorIT_Lm2ENS_16DefaultPtrTraitsElEEPKT0_PS6_PKS6_ll,@function
        .size           _ZN2at6native39_GLOBAL__N__cee6930f_7_Loss_cu_5b0651e138nll_loss_forward_no_reduce_cuda_kernelIN3c104HalfElEEvlNS_27GenericPackedTensorAccessorIT_Lm2ENS_16DefaultPtrTraitsElEEPKT0_PS6_PKS6_ll,(.L_x_10791 - _ZN2at6native39_GLOBAL__N__cee6930f_7_Loss_cu_5b0651e138nll_loss_forward_no_reduce_cuda_kernelIN3c104HalfElEEvlNS_27GenericPackedTensorAccessorIT_Lm2ENS_16DefaultPtrTraitsElEEPKT0_PS6_PKS6_ll)
        .other          _ZN2at6native39_GLOBAL__N__cee6930f_7_Loss_cu_5b0651e138nll_loss_forward_no_reduce_cuda_kernelIN3c104HalfElEEvlNS_27GenericPackedTensorAccessorIT_Lm2ENS_16DefaultPtrTraitsElEEPKT0_PS6_PKS6_ll,@"STO_CUDA_ENTRY STV_DEFAULT"
_ZN2at6native39_GLOBAL__N__cee6930f_7_Loss_cu_5b0651e138nll_loss_forward_no_reduce_cuda_kernelIN3c104HalfElEEvlNS_27GenericPackedTensorAccessorIT_Lm2ENS_16DefaultPtrTraitsElEEPKT0_PS6_PKS6_ll:
        /* <DEDUP_REMOVED lines=28> */
.L_x_525:
        /* <DEDUP_REMOVED lines=37> */
.L_x_523:
[----:B------:R-:W-:Y:S05]  /*0410*/  BSYNC B6 ;  /* 0x0000000000067941 */ /* 0x000fea0003800000 */
.L_x_522:
[----:B------:R-:W-:Y:S01]  /*0420*/  SHF.R.S32.HI R5, RZ, 0x1f, R22 ;  /* 0x0000001fff057819 */ /* 0x000fe20000011416 */
[----:B------:R-:W-:Y:S01]  /*0430*/  IMAD.WIDE.U32 R2, R22, UR56, RZ ;  /* 0x0000003816027c25 */ /* 0x000fe2000f8e00ff */
[----:B------:R-:W-:-:S03]  /*0440*/  ULDC.64 UR4, c[0x0][0x238] ;  /* 0x00008e0000047ab9 */ /* 0x000fc60000000a00 */
[----:B------:R-:W-:Y:S02]  /*0450*/  IMAD R5, R5, UR56, RZ ;  /* 0x0000003805057c24 */ /* 0x000fe4000f8e02ff */
[----:B------:R-:W-:Y:S02]  /*0460*/  IMAD R7, R17, UR4, RZ ;  /* 0x0000000411077c24 */ /* 0x000fe4000f8e02ff */
[----:B------:R-:W-:Y:S02]  /*0470*/  IMAD R5, R22, UR57, R5 ;  /* 0x0000003916057c24 */ /* 0x000fe4000f8e0205 */
[C---:B------:R-:W-:Y:S02]  /*0480*/  IMAD R7, R16.reuse, UR5, R7 ;  /* 0x0000000510077c24 */ /* 0x040fe4000f8e0207 */
[----:B------:R-:W-:Y:S02]  /*0490*/  IMAD.IADD R3, R3, 0x1, R5 ;  /* 0x0000000103037824 */ /* 0x000fe400078e0205 */
[C---:B------:R-:W-:Y:S01]  /*04a0*/  IMAD.WIDE.U32 R4, R16.reuse, UR4, R2 ;  /* 0x0000000410047c25 */ /* 0x040fe2000f8e0002 */
[----:B------:R-:W-:Y:S01]  /*04b0*/  ULDC.64 UR4, c[0x0][0x218] ;  /* 0x0000860000047ab9 */ /* 0x000fe20000000a00 */
[----:B------:R-:W-:-:S02]  /*04c0*/  LEA R2, P0, R16, UR54, 0x1 ;  /* 0x0000003610027c11 */ /* 0x000fc4000f8008ff */
[----:B------:R-:W-:Y:S01]  /*04d0*/  IMAD.IADD R5, R5, 0x1, R7 ;  /* 0x0000000105057824 */ /* 0x000fe200078e0207 */
[----:B------:R-:W-:Y:S02]  /*04e0*/  LEA R6, P1, R4, UR4, 0x1 ;  /* 0x0000000404067c11 */ /* 0x000fe4000f8208ff */
[----:B------:R-:W-:Y:S02]  /*04f0*/  LEA.HI.X R3, R16, UR55, R17, 0x1, P0 ;  /* 0x0000003710037c11 */ /* 0x000fe400080f0c11 */
[----:B------:R-:W-:-:S03]  /*0500*/  LEA.HI.X R7, R4, UR5, R5, 0x1, P1 ;  /* 0x0000000504077c11 */ /* 0x000fc600088f0c05 */
[----:B------:R-:W2:Y:S04]  /*0510*/  LDG.E.U16 R2, desc[UR36][R2.64] ;  /* 0x0000002402027981 */ /* 0x000ea8000c1e1500 */
[----:B------:R-:W3:Y:S01]  /*0520*/  LDG.E.U16 R6, desc[UR36][R6.64] ;  /* 0x0000002406067981 */ /* 0x000ee2000c1e1500 */
[----:B--2---:R-:W-:Y:S02]  /*0530*/  HADD2.F32 R0, -RZ, -R2.H0_H0 ;  /* 0xa0000002ff007230 */ /* 0x004fe40000004100 */
[----:B---3--:R-:W-:-:S05]  /*0540*/  HADD2.F32 R5, -RZ, R6.H0_H0 ;  /* 0x20000006ff057230 */ /* 0x008fca0000004100 */
[----:B------:R-:W-:-:S05]  /*0550*/  FMUL.FTZ R0, R0, R5 ;  /* 0x0000000500007220 */ /* 0x000fca0000410000 */
[----:B------:R-:W-:Y:S01]  /*0560*/  F2FP.F16.F32.PACK_AB R0, RZ, R0 ;  /* 0x00000000ff00723e */ /* 0x000fe200000000ff */
[----:B------:R-:W-:Y:S06]  /*0570*/  BRA `(.L_x_524) ;  /* 0x0000000000047947 */ /* 0x000fec0003800000 */
.L_x_521:
[----:B------:R-:W-:-:S07]  /*0580*/  PRMT R0, RZ, 0x7610, R0 ;  /* 0x00007610ff007816 */ /* 0x000fce0000000000 */
.L_x_524:
[----:B------:R-:W-:Y:S05]  /*0590*/  BSYNC B7 ;  /* 0x0000000000077941 */ /* 0x000fea0003800000 */
.L_x_520:
        /* <DEDUP_REMOVED lines=8> */
.L_x_519:
[----:B------:R-:W-:Y:S05]  /*0620*/  EXIT ;  /* 0x000000000000794d */ /* 0x000fea0003800000 */
.L_x_518:
[----:B------:R-:W-:Y:S01]  /*0630*/  BSSY B8, `(.L_x_526) ;  /* 0x0000043000087945 */ /* 0x000fe20003800000 */
.L_x_532:
        /* <DEDUP_REMOVED lines=37> */
.L_x_530:
[----:B------:R-:W-:Y:S05]  /*0890*/  BSYNC B6 ;  /* 0x0000000000067941 */ /* 0x000fea0003800000 */
.L_x_529:
        /* <DEDUP_REMOVED lines=15> */
[----:B--2---:R-:W-:-:S05]  /*0990*/  HADD2.F32 R0, -RZ, R2.H0_H0 ;  /* 0x20000002ff007230 */ /* 0x004fca0000004100 */
[----:B------:R-:W-:-:S05]  /*09a0*/  FADD.FTZ R0, -R0, -RZ ;  /* 0x800000ff00007221 */ /* 0x000fca0000010100 */
[----:B------:R-:W-:Y:S01]  /*09b0*/  F2FP.F16.F32.PACK_AB R0, RZ, R0 ;  /* 0x00000000ff00723e */ /* 0x000fe200000000ff */
[----:B------:R-:W-:Y:S06]  /*09c0*/  BRA `(.L_x_531) ;  /* 0x0000000000047947 */ /* 0x000fec0003800000 */
.L_x_528:
[----:B------:R-:W-:-:S07]  /*09d0*/  PRMT R0, RZ, 0x7610, R0 ;  /* 0x00007610ff007816 */ /* 0x000fce0000000000 */
.L_x_531:
[----:B------:R-:W-:Y:S05]  /*09e0*/  BSYNC B7 ;  /* 0x0000000000077941 */ /* 0x000fea0003800000 */
.L_x_527:
        /* <DEDUP_REMOVED lines=8> */
.L_x_526:
[----:B------:R-:W-:Y:S05]  /*0a70*/  EXIT ;  /* 0x000000000000794d */ /* 0x000fea0003800000 */
.L_x_533:
        /* <DEDUP_REMOVED lines=16> */
.L_x_10791:


//--------------------- .text._ZN2at6native39_GLOBAL__N__cee6930f_7_Loss_cu_5b0651e138nll_loss_forward_no_reduce_cuda_kernelIN3c104HalfEhEEvlNS_27GenericPackedTensorAccessorIT_Lm2ENS_16DefaultPtrTraitsElEEPKT0_PS6_PKS6_ll --------------------------
	.section	.text._ZN2at6native39_GLOBAL__N__cee6930f_7_Loss_cu_5b0651e138nll_loss_forward_no_reduce_cuda_kernelIN3c104HalfEhEEvlNS_27GenericPackedTensorAccessorIT_Lm2ENS_16DefaultPtrTraitsElEEPKT0_PS6_PKS6_ll,"ax",@progbits
	.align	128
.text._ZN2at6native39_GLOBAL__N__cee6930f_7_Loss_cu_5b0651e138nll_loss_forward_no_reduce_cuda_kernelIN3c104HalfEhEEvlNS_27GenericPackedTensorAccessorIT_Lm2ENS_16DefaultPtrTraitsElEEPKT0_PS6_PKS6_ll:
        .type           _ZN2at6native39_GLOBAL__N__cee6930f_7_Loss_cu_5b0651e138nll_loss_forward_no_reduce_cuda_kernelIN3c104HalfEhEEvlNS_27GenericPackedTensorAccessorIT_Lm2ENS_16DefaultPtrTraitsElEEPKT0_PS6_PKS6_ll,@function
        .size           _ZN2at6native39_GLOBAL__N__cee6930f_7_Loss_cu_5b0651e138nll_loss_forward_no_reduce_cuda_kernelIN3c104HalfEhEEvlNS_27GenericPackedTensorAccessorIT_Lm2ENS_16DefaultPtrTraitsElEEPKT0_PS6_PKS6_ll,(.L_x_10792 - _ZN2at6native39_GLOBAL__N__cee6930f_7_Loss_cu_5b0651e138nll_loss_forward_no_reduce_cuda_kernelIN3c104HalfEhEEvlNS_27GenericPackedTensorAccessorIT_Lm2ENS_16DefaultPtrTraitsElEEPKT0_PS6_PKS6_ll)
        .other          _ZN2at6native39_GLOBAL__N__cee6930f_7_Loss_cu_5b0651e138nll_loss_forward_no_reduce_cuda_kernelIN3c104HalfEhEEvlNS_27GenericPackedTensorAccessorIT_Lm2ENS_16DefaultPtrTraitsElEEPKT0_PS6_PKS6_ll,@"STO_CUDA_ENTRY STV_DEFAULT"
_ZN2at6native39_GLOBAL__N__cee6930f_7_Loss_cu_5b0651e138nll_loss_forward_no_reduce_cuda_kernelIN3c104HalfEhEEvlNS_27GenericPackedTensorAccessorIT_Lm2ENS_16DefaultPtrTraitsElEEPKT0_PS6_PKS6_ll:
        /* <DEDUP_REMOVED lines=29> */
.L_x_541:
        /* <DEDUP_REMOVED lines=34> */
.L_x_539:
[----:B------:R-:W-:Y:S05]  /*03f0*/  BSYNC B6 ;  /* 0x0000000000067941 */ /* 0x000fea0003800000 */
.L_x_538:
[----:B------:R-:W-:Y:S01]  /*0400*/  SHF.R.S32.HI R5, RZ, 0x1f, R18 ;  /* 0x0000001fff057819 */ /* 0x000fe20000011412 */
[----:B------:R-:W-:Y:S01]  /*0410*/  IMAD.WIDE.U32 R2, R18, UR56, RZ ;  /* 0x0000003812027c25 */ /* 0x000fe2000f8e00ff */
[----:B------:R-:W-:Y:S01]  /*0420*/  ULDC.64 UR4, c[0x0][0x238] ;  /* 0x00008e0000047ab9 */ /* 0x000fe20000000a00 */
[----:B------:R-:W-:Y:S02]  /*0430*/  ULDC.64 UR6, c[0x0][0x218] ;  /* 0x0000860000067ab9 */ /* 0x000fe40000000a00 */
[----:B------:R-:W-:-:S04]  /*0440*/  IMAD R5, R5, UR56, RZ ;  /* 0x0000003805057c24 */ /* 0x000fc8000f8e02ff */
[----:B------:R-:W-:-:S04]  /*0450*/  IMAD R5, R18, UR57, R5 ;  /* 0x0000003912057c24 */ /* 0x000fc8000f8e0205 */
[----:B------:R-:W-:Y:S02]  /*0460*/  IMAD.IADD R3, R3, 0x1, R5 ;  /* 0x0000000103037824 */ /* 0x000fe400078e0205 */
[C---:B------:R-:W-:Y:S01]  /*0470*/  IMAD.WIDE.U32 R4, R22.reuse, UR4, R2 ;  /* 0x0000000416047c25 */ /* 0x040fe2000f8e0002 */
[----:B------:R-:W-:-:S03]  /*0480*/  LEA R2, P0, R22, UR54, 0x1 ;  /* 0x0000003616027c11 */ /* 0x000fc6000f8008ff */
[----:B------:R-:W-:Y:S01]  /*0490*/  IMAD R5, R22, UR5, R5 ;  /* 0x0000000516057c24 */ /* 0x000fe2000f8e0205 */
[----:B------:R-:W-:Y:S01]  /*04a0*/  LEA R6, P1, R4, UR6, 0x1 ;  /* 0x0000000604067c11 */ /* 0x000fe2000f8208ff */
[----:B------:R-:W-:-:S03]  /*04b0*/  IMAD.X R3, RZ, RZ, UR55, P0 ;  /* 0x00000037ff037e24 */ /* 0x000fc600080e06ff */
[----:B------:R-:W-:Y:S02]  /*04c0*/  LEA.HI.X R7, R4, UR7, R5, 0x1, P1 ;  /* 0x0000000704077c11 */ /* 0x000fe400088f0c05 */
[----:B------:R-:W2:Y:S04]  /*04d0*/  LDG.E.U16 R2, desc[UR36][R2.64] ;  /* 0x0000002402027981 */ /* 0x000ea8000c1e1500 */
[----:B------:R-:W3:Y:S01]  /*04e0*/  LDG.E.U16 R6, desc[UR36][R6.64] ;  /* 0x0000002406067981 */ /* 0x000ee2000c1e1500 */
[----:B--2---:R-:W-:Y:S02]  /*04f0*/  HADD2.F32 R0, -RZ, -R2.H0_H0 ;  /* 0xa0000002ff007230 */ /* 0x004fe40000004100 */
[----:B---3--:R-:W-:-:S05]  /*0500*/  HADD2.F32 R5, -RZ, R6.H0_H0 ;  /* 0x20000006ff057230 */ /* 0x008fca0000004100 */
[----:B------:R-:W-:-:S05]  /*0510*/  FMUL.FTZ R0, R0, R5 ;  /* 0x0000000500007220 */ /* 0x000fca0000410000 */
[----:B------:R-:W-:Y:S01]  /*0520*/  F2FP.F16.F32.PACK_AB R0, RZ, R0 ;  /* 0x00000000ff00723e */ /* 0x000fe200000000ff */
[----:B------:R-:W-:Y:S06]  /*0530*/  BRA `(.L_x_540) ;  /* 0x0000000000047947 */ /* 0x000fec0003800000 */
.L_x_537:
[----:B------:R-:W-:-:S07]  /*0540*/  PRMT R0, RZ, 0x7610, R0 ;  /* 0x00007610ff007816 */ /* 0x000fce0000000000 */
.L_x_540:
[----:B------:R-:W-:Y:S05]  /*0550*/  BSYNC B7 ;  /* 0x0000000000077941 */ /* 0x000fea0003800000 */
.L_x_536:
        /* <DEDUP_REMOVED lines=8> */
.L_x_535:
[----:B------:R-:W-:Y:S05]  /*05e0*/  EXIT ;  /* 0x000000000000794d */ /* 0x000fea0003800000 */
.L_x_534:
[----:B------:R-:W-:Y:S01]  /*05f0*/  BSSY B8, `(.L_x_542) ;  /* 0x000003e000087945 */ /* 0x000fe20003800000 */
.L_x_548:
        /* <DEDUP_REMOVED lines=34> */
.L_x_546:
[----:B------:R-:W-:Y:S05]  /*0820*/  BSYNC B6 ;  /* 0x0000000000067941 */ /* 0x000fea0003800000 */
.L_x_545:
        /* <DEDUP_REMOVED lines=13> */
[----:B--2---:R-:W-:-:S05]  /*0900*/  HADD2.F32 R0, -RZ, R4.H0_H0 ;  /* 0x20000004ff007230 */ /* 0x004fca0000004100 */
[----:B------:R-:W-:-:S05]  /*0910*/  FADD.FTZ R0, -R0, -RZ ;  /* 0x800000ff00007221 */ /* 0x000fca0000010100 */
[----:B------:R-:W-:Y:S01]  /*0920*/  F2FP.F16.F32.PACK_AB R0, RZ, R0 ;  /* 0x00000000ff00723e */ /* 0x000fe200000000ff */
[----:B------:R-:W-:Y:S06]  /*0930*/  BRA `(.L_x_547) ;  /* 0x0000000000047947 */ /* 0x000fec0003800000 */
.L_x_544:
[----:B------:R-:W-:-:S07]  /*0940*/  PRMT R0, RZ, 0x7610, R0 ;  /* 0x00007610ff007816 */ /* 0x000fce0000000000 */
.L_x_547:
[----:B------:R-:W-:Y:S05]  /*0950*/  BSYNC B7 ;  /* 0x0000000000077941 */ /* 0x000fea0003800000 */
.L_x_543:
        /* <DEDUP_REMOVED lines=8> */
.L_x_542:
[----:B------:R-:W-:Y:S05]  /*09e0*/  EXIT ;  /* 0x000000000000794d */ /* 0x000fea0003800000 */
.L_x_549:
        /* <DEDUP_REMOVED lines=9> */
.L_x_10792:


//--------------------- .text._ZN2at6native39_GLOBAL__N__cee6930f_7_Loss_cu_5b0651e138nll_loss_forward_no_reduce_cuda_kernelIflEEvlNS_27GenericPackedTensorAccessorIT_Lm2ENS_16DefaultPtrTraitsElEEPKT0_PS4_PKS4_ll --------------------------
	.section	.text._ZN2at6native39_GLOBAL__N__cee6930f_7_Loss_cu_5b0651e138nll_loss_forward_no_reduce_cuda_kernelIflEEvlNS_27GenericPackedTensorAccessorIT_Lm2ENS_16DefaultPtrTraitsElEEPKT0_PS4_PKS4_ll,"ax",@progbits
	.align	128
.text._ZN2at6native39_GLOBAL__N__cee6930f_7_Loss_cu_5b0651e138nll_loss_forward_no_reduce_cuda_kernelIflEEvlNS_27GenericPackedTensorAccessorIT_Lm2ENS_16DefaultPtrTraitsElEEPKT0_PS4_PKS4_ll:
        .type           _ZN2at6native39_GLOBAL__N__cee6930f_7_Loss_cu_5b0651e138nll_loss_forward_no_reduce_cuda_kernelIflEEvlNS_27GenericPackedTensorAccessorIT_Lm2ENS_16DefaultPtrTraitsElEEPKT0_PS4_PKS4_ll,@function
        .size           _ZN2at6native39_GLOBAL__N__cee6930f_7_Loss_cu_5b0651e138nll_loss_forward_no_reduce_cuda_kernelIflEEvlNS_27GenericPackedTensorAccessorIT_Lm2ENS_16DefaultPtrTraitsElEEPKT0_PS4_PKS4_ll,(.L_x_10793 - _ZN2at6native39_GLOBAL__N__cee6930f_7_Loss_cu_5b0651e138nll_loss_forward_no_reduce_cuda_kernelIflEEvlNS_27GenericPackedTensorAccessorIT_Lm2ENS_16DefaultPtrTraitsElEEPKT0_PS4_PKS4_ll)
        .other          _ZN2at6native39_GLOBAL__N__cee6930f_7_Loss_cu_5b0651e138nll_loss_forward_no_reduce_cuda_kernelIflEEvlNS_27GenericPackedTensorAccessorIT_Lm2ENS_16DefaultPtrTraitsElEEPKT0_PS4_PKS4_ll,@"STO_CUDA_ENTRY STV_DEFAULT"
_ZN2at6native39_GLOBAL__N__cee6930f_7_Loss_cu_5b0651e138nll_loss_forward_no_reduce_cuda_kernelIflEEvlNS_27GenericPackedTensorAccessorIT_Lm2ENS_16DefaultPtrTraitsElEEPKT0_PS4_PKS4_ll:
        /* <DEDUP_REMOVED lines=25> */
[----:B------:R-:W-:Y:S01]  /*0190*/  ULDC.64 UR56, c[0x0][0x258] ;  /* 0x0000960000387ab9 */ /* 0x000fe20000000a00 */
[----:B------:R-:W-:-:S03]  /*01a0*/  IMAD.MOV.U32 R25, RZ, RZ, R22 ;  /* 0x000000ffff197224 */ /* 0x000fc600078e0016 */
[----:B------:R-:W-:Y:S05]  /*01b0*/  @!P0 BRA `(.L_x_550) ;  /* 0x0000000400188947 */ /* 0x000fea0003800000 */
[----:B------:R-:W-:Y:S01]  /*01c0*/  BSSY B8, `(.L_x_551) ;  /* 0x0000044000087945 */ /* 0x000fe20003800000 */
.L_x_557:
[----:B------:R-:W-:-:S04]  /*01d0*/  SHF.R.S64 R18, RZ, 0x1d, R25 ;  /* 0x0000001dff127819 */ /* 0x000fc80000001019 */
[----:B------:R-:W-:-:S04]  /*01e0*/  IADD3 R18, P0, R18, UR42, RZ ;  /* 0x0000002a12127c10 */ /* 0x000fc8000ff1e0ff */
[----:B------:R-:W-:-:S06]  /*01f0*/  LEA.HI.X.SX32 R19, R25, UR43, 0x3, P0 ;  /* 0x0000002b19137c11 */ /* 0x000fcc00080f1eff */
[----:B------:R-:W2:Y:S01]  /*0200*/  LDG.E.64 R18, desc[UR36][R18.64] ;  /* 0x0000002412127981 */ /* 0x000ea2000c1e1b00 */
[--C-:B01----:R-:W-:Y:S01]  /*0210*/  SHF.R.S64 R16, RZ, 0x1e, R25.reuse ;  /* 0x0000001eff107819 */ /* 0x103fe20000001019 */
[----:B------:R-:W-:Y:S01]  /*0220*/  IMAD.MOV.U32 R24, RZ, RZ, R25 ;  /* 0x000000ffff187224 */ /* 0x000fe200078e0019 */
[----:B------:R-:W-:Y:S02]  /*0230*/  BSSY B7, `(.L_x_552) ;  /* 0x000003a000077945 */ /* 0x000fe40003800000 */
[----:B------:R-:W-:-:S04]  /*0240*/  IADD3 R16, P0, R16, UR50, RZ ;  /* 0x0000003210107c10 */ /* 0x000fc8000ff1e0ff */
[----:B------:R-:W-:Y:S02]  /*0250*/  LEA.HI.X.SX32 R17, R25, UR51, 0x2, P0 ;  /* 0x0000003319117c11 */ /* 0x000fe400080f16ff */
[----:B------:R-:W-:-:S04]  /*0260*/  IADD3 R25, P0, R2, R25, RZ ;  /* 0x0000001902197210 */ /* 0x000fc80007f1e0ff */
[----:B------:R-:W-:Y:S01]  /*0270*/  ISETP.GE.U32.AND P1, PT, R25, UR40, PT ;  /* 0x0000002819007c0c */ /* 0x000fe2000bf26070 */
[----:B------:R-:W-:-:S05]  /*0280*/  IMAD.X R23, RZ, RZ, R23, P0 ;  /* 0x000000ffff177224 */ /* 0x000fca00000e0617 */
[----:B------:R-:W-:-:S04]  /*0290*/  ISETP.GE.AND.EX P1, PT, R23, UR41, PT, P1 ;  /* 0x0000002917007c0c */ /* 0x000fc8000bf26310 */
[----:B------:R-:W-:Y:S02]  /*02a0*/  P2R R26, PR, RZ, 0x2 ;  /* 0x00000002ff1a7803 */ /* 0x000fe40000000000 */
[----:B--2---:R-:W-:-:S04]  /*02b0*/  ISETP.NE.U32.AND P0, PT, R18, UR46, PT ;  /* 0x0000002e12007c0c */ /* 0x004fc8000bf05070 */
[----:B------:R-:W-:-:S13]  /*02c0*/  ISETP.NE.AND.EX P0, PT, R19, UR47, PT, P0 ;  /* 0x0000002f13007c0c */ /* 0x000fda000bf05300 */
[----:B------:R-:W-:Y:S05]  /*02d0*/  @!P0 BRA `(.L_x_553) ;  /* 0x0000000000b88947 */ /* 0x000fea0003800000 */
        /* <DEDUP_REMOVED lines=24> */
.L_x_555:
[----:B------:R-:W-:Y:S05]  /*0460*/  BSYNC B6 ;  /* 0x0000000000067941 */ /* 0x000fea0003800000 */
.L_x_554:
[----:B------:R-:W-:Y:S01]  /*0470*/  ULDC.64 UR4, c[0x0][0x230] ;  /* 0x00008c0000047ab9 */ /* 0x000fe20000000a00 */
[----:B------:R-:W-:Y:S01]  /*0480*/  ULDC.64 UR6, c[0x0][0x250] ;  /* 0x0000940000067ab9 */ /* 0x000fe20000000a00 */
[----:B------:R-:W-:Y:S01]  /*0490*/  IMAD R3, R22, UR4, RZ ;  /* 0x0000000416037c24 */ /* 0x000fe2000f8e02ff */
[----:B------:R-:W-:Y:S01]  /*04a0*/  LEA R8, P0, R18, UR6, 0x2 ;  /* 0x0000000612087c11 */ /* 0x000fe2000f8010ff */
[----:B------:R-:W-:-:S03]  /*04b0*/  IMAD.WIDE.U32 R4, R24, UR4, RZ ;  /* 0x0000000418047c25 */ /* 0x000fc6000f8e00ff */
[----:B------:R-:W-:Y:S01]  /*04c0*/  LEA.HI.X R9, R18, UR7, R19, 0x2, P0 ;  /* 0x0000000712097c11 */ /* 0x000fe200080f1413 */
[----:B------:R-:W-:Y:S01]  /*04d0*/  IMAD R3, R24, UR5, R3 ;  /* 0x0000000518037c24 */ /* 0x000fe2000f8e0203 */
[----:B------:R-:W-:Y:S02]  /*04e0*/  ULDC.64 UR4, c[0x0][0x238] ;  /* 0x00008e0000047ab9 */ /* 0x000fe40000000a00 */
[----:B------:R-:W-:Y:S02]  /*04f0*/  IMAD R7, R19, UR4, RZ ;  /* 0x0000000413077c24 */ /* 0x000fe4000f8e02ff */
[----:B------:R-:W-:Y:S01]  /*0500*/  IMAD.IADD R5, R5, 0x1, R3 ;  /* 0x0000000105057824 */ /* 0x000fe200078e0203 */
[----:B------:R-:W2:Y:S01]  /*0510*/  LDG.E R9, desc[UR36][R8.64] ;  /* 0x0000002408097981 */ /* 0x000ea2000c1e1900 */
[C---:B------:R-:W-:Y:S02]  /*0520*/  IMAD R3, R18.reuse, UR5, R7 ;  /* 0x0000000512037c24 */ /* 0x040fe4000f8e0207 */
[----:B------:R-:W-:Y:S01]  /*0530*/  IMAD.WIDE.U32 R4, R18, UR4, R4 ;  /* 0x0000000412047c25 */ /* 0x000fe2000f8e0004 */
[----:B------:R-:W-:-:S03]  /*0540*/  ULDC.64 UR4, c[0x0][0x218] ;  /* 0x0000860000047ab9 */ /* 0x000fc60000000a00 */
[----:B------:R-:W-:Y:S01]  /*0550*/  IMAD.IADD R3, R5, 0x1, R3 ;  /* 0x0000000105037824 */ /* 0x000fe200078e0203 */
[----:B------:R-:W-:-:S04]  /*0560*/  LEA R6, P1, R4, UR4, 0x2 ;  /* 0x0000000404067c11 */ /* 0x000fc8000f8210ff */
[----:B------:R-:W-:-:S05]  /*0570*/  LEA.HI.X R7, R4, UR5, R3, 0x2, P1 ;  /* 0x0000000504077c11 */ /* 0x000fca00088f1403 */
[----:B------:R-:W2:Y:S02]  /*0580*/  LDG.E R0, desc[UR36][R6.64] ;  /* 0x0000002406007981 */ /* 0x000ea4000c1e1900 */
[----:B--2---:R-:W-:-:S05]  /*0590*/  FFMA.FTZ R3, -R0, R9, -RZ ;  /* 0x0000000900037223 */ /* 0x004fca00000109ff */
[----:B------:R1:W-:Y:S01]  /*05a0*/  STG.E desc[UR36][R16.64], R3 ;  /* 0x0000000310007986 */ /* 0x0003e2000c101924 */
[----:B------:R-:W-:Y:S05]  /*05b0*/  BRA `(.L_x_556) ;  /* 0x0000000000047947 */ /* 0x000fea0003800000 */
.L_x_553:
[----:B------:R0:W-:Y:S02]  /*05c0*/  STG.E desc[UR36][R16.64], RZ ;  /* 0x000000ff10007986 */ /* 0x0001e4000c101924 */
.L_x_556:
[----:B------:R-:W-:Y:S05]  /*05d0*/  BSYNC B7 ;  /* 0x0000000000077941 */ /* 0x000fea0003800000 */
.L_x_552:
[----:B------:R-:W-:-:S13]  /*05e0*/  ISETP.NE.AND P0, PT, R26, RZ, PT ;  /* 0x000000ff1a00720c */ /* 0x000fda0003f05270 */
[----:B------:R-:W-:Y:S05]  /*05f0*/  @!P0 BRA `(.L_x_557) ;  /* 0xfffffff800f48947 */ /* 0x000fea000383ffff */
[----:B------:R-:W-:Y:S05]  /*0600*/  BSYNC B8 ;  /* 0x0000000000087941 */ /* 0x000fea0003800000 */
.L_x_551:
[----:B------:R-:W-:Y:S05]  /*0610*/  EXIT ;  /* 0x000000000000794d */ /* 0x000fea0003800000 */
.L_x_550:
[----:B------:R-:W-:Y:S01]  /*0620*/  BSSY B8, `(.L_x_558) ;  /* 0x0000040000087945 */ /* 0x000fe20003800000 */
.L_x_564:
        /* <DEDUP_REMOVED lines=41> */
.L_x_562:
[----:B------:R-:W-:Y:S05]  /*08c0*/  BSYNC B6 ;  /* 0x0000000000067941 */ /* 0x000fea0003800000 */
.L_x_561:
[----:B------:R-:W-:Y:S02]  /*08d0*/  ULDC.64 UR4, c[0x0][0x230] ;  /* 0x00008c0000047ab9 */ /* 0x000fe40000000a00 */
        /* <DEDUP_REMOVED lines=12> */
[----:B------:R-:W2:Y:S02]  /*09a0*/  LDG.E R4, desc[UR36][R4.64] ;  /* 0x0000002404047981 */ /* 0x000ea4000c1e1900 */
[----:B--2---:R-:W-:-:S05]  /*09b0*/  FADD.FTZ R3, -R4, -RZ ;  /* 0x800000ff04037221 */ /* 0x004fca0000010100 */
[----:B------:R0:W-:Y:S01]  /*09c0*/  STG.E desc[UR36][R16.64], R3 ;  /* 0x0000000310007986 */ /* 0x0001e2000c101924 */
[----:B------:R-:W-:Y:S05]  /*09d0*/  BRA `(.L_x_563) ;  /* 0x0000000000047947 */ /* 0x000fea0003800000 */
.L_x_560:
[----:B------:R1:W-:Y:S02]  /*09e0*/  STG.E desc[UR36][R16.64], RZ ;  /* 0x000000ff10007986 */ /* 0x0003e4000c101924 */
.L_x_563:
[----:B------:R-:W-:Y:S05]  /*09f0*/  BSYNC B7 ;  /* 0x0000000000077941 */ /* 0x000fea0003800000 */
.L_x_559:
[----:B------:R-:W-:-:S13]  /*0a00*/  ISETP.NE.AND P0, PT, R26, RZ, PT ;  /* 0x000000ff1a00720c */ /* 0x000fda0003f05270 */
[----:B------:R-:W-:Y:S05]  /*0a10*/  @!P0 BRA `(.L_x_564) ;  /* 0xfffffffc00048947 */ /* 0x000fea000383ffff */
[----:B------:R-:W-:Y:S05]  /*0a20*/  BSYNC B8 ;  /* 0x0000000000087941 */ /* 0x000fea0003800000 */
.L_x_558:
[----:B------:R-:W-:Y:S05]  /*0a30*/  EXIT ;  /* 0x000000000000794d */ /* 0x000fea0003800000 */
.L_x_565:
        /* <DEDUP_REMOVED lines=12> */
.L_x_10793:


//--------------------- .text._ZN2at6native39_GLOBAL__N__cee6930f_7_Loss_cu_5b0651e138nll_loss_forward_no_reduce_cuda_kernelIfhEEvlNS_27GenericPackedTensorAccessorIT_Lm2ENS_16DefaultPtrTraitsElEEPKT0_PS4_PKS4_ll --------------------------
	.section	.text._ZN2at6native39_GLOBAL__N__cee6930f_7_Loss_cu_5b0651e138nll_loss_forward_no_reduce_cuda_kernelIfhEEvlNS_27GenericPackedTensorAccessorIT_Lm2ENS_16DefaultPtrTraitsElEEPKT0_PS4_PKS4_ll,"ax",@progbits
	.align	128
.text._ZN2at6native39_GLOBAL__N__cee6930f_7_Loss_cu_5b0651e138nll_loss_forward_no_reduce_cuda_kernelIfhEEvlNS_27GenericPackedTensorAccessorIT_Lm2ENS_16DefaultPtrTraitsElEEPKT0_PS4_PKS4_ll:
        .type           _ZN2at6native39_GLOBAL__N__cee6930f_7_Loss_cu_5b0651e138nll_loss_forward_no_reduce_cuda_kernelIfhEEvlNS_27GenericPackedTensorAccessorIT_Lm2ENS_16DefaultPtrTraitsElEEPKT0_PS4_PKS4_ll,@function
        .size           _ZN2at6native39_GLOBAL__N__cee6930f_7_Loss_cu_5b0651e138nll_loss_forward_no_reduce_cuda_kernelIfhEEvlNS_27GenericPackedTensorAccessorIT_Lm2ENS_16DefaultPtrTraitsElEEPKT0_PS4_PKS4_ll,(.L_x_10794 - _ZN2at6native39_GLOBAL__N__cee6930f_7_Loss_cu_5b0651e138nll_loss_forward_no_reduce_cuda_kernelIfhEEvlNS_27GenericPackedTensorAccessorIT_Lm2ENS_16DefaultPtrTraitsElEEPKT0_PS4_PKS4_ll)
        .other          _ZN2at6native39_GLOBAL__N__cee6930f_7_Loss_cu_5b0651e138nll_loss_forward_no_reduce_cuda_kernelIfhEEvlNS_27GenericPackedTensorAccessorIT_Lm2ENS_16DefaultPtrTraitsElEEPKT0_PS4_PKS4_ll,@"STO_CUDA_ENTRY STV_DEFAULT"
_ZN2at6native39_GLOBAL__N__cee6930f_7_Loss_cu_5b0651e138nll_loss_forward_no_reduce_cuda_kernelIfhEEvlNS_27GenericPackedTensorAccessorIT_Lm2ENS_16DefaultPtrTraitsElEEPKT0_PS4_PKS4_ll:
        /* <DEDUP_REMOVED lines=29> */
.L_x_573:
[----:B------:R-:W-:Y:S02]  /*01d0*/  SHF.R.S32.HI R22, RZ, 0x1f, R23 ;  /* 0x0000001fff167819 */ /* 0x000fe40000011417 */
[----:B------:R-:W-:-:S04]  /*01e0*/  IADD3 R2, P0, R23, UR42, RZ ;  /* 0x0000002a17027c10 */ /* 0x000fc8000ff1e0ff */
[----:B-1----:R-:W-:-:S05]  /*01f0*/  IADD3.X R3, R22, UR43, RZ, P0, !PT ;  /* 0x0000002b16037c10 */ /* 0x002fca00087fe4ff */
[----:B------:R-:W2:Y:S01]  /*0200*/  LDG.E.U8 R24, desc[UR36][R2.64] ;  /* 0x0000002402187981 */ /* 0x000ea2000c1e1100 */
[--C-:B0-----:R-:W-:Y:S01]  /*0210*/  SHF.R.S64 R16, RZ, 0x1e, R23.reuse ;  /* 0x0000001eff107819 */ /* 0x101fe20000001017 */
        /* <DEDUP_REMOVED lines=32> */
.L_x_571:
[----:B------:R-:W-:Y:S05]  /*0420*/  BSYNC B6 ;  /* 0x0000000000067941 */ /* 0x000fea0003800000 */
.L_x_570:
[----:B------:R-:W-:Y:S01]  /*0430*/  ULDC.64 UR4, c[0x0][0x230] ;  /* 0x00008c0000047ab9 */ /* 0x000fe20000000a00 */
[----:B------:R-:W-:Y:S01]  /*0440*/  ULDC.64 UR8, c[0x0][0x250] ;  /* 0x0000940000087ab9 */ /* 0x000fe20000000a00 */
[----:B------:R-:W-:Y:S01]  /*0450*/  IMAD R22, R22, UR4, RZ ;  /* 0x0000000416167c24 */ /* 0x000fe2000f8e02ff */
[----:B------:R-:W-:Y:S01]  /*0460*/  ULDC.64 UR6, c[0x0][0x218] ;  /* 0x0000860000067ab9 */ /* 0x000fe20000000a00 */
[----:B------:R-:W-:Y:S01]  /*0470*/  IMAD.WIDE.U32 R2, R25, UR4, RZ ;  /* 0x0000000419027c25 */ /* 0x000fe2000f8e00ff */
[----:B------:R-:W-:-:S03]  /*0480*/  LEA R6, P0, R24, UR8, 0x2 ;  /* 0x0000000818067c11 */ /* 0x000fc6000f8010ff */
[----:B------:R-:W-:Y:S01]  /*0490*/  IMAD R5, R25, UR5, R22 ;  /* 0x0000000519057c24 */ /* 0x000fe2000f8e0216 */
[----:B------:R-:W-:Y:S01]  /*04a0*/  ULDC.64 UR4, c[0x0][0x238] ;  /* 0x00008e0000047ab9 */ /* 0x000fe20000000a00 */
[----:B------:R-:W-:Y:S02]  /*04b0*/  IMAD.X R7, RZ, RZ, UR9, P0 ;  /* 0x00000009ff077e24 */ /* 0x000fe400080e06ff */
[----:B------:R-:W-:Y:S02]  /*04c0*/  IMAD.IADD R3, R3, 0x1, R5 ;  /* 0x0000000103037824 */ /* 0x000fe400078e0205 */
[C---:B------:R-:W-:Y:S02]  /*04d0*/  IMAD.WIDE.U32 R2, R24.reuse, UR4, R2 ;  /* 0x0000000418027c25 */ /* 0x040fe4000f8e0002 */
[----:B------:R-:W2:Y:S02]  /*04e0*/  LDG.E R7, desc[UR36][R6.64] ;  /* 0x0000002406077981 */ /* 0x000ea4000c1e1900 */
[----:B------:R-:W-:Y:S01]  /*04f0*/  IMAD R3, R24, UR5, R3 ;  /* 0x0000000518037c24 */ /* 0x000fe2000f8e0203 */
[----:B------:R-:W-:-:S04]  /*0500*/  LEA R4, P1, R2, UR6, 0x2 ;  /* 0x0000000602047c11 */ /* 0x000fc8000f8210ff */
[----:B------:R-:W-:-:S05]  /*0510*/  LEA.HI.X R5, R2, UR7, R3, 0x2, P1 ;  /* 0x0000000702057c11 */ /* 0x000fca00088f1403 */
[----:B------:R-:W2:Y:S02]  /*0520*/  LDG.E R0, desc[UR36][R4.64] ;  /* 0x0000002404007981 */ /* 0x000ea4000c1e1900 */
[----:B--2---:R-:W-:-:S05]  /*0530*/  FFMA.FTZ R3, -R0, R7, -RZ ;  /* 0x0000000700037223 */ /* 0x004fca00000109ff */
[----:B------:R1:W-:Y:S01]  /*0540*/  STG.E desc[UR36][R16.64], R3 ;  /* 0x0000000310007986 */ /* 0x0003e2000c101924 */
[----:B------:R-:W-:Y:S05]  /*0550*/  BRA `(.L_x_572) ;  /* 0x0000000000047947 */ /* 0x000fea0003800000 */
.L_x_569:
[----:B------:R0:W-:Y:S02]  /*0560*/  STG.E desc[UR36][R16.64], RZ ;  /* 0x000000ff10007986 */ /* 0x0001e4000c101924 */
.L_x_572:
[----:B------:R-:W-:Y:S05]  /*0570*/  BSYNC B7 ;  /* 0x0000000000077941 */ /* 0x000fea0003800000 */
.L_x_568:
[----:B------:R-:W-:-:S13]  /*0580*/  ISETP.NE.AND P0, PT, R26, RZ, PT ;  /* 0x000000ff1a00720c */ /* 0x000fda0003f05270 */
[----:B------:R-:W-:Y:S05]  /*0590*/  @!P0 BRA `(.L_x_573) ;  /* 0xfffffffc000c8947 */ /* 0x000fea000383ffff */
[----:B------:R-:W-:Y:S05]  /*05a0*/  BSYNC B8 ;  /* 0x0000000000087941 */ /* 0x000fea0003800000 */
.L_x_567:
[----:B------:R-:W-:Y:S05]  /*05b0*/  EXIT ;  /* 0x000000000000794d */ /* 0x000fea0003800000 */
.L_x_566:
[----:B------:R-:W-:Y:S01]  /*05c0*/  BSSY B8, `(.L_x_574) ;  /* 0x000003a000087945 */ /* 0x000fe20003800000 */
.L_x_580:
[----:B------:R-:W-:Y:S02]  /*05d0*/  SHF.R.S32.HI R24, RZ, 0x1f, R23 ;  /* 0x0000001fff187819 */ /* 0x000fe40000011417 */
[----:B------:R-:W-:-:S04]  /*05e0*/  IADD3 R2, P0, R23, UR44, RZ ;  /* 0x0000002c17027c10 */ /* 0x000fc8000ff1e0ff */
[----:B0-----:R-:W-:-:S05]  /*05f0*/  IADD3.X R3, R24, UR45, RZ, P0, !PT ;  /* 0x0000002d18037c10 */ /* 0x001fca00087fe4ff */
[----:B------:R-:W2:Y:S01]  /*0600*/  LDG.E.U8 R25, desc[UR36][R2.64] ;  /* 0x0000002402197981 */ /* 0x000ea2000c1e1100 */
[--C-:B-1----:R-:W-:Y:S01]  /*0610*/  SHF.R.S64 R16, RZ, 0x1e, R23.reuse ;  /* 0x0000001eff107819 */ /* 0x102fe20000001017 */
        /* <DEDUP_REMOVED lines=32> */
.L_x_578:
[----:B------:R-:W-:Y:S05]  /*0820*/  BSYNC B6 ;  /* 0x0000000000067941 */ /* 0x000fea0003800000 */
.L_x_577:
[----:B------:R-:W-:Y:S01]  /*0830*/  ULDC.64 UR4, c[0x0][0x230] ;  /* 0x00008c0000047ab9 */ /* 0x000fe20000000a00 */
[----:B------:R-:W-:Y:S01]  /*0840*/  ULDC.64 UR6, c[0x0][0x218] ;  /* 0x0000860000067ab9 */ /* 0x000fe20000000a00 */
[----:B------:R-:W-:Y:S02]  /*0850*/  IMAD R5, R24, UR4, RZ ;  /* 0x0000000418057c24 */ /* 0x000fe4000f8e02ff */
[----:B------:R-:W-:-:S04]  /*0860*/  IMAD.WIDE.U32 R2, R22, UR4, RZ ;  /* 0x0000000416027c25 */ /* 0x000fc8000f8e00ff */
[----:B------:R-:W-:Y:S01]  /*0870*/  IMAD R5, R22, UR5, R5 ;  /* 0x0000000516057c24 */ /* 0x000fe2000f8e0205 */
[----:B------:R-:W-:-:S03]  /*0880*/  ULDC.64 UR4, c[0x0][0x238] ;  /* 0x00008e0000047ab9 */ /* 0x000fc60000000a00 */
[----:B------:R-:W-:Y:S02]  /*0890*/  IMAD.IADD R3, R3, 0x1, R5 ;  /* 0x0000000103037824 */ /* 0x000fe400078e0205 */
[----:B------:R-:W-:-:S04]  /*08a0*/  IMAD.WIDE.U32 R2, R25, UR4, R2 ;  /* 0x0000000419027c25 */ /* 0x000fc8000f8e0002 */
[----:B------:R-:W-:Y:S01]  /*08b0*/  IMAD R25, R25, UR5, R3 ;  /* 0x0000000519197c24 */ /* 0x000fe2000f8e0203 */
[----:B------:R-:W-:-:S04]  /*08c0*/  LEA R4, P0, R2, UR6, 0x2 ;  /* 0x0000000602047c11 */ /* 0x000fc8000f8010ff */
[----:B------:R-:W-:-:S05]  /*08d0*/  LEA.HI.X R5, R2, UR7, R25, 0x2, P0 ;  /* 0x0000000702057c11 */ /* 0x000fca00080f1419 */
[----:B------:R-:W2:Y:S02]  /*08e0*/  LDG.E R4, desc[UR36][R4.64] ;  /* 0x0000002404047981 */ /* 0x000ea4000c1e1900 */
[----:B--2---:R-:W-:-:S05]  /*08f0*/  FADD.FTZ R3, -R4, -RZ ;  /* 0x800000ff04037221 */ /* 0x004fca0000010100 */
[----:B------:R0:W-:Y:S01]  /*0900*/  STG.E desc[UR36][R16.64], R3 ;  /* 0x0000000310007986 */ /* 0x0001e2000c101924 */
[----:B------:R-:W-:Y:S05]  /*0910*/  BRA `(.L_x_579) ;  /* 0x0000000000047947 */ /* 0x000fea0003800000 */
.L_x_576:
[----:B------:R1:W-:Y:S02]  /*0920*/  STG.E desc[UR36][R16.64], RZ ;  /* 0x000000ff10007986 */ /* 0x0003e4000c101924 */
.L_x_579:
[----:B------:R-:W-:Y:S05]  /*0930*/  BSYNC B7 ;  /* 0x0000000000077941 */ /* 0x000fea0003800000 */
.L_x_575:
[----:B------:R-:W-:-:S13]  /*0940*/  ISETP.NE.AND P0, PT, R26, RZ, PT ;  /* 0x000000ff1a00720c */ /* 0x000fda0003f05270 */
[----:B------:R-:W-:Y:S05]  /*0950*/  @!P0 BRA `(.L_x_580) ;  /* 0xfffffffc001c8947 */ /* 0x000fea000383ffff */
[----:B------:R-:W-:Y:S05]  /*0960*/  BSYNC B8 ;  /* 0x0000000000087941 */ /* 0x000fea0003800000 */
.L_x_574:
[----:B------:R-:W-:Y:S05]  /*0970*/  EXIT ;  /* 0x000000000000794d */ /* 0x000fea0003800000 */
.L_x_581:
        /* <DEDUP_REMOVED lines=16> */
.L_x_10794:


//--------------------- .text._ZN2at6native39_GLOBAL__N__cee6930f_7_Loss_cu_5b0651e138nll_loss_forward_no_reduce_cuda_kernelIdlEEvlNS_27GenericPackedTensorAccessorIT_Lm2ENS_16DefaultPtrTraitsElEEPKT0_PS4_PKS4_ll --------------------------
	.section	.text._ZN2at6native39_GLOBAL__N__cee6930f_7_Loss_cu_5b0651e138nll_loss_forward_no_reduce_cuda_kernelIdlEEvlNS_27GenericPackedTensorAccessorIT_Lm2ENS_16DefaultPtrTraitsElEEPKT0_PS4_PKS4_ll,"ax",@progbits
	.align	128
.text._ZN2at6native39_GLOBAL__N__cee6930f_7_Loss_cu_5b0651e138nll_loss_forward_no_reduce_cuda_kernelIdlEEvlNS_27GenericPackedTensorAccessorIT_Lm2ENS_16DefaultPtrTraitsElEEPKT0_PS4_PKS4_ll:
        .type           _ZN2at6native39_GLOBAL__N__cee6930f_7_Loss_cu_5b0651e138nll_loss_forward_no_reduce_cuda_kernelIdlEEvlNS_27GenericPackedTensorAccessorIT_Lm2ENS_16DefaultPtrTraitsElEEPKT0_PS4_PKS4_ll,@function
        .size           _ZN2at6native39_GLOBAL__N__cee6930f_7_Loss_cu_5b0651e138nll_loss_forward_no_reduce_cuda_kernelIdlEEvlNS_27GenericPackedTensorAccessorIT_Lm2ENS_16DefaultPtrTraitsElEEPKT0_PS4_PKS4_ll,(.L_x_10795 - _ZN2at6native39_GLOBAL__N__cee6930f_7_Loss_cu_5b0651e138nll_loss_forward_no_reduce_cuda_kernelIdlEEvlNS_27GenericPackedTensorAccessorIT_Lm2ENS_16DefaultPtrTraitsElEEPKT0_PS4_PKS4_ll)
        .other          _ZN2at6native39_GLOBAL__N__cee6930f_7_Loss_cu_5b0651e138nll_loss_forward_no_reduce_cuda_kernelIdlEEvlNS_27GenericPackedTensorAccessorIT_Lm2ENS_16DefaultPtrTraitsElEEPKT0_PS4_PKS4_ll,@"STO_CUDA_ENTRY STV_DEFAULT"
_ZN2at6native39_GLOBAL__N__cee6930f_7_Loss_cu_5b0651e138nll_loss_forward_no_reduce_cuda_kernelIdlEEvlNS_27GenericPackedTensorAccessorIT_Lm2ENS_16DefaultPtrTraitsElEEPKT0_PS4_PKS4_ll:
        /* <DEDUP_REMOVED lines=29> */
.L_x_589:
[--C-:B01----:R-:W-:Y:S02]  /*01d0*/  SHF.R.S64 R16, RZ, 0x1d, R25.reuse ;  /* 0x0000001dff107819 */ /* 0x103fe40000001019 */
[----:B------:R-:W-:Y:S02]  /*01e0*/  SHF.R.S32.HI R0, RZ, 0x1d, R25 ;  /* 0x0000001dff007819 */ /* 0x000fe40000011419 */
[----:B------:R-:W-:-:S04]  /*01f0*/  IADD3 R18, P0, R16, UR42, RZ ;  /* 0x0000002a10127c10 */ /* 0x000fc8000ff1e0ff */
[----:B------:R-:W-:-:S06]  /*0200*/  IADD3.X R19, R0, UR43, RZ, P0, !PT ;  /* 0x0000002b00137c10 */ /* 0x000fcc00087fe4ff */
[----:B------:R-:W2:Y:S01]  /*0210*/  LDG.E.64 R18, desc[UR36][R18.64] ;  /* 0x0000002412127981 */ /* 0x000ea2000c1e1b00 */
[----:B------:R-:W-:Y:S01]  /*0220*/  IMAD.MOV.U32 R24, RZ, RZ, R25 ;  /* 0x000000ffff187224 */ /* 0x000fe200078e0019 */
[----:B------:R-:W-:Y:S01]  /*0230*/  IADD3 R25, P0, R2, R25, RZ ;  /* 0x0000001902197210 */ /* 0x000fe20007f1e0ff */
[----:B------:R-:W-:Y:S01]  /*0240*/  BSSY B7, `(.L_x_584) ;  /* 0x000003a000077945 */ /* 0x000fe20003800000 */
[----:B------:R-:W-:Y:S02]  /*0250*/  IADD3 R16, P1, R16, UR50, RZ ;  /* 0x0000003210107c10 */ /* 0x000fe4000ff3e0ff */
[----:B------:R-:W-:Y:S01]  /*0260*/  ISETP.GE.U32.AND P2, PT, R25, UR40, PT ;  /* 0x0000002819007c0c */ /* 0x000fe2000bf46070 */
[----:B------:R-:W-:Y:S01]  /*0270*/  IMAD.X R23, RZ, RZ, R23, P0 ;  /* 0x000000ffff177224 */ /* 0x000fe200000e0617 */
[----:B------:R-:W-:-:S04]  /*0280*/  IADD3.X R17, R0, UR51, RZ, P1, !PT ;  /* 0x0000003300117c10 */ /* 0x000fc80008ffe4ff */
        /* <DEDUP_REMOVED lines=29> */
.L_x_587:
[----:B------:R-:W-:Y:S05]  /*0460*/  BSYNC B6 ;  /* 0x0000000000067941 */ /* 0x000fea0003800000 */
.L_x_586:
[----:B------:R-:W-:Y:S01]  /*0470*/  ULDC.64 UR4, c[0x0][0x230] ;  /* 0x00008c0000047ab9 */ /* 0x000fe20000000a00 */
[----:B------:R-:W-:Y:S01]  /*0480*/  ULDC.64 UR6, c[0x0][0x250] ;  /* 0x0000940000067ab9 */ /* 0x000fe20000000a00 */
[----:B------:R-:W-:Y:S01]  /*0490*/  IMAD R3, R22, UR4, RZ ;  /* 0x0000000416037c24 */ /* 0x000fe2000f8e02ff */
[----:B------:R-:W-:Y:S01]  /*04a0*/  LEA R6, P0, R18, UR6, 0x3 ;  /* 0x0000000612067c11 */ /* 0x000fe2000f8018ff */
[----:B------:R-:W-:-:S04]  /*04b0*/  IMAD.WIDE.U32 R4, R24, UR4, RZ ;  /* 0x0000000418047c25 */ /* 0x000fc8000f8e00ff */
[----:B------:R-:W-:Y:S01]  /*04c0*/  IMAD R3, R24, UR5, R3 ;  /* 0x0000000518037c24 */ /* 0x000fe2000f8e0203 */
[----:B------:R-:W-:Y:S02]  /*04d0*/  ULDC.64 UR4, c[0x0][0x238] ;  /* 0x00008e0000047ab9 */ /* 0x000fe40000000a00 */
[----:B------:R-:W-:Y:S02]  /*04e0*/  IMAD R7, R19, UR4, RZ ;  /* 0x0000000413077c24 */ /* 0x000fe4000f8e02ff */
[----:B------:R-:W-:Y:S02]  /*04f0*/  IMAD.IADD R5, R5, 0x1, R3 ;  /* 0x0000000105057824 */ /* 0x000fe400078e0203 */
[C---:B------:R-:W-:Y:S01]  /*0500*/  IMAD R3, R18.reuse, UR5, R7 ;  /* 0x0000000512037c24 */ /* 0x040fe2000f8e0207 */
[C---:B------:R-:W-:Y:S01]  /*0510*/  LEA.HI.X R7, R18.reuse, UR7, R19, 0x3, P0 ;  /* 0x0000000712077c11 */ /* 0x040fe200080f1c13 */
[----:B------:R-:W-:Y:S01]  /*0520*/  IMAD.WIDE.U32 R4, R18, UR4, R4 ;  /* 0x0000000412047c25 */ /* 0x000fe2000f8e0004 */
[----:B------:R-:W-:-:S03]  /*0530*/  ULDC.64 UR4, c[0x0][0x218] ;  /* 0x0000860000047ab9 */ /* 0x000fc60000000a00 */
[----:B------:R-:W-:Y:S01]  /*0540*/  IMAD.IADD R3, R5, 0x1, R3 ;  /* 0x0000000105037824 */ /* 0x000fe200078e0203 */
[C---:B------:R-:W-:Y:S01]  /*0550*/  LEA R8, P1, R4.reuse, UR4, 0x3 ;  /* 0x0000000404087c11 */ /* 0x040fe2000f8218ff */
[----:B------:R-:W2:Y:S03]  /*0560*/  LDG.E.64 R6, desc[UR36][R6.64] ;  /* 0x0000002406067981 */ /* 0x000ea6000c1e1b00 */
[----:B------:R-:W-:-:S05]  /*0570*/  LEA.HI.X R9, R4, UR5, R3, 0x3, P1 ;  /* 0x0000000504097c11 */ /* 0x000fca00088f1c03 */
[----:B------:R-:W2:Y:S02]  /*0580*/  LDG.E.64 R4, desc[UR36][R8.64] ;  /* 0x0000002408047981 */ /* 0x000ea4000c1e1b00 */
[----:B--2---:R-:W-:-:S08]  /*0590*/  DMUL R4, R4, R6 ;  /* 0x0000000604047228 */ /* 0x004fd00000000000 */
[----:B------:R-:W-:-:S07]  /*05a0*/  DADD R4, -RZ, -R4 ;  /* 0x00000000ff047229 */ /* 0x000fce0000000904 */
[----:B------:R1:W-:Y:S01]  /*05b0*/  STG.E.64 desc[UR36][R16.64], R4 ;  /* 0x0000000410007986 */ /* 0x0003e2000c101b24 */
[----:B------:R-:W-:Y:S05]  /*05c0*/  BRA `(.L_x_588) ;  /* 0x0000000000047947 */ /* 0x000fea0003800000 */
.L_x_585:
[----:B------:R0:W-:Y:S02]  /*05d0*/  STG.E.64 desc[UR36][R16.64], RZ ;  /* 0x000000ff10007986 */ /* 0x0001e4000c101b24 */
.L_x_588:
[----:B------:R-:W-:Y:S05]  /*05e0*/  BSYNC B7 ;  /* 0x0000000000077941 */ /* 0x000fea0003800000 */
.L_x_584:
[----:B------:R-:W-:-:S13]  /*05f0*/  ISETP.NE.AND P0, PT, R26, RZ, PT ;  /* 0x000000ff1a00720c */ /* 0x000fda0003f05270 */
[----:B------:R-:W-:Y:S05]  /*0600*/  @!P0 BRA `(.L_x_589) ;  /* 0xfffffff800f08947 */ /* 0x000fea000383ffff */
[----:B------:R-:W-:Y:S05]  /*0610*/  BSYNC B8 ;  /* 0x0000000000087941 */ /* 0x000fea0003800000 */
.L_x_583:
[----:B------:R-:W-:Y:S05]  /*0620*/  EXIT ;  /* 0x000000000000794d */ /* 0x000fea0003800000 */
.L_x_582:
[----:B------:R-:W-:Y:S01]  /*0630*/  BSSY B8, `(.L_x_590) ;  /* 0x0000040000087945 */ /* 0x000fe20003800000 */
.L_x_596:
        /* <DEDUP_REMOVED lines=41> */
.L_x_594:
[----:B------:R-:W-:Y:S05]  /*08d0*/  BSYNC B6 ;  /* 0x0000000000067941 */ /* 0x000fea0003800000 */
.L_x_593:
        /* <DEDUP_REMOVED lines=12> */
[----:B------:R-:W-:-:S06]  /*09a0*/  LEA.HI.X R5, R18, UR5, R3, 0x3, P0 ;  /* 0x0000000512057c11 */ /* 0x000fcc00080f1c03 */
[----:B------:R-:W2:Y:S02]  /*09b0*/  LDG.E.64 R4, desc[UR36][R4.64] ;  /* 0x0000002404047981 */ /* 0x000ea4000c1e1b00 */
[----:B--2---:R-:W-:-:S07]  /*09c0*/  DADD R6, -RZ, -R4 ;  /* 0x00000000ff067229 */ /* 0x004fce0000000904 */
[----:B------:R0:W-:Y:S01]  /*09d0*/  STG.E.64 desc[UR36][R16.64], R6 ;  /* 0x0000000610007986 */ /* 0x0001e2000c101b24 */
[----:B------:R-:W-:Y:S05]  /*09e0*/  BRA `(.L_x_595) ;  /* 0x0000000000047947 */ /* 0x000fea0003800000 */
.L_x_592:
[----:B------:R1:W-:Y:S02]  /*09f0*/  STG.E.64 desc[UR36][R16.64], RZ ;  /* 0x000000ff10007986 */ /* 0x0003e4000c101b24 */
.L_x_595:
[----:B------:R-:W-:Y:S05]  /*0a00*/  BSYNC B7 ;  /* 0x0000000000077941 */ /* 0x000fea0003800000 */
.L_x_591:
[----:B------:R-:W-:-:S13]  /*0a10*/  ISETP.NE.AND P0, PT, R26, RZ, PT ;  /* 0x000000ff1a00720c */ /* 0x000fda0003f05270 */
[----:B------:R-:W-:Y:S05]  /*0a20*/  @!P0 BRA `(.L_x_596) ;  /* 0xfffffffc00048947 */ /* 0x000fea000383ffff */
[----:B------:R-:W-:Y:S05]  /*0a30*/  BSYNC B8 ;  /* 0x0000000000087941 */ /* 0x000fea0003800000 */
.L_x_590:
[----:B------:R-:W-:Y:S05]  /*0a40*/  EXIT ;  /* 0x000000000000794d */ /* 0x000fea0003800000 */
.L_x_597:
        /* <DEDUP_REMOVED lines=11> */
.L_x_10795:


//--------------------- .text._ZN2at6native39_GLOBAL__N__cee6930f_7_Loss_cu_5b0651e138nll_loss_forward_no_reduce_cuda_kernelIdhEEvlNS_27GenericPackedTensorAccessorIT_Lm2ENS_16DefaultPtrTraitsElEEPKT0_PS4_PKS4_ll --------------------------
	.section	.text._ZN2at6native39_GLOBAL__N__cee6930f_7_Loss_cu_5b0651e138nll_loss_forward_no_reduce_cuda_kernelIdhEEvlNS_27GenericPackedTensorAccessorIT_Lm2ENS_16DefaultPtrTraitsElEEPKT0_PS4_PKS4_ll,"ax",@progbits
	.align	128
.text._ZN2at6native39_GLOBAL__N__cee6930f_7_Loss_cu_5b0651e138nll_loss_forward_no_reduce_cuda_kernelIdhEEvlNS_27GenericPackedTensorAccessorIT_Lm2ENS_16DefaultPtrTraitsElEEPKT0_PS4_PKS4_ll:
        .type           _ZN2at6native39_GLOBAL__N__cee6930f_7_Loss_cu_5b0651e138nll_loss_forward_no_reduce_cuda_kernelIdhEEvlNS_27GenericPackedTensorAccessorIT_Lm2ENS_16DefaultPtrTraitsElEEPKT0_PS4_PKS4_ll,@function
        .size           _ZN2at6native39_GLOBAL__N__cee6930f_7_Loss_cu_5b0651e138nll_loss_forward_no_reduce_cuda_kernelIdhEEvlNS_27GenericPackedTensorAccessorIT_Lm2ENS_16DefaultPtrTraitsElEEPKT0_PS4_PKS4_ll,(.L_x_10796 - _ZN2at6native39_GLOBAL__N__cee6930f_7_Loss_cu_5b0651e138nll_loss_forward_no_reduce_cuda_kernelIdhEEvlNS_27GenericPackedTensorAccessorIT_Lm2ENS_16DefaultPtrTraitsElEEPKT0_PS4_PKS4_ll)
        .other          _ZN2at6native39_GLOBAL__N__cee6930f_7_Loss_cu_5b0651e138nll_loss_forward_no_reduce_cuda_kernelIdhEEvlNS_27GenericPackedTensorAccessorIT_Lm2ENS_16DefaultPtrTraitsElEEPKT0_PS4_PKS4_ll,@"STO_CUDA_ENTRY STV_DEFAULT"
_ZN2at6native39_GLOBAL__N__cee6930f_7_Loss_cu_5b0651e138nll_loss_forward_no_reduce_cuda_kernelIdhEEvlNS_27GenericPackedTensorAccessorIT_Lm2ENS_16DefaultPtrTraitsElEEPKT0_PS4_PKS4_ll:
        /* <DEDUP_REMOVED lines=29> */
.L_x_605:
[----:B------:R-:W-:Y:S02]  /*01d0*/  SHF.R.S32.HI R22, RZ, 0x1f, R23 ;  /* 0x0000001fff167819 */ /* 0x000fe40000011417 */
[----:B-1----:R-:W-:-:S04]  /*01e0*/  IADD3 R2, P0, R23, UR42, RZ ;  /* 0x0000002a17027c10 */ /* 0x002fc8000ff1e0ff */
[----:B------:R-:W-:-:S05]  /*01f0*/  IADD3.X R3, R22, UR43, RZ, P0, !PT ;  /* 0x0000002b16037c10 */ /* 0x000fca00087fe4ff */
        /* <DEDUP_REMOVED lines=34> */
.L_x_603:
[----:B------:R-:W-:Y:S05]  /*0420*/  BSYNC B6 ;  /* 0x0000000000067941 */ /* 0x000fea0003800000 */
.L_x_602:
[----:B------:R-:W-:Y:S01]  /*0430*/  ULDC.64 UR4, c[0x0][0x230] ;  /* 0x00008c0000047ab9 */ /* 0x000fe20000000a00 */
[----:B------:R-:W-:Y:S01]  /*0440*/  ULDC.64 UR8, c[0x0][0x250] ;  /* 0x0000940000087ab9 */ /* 0x000fe20000000a00 */
[----:B------:R-:W-:Y:S01]  /*0450*/  IMAD R22, R22, UR4, RZ ;  /* 0x0000000416167c24 */ /* 0x000fe2000f8e02ff */
[----:B------:R-:W-:Y:S01]  /*0460*/  ULDC.64 UR6, c[0x0][0x218] ;  /* 0x0000860000067ab9 */ /* 0x000fe20000000a00 */
[----:B------:R-:W-:Y:S01]  /*0470*/  IMAD.WIDE.U32 R2, R25, UR4, RZ ;  /* 0x0000000419027c25 */ /* 0x000fe2000f8e00ff */
[----:B------:R-:W-:-:S03]  /*0480*/  LEA R4, P0, R24, UR8, 0x3 ;  /* 0x0000000818047c11 */ /* 0x000fc6000f8018ff */
[----:B------:R-:W-:Y:S01]  /*0490*/  IMAD R5, R25, UR5, R22 ;  /* 0x0000000519057c24 */ /* 0x000fe2000f8e0216 */
[----:B------:R-:W-:-:S03]  /*04a0*/  ULDC.64 UR4, c[0x0][0x238] ;  /* 0x00008e0000047ab9 */ /* 0x000fc60000000a00 */
[----:B------:R-:W-:Y:S02]  /*04b0*/  IMAD.IADD R3, R3, 0x1, R5 ;  /* 0x0000000103037824 */ /* 0x000fe400078e0205 */
[----:B------:R-:W-:Y:S02]  /*04c0*/  IMAD.X R5, RZ, RZ, UR9, P0 ;  /* 0x00000009ff057e24 */ /* 0x000fe400080e06ff */
[----:B------:R-:W-:-:S04]  /*04d0*/  IMAD.WIDE.U32 R2, R24, UR4, R2 ;  /* 0x0000000418027c25 */ /* 0x000fc8000f8e0002 */
[----:B------:R-:W-:Y:S01]  /*04e0*/  IMAD R3, R24, UR5, R3 ;  /* 0x0000000518037c24 */ /* 0x000fe2000f8e0203 */
        /* <DEDUP_REMOVED lines=8> */
.L_x_601:
[----:B------:R0:W-:Y:S02]  /*0570*/  STG.E.64 desc[UR36][R16.64], RZ ;  /* 0x000000ff10007986 */ /* 0x0001e4000c101b24 */
.L_x_604:
[----:B------:R-:W-:Y:S05]  /*0580*/  BSYNC B7 ;  /* 0x0000000000077941 */ /* 0x000fea0003800000 */
.L_x_600:
[----:B------:R-:W-:-:S13]  /*0590*/  ISETP.NE.AND P0, PT, R26, RZ, PT ;  /* 0x000000ff1a00720c */ /* 0x000fda0003f05270 */
[----:B------:R-:W-:Y:S05]  /*05a0*/  @!P0 BRA `(.L_x_605) ;  /* 0xfffffffc00088947 */ /* 0x000fea000383ffff */
[----:B------:R-:W-:Y:S05]  /*05b0*/  BSYNC B8 ;  /* 0x0000000000087941 */ /* 0x000fea0003800000 */
.L_x_599:
[----:B------:R-:W-:Y:S05]  /*05c0*/  EXIT ;  /* 0x000000000000794d */ /* 0x000fea0003800000 */
.L_x_598:
[----:B------:R-:W-:Y:S01]  /*05d0*/  BSSY B8, `(.L_x_606) ;  /* 0x000003a000087945 */ /* 0x000fe20003800000 */
.L_x_612:
[----:B------:R-:W-:Y:S02]  /*05e0*/  SHF.R.S32.HI R24, RZ, 0x1f, R23 ;  /* 0x0000001fff187819 */ /* 0x000fe40000011417 */
[----:B0-----:R-:W-:-:S04]  /*05f0*/  IADD3 R2, P0, R23, UR44, RZ ;  /* 0x0000002c17027c10 */ /* 0x001fc8000ff1e0ff */
[----:B------:R-:W-:-:S05]  /*0600*/  IADD3.X R3, R24, UR45, RZ, P0, !PT ;  /* 0x0000002d18037c10 */ /* 0x000fca00087fe4ff */
        /* <DEDUP_REMOVED lines=34> */
.L_x_610:
[----:B------:R-:W-:Y:S05]  /*0830*/  BSYNC B6 ;  /* 0x0000000000067941 */ /* 0x000fea0003800000 */
.L_x_609:
        /* <DEDUP_REMOVED lines=11> */
[----:B------:R-:W2:Y:S02]  /*08f0*/  LDG.E.64 R2, desc[UR36][R4.64] ;  /* 0x0000002404027981 */ /* 0x000ea4000c1e1b00 */
[----:B--2---:R-:W-:-:S07]  /*0900*/  DADD R2, -RZ, -R2 ;  /* 0x00000000ff027229 */ /* 0x004fce0000000902 */
[----:B------:R0:W-:Y:S01]  /*0910*/  STG.E.64 desc[UR36][R16.64], R2 ;  /* 0x0000000210007986 */ /* 0x0001e2000c101b24 */
[----:B------:R-:W-:Y:S05]  /*0920*/  BRA `(.L_x_611) ;  /* 0x0000000000047947 */ /* 0x000fea0003800000 */
.L_x_608:
[----:B------:R1:W-:Y:S02]  /*0930*/  STG.E.64 desc[UR36][R16.64], RZ ;  /* 0x000000ff10007986 */ /* 0x0003e4000c101b24 */
.L_x_611:
[----:B------:R-:W-:Y:S05]  /*0940*/  BSYNC B7 ;  /* 0x0000000000077941 */ /* 0x000fea0003800000 */
.L_x_607:
[----:B------:R-:W-:-:S13]  /*0950*/  ISETP.NE.AND P0, PT, R26, RZ, PT ;  /* 0x000000ff1a00720c */ /* 0x000fda0003f05270 */
[----:B------:R-:W-:Y:S05]  /*0960*/  @!P0 BRA `(.L_x_612) ;  /* 0xfffffffc001c8947 */ /* 0x000fea000383ffff */
[----:B------:R-:W-:Y:S05]  /*0970*/  BSYNC B8 ;  /* 0x0000000000087941 */ /* 0x000fea0003800000 */
.L_x_606:
[----:B------:R-:W-:Y:S05]  /*0980*/  EXIT ;  /* 0x000000000000794d */ /* 0x000fea0003800000 */
.L_x_613:
        /* <DEDUP_REMOVED lines=15> */
.L_x_10796:


//--------------------- .text._ZN2at6native18elementwise_kernelILi128ELi4EZNS0_15gpu_kernel_implIZZZNS0_29binary_cross_entropy_out_cudaERKNS_6TensorES5_RKSt8optionalIS3_ElRS3_ENKUlvE_clEvENKUlvE2_clEvEUlN3c108BFloat16ESE_E_EEvRNS_18TensorIteratorBaseERKT_EUliE_EEviT1_ --------------------------
	.section	.text._ZN2at6native18elementwise_kernelILi128ELi4EZNS0_15gpu_kernel_implIZZZNS0_29binary_cross_entropy_out_cudaERKNS_6TensorES5_RKSt8optionalIS3_ElRS3_ENKUlvE_clEvENKUlvE2_clEvEUlN3c108BFloat16ESE_E_EEvRNS_18TensorIteratorBaseERKT_EUliE_EEviT1_,"ax",@progbits
	.align	128
        .global         _ZN2at6native18elementwise_kernelILi128ELi4EZNS0_15gpu_kernel_implIZZZNS0_29binary_cross_entropy_out_cudaERKNS_6TensorES5_RKSt8optionalIS3_ElRS3_ENKUlvE_clEvENKUlvE2_clEvEUlN3c108BFloat16ESE_E_EEvRNS_18TensorIteratorBaseERKT_EUliE_EEviT1_
        .type           _ZN2at6native18elementwise_kernelILi128ELi4EZNS0_15gpu_kernel_implIZZZNS0_29binary_cross_entropy_out_cudaERKNS_6TensorES5_RKSt8optionalIS3_ElRS3_ENKUlvE_clEvENKUlvE2_clEvEUlN3c108BFloat16ESE_E_EEvRNS_18TensorIteratorBaseERKT_EUliE_EEviT1_,@function
        .size           _ZN2at6native18elementwise_kernelILi128ELi4EZNS0_15gpu_kernel_implIZZZNS0_29binary_cross_entropy_out_cudaERKNS_6TensorES5_RKSt8optionalIS3_ElRS3_ENKUlvE_clEvENKUlvE2_clEvEUlN3c108BFloat16ESE_E_EEvRNS_18TensorIteratorBaseERKT_EUliE_EEviT1_,(.L_x_10811 - _ZN2at6native18elementwise_kernelILi128ELi4EZNS0_15gpu_kernel_implIZZZNS0_29binary_cross_entropy_out_cudaERKNS_6TensorES5_RKSt8optionalIS3_ElRS3_ENKUlvE_clEvENKUlvE2_clEvEUlN3c108BFloat16ESE_E_EEvRNS_18TensorIteratorBaseERKT_EUliE_EEviT1_)
        .other          _ZN2at6native18elementwise_kernelILi128ELi4EZNS0_15gpu_kernel_implIZZZNS0_29binary_cross_entropy_out_cudaERKNS_6TensorES5_RKSt8optionalIS3_ElRS3_ENKUlvE_clEvENKUlvE2_clEvEUlN3c108BFloat16ESE_E_EEvRNS_18TensorIteratorBaseERKT_EUliE_EEviT1_,@"STO_CUDA_ENTRY STV_DEFAULT"
_ZN2at6native18elementwise_kernelILi128ELi4EZNS0_15gpu_kernel_implIZZZNS0_29binary_cross_entropy_out_cudaERKNS_6TensorES5_RKSt8optionalIS3_ElRS3_ENKUlvE_clEvENKUlvE2_clEvEUlN3c108BFloat16ESE_E_EEvRNS_18TensorIteratorBaseERKT_EUliE_EEviT1_:
.text._ZN2at6native18elementwise_kernelILi128ELi4EZNS0_15gpu_kernel_implIZZZNS0_29binary_cross_entropy_out_cudaERKNS_6TensorES5_RKSt8optionalIS3_ElRS3_ENKUlvE_clEvENKUlvE2_clEvEUlN3c108BFloat16ESE_E_EEvRNS_18TensorIteratorBaseERKT_EUliE_EEviT1_:
[----:B------:R-:W0:Y:S01]  /*0000*/  LDC R1, c[0x0][0x28] ;  /* 0x00000a00ff017b82 */ /* 0x000e220000000800 */
[----:B------:R-:W1:Y:S01]  /*0010*/  S2R R19, SR_CTAID.X ;  /* 0x0000000000137919 */ /* 0x000e620000002500 */
[----:B------:R-:W-:Y:S01]  /*0020*/  ULDC UR4, c[0x0][0x210] ;  /* 0x0000840000047ab9 */ /* 0x000fe20000000800 */
[----:B------:R-:W-:Y:S01]  /*0030*/  ULDC.64 UR36, c[0x0][0x208] ;  /* 0x0000820000247ab9 */ /* 0x000fe20000000a00 */
[----:B------:R-:W-:Y:S01]  /*0040*/  BSSY B7, `(.L_x_614) ;  /* 0x00004df000077945 */ /* 0x000fe20003800000 */
[----:B------:R-:W1:Y:S02]  /*0050*/  S2R R18, SR_TID.X ;  /* 0x0000000000127919 */ /* 0x000e640000002100 */
[----:B-1----:R-:W-:-:S05]  /*0060*/  IMAD R23, R19, 0x200, R18 ;  /* 0x0000020013177824 */ /* 0x002fca00078e0212 */
[----:B------:R-:W-:-:S13]  /*0070*/  ISETP.GE.AND P0, PT, R23, UR4, PT ;  /* 0x0000000417007c0c */ /* 0x000fda000bf06270 */
[----:B0-----:R-:W-:Y:S05]  /*0080*/  @P0 BRA `(.L_x_615) ;  /* 0x0000004c00680947 */ /* 0x001fea0003800000 */
[----:B------:R-:W0:Y:S01]  /*0090*/  LDC R6, c[0x0][0x218] ;  /* 0x00008600ff067b82 */ /* 0x000e220000000800 */
[----:B------:R-:W-:Y:S02]  /*00a0*/  IMAD.MOV.U32 R24, RZ, RZ, RZ ;  /* 0x000000ffff187224 */ /* 0x000fe400078e00ff */
[----:B------:R-:W-:Y:S02]  /*00b0*/  IMAD.MOV.U32 R0, RZ, RZ, RZ ;  /* 0x000000ffff007224 */ /* 0x000fe400078e00ff */
[----:B------:R-:W-:Y:S01]  /*00c0*/  IMAD.MOV.U32 R16, RZ, RZ, RZ ;  /* 0x000000ffff107224 */ /* 0x000fe200078e00ff */
[----:B0-----:R-:W-:-:S13]  /*00d0*/  ISETP.NE.AND P0, PT, R6, RZ, PT ;  /* 0x000000ff0600720c */ /* 0x001fda0003f05270 */
[----:B------:R-:W-:Y:S05]  /*00e0*/  @!P0 BRA `(.L_x_616) ;  /* 0x0000001400708947 */ /* 0x000fea0003800000 */
[----:B------:R-:W-:Y:S01]  /*00f0*/  IMAD.MOV.U32 R22, RZ, RZ, RZ ;  /* 0x000000ffff167224 */ /* 0x000fe200078e00ff */
[----:B------:R-:W-:Y:S01]  /*0100*/  ULDC.64 UR4, c[0x0][0x220] ;  /* 0x0000880000047ab9 */ /* 0x000fe20000000a00 */
[----:B------:R-:W-:Y:S01]  /*0110*/  ISETP.NE.AND P0, PT, R6, 0x1, PT ;  /* 0x000000010600780c */ /* 0x000fe20003f05270 */
[----:B------:R-:W-:Y:S01]  /*0120*/  ULDC UR6, c[0x0][0x350] ;  /* 0x0000d40000067ab9 */ /* 0x000fe20000000800 */
[----:B------:R-:W-:Y:S01]  /*0130*/  IMAD.HI.U32 R2, R23, UR4, R22 ;  /* 0x0000000417027c27 */ /* 0x000fe2000f8e0016 */
[----:B------:R-:W-:-:S04]  /*0140*/  ULDC UR4, c[0x0][0x21c] ;  /* 0x0000870000047ab9 */ /* 0x000fc80000000800 */
[----:B------:R-:W-:-:S05]  /*0150*/  SHF.R.U32.HI R3, RZ, UR5, R2 ;  /* 0x00000005ff037c19 */ /* 0x000fca0008011602 */
[----:B------:R-:W-:-:S04]  /*0160*/  IMAD.MOV R0, RZ, RZ, -R3 ;  /* 0x000000ffff007224 */ /* 0x000fc800078e0a03 */
[----:B------:R-:W-:Y:S01]  /*0170*/  IMAD R23, R0, UR4, R23 ;  /* 0x0000000400177c24 */ /* 0x000fe2000f8e0217 */
[----:B------:R-:W-:-:S03]  /*0180*/  ULDC.64 UR4, c[0x0][0x348] ;  /* 0x0000d20000047ab9 */ /* 0x000fc60000000a00 */
[C---:B------:R-:W-:Y:S02]  /*0190*/  IMAD R16, R23.reuse, UR4, RZ ;  /* 0x0000000417107c24 */ /* 0x040fe4000f8e02ff */
[C---:B------:R-:W-:Y:S02]  /*01a0*/  IMAD R0, R23.reuse, UR5, RZ ;  /* 0x0000000517007c24 */ /* 0x040fe4000f8e02ff */
[----:B------:R-:W-:Y:S01]  /*01b0*/  IMAD R24, R23, UR6, RZ ;  /* 0x0000000617187c24 */ /* 0x000fe2000f8e02ff */
[----:B------:R-:W-:Y:S06]  /*01c0*/  @!P0 BRA `(.L_x_616) ;  /* 0x0000001400388947 */ /* 0x000fec0003800000 */
[----:B------:R-:W-:Y:S01]  /*01d0*/  IMAD.MOV.U32 R2, RZ, RZ, RZ ;  /* 0x000000ffff027224 */ /* 0x000fe200078e00ff */
[----:B------:R-:W-:Y:S01]  /*01e0*/  ULDC.64 UR6, c[0x0][0x228] ;  /* 0x00008a0000067ab9 */ /* 0x000fe20000000a00 */
[----:B------:R-:W-:Y:S01]  /*01f0*/  ULDC UR4, c[0x0][0x230] ;  /* 0x00008c0000047ab9 */ /* 0x000fe20000000800 */
[----:B------:R-:W-:Y:S01]  /*0200*/  ISETP.NE.AND P0, PT, R6, 0x2, PT ;  /* 0x000000020600780c */ /* 0x000fe20003f05270 */
[----:B------:R-:W-:-:S05]  /*0210*/  IMAD.HI.U32 R4, R3, UR7, R2 ;  /* 0x0000000703047c27 */ /* 0x000fca000f8e0002 */
[----:B------:R-:W-:Y:S01]  /*0220*/  SHF.R.U32.HI R5, RZ, UR4, R4 ;  /* 0x00000004ff057c19 */ /* 0x000fe20008011604 */
[----:B------:R-:W-:-:S04]  /*0230*/  ULDC UR4, c[0x0][0x354] ;  /* 0x0000d50000047ab9 */ /* 0x000fc80000000800 */
[----:B------:R-:W-:-:S04]  /*0240*/  IMAD.MOV R2, RZ, RZ, -R5 ;  /* 0x000000ffff027224 */ /* 0x000fc800078e0a05 */
[----:B------:R-:W-:Y:S01]  /*0250*/  IMAD R3, R2, UR6, R3 ;  /* 0x0000000602037c24 */ /* 0x000fe2000f8e0203 */
[----:B------:R-:W-:-:S03]  /*0260*/  ULDC.64 UR6, c[0x0][0x358] ;  /* 0x0000d60000067ab9 */ /* 0x000fc60000000a00 */
[C---:B------:R-:W-:Y:S02]  /*0270*/  IMAD R16, R3.reuse, UR4, R16 ;  /* 0x0000000403107c24 */ /* 0x040fe4000f8e0210 */
[C---:B------:R-:W-:Y:S02]  /*0280*/  IMAD R0, R3.reuse, UR6, R0 ;  /* 0x0000000603007c24 */ /* 0x040fe4000f8e0200 */
[----:B------:R-:W-:Y:S01]  /*0290*/  IMAD R24, R3, UR7, R24 ;  /* 0x0000000703187c24 */ /* 0x000fe2000f8e0218 */
[----:B------:R-:W-:Y:S06]  /*02a0*/  @!P0 BRA `(.L_x_616) ;  /* 0x0000001400008947 */ /* 0x000fec0003800000 */
        /* <DEDUP_REMOVED lines=310> */
[----:B------:R-:W-:Y:S02]  /*1610*/  ULDC UR6, c[0x0][0x470] ;  /* 0x00011c0000067ab9 */ /* 0x000fe40000000800 */
        /* <DEDUP_REMOVED lines=8> */
[----:B------:R-:W-:-:S07]  /*16a0*/  IMAD R24, R5, UR6, R24 ;  /* 0x0000000605187c24 */ /* 0x000fce000f8e0218 */
.L_x_616:
[----:B------:R-:W0:Y:S01]  /*16b0*/  LDC.U8 R5, c[0x0][0x492] ;  /* 0x00012480ff057b82 */ /* 0x000e220000000000 */
[----:B------:R-:W-:Y:S01]  /*16c0*/  ULDC.64 UR4, c[0x0][0x478] ;  /* 0x00011e0000047ab9 */ /* 0x000fe20000000a00 */
[----:B------:R-:W-:Y:S01]  /*16d0*/  ULDC.64 UR6, c[0x0][0x480] ;  /* 0x0001200000067ab9 */ /* 0x000fe20000000a00 */
[----:B------:R-:W-:Y:S02]  /*16e0*/  IADD3 R16, P1, R16, UR4, RZ ;  /* 0x0000000410107c10 */ /* 0x000fe4000ff3e0ff */
[----:B------:R-:W-:-:S03]  /*16f0*/  IADD3 R2, P2, R0, UR6, RZ ;  /* 0x0000000600027c10 */ /* 0x000fc6000ff5e0ff */
[----:B------:R-:W-:Y:S02]  /*1700*/  IMAD.X R17, RZ, RZ, UR5, P1 ;  /* 0x00000005ff117e24 */ /* 0x000fe400088e06ff */
[----:B------:R-:W-:Y:S01]  /*1710*/  IMAD.X R3, RZ, RZ, UR7, P2 ;  /* 0x00000007ff037e24 */ /* 0x000fe200090e06ff */
[----:B0-----:R-:W-:-:S04]  /*1720*/  PRMT R4, R5, 0x9910, RZ ;  /* 0x0000991005047816 */ /* 0x001fc800000000ff */
[----:B------:R-:W-:-:S13]  /*1730*/  ISETP.GT.AND P0, PT, R4, 0x9, PT ;  /* 0x000000090400780c */ /* 0x000fda0003f04270 */
[----:B------:R-:W-:Y:S05]  /*1740*/  @P0 BRA `(.L_x_617) ;  /* 0x0000000400300947 */ /* 0x000fea0003800000 */
[----:B------:R-:W-:-:S13]  /*1750*/  ISETP.GT.AND P0, PT, R4, 0x4, PT ;  /* 0x000000040400780c */ /* 0x000fda0003f04270 */
[----:B------:R-:W-:Y:S05]  /*1760*/  @P0 BRA `(.L_x_618) ;  /* 0x0000000000940947 */ /* 0x000fea0003800000 */
[----:B------:R-:W-:-:S13]  /*1770*/  ISETP.GT.AND P0, PT, R4, 0x1, PT ;  /* 0x000000010400780c */ /* 0x000fda0003f04270 */
[----:B------:R-:W-:Y:S05]  /*1780*/  @P0 BRA `(.L_x_619) ;  /* 0x0000000000380947 */ /* 0x000fea0003800000 */
[----:B------:R-:W-:-:S13]  /*1790*/  ISETP.NE.AND P0, PT, R5, RZ, PT ;  /* 0x000000ff0500720c */ /* 0x000fda0003f05270 */
[----:B------:R-:W-:Y:S05]  /*17a0*/  @!P0 BRA `(.L_x_620) ;  /* 0x00000000001c8947 */ /* 0x000fea0003800000 */
[----:B------:R-:W-:-:S13]  /*17b0*/  ISETP.NE.AND P0, PT, R4, 0x1, PT ;  /* 0x000000010400780c */ /* 0x000fda0003f05270 */
[----:B------:R-:W-:Y:S05]  /*17c0*/  @P0 BRA `(.L_x_621) ;  /* 0x0000000c00840947 */ /* 0x000fea0003800000 */
[----:B------:R-:W2:Y:S02]  /*17d0*/  LDG.E.S8 R2, desc[UR36][R2.64] ;  /* 0x0000002402027981 */ /* 0x000ea4000c1e1300 */
[----:B--2---:R-:W0:Y:S02]  /*17e0*/  I2F.S16 R0, R2 ;  /* 0x0000000200007306 */ /* 0x004e240000101400 */
[----:B0-----:R-:W-:-:S04]  /*17f0*/  F2FP.BF16.F32.PACK_AB R0, RZ, R0 ;  /* 0x00000000ff00723e */ /* 0x001fc800000010ff */
[----:B------:R-:W-:Y:S01]  /*1800*/  PRMT R22, R0, 0x7610, R22 ;  /* 0x0000761000167816 */ /* 0x000fe20000000016 */
[----:B------:R-:W-:Y:S06]  /*1810*/  BRA `(.L_x_622) ;  /* 0x0000000c00dc7947 */ /* 0x000fec0003800000 */
.L_x_620:
[----:B------:R-:W2:Y:S02]  /*1820*/  LDG.E.U8 R2, desc[UR36][R2.64] ;  /* 0x0000002402027981 */ /* 0x000ea4000c1e1100 */
[----:B--2---:R-:W-:-:S04]  /*1830*/  I2FP.F32.U32 R0, R2 ;  /* 0x0000000200007245 */ /* 0x004fc80000201000 */
[----:B------:R-:W-:-:S04]  /*1840*/  F2FP.BF16.F32.PACK_AB R0, RZ, R0 ;  /* 0x00000000ff00723e */ /* 0x000fc800000010ff */
[----:B------:R-:W-:Y:S01]  /*1850*/  PRMT R22, R0, 0x7610, R22 ;  /* 0x0000761000167816 */ /* 0x000fe20000000016 */
[----:B------:R-:W-:Y:S06]  /*1860*/  BRA `(.L_x_622) ;  /* 0x0000000c00c87947 */ /* 0x000fec0003800000 */
.L_x_619:
[----:B------:R-:W-:-:S13]  /*1870*/  ISETP.NE.AND P0, PT, R4, 0x2, PT ;  /* 0x000000020400780c */ /* 0x000fda0003f05270 */
[----:B------:R-:W-:Y:S05]  /*1880*/  @!P0 BRA `(.L_x_623) ;  /* 0x0000000000388947 */ /* 0x000fea0003800000 */
[----:B------:R-:W-:-:S13]  /*1890*/  ISETP.NE.AND P0, PT, R4, 0x3, PT ;  /* 0x000000030400780c */ /* 0x000fda0003f05270 */
[----:B------:R-:W-:Y:S05]  /*18a0*/  @!P0 BRA `(.L_x_624) ;  /* 0x00000000001c8947 */ /* 0x000fea0003800000 */
[----:B------:R-:W-:-:S13]  /*18b0*/  ISETP.NE.AND P0, PT, R4, 0x4, PT ;  /* 0x000000040400780c */ /* 0x000fda0003f05270 */
[----:B------:R-:W-:Y:S05]  /*18c0*/  @P0 BRA `(.L_x_621) ;  /* 0x0000000c00440947 */ /* 0x000fea0003800000 */
[----:B------:R-:W2:Y:S02]  /*18d0*/  LDG.E.64 R2, desc[UR36][R2.64] ;  /* 0x0000002402027981 */ /* 0x000ea4000c1e1b00 */
[----:B--2---:R-:W0:Y:S02]  /*18e0*/  I2F.S64 R0, R2 ;  /* 0x0000000200007312 */ /* 0x004e240000301400 */
[----:B0-----:R-:W-:-:S04]  /*18f0*/  F2FP.BF16.F32.PACK_AB R0, RZ, R0 ;  /* 0x00000000ff00723e */ /* 0x001fc800000010ff */
[----:B------:R-:W-:Y:S01]  /*1900*/  PRMT R22, R0, 0x7610, R22 ;  /* 0x0000761000167816 */ /* 0x000fe20000000016 */
[----:B------:R-:W-:Y:S06]  /*1910*/  BRA `(.L_x_622) ;  /* 0x0000000c009c7947 */ /* 0x000fec0003800000 */
.L_x_624:
[----:B------:R-:W2:Y:S02]  /*1920*/  LDG.E R2, desc[UR36][R2.64] ;  /* 0x0000002402027981 */ /* 0x000ea4000c1e1900 */
[----:B--2---:R-:W-:-:S04]  /*1930*/  I2FP.F32.S32 R0, R2 ;  /* 0x0000000200007245 */ /* 0x004fc80000201400 */
[----:B------:R-:W-:-:S04]  /*1940*/  F2FP.BF16.F32.PACK_AB R0, RZ, R0 ;  /* 0x00000000ff00723e */ /* 0x000fc800000010ff */
[----:B------:R-:W-:Y:S01]  /*1950*/  PRMT R22, R0, 0x7610, R22 ;  /* 0x0000761000167816 */ /* 0x000fe20000000016 */
[----:B------:R-:W-:Y:S06]  /*1960*/  BRA `(.L_x_622) ;  /* 0x0000000c00887947 */ /* 0x000fec0003800000 */
.L_x_623:
[----:B------:R-:W2:Y:S02]  /*1970*/  LDG.E.U16 R2, desc[UR36][R2.64] ;  /* 0x0000002402027981 */ /* 0x000ea4000c1e1500 */
[----:B--2---:R-:W0:Y:S02]  /*1980*/  I2F.S16 R0, R2 ;  /* 0x0000000200007306 */ /* 0x004e240000101400 */
[----:B0-----:R-:W-:-:S04]  /*1990*/  F2FP.BF16.F32.PACK_AB R0, RZ, R0 ;  /* 0x00000000ff00723e */ /* 0x001fc800000010ff */
[----:B------:R-:W-:Y:S01]  /*19a0*/  PRMT R22, R0, 0x7610, R22 ;  /* 0x0000761000167816 */ /* 0x000fe20000000016 */
[----:B------:R-:W-:Y:S06]  /*19b0*/  BRA `(.L_x_622) ;  /* 0x0000000c00747947 */ /* 0x000fec0003800000 */
.L_x_618:
[----:B------:R-:W-:-:S13]  /*19c0*/  ISETP.GT.AND P0, PT, R4, 0x6, PT ;  /* 0x000000060400780c */ /* 0x000fda0003f04270 */
[----:B------:R-:W-:Y:S05]  /*19d0*/  @P0 BRA `(.L_x_625) ;  /* 0x0000000000300947 */ /* 0x000fea0003800000 */
[----:B------:R-:W-:-:S13]  /*19e0*/  ISETP.NE.AND P0, PT, R4, 0x5, PT ;  /* 0x000000050400780c */ /* 0x000fda0003f05270 */
[----:B------:R-:W-:Y:S05]  /*19f0*/  @!P0 BRA `(.L_x_626) ;  /* 0x0000000000148947 */ /* 0x000fea0003800000 */
[----:B------:R-:W-:-:S13]  /*1a00*/  ISETP.NE.AND P0, PT, R4, 0x6, PT ;  /* 0x000000060400780c */ /* 0x000fda0003f05270 */
[----:B------:R-:W-:Y:S05]  /*1a10*/  @P0 BRA `(.L_x_621) ;  /* 0x0000000800f00947 */ /* 0x000fea0003800000 */
[----:B------:R-:W2:Y:S02]  /*1a20*/  LDG.E R2, desc[UR36][R2.64] ;  /* 0x0000002402027981 */ /* 0x000ea4000c1e1900 */
[----:B--2---:R-:W-:Y:S01]  /*1a30*/  F2FP.BF16.F32.PACK_AB R22, RZ, R2 ;  /* 0x00000002ff16723e */ /* 0x004fe200000010ff */
[----:B------:R-:W-:Y:S06]  /*1a40*/  BRA `(.L_x_622) ;  /* 0x0000000c00507947 */ /* 0x000fec0003800000 */
.L_x_626:
[----:B------:R-:W2:Y:S02]  /*1a50*/  LDG.E.U16 R0, desc[UR36][R2.64] ;  /* 0x0000002402007981 */ /* 0x000ea4000c1e1500 */
[----:B--2---:R-:W-:-:S05]  /*1a60*/  HADD2.F32 R0, -RZ, R0.H0_H0 ;  /* 0x20000000ff007230 */ /* 0x004fca0000004100 */
[----:B------:R-:W-:-:S04]  /*1a70*/  F2FP.BF16.F32.PACK_AB R0, RZ, R0 ;  /* 0x00000000ff00723e */ /* 0x000fc800000010ff */
[----:B------:R-:W-:Y:S01]  /*1a80*/  PRMT R22, R0, 0x7610, R22 ;  /* 0x0000761000167816 */ /* 0x000fe20000000016 */
[----:B------:R-:W-:Y:S06]  /*1a90*/  BRA `(.L_x_622) ;  /* 0x0000000c003c7947 */ /* 0x000fec0003800000 */
.L_x_625:
[----:B------:R-:W-:-:S13]  /*1aa0*/  ISETP.NE.AND P0, PT, R4, 0x7, PT ;  /* 0x000000070400780c */ /* 0x000fda0003f05270 */
[----:B------:R-:W-:Y:S05]  /*1ab0*/  @!P0 BRA `(.L_x_627) ;  /* 0x0000000000308947 */ /* 0x000fea0003800000 */
[----:B------:R-:W-:-:S13]  /*1ac0*/  ISETP.NE.AND P0, PT, R4, 0x8, PT ;  /* 0x000000080400780c */ /* 0x000fda0003f05270 */
[----:B------:R-:W-:Y:S05]  /*1ad0*/  @!P0 BRA `(.L_x_628) ;  /* 0x0000000000148947 */ /* 0x000fea0003800000 */
[----:B------:R-:W-:-:S13]  /*1ae0*/  ISETP.NE.AND P0, PT, R4, 0x9, PT ;  /* 0x000000090400780c */ /* 0x000fda0003f05270 */
[----:B------:R-:W-:Y:S05]  /*1af0*/  @P0 BRA `(.L_x_621) ;  /* 0x0000000800b80947 */ /* 0x000fea0003800000 */
[----:B------:R-:W2:Y:S02]  /*1b00*/  LDG.E R2, desc[UR36][R2.64] ;  /* 0x0000002402027981 */ /* 0x000ea4000c1e1900 */
[----:B--2---:R-:W-:Y:S01]  /*1b10*/  F2FP.BF16.F32.PACK_AB R22, RZ, R2 ;  /* 0x00000002ff16723e */ /* 0x004fe200000010ff */
[----:B------:R-:W-:Y:S06]  /*1b20*/  BRA `(.L_x_622) ;  /* 0x0000000c00187947 */ /* 0x000fec0003800000 */
.L_x_628:
[----:B------:R-:W2:Y:S02]  /*1b30*/  LDG.E.U16 R2, desc[UR36][R2.64] ;  /* 0x0000002402027981 */ /* 0x000ea4000c1e1500 */
[----:B--2---:R-:W-:-:S05]  /*1b40*/  HADD2.F32 R0, -RZ, R2.H0_H0 ;  /* 0x20000002ff007230 */ /* 0x004fca0000004100 */
[----:B------:R-:W-:-:S04]  /*1b50*/  F2FP.BF16.F32.PACK_AB R0, RZ, R0 ;  /* 0x00000000ff00723e */ /* 0x000fc800000010ff */
[----:B------:R-:W-:Y:S01]  /*1b60*/  PRMT R22, R0, 0x7610, R22 ;  /* 0x0000761000167816 */ /* 0x000fe20000000016 */
[----:B------:R-:W-:Y:S06]  /*1b70*/  BRA `(.L_x_622) ;  /* 0x0000000c00047947 */ /* 0x000fec0003800000 */
.L_x_627:
[----:B------:R-:W2:Y:S01]  /*1b80*/  LDG.E.64 R2, desc[UR36][R2.64] ;  /* 0x0000002402027981 */ /* 0x000ea2000c1e1b00 */
[----:B------:R-:W-:Y:S01]  /*1b90*/  UMOV UR4, 0xf0000000 ;  /* 0xf000000000047882 */ /* 0x000fe20000000000 */
[----:B------:R-:W-:Y:S01]  /*1ba0*/  UMOV UR5, 0x380fffff ;  /* 0x380fffff00057882 */ /* 0x000fe20000000000 */
[----:B--2---:R-:W0:Y:S01]  /*1bb0*/  F2F.F32.F64 R0, R2 ;  /* 0x0000000200007310 */ /* 0x004e220000301000 */
[----:B------:R-:W-:-:S14]  /*1bc0*/  DSETP.GEU.AND P0, PT, |R2|, UR4, PT ;  /* 0x0000000402007e2a */ /* 0x000fdc000bf0e200 */
[----:B0-----:R-:W-:-:S05]  /*1bd0*/  @!P0 FMUL R0, R0, 1.175494350822287508e-38 ;  /* 0x0080000000008820 */ /* 0x001fca0000400000 */
[----:B------:R-:W-:-:S04]  /*1be0*/  F2FP.BF16.F32.PACK_AB R0, RZ, R0 ;  /* 0x00000000ff00723e */ /* 0x000fc800000010ff */
[----:B------:R-:W-:Y:S01]  /*1bf0*/  PRMT R22, R0, 0x7610, R22 ;  /* 0x0000761000167816 */ /* 0x000fe20000000016 */
[----:B------:R-:W-:Y:S06]  /*1c00*/  BRA `(.L_x_622) ;  /* 0x0000000800e07947 */ /* 0x000fec0003800000 */
.L_x_617:
[----:B------:R-:W-:-:S13]  /*1c10*/  ISETP.GT.AND P0, PT, R4, 0x18, PT ;  /* 0x000000180400780c */ /* 0x000fda0003f04270 */
[----:B------:R-:W-:Y:S05]  /*1c20*/  @P0 BRA `(.L_x_629) ;  /* 0x0000000400080947 */ /* 0x000fea0003800000 */
[----:B------:R-:W-:-:S13]  /*1c30*/  ISETP.GT.AND P0, PT, R4, 0xe, PT ;  /* 0x0000000e0400780c */ /* 0x000fda0003f04270 */
[----:B------:R-:W-:Y:S05]  /*1c40*/  @P0 BRA `(.L_x_630) ;  /* 0x00000000004c0947 */ /* 0x000fea0003800000 */
[----:B------:R-:W-:-:S13]  /*1c50*/  ISETP.NE.AND P0, PT, R4, 0xa, PT ;  /* 0x0000000a0400780c */ /* 0x000fda0003f05270 */
[----:B------:R-:W-:Y:S05]  /*1c60*/  @!P0 BRA `(.L_x_631) ;  /* 0x0000000000208947 */ /* 0x000fea0003800000 */
[----:B------:R-:W-:-:S13]  /*1c70*/  ISETP.NE.AND P0, PT, R4, 0xb, PT ;  /* 0x0000000b0400780c */ /* 0x000fda0003f05270 */
[----:B------:R-:W-:Y:S05]  /*1c80*/  @P0 BRA `(.L_x_621) ;  /* 0x0000000800540947 */ /* 0x000fea0003800000 */
[----:B------:R-:W2:Y:S02]  /*1c90*/  LDG.E.U8 R2, desc[UR36][R2.64] ;  /* 0x0000002402027981 */ /* 0x000ea4000c1e1100 */
[----:B--2---:R-:W-:-:S04]  /*1ca0*/  ISETP.NE.AND P0, PT, R2, RZ, PT ;  /* 0x000000ff0200720c */ /* 0x004fc80003f05270 */
[----:B------:R-:W-:-:S04]  /*1cb0*/  FSEL R0, RZ, 1, !P0 ;  /* 0x3f800000ff007808 */ /* 0x000fc80004000000 */
[----:B------:R-:W-:-:S04]  /*1cc0*/  F2FP.BF16.F32.PACK_AB R0, RZ, R0 ;  /* 0x00000000ff00723e */ /* 0x000fc800000010ff */
[----:B------:R-:W-:Y:S01]  /*1cd0*/  PRMT R22, R0, 0x7610, R22 ;  /* 0x0000761000167816 */ /* 0x000fe20000000016 */
[----:B------:R-:W-:Y:S06]  /*1ce0*/  BRA `(.L_x_622) ;  /* 0x0000000800a87947 */ /* 0x000fec0003800000 */
.L_x_631:
        /* <DEDUP_REMOVED lines=9> */
.L_x_630:
[----:B------:R-:W-:-:S13]  /*1d80*/  ISETP.NE.AND P0, PT, R4, 0xf, PT ;  /* 0x0000000f0400780c */ /* 0x000fda0003f05270 */
[----:B------:R-:W-:Y:S05]  /*1d90*/  @!P0 BRA `(.L_x_632) ;  /* 0x0000000000a48947 */ /* 0x000fea0003800000 */
[----:B------:R-:W-:-:S13]  /*1da0*/  ISETP.NE.AND P0, PT, R4, 0x17, PT ;  /* 0x000000170400780c */ /* 0x000fda0003f05270 */
[----:B------:R-:W-:Y:S05]  /*1db0*/  @!P0 BRA `(.L_x_633) ;  /* 0x0000000000608947 */ /* 0x000fea0003800000 */
[----:B------:R-:W-:-:S13]  /*1dc0*/  ISETP.NE.AND P0, PT, R4, 0x18, PT ;  /* 0x000000180400780c */ /* 0x000fda0003f05270 */
[----:B------:R-:W-:Y:S05]  /*1dd0*/  @P0 BRA `(.L_x_621) ;  /* 0x0000000800000947 */ /* 0x000fea0003800000 */
[----:B------:R-:W2:Y:S01]  /*1de0*/  LDG.E.U8 R0, desc[UR36][R2.64] ;  /* 0x0000002402007981 */ /* 0x000ea2000c1e1100 */
[----:B------:R-:W-:Y:S02]  /*1df0*/  IMAD.MOV.U32 R8, RZ, RZ, -0x800000 ;  /* 0xff800000ff087424 */ /* 0x000fe400078e00ff */
[----:B--2---:R-:W-:-:S05]  /*1e00*/  IMAD.SHL.U32 R0, R0, 0x1000000, RZ ;  /* 0x0100000000007824 */ /* 0x004fca00078e00ff */
[----:B------:R-:W-:-:S04]  /*1e10*/  LOP3.LUT R4, R0, 0x7f000000, RZ, 0xc0, !PT ;  /* 0x7f00000000047812 */ /* 0x000fc800078ec0ff */
[----:B------:R-:W0:Y:S01]  /*1e20*/  FLO.U32 R5, R4 ;  /* 0x0000000400057300 */ /* 0x000e2200000e0000 */
[C---:B------:R-:W-:Y:S02]  /*1e30*/  VIADD R6, R4.reuse, 0x1000000 ;  /* 0x0100000004067836 */ /* 0x040fe40000000000 */
[----:B------:R-:W-:-:S03]  /*1e40*/  VIADD R2, R4, 0xffffffff ;  /* 0xffffffff04027836 */ /* 0x000fc60000000000 */
[----:B------:R-:W-:Y:S02]  /*1e50*/  SHF.R.S32.HI R6, RZ, 0x8, R6 ;  /* 0x00000008ff067819 */ /* 0x000fe40000011406 */
[----:B------:R-:W-:Y:S02]  /*1e60*/  SHF.R.S32.HI R2, RZ, 0x1f, R2 ;  /* 0x0000001fff027819 */ /* 0x000fe40000011402 */
[----:B0-----:R-:W-:-:S04]  /*1e70*/  IADD3 R5, -R5, 0x1f, RZ ;  /* 0x0000001f05057810 */ /* 0x001fc80007ffe1ff */
[C---:B------:R-:W-:Y:S01]  /*1e80*/  ISETP.GT.U32.AND P0, PT, R5.reuse, 0x4, PT ;  /* 0x000000040500780c */ /* 0x040fe20003f04070 */
[----:B------:R-:W-:-:S05]  /*1e90*/  VIADD R5, R5, 0xfffffffc ;  /* 0xfffffffc05057836 */ /* 0x000fca0000000000 */
[----:B------:R-:W-:-:S05]  /*1ea0*/  SEL R5, R5, RZ, P0 ;  /* 0x000000ff05057207 */ /* 0x000fca0000000000 */
[----:B------:R-:W-:Y:S01]  /*1eb0*/  IMAD R8, R5, R8, 0x3c000000 ;  /* 0x3c00000005087424 */ /* 0x000fe200078e0208 */
[----:B------:R-:W-:-:S04]  /*1ec0*/  SHF.L.U32 R5, R4, R5, RZ ;  /* 0x0000000504057219 */ /* 0x000fc800000006ff */
[----:B------:R-:W-:-:S04]  /*1ed0*/  LEA.HI R5, R5, R8, RZ, 0x1c ;  /* 0x0000000805057211 */ /* 0x000fc800078fe0ff */
[----:B------:R-:W-:-:S04]  /*1ee0*/  LOP3.LUT R5, R5, 0x7f800000, R6, 0xf8, !PT ;  /* 0x7f80000005057812 */ /* 0x000fc800078ef806 */
[----:B------:R-:W-:-:S04]  /*1ef0*/  LOP3.LUT R5, R5, R2, RZ, 0x30, !PT ;  /* 0x0000000205057212 */ /* 0x000fc800078e30ff */
[----:B------:R-:W-:-:S04]  /*1f00*/  LOP3.LUT R5, R5, 0x80000000, R0, 0xf8, !PT ;  /* 0x8000000005057812 */ /* 0x000fc800078ef800 */
[----:B------:R-:W-:-:S04]  /*1f10*/  F2FP.BF16.F32.PACK_AB R5, RZ, R5 ;  /* 0x00000005ff05723e */ /* 0x000fc800000010ff */
[----:B------:R-:W-:Y:S01]  /*1f20*/  PRMT R22, R5, 0x7610, R22 ;  /* 0x0000761005167816 */ /* 0x000fe20000000016 */
[----:B------:R-:W-:Y:S06]  /*1f30*/  BRA `(.L_x_622) ;  /* 0x0000000800147947 */ /* 0x000fec0003800000 */
.L_x_633:
[----:B------:R-:W2:Y:S02]  /*1f40*/  LDG.E.U8 R2, desc[UR36][R2.64] ;  /* 0x0000002402027981 */ /* 0x000ea4000c1e1100 */
[C---:B--2---:R-:W-:Y:S02]  /*1f50*/  IMAD.SHL.U32 R0, R2.reuse, 0x2000000, RZ ;  /* 0x0200000002007824 */ /* 0x044fe400078e00ff */
[----:B------:R-:W-:-:S03]  /*1f60*/  IMAD.SHL.U32 R5, R2, 0x1000000, RZ ;  /* 0x0100000002057824 */ /* 0x000fc600078e00ff */
[----:B------:R-:W-:-:S13]  /*1f70*/  ISETP.GE.U32.AND P0, PT, R0, 0x8000000, PT ;  /* 0x080000000000780c */ /* 0x000fda0003f06070 */
[C---:B------:R-:W-:Y:S02]  /*1f80*/  @!P0 IMAD.SHL.U32 R0, R2.reuse, 0x100, RZ ;  /* 0x0000010002008824 */ /* 0x040fe400078e00ff */
[----:B------:R-:W-:-:S03]  /*1f90*/  @P0 IMAD.SHL.U32 R4, R2, 0x200000, RZ ;  /* 0x0020000002040824 */ /* 0x000fc600078e00ff */
[----:B------:R-:W-:Y:S02]  /*1fa0*/  @!P0 LOP3.LUT R0, R0, 0x7f00, RZ, 0xc0, !PT ;  /* 0x00007f0000008812 */ /* 0x000fe400078ec0ff */
[----:B------:R-:W-:Y:S02]  /*1fb0*/  @P0 LOP3.LUT R4, R4, 0x70000000, RZ, 0xfc, !PT ;  /* 0x7000000004040812 */ /* 0x000fe400078efcff */
[----:B------:R-:W-:-:S03]  /*1fc0*/  @!P0 LOP3.LUT R0, R0, 0x3f000000, RZ, 0xfc, !PT ;  /* 0x3f00000000008812 */ /* 0x000fc600078efcff */
[----:B------:R-:W-:Y:S02]  /*1fd0*/  @P0 FMUL.FTZ R4, R4, 1.9259299443872358531e-34 ;  /* 0x0780000004040820 */ /* 0x000fe40000410000 */
[----:B------:R-:W-:-:S05]  /*1fe0*/  @!P0 FADD.FTZ R4, R0, -0.5 ;  /* 0xbf00000000048421 */ /* 0x000fca0000010000 */
[----:B------:R-:W-:-:S04]  /*1ff0*/  LOP3.LUT R4, R4, 0x80000000, R5, 0xf8, !PT ;  /* 0x8000000004047812 */ /* 0x000fc800078ef805 */
[----:B------:R-:W-:-:S04]  /*2000*/  F2FP.BF16.F32.PACK_AB R4, RZ, R4 ;  /* 0x00000004ff04723e */ /* 0x000fc800000010ff */
[----:B------:R-:W-:Y:S01]  /*2010*/  PRMT R22, R4, 0x7610, R22 ;  /* 0x0000761004167816 */ /* 0x000fe20000000016 */
[----:B------:R-:W-:Y:S06]  /*2020*/  BRA `(.L_x_622) ;  /* 0x0000000400d87947 */ /* 0x000fec0003800000 */
.L_x_632:
[----:B------:R0:W5:Y:S01]  /*2030*/  LDG.E.U16 R22, desc[UR36][R2.64] ;  /* 0x0000002402167981 */ /* 0x000162000c1e1500 */
[----:B------:R-:W-:Y:S05]  /*2040*/  BRA `(.L_x_622) ;  /* 0x0000000400d07947 */ /* 0x000fea0003800000 */
.L_x_629:
[----:B------:R-:W-:-:S13]  /*2050*/  ISETP.GT.AND P0, PT, R4, 0x1b, PT ;  /* 0x0000001b0400780c */ /* 0x000fda0003f04270 */
[----:B------:R-:W-:Y:S05]  /*2060*/  @P0 BRA `(.L_x_634) ;  /* 0x0000000400140947 */ /* 0x000fea0003800000 */
[----:B------:R-:W-:-:S13]  /*2070*/  ISETP.NE.AND P0, PT, R4, 0x19, PT ;  /* 0x000000190400780c */ /* 0x000fda0003f05270 */
[----:B------:R-:W-:Y:S05]  /*2080*/  @!P0 BRA `(.L_x_635) ;  /* 0x0000000000988947 */ /* 0x000fea0003800000 */
[----:B------:R-:W-:-:S13]  /*2090*/  ISETP.NE.AND P0, PT, R4, 0x1a, PT ;  /* 0x0000001a0400780c */ /* 0x000fda0003f05270 */
[----:B------:R-:W-:Y:S05]  /*20a0*/  @!P0 BRA `(.L_x_636) ;  /* 0x00000000001c8947 */ /* 0x000fea0003800000 */
[----:B------:R-:W-:-:S13]  /*20b0*/  ISETP.NE.AND P0, PT, R4, 0x1b, PT ;  /* 0x0000001b0400780c */ /* 0x000fda0003f05270 */
[----:B------:R-:W-:Y:S05]  /*20c0*/  @P0 BRA `(.L_x_621) ;  /* 0x0000000400440947 */ /* 0x000fea0003800000 */
[----:B------:R-:W2:Y:S02]  /*20d0*/  LDG.E.U16 R0, desc[UR36][R2.64] ;  /* 0x0000002402007981 */ /* 0x000ea4000c1e1500 */
[----:B--2---:R-:W-:-:S04]  /*20e0*/  I2FP.F32.U32 R0, R0 ;  /* 0x0000000000007245 */ /* 0x004fc80000201000 */
[----:B------:R-:W-:-:S04]  /*20f0*/  F2FP.BF16.F32.PACK_AB R0, RZ, R0 ;  /* 0x00000000ff00723e */ /* 0x000fc800000010ff */
[----:B------:R-:W-:Y:S01]  /*2100*/  PRMT R22, R0, 0x7610, R22 ;  /* 0x0000761000167816 */ /* 0x000fe20000000016 */
[----:B------:R-:W-:Y:S06]  /*2110*/  BRA `(.L_x_622) ;  /* 0x00000004009c7947 */ /* 0x000fec0003800000 */
.L_x_636:
[----:B------:R-:W2:Y:S01]  /*2120*/  LDG.E.U8 R2, desc[UR36][R2.64] ;  /* 0x0000002402027981 */ /* 0x000ea2000c1e1100 */
[----:B------:R-:W-:Y:S01]  /*2130*/  BSSY B0, `(.L_x_637) ;  /* 0x0000018000007945 */ /* 0x000fe20003800000 */
[----:B------:R-:W-:Y:S01]  /*2140*/  IMAD.MOV.U32 R0, RZ, RZ, RZ ;  /* 0x000000ffff007224 */ /* 0x000fe200078e00ff */
[----:B--2---:R-:W-:-:S13]  /*2150*/  ISETP.NE.AND P0, PT, R2, RZ, PT ;  /* 0x000000ff0200720c */ /* 0x004fda0003f05270 */
[----:B------:R-:W-:Y:S05]  /*2160*/  @!P0 BRA `(.L_x_638) ;  /* 0x0000000000508947 */ /* 0x000fea0003800000 */
[----:B------:R-:W-:-:S13]  /*2170*/  ISETP.NE.AND P0, PT, R2, 0x80, PT ;  /* 0x000000800200780c */ /* 0x000fda0003f05270 */
[----:B------:R-:W-:Y:S01]  /*2180*/  @!P0 IMAD.MOV.U32 R0, RZ, RZ, 0x7f800001 ;  /* 0x7f800001ff008424 */ /* 0x000fe200078e00ff */
[----:B------:R-:W-:Y:S06]  /*2190*/  @!P0 BRA `(.L_x_638) ;  /* 0x0000000000448947 */ /* 0x000fec0003800000 */
[C---:B------:R-:W-:Y:S01]  /*21a0*/  LOP3.LUT P0, R0, R2.reuse, 0x78, RZ, 0xc0, !PT ;  /* 0x0000007802007812 */ /* 0x040fe2000780c0ff */
[----:B------:R-:W-:Y:S01]  /*21b0*/  BSSY B1, `(.L_x_639) ;  /* 0x000000c000017945 */ /* 0x000fe20003800000 */
[----:B------:R-:W-:Y:S02]  /*21c0*/  SHF.R.U32.HI R3, RZ, 0x7, R2 ;  /* 0x00000007ff037819 */ /* 0x000fe40000011602 */
[----:B------:R-:W-:Y:S02]  /*21d0*/  LOP3.LUT R2, R2, 0x7, RZ, 0xc0, !PT ;  /* 0x0000000702027812 */ /* 0x000fe400078ec0ff */
[----:B------:R-:W-:Y:S01]  /*21e0*/  SHF.R.U32.HI R0, RZ, 0x3, R0 ;  /* 0x00000003ff007819 */ /* 0x000fe20000011600 */
[----:B------:R-:W-:-:S06]  /*21f0*/  IMAD.U32 R4, R3, -0x80000000, RZ ;  /* 0x8000000003047824 */ /* 0x000fcc00078e00ff */
[----:B------:R-:W-:Y:S05]  /*2200*/  @P0 BRA `(.L_x_640) ;  /* 0x0000000000180947 */ /* 0x000fea0003800000 */
[----:B------:R-:W0:Y:S02]  /*2210*/  FLO.U32 R3, R2 ;  /* 0x0000000200037300 */ /* 0x000e2400000e0000 */
[----:B0-----:R-:W-:-:S04]  /*2220*/  IADD3 R3, -R3, 0x1f, RZ ;  /* 0x0000001f03037810 */ /* 0x001fc80007ffe1ff */
[----:B------:R-:W-:Y:S01]  /*2230*/  IADD3 R0, R0, 0x1d, -R3 ;  /* 0x0000001d00007810 */ /* 0x000fe20007ffe803 */
[----:B------:R-:W-:-:S05]  /*2240*/  VIADD R5, R3, 0xffffffe4 ;  /* 0xffffffe403057836 */ /* 0x000fca0000000000 */
[----:B------:R-:W-:-:S04]  /*2250*/  SHF.L.U32 R5, R2, R5, RZ ;  /* 0x0000000502057219 */ /* 0x000fc800000006ff */
[----:B------:R-:W-:-:S07]  /*2260*/  LOP3.LUT R2, R5, 0x7, RZ, 0xc0, !PT ;  /* 0x0000000705027812 */ /* 0x000fce00078ec0ff */
.L_x_640:
[----:B------:R-:W-:Y:S05]  /*2270*/  BSYNC B1 ;  /* 0x0000000000017941 */ /* 0x000fea0003800000 */
.L_x_639:
[----:B------:R-:W-:Y:S01]  /*2280*/  LEA R3, R0, 0x3b800000, 0x17 ;  /* 0x3b80000000037811 */ /* 0x000fe200078eb8ff */
[----:B------:R-:W-:-:S05]  /*2290*/  IMAD.SHL.U32 R0, R2, 0x100000, RZ ;  /* 0x0010000002007824 */ /* 0x000fca00078e00ff */
[----:B------:R-:W-:-:S07]  /*22a0*/  LOP3.LUT R0, R3, R0, R4, 0xfe, !PT ;  /* 0x0000000003007212 */ /* 0x000fce00078efe04 */
.L_x_638:
[----:B------:R-:W-:Y:S05]  /*22b0*/  BSYNC B0 ;  /* 0x0000000000007941 */ /* 0x000fea0003800000 */
.L_x_637:
[----:B------:R-:W-:-:S04]  /*22c0*/  F2FP.BF16.F32.PACK_AB R0, RZ, R0 ;  /* 0x00000000ff00723e */ /* 0x000fc800000010ff */
[----:B------:R-:W-:Y:S01]  /*22d0*/  PRMT R22, R0, 0x7610, R22 ;  /* 0x0000761000167816 */ /* 0x000fe20000000016 */
[----:B------:R-:W-:Y:S06]  /*22e0*/  BRA `(.L_x_622) ;  /* 0x0000000400287947 */ /* 0x000fec0003800000 */
.L_x_635:
        /* <DEDUP_REMOVED lines=21> */
.L_x_644:
[----:B------:R-:W-:Y:S05]  /*2440*/  BSYNC B1 ;  /* 0x0000000000017941 */ /* 0x000fea0003800000 */
.L_x_643:
[----:B------:R-:W-:Y:S01]  /*2450*/  LEA R3, R0, 0x37800000, 0x17 ;  /* 0x3780000000037811 */ /* 0x000fe200078eb8ff */
[----:B------:R-:W-:-:S05]  /*2460*/  IMAD.SHL.U32 R0, R2, 0x200000, RZ ;  /* 0x0020000002007824 */ /* 0x000fca00078e00ff */
[----:B------:R-:W-:-:S07]  /*2470*/  LOP3.LUT R0, R3, R0, R4, 0xfe, !PT ;  /* 0x0000000003007212 */ /* 0x000fce00078efe04 */
.L_x_642:
[----:B------:R-:W-:Y:S05]  /*2480*/  BSYNC B0 ;  /* 0x0000000000007941 */ /* 0x000fea0003800000 */
.L_x_641:
[----:B------:R-:W-:-:S04]  /*2490*/  F2FP.BF16.F32.PACK_AB R0, RZ, R0 ;  /* 0x00000000ff00723e */ /* 0x000fc800000010ff */
[----:B------:R-:W-:Y:S01]  /*24a0*/  PRMT R22, R0, 0x7610, R22 ;  /* 0x0000761000167816 */ /* 0x000fe20000000016 */
[----:B------:R-:W-:Y:S06]  /*24b0*/  BRA `(.L_x_622) ;  /* 0x0000000000b47947 */ /* 0x000fec0003800000 */
.L_x_634:
[----:B------:R-:W-:-:S13]  /*24c0*/  ISETP.NE.AND P0, PT, R4, 0x1c, PT ;  /* 0x0000001c0400780c */ /* 0x000fda0003f05270 */
[----:B------:R-:W-:Y:S05]  /*24d0*/  @!P0 BRA `(.L_x_645) ;  /* 0x00000000009c8947 */ /* 0x000fea0003800000 */
[----:B------:R-:W-:-:S13]  /*24e0*/  ISETP.NE.AND P0, PT, R4, 0x1d, PT ;  /* 0x0000001d0400780c */ /* 0x000fda0003f05270 */
[----:B------:R-:W-:Y:S05]  /*24f0*/  @!P0 BRA `(.L_x_646) ;  /* 0x0000000000808947 */ /* 0x000fea0003800000 */
[----:B------:R-:W-:-:S13]  /*2500*/  ISETP.NE.AND P0, PT, R4, 0x2c, PT ;  /* 0x0000002c0400780c */ /* 0x000fda0003f05270 */
[----:B------:R-:W-:Y:S05]  /*2510*/  @P0 BRA `(.L_x_621) ;  /* 0x0000000000300947 */ /* 0x000fea0003800000 */
[----:B------:R-:W2:Y:S01]  /*2520*/  LDG.E.U8 R2, desc[UR36][R2.64] ;  /* 0x0000002402027981 */ /* 0x000ea2000c1e1100 */
[----:B------:R-:W-:Y:S01]  /*2530*/  BSSY B0, `(.L_x_647) ;  /* 0x0000007000007945 */ /* 0x000fe20003800000 */
[----:B------:R-:W-:Y:S01]  /*2540*/  IMAD.MOV.U32 R0, RZ, RZ, 0x400000 ;  /* 0x00400000ff007424 */ /* 0x000fe200078e00ff */
[----:B--2---:R-:W-:-:S13]  /*2550*/  ISETP.NE.AND P0, PT, R2, RZ, PT ;  /* 0x000000ff0200720c */ /* 0x004fda0003f05270 */
[----:B------:R-:W-:Y:S05]  /*2560*/  @!P0 BRA `(.L_x_648) ;  /* 0x00000000000c8947 */ /* 0x000fea0003800000 */
[----:B------:R-:W-:-:S13]  /*2570*/  ISETP.NE.AND P0, PT, R2, 0xff, PT ;  /* 0x000000ff0200780c */ /* 0x000fda0003f05270 */
[----:B------:R-:W-:Y:S02]  /*2580*/  @!P0 IMAD.MOV.U32 R0, RZ, RZ, 0x7f800001 ;  /* 0x7f800001ff008424 */ /* 0x000fe400078e00ff */
[----:B------:R-:W-:-:S07]  /*2590*/  @P0 IMAD.SHL.U32 R0, R2, 0x800000, RZ ;  /* 0x0080000002000824 */ /* 0x000fce00078e00ff */
.L_x_648:
[----:B------:R-:W-:Y:S05]  /*25a0*/  BSYNC B0 ;  /* 0x0000000000007941 */ /* 0x000fea0003800000 */
.L_x_647:
[----:B------:R-:W-:-:S04]  /*25b0*/  F2FP.BF16.F32.PACK_AB R0, RZ, R0 ;  /* 0x00000000ff00723e */ /* 0x000fc800000010ff */
[----:B------:R-:W-:Y:S01]  /*25c0*/  PRMT R22, R0, 0x7610, R22 ;  /* 0x0000761000167816 */ /* 0x000fe20000000016 */
[----:B------:R-:W-:Y:S06]  /*25d0*/  BRA `(.L_x_622) ;  /* 0x00000000006c7947 */ /* 0x000fec0003800000 */
.L_x_621:
        /* <DEDUP_REMOVED lines=16> */
.L_x_649:
[----:B------:R-:W-:Y:S01]  /*26e0*/  PRMT R22, RZ, 0x7610, R22 ;  /* 0x00007610ff167816 */ /* 0x000fe20000000016 */
[----:B------:R-:W-:Y:S06]  /*26f0*/  BRA `(.L_x_622) ;  /* 0x0000000000247947 */ /* 0x000fec0003800000 */
.L_x_646:
[----:B------:R-:W2:Y:S02]  /*2700*/  LDG.E.64 R2, desc[UR36][R2.64] ;  /* 0x0000002402027981 */ /* 0x000ea4000c1e1b00 */
[----:B--2---:R-:W0:Y:S02]  /*2710*/  I2F.U64 R0, R2 ;  /* 0x0000000200007312 */ /* 0x004e240000301000 */
[----:B0-----:R-:W-:-:S04]  /*2720*/  F2FP.BF16.F32.PACK_AB R0, RZ, R0 ;  /* 0x00000000ff00723e */ /* 0x001fc800000010ff */
[----:B------:R-:W-:Y:S01]  /*2730*/  PRMT R22, R0, 0x7610, R22 ;  /* 0x0000761000167816 */ /* 0x000fe20000000016 */
[----:B------:R-:W-:Y:S06]  /*2740*/  BRA `(.L_x_622) ;  /* 0x0000000000107947 */ /* 0x000fec0003800000 */
.L_x_645:
[----:B------:R-:W2:Y:S02]  /*2750*/  LDG.E R2, desc[UR36][R2.64] ;  /* 0x0000002402027981 */ /* 0x000ea4000c1e1900 */
[----:B--2---:R-:W-:-:S04]  /*2760*/  I2FP.F32.U32 R0, R2 ;  /* 0x0000000200007245 */ /* 0x004fc80000201000 */
[----:B------:R-:W-:-:S04]  /*2770*/  F2FP.BF16.F32.PACK_AB R0, RZ, R0 ;  /* 0x00000000ff00723e */ /* 0x000fc800000010ff */
[----:B------:R-:W-:-:S07]  /*2780*/  PRMT R22, R0, 0x7610, R22 ;  /* 0x0000761000167816 */ /* 0x000fce0000000016 */
.L_x_622:
[----:B------:R-:W1:Y:S01]  /*2790*/  LDC.U8 R4, c[0x0][0x493] ;  /* 0x000124c0ff047b82 */ /* 0x000e620000000000 */
[----:B------:R-:W-:Y:S02]  /*27a0*/  ULDC.64 UR4, c[0x0][0x488] ;  /* 0x0001220000047ab9 */ /* 0x000fe40000000a00 */
[----:B0-----:R-:W-:-:S05]  /*27b0*/  IADD3 R2, P1, R24, UR4, RZ ;  /* 0x0000000418027c10 */ /* 0x001fca000ff3e0ff */
[----:B------:R-:W-:Y:S01]  /*27c0*/  IMAD.X R3, RZ, RZ, UR5, P1 ;  /* 0x00000005ff037e24 */ /* 0x000fe200088e06ff */
[----:B-1----:R-:W-:-:S04]  /*27d0*/  PRMT R0, R4, 0x9910, RZ ;  /* 0x0000991004007816 */ /* 0x002fc800000000ff */
        /* <DEDUP_REMOVED lines=15> */
.L_x_653:
[----:B------:R-:W2:Y:S02]  /*28d0*/  LDG.E.U8 R2, desc[UR36][R2.64] ;  /* 0x0000002402027981 */ /* 0x000ea4000c1e1100 */
[----:B--2---:R-:W-:-:S04]  /*28e0*/  I2FP.F32.U32 R0, R2 ;  /* 0x0000000200007245 */ /* 0x004fc80000201000 */
[----:B------:R-:W-:-:S04]  /*28f0*/  F2FP.BF16.F32.PACK_AB R0, RZ, R0 ;  /* 0x00000000ff00723e */ /* 0x000fc800000010ff */
[----:B------:R-:W-:Y:S01]  /*2900*/  PRMT R23, R0, 0x7610, R23 ;  /* 0x0000761000177816 */ /* 0x000fe20000000017 */
[----:B------:R-:W-:Y:S06]  /*2910*/  BRA `(.L_x_655) ;  /* 0x0000000c00c87947 */ /* 0x000fec0003800000 */
.L_x_652:
        /* <DEDUP_REMOVED lines=11> */
.L_x_657:
[----:B------:R-:W2:Y:S02]  /*29d0*/  LDG.E R2, desc[UR36][R2.64] ;  /* 0x0000002402027981 */ /* 0x000ea4000c1e1900 */
[----:B--2---:R-:W-:-:S04]  /*29e0*/  I2FP.F32.S32 R0, R2 ;  /* 0x0000000200007245 */ /* 0x004fc80000201400 */
[----:B------:R-:W-:-:S04]  /*29f0*/  F2FP.BF16.F32.PACK_AB R0, RZ, R0 ;  /* 0x00000000ff00723e */ /* 0x000fc800000010ff */
[----:B------:R-:W-:Y:S01]  /*2a00*/  PRMT R23, R0, 0x7610, R23 ;  /* 0x0000761000177816 */ /* 0x000fe20000000017 */
[----:B------:R-:W-:Y:S06]  /*2a10*/  BRA `(.L_x_655) ;  /* 0x0000000c00887947 */ /* 0x000fec0003800000 */
.L_x_656:
[----:B------:R-:W2:Y:S02]  /*2a20*/  LDG.E.U16 R2, desc[UR36][R2.64] ;  /* 0x0000002402027981 */ /* 0x000ea4000c1e1500 */
[----:B--2---:R-:W0:Y:S02]  /*2a30*/  I2F.S16 R0, R2 ;  /* 0x0000000200007306 */ /* 0x004e240000101400 */
[----:B0-----:R-:W-:-:S04]  /*2a40*/  F2FP.BF16.F32.PACK_AB R0, RZ, R0 ;  /* 0x00000000ff00723e */ /* 0x001fc800000010ff */
[----:B------:R-:W-:Y:S01]  /*2a50*/  PRMT R23, R0, 0x7610, R23 ;  /* 0x0000761000177816 */ /* 0x000fe20000000017 */
[----:B------:R-:W-:Y:S06]  /*2a60*/  BRA `(.L_x_655) ;  /* 0x0000000c00747947 */ /* 0x000fec0003800000 */
.L_x_651:
        /* <DEDUP_REMOVED lines=9> */
.L_x_659:
[----:B------:R-:W2:Y:S02]  /*2b00*/  LDG.E.U16 R0, desc[UR36][R2.64] ;  /* 0x0000002402007981 */ /* 0x000ea4000c1e1500 */
[----:B--2---:R-:W-:-:S05]  /*2b10*/  HADD2.F32 R0, -RZ, R0.H0_H0 ;  /* 0x20000000ff007230 */ /* 0x004fca0000004100 */
[----:B------:R-:W-:-:S04]  /*2b20*/  F2FP.BF16.F32.PACK_AB R0, RZ, R0 ;  /* 0x00000000ff00723e */ /* 0x000fc800000010ff */
[----:B------:R-:W-:Y:S01]  /*2b30*/  PRMT R23, R0, 0x7610, R23 ;  /* 0x0000761000177816 */ /* 0x000fe20000000017 */
[----:B------:R-:W-:Y:S06]  /*2b40*/  BRA `(.L_x_655) ;  /* 0x0000000c003c7947 */ /* 0x000fec0003800000 */
.L_x_658:
        /* <DEDUP_REMOVED lines=9> */
.L_x_661:
[----:B------:R-:W2:Y:S02]  /*2be0*/  LDG.E.U16 R2, desc[UR36][R2.64] ;  /* 0x0000002402027981 */ /* 0x000ea4000c1e1500 */
[----:B--2---:R-:W-:-:S05]  /*2bf0*/  HADD2.F32 R0, -RZ, R2.H0_H0 ;  /* 0x20000002ff007230 */ /* 0x004fca0000004100 */
[----:B------:R-:W-:-:S04]  /*2c00*/  F2FP.BF16.F32.PACK_AB R0, RZ, R0 ;  /* 0x00000000ff00723e */ /* 0x000fc800000010ff */
[----:B------:R-:W-:Y:S01]  /*2c10*/  PRMT R23, R0, 0x7610, R23 ;  /* 0x0000761000177816 */ /* 0x000fe20000000017 */
[----:B------:R-:W-:Y:S06]  /*2c20*/  BRA `(.L_x_655) ;  /* 0x0000000c00047947 */ /* 0x000fec0003800000 */
.L_x_660:
        /* <DEDUP_REMOVED lines=9> */
.L_x_650:
        /* <DEDUP_REMOVED lines=14> */
.L_x_664:
        /* <DEDUP_REMOVED lines=9> */
.L_x_663:
        /* <DEDUP_REMOVED lines=28> */
.L_x_666:
        /* <DEDUP_REMOVED lines=15> */
.L_x_665:
[----:B------:R0:W5:Y:S01]  /*30e0*/  LDG.E.U16 R23, desc[UR36][R2.64] ;  /* 0x0000002402177981 */ /* 0x000162000c1e1500 */
[----:B------:R-:W-:Y:S05]  /*30f0*/  BRA `(.L_x_655) ;  /* 0x0000000400d07947 */ /* 0x000fea0003800000 */
.L_x_662:
        /* <DEDUP_REMOVED lines=13> */
.L_x_669:
        /* <DEDUP_REMOVED lines=21> */
.L_x_673:
[----:B------:R-:W-:Y:S05]  /*3320*/  BSYNC B1 ;  /* 0x0000000000017941 */ /* 0x000fea0003800000 */
.L_x_672:
[----:B------:R-:W-:Y:S01]  /*3330*/  LEA R3, R0, 0x3b800000, 0x17 ;  /* 0x3b80000000037811 */ /* 0x000fe200078eb8ff */
[----:B------:R-:W-:-:S05]  /*3340*/  IMAD.SHL.U32 R0, R2, 0x100000, RZ ;  /* 0x0010000002007824 */ /* 0x000fca00078e00ff */
[----:B------:R-:W-:-:S07]  /*3350*/  LOP3.LUT R0, R3, R0, R4, 0xfe, !PT ;  /* 0x0000000003007212 */ /* 0x000fce00078efe04 */
.L_x_671:
[----:B------:R-:W-:Y:S05]  /*3360*/  BSYNC B0 ;  /* 0x0000000000007941 */ /* 0x000fea0003800000 */
.L_x_670:
[----:B------:R-:W-:-:S04]  /*3370*/  F2FP.BF16.F32.PACK_AB R0, RZ, R0 ;  /* 0x00000000ff00723e */ /* 0x000fc800000010ff */
[----:B------:R-:W-:Y:S01]  /*3380*/  PRMT R23, R0, 0x7610, R23 ;  /* 0x0000761000177816 */ /* 0x000fe20000000017 */
[----:B------:R-:W-:Y:S06]  /*3390*/  BRA `(.L_x_655) ;  /* 0x0000000400287947 */ /* 0x000fec0003800000 */
.L_x_668:
        /* <DEDUP_REMOVED lines=21> */
.L_x_677:
[----:B------:R-:W-:Y:S05]  /*34f0*/  BSYNC B1 ;  /* 0x0000000000017941 */ /* 0x000fea0003800000 */
.L_x_676:
[----:B------:R-:W-:Y:S01]  /*3500*/  LEA R3, R0, 0x37800000, 0x17 ;  /* 0x3780000000037811 */ /* 0x000fe200078eb8ff */
[----:B------:R-:W-:-:S05]  /*3510*/  IMAD.SHL.U32 R0, R2, 0x200000, RZ ;  /* 0x0020000002007824 */ /* 0x000fca00078e00ff */
[----:B------:R-:W-:-:S07]  /*3520*/  LOP3.LUT R0, R3, R0, R4, 0xfe, !PT ;  /* 0x0000000003007212 */ /* 0x000fce00078efe04 */
.L_x_675:
[----:B------:R-:W-:Y:S05]  /*3530*/  BSYNC B0 ;  /* 0x0000000000007941 */ /* 0x000fea0003800000 */
.L_x_674:
[----:B------:R-:W-:-:S04]  /*3540*/  F2FP.BF16.F32.PACK_AB R0, RZ, R0 ;  /* 0x00000000ff00723e */ /* 0x000fc800000010ff */
[----:B------:R-:W-:Y:S01]  /*3550*/  PRMT R23, R0, 0x7610, R23 ;  /* 0x0000761000177816 */ /* 0x000fe20000000017 */
[----:B------:R-:W-:Y:S06]  /*3560*/  BRA `(.L_x_655) ;  /* 0x0000000000b47947 */ /* 0x000fec0003800000 */
.L_x_667:
        /* <DEDUP_REMOVED lines=14> */
.L_x_681:
[----:B------:R-:W-:Y:S05]  /*3650*/  BSYNC B0 ;  /* 0x0000000000007941 */ /* 0x000fea0003800000 */
.L_x_680:
[----:B------:R-:W-:-:S04]  /*3660*/  F2FP.BF16.F32.PACK_AB R0, RZ, R0 ;  /* 0x00000000ff00723e */ /* 0x000fc800000010ff */
[----:B------:R-:W-:Y:S01]  /*3670*/  PRMT R23, R0, 0x7610, R23 ;  /* 0x0000761000177816 */ /* 0x000fe20000000017 */
[----:B------:R-:W-:Y:S06]  /*3680*/  BRA `(.L_x_655) ;  /* 0x00000000006c7947 */ /* 0x000fec0003800000 */
.L_x_654:
        /* <DEDUP_REMOVED lines=16> */
.L_x_682:
[----:B------:R-:W-:Y:S01]  /*3790*/  PRMT R23, RZ, 0x7610, R23 ;  /* 0x00007610ff177816 */ /* 0x000fe20000000017 */
[----:B------:R-:W-:Y:S06]  /*37a0*/  BRA `(.L_x_655) ;  /* 0x0000000000247947 */ /* 0x000fec0003800000 */
.L_x_679:
[----:B------:R-:W2:Y:S02]  /*37b0*/  LDG.E.64 R2, desc[UR36][R2.64] ;  /* 0x0000002402027981 */ /* 0x000ea4000c1e1b00 */
[----:B--2---:R-:W0:Y:S02]  /*37c0*/  I2F.U64 R0, R2 ;  /* 0x0000000200007312 */ /* 0x004e240000301000 */
[----:B0-----:R-:W-:-:S04]  /*37d0*/  F2FP.BF16.F32.PACK_AB R0, RZ, R0 ;  /* 0x00000000ff00723e */ /* 0x001fc800000010ff */
[----:B------:R-:W-:Y:S01]  /*37e0*/  PRMT R23, R0, 0x7610, R23 ;  /* 0x0000761000177816 */ /* 0x000fe20000000017 */
[----:B------:R-:W-:Y:S06]  /*37f0*/  BRA `(.L_x_655) ;  /* 0x0000000000107947 */ /* 0x000fec0003800000 */
.L_x_678:
[----:B------:R-:W2:Y:S02]  /*3800*/  LDG.E R2, desc[UR36][R2.64] ;  /* 0x0000002402027981 */ /* 0x000ea4000c1e1900 */
[----:B--2---:R-:W-:-:S04]  /*3810*/  I2FP.F32.U32 R0, R2 ;  /* 0x0000000200007245 */ /* 0x004fc80000201000 */
[----:B------:R-:W-:-:S04]  /*3820*/  F2FP.BF16.F32.PACK_AB R0, RZ, R0 ;  /* 0x00000000ff00723e */ /* 0x000fc800000010ff */
[----:B------:R-:W-:-:S07]  /*3830*/  PRMT R23, R0, 0x7610, R23 ;  /* 0x0000761000177816 */ /* 0x000fce0000000017 */
.L_x_655:
[----:B-----5:R-:W-:Y:S01]  /*3840*/  IMAD.U32 R0, R22, 0x10000, RZ ;  /* 0x0001000016007824 */ /* 0x020fe200078e00ff */
[----:B------:R-:W-:Y:S04]  /*3850*/  BSSY B6, `(.L_x_683) ;  /* 0x0000014000067945 */ /* 0x000fe80003800000 */
[C---:B------:R-:W-:Y:S02]  /*3860*/  FSETP.GE.FTZ.AND P1, PT, R0.reuse, RZ, PT ;  /* 0x000000ff0000720b */ /* 0x040fe40003f36000 */
[----:B------:R-:W-:-:S13]  /*3870*/  FSETP.GTU.FTZ.AND P0, PT, R0, 1, PT ;  /* 0x3f8000000000780b */ /* 0x000fda0003f1c000 */
[----:B------:R-:W-:Y:S05]  /*3880*/  @!P0 BRA P1, `(.L_x_684) ;  /* 0x0000000000408947 */ /* 0x000fea0000800000 */
[----:B0-----:R-:W-:Y:S01]  /*3890*/  MOV R2, 0x0 ;  /* 0x0000000000027802 */ /* 0x001fe20000000f00 */
        /* <DEDUP_REMOVED lines=15> */
.L_x_684:
[----:B------:R-:W-:Y:S05]  /*3990*/  BSYNC B6 ;  /* 0x0000000000067941 */ /* 0x000fea0003800000 */
.L_x_683:
[----:B------:R-:W-:Y:S01]  /*39a0*/  IMAD.U32 R0, R23, 0x10000, RZ ;  /* 0x0001000017007824 */ /* 0x000fe200078e00ff */
        /* <DEDUP_REMOVED lines=20> */
.L_x_686:
[----:B------:R-:W-:Y:S05]  /*3af0*/  BSYNC B6 ;  /* 0x0000000000067941 */ /* 0x000fea0003800000 */
.L_x_685:
[----:B------:R-:W-:Y:S01]  /*3b00*/  IMAD.U32 R22, R22, 0x10000, RZ ;  /* 0x0001000016167824 */ /* 0x000fe200078e00ff */
[----:B------:R-:W-:Y:S01]  /*3b10*/  BSSY B0, `(.L_x_687) ;  /* 0x0000024000007945 */ /* 0x000fe20003800000 */
[----:B------:R-:W-:Y:S02]  /*3b20*/  IMAD.MOV.U32 R6, RZ, RZ, 0x3e800000 ;  /* 0x3e800000ff067424 */ /* 0x000fe400078e00ff */
[----:B0-----:R-:W-:Y:S01]  /*3b30*/  FADD.FTZ R2, -R22, -RZ ;  /* 0x800000ff16027221 */ /* 0x001fe20000010100 */
[----:B------:R-:W-:-:S03]  /*3b40*/  IMAD.MOV.U32 R7, RZ, RZ, 0x3d39bf78 ;  /* 0x3d39bf78ff077424 */ /* 0x000fc600078e00ff */
[----:B------:R-:W0:Y:S08]  /*3b50*/  F2F.BF16.F32 R0, R2 ;  /* 0x0000000200007304 */ /* 0x000e300000202000 */
[----:B------:R-:W1:Y:S01]  /*3b60*/  MUFU.LG2 R2, R22 ;  /* 0x0000001600027308 */ /* 0x000e620000000c00 */
[----:B0-----:R-:W-:-:S04]  /*3b70*/  IMAD.U32 R0, R0, 0x10000, RZ ;  /* 0x0001000000007824 */ /* 0x001fc800078e00ff */
[C---:B------:R-:W-:Y:S01]  /*3b80*/  FADD.FTZ.RZ R3, R0.reuse, 1 ;  /* 0x3f80000000037421 */ /* 0x040fe2000001c000 */
[----:B------:R-:W-:-:S03]  /*3b90*/  ISETP.GE.U32.AND P0, PT, R0, 0x7f800000, PT ;  /* 0x7f8000000000780c */ /* 0x000fc60003f06070 */
[----:B------:R-:W-:Y:S02]  /*3ba0*/  VIADD R3, R3, 0xc0c00000 ;  /* 0xc0c0000003037836 */ /* 0x000fe40000000000 */
[----:B-1----:R-:W-:-:S03]  /*3bb0*/  FMUL.FTZ R2, R2, 0.69314718246459960938 ;  /* 0x3f31721802027820 */ /* 0x002fc60000410000 */
[----:B------:R-:W-:-:S04]  /*3bc0*/  LOP3.LUT R3, R3, 0xff800000, RZ, 0xc0, !PT ;  /* 0xff80000003037812 */ /* 0x000fc800078ec0ff */
[----:B------:R-:W-:Y:S01]  /*3bd0*/  IADD3 R5, -R3, 0x40800000, RZ ;  /* 0x4080000003057810 */ /* 0x000fe20007ffe1ff */
[----:B------:R-:W-:Y:S01]  /*3be0*/  IMAD.IADD R4, R0, 0x1, -R3 ;  /* 0x0000000100047824 */ /* 0x000fe200078e0a03 */
[----:B------:R-:W-:-:S03]  /*3bf0*/  I2FP.F32.S32 R3, R3 ;  /* 0x0000000300037245 */ /* 0x000fc60000201400 */
[----:B------:R-:W-:Y:S02]  /*3c00*/  FFMA.FTZ R5, R5, R6, -1 ;  /* 0xbf80000005057423 */ /* 0x000fe40000010006 */
[----:B------:R0:W1:Y:S01]  /*3c10*/  F2F.BF16.F32 R6, R2 ;  /* 0x0000000200067304 */ /* 0x0000620000202000 */
[----:B------:R-:W-:Y:S01]  /*3c20*/  FMUL.FTZ R3, R3, 1.1920928955078125e-07 ;  /* 0x3400000003037820 */ /* 0x000fe20000410000 */
[----:B------:R-:W-:-:S04]  /*3c30*/  FADD.FTZ R4, R4, R5 ;  /* 0x0000000504047221 */ /* 0x000fc80000010000 */
[----:B------:R-:W-:-:S04]  /*3c40*/  FFMA.FTZ R5, R4, -R7, 0.10546888411045074463 ;  /* 0x3dd8001204057423 */ /* 0x000fc80000010807 */
[----:B------:R-:W-:-:S04]  /*3c50*/  FFMA.FTZ R5, R4, R5, -0.13229703903198242188 ;  /* 0xbe0778e004057423 */ /* 0x000fc80000010005 */
[----:B------:R-:W-:-:S04]  /*3c60*/  FFMA.FTZ R5, R4, R5, 0.14491446316242218018 ;  /* 0x3e14647504057423 */ /* 0x000fc80000010005 */
[----:B------:R-:W-:-:S04]  /*3c70*/  FFMA.FTZ R5, R4, R5, -0.16641564667224884033 ;  /* 0xbe2a68dd04057423 */ /* 0x000fc80000010005 */
[----:B------:R-:W-:-:S04]  /*3c80*/  FFMA.FTZ R5, R4, R5, 0.19988867640495300293 ;  /* 0x3e4caf9e04057423 */ /* 0x000fc80000010005 */
[----:B------:R-:W-:-:S04]  /*3c90*/  FFMA.FTZ R5, R4, R5, -0.25000196695327758789 ;  /* 0xbe80004204057423 */ /* 0x000fc80000010005 */
[----:B------:R-:W-:-:S04]  /*3ca0*/  FFMA.FTZ R5, R4, R5, 0.33333510160446166992 ;  /* 0x3eaaaae604057423 */ /* 0x000fc80000010005 */
[----:B------:R-:W-:-:S04]  /*3cb0*/  FFMA.FTZ R5, R4, R5, -0.5 ;  /* 0xbf00000004057423 */ /* 0x000fc80000010005 */
[----:B------:R-:W-:-:S04]  /*3cc0*/  FMUL.FTZ R5, R4, R5 ;  /* 0x0000000504057220 */ /* 0x000fc80000410000 */
[----:B------:R-:W-:-:S04]  /*3cd0*/  FFMA.FTZ R4, R4, R5, R4 ;  /* 0x0000000504047223 */ /* 0x000fc80000010004 */
[----:B------:R-:W-:Y:S01]  /*3ce0*/  FFMA.FTZ R3, R3, 0.69314718246459960938, R4 ;  /* 0x3f31721803037823 */ /* 0x000fe20000010004 */
[----:B01----:R-:W-:Y:S06]  /*3cf0*/  @!P0 BRA `(.L_x_688) ;  /* 0x0000000000148947 */ /* 0x003fec0003800000 */
[C---:B------:R-:W-:Y:S02]  /*3d00*/  ISETP.GE.AND P0, PT, R0.reuse, -0x407fffff, PT ;  /* 0xbf8000010000780c */ /* 0x040fe40003f06270 */
[----:B------:R-:W-:-:S11]  /*3d10*/  FSETP.NEU.FTZ.AND P1, PT, R0, RZ, PT ;  /* 0x000000ff0000720b */ /* 0x000fd60003f3d000 */
[----:B------:R-:W-:-:S04]  /*3d20*/  @P0 IMAD.MOV.U32 R5, RZ, RZ, 0x7f800000 ;  /* 0x7f800000ff050424 */ /* 0x000fc800078e00ff */
[----:B------:R-:W-:-:S05]  /*3d30*/  @P0 FFMA.FTZ R3, R0, R5, +INF ;  /* 0x7f80000000030423 */ /* 0x000fca0000010005 */
[----:B------:R-:W-:-:S07]  /*3d40*/  FSEL R3, R3, -RZ, P1 ;  /* 0x800000ff03037208 */ /* 0x000fce0000800000 */
.L_x_688:
[----:B------:R-:W-:Y:S05]  /*3d50*/  BSYNC B0 ;  /* 0x0000000000007941 */ /* 0x000fea0003800000 */
.L_x_687:
[----:B------:R-:W0:Y:S01]  /*3d60*/  F2F.BF16.F32 R3, R3 ;  /* 0x0000000300037304 */ /* 0x000e220000202000 */
[----:B------:R-:W-:Y:S02]  /*3d70*/  IMAD.U32 R5, R23, 0x10000, RZ ;  /* 0x0001000017057824 */ /* 0x000fe400078e00ff */
[----:B------:R-:W-:Y:S02]  /*3d80*/  IMAD.U32 R0, R6, 0x10000, RZ ;  /* 0x0001000006007824 */ /* 0x000fe400078e00ff */
[----:B------:R-:W-:-:S03]  /*3d90*/  FADD.FTZ R4, R5, -1 ;  /* 0xbf80000005047421 */ /* 0x000fc60000010000 */
[----:B------:R-:W-:-:S03]  /*3da0*/  FSETP.GEU.FTZ.AND P0, PT, R0, -100, PT ;  /* 0xc2c800000000780b */ /* 0x000fc60003f1e000 */
[----:B------:R-:W1:Y:S01]  /*3db0*/  F2F.BF16.F32 R4, R4 ;  /* 0x0000000400047304 */ /* 0x000e620000202000 */
[----:B------:R-:W-:Y:S01]  /*3dc0*/  SEL R0, R6, 0xc2c8, P0 ;  /* 0x0000c2c806007807 */ /* 0x000fe20000000000 */
[----:B0-----:R-:W-:-:S05]  /*3dd0*/  IMAD.U32 R2, R3, 0x10000, RZ ;  /* 0x0001000003027824 */ /* 0x001fca00078e00ff */
[----:B------:R-:W-:Y:S01]  /*3de0*/  FSETP.GEU.FTZ.AND P0, PT, R2, -100, PT ;  /* 0xc2c800000200780b */ /* 0x000fe20003f1e000 */
[----:B------:R-:W-:-:S03]  /*3df0*/  IMAD.U32 R2, R0, 0x10000, RZ ;  /* 0x0001000000027824 */ /* 0x000fc600078e00ff */
[----:B------:R-:W-:Y:S01]  /*3e00*/  SEL R0, R3, 0xc2c8, P0 ;  /* 0x0000c2c803007807 */ /* 0x000fe20000000000 */
[----:B------:R-:W-:Y:S01]  /*3e10*/  FMUL.FTZ R5, R5, R2 ;  /* 0x0000000205057220 */ /* 0x000fe20000410000 */
[----:B-1----:R-:W-:Y:S02]  /*3e20*/  IMAD.U32 R2, R4, 0x10000, RZ ;  /* 0x0001000004027824 */ /* 0x002fe400078e00ff */
[----:B------:R-:W0:Y:S01]  /*3e30*/  LDC.U8 R4, c[0x0][0x491] ;  /* 0x00012440ff047b82 */ /* 0x000e220000000000 */
[----:B------:R-:W-:Y:S02]  /*3e40*/  IMAD.U32 R3, R0, 0x10000, RZ ;  /* 0x0001000000037824 */ /* 0x000fe400078e00ff */
[----:B------:R-:W1:Y:S02]  /*3e50*/  F2F.BF16.F32 R5, R5 ;  /* 0x0000000500057304 */ /* 0x000e640000202000 */
[----:B------:R-:W-:-:S06]  /*3e60*/  FMUL.FTZ R2, R2, R3 ;  /* 0x0000000302027220 */ /* 0x000fcc0000410000 */
[----:B------:R-:W2:Y:S01]  /*3e70*/  F2F.BF16.F32 R2, R2 ;  /* 0x0000000200027304 */ /* 0x000ea20000202000 */
[----:B-1----:R-:W-:Y:S01]  /*3e80*/  IMAD.U32 R3, R5, 0x10000, RZ ;  /* 0x0001000005037824 */ /* 0x002fe200078e00ff */
[----:B0-----:R-:W-:Y:S01]  /*3e90*/  PRMT R6, R4, 0x9910, RZ ;  /* 0x0000991004067816 */ /* 0x001fe200000000ff */
[----:B--2---:R-:W-:-:S04]  /*3ea0*/  IMAD.U32 R0, R2, 0x10000, RZ ;  /* 0x0001000002007824 */ /* 0x004fc800078e00ff */
[----:B------:R-:W-:Y:S01]  /*3eb0*/  FADD.FTZ R0, R0, -R3 ;  /* 0x8000000300007221 */ /* 0x000fe20000010000 */
[----:B------:R-:W-:-:S03]  /*3ec0*/  IMAD.MOV.U32 R3, RZ, RZ, R6 ;  /* 0x000000ffff037224 */ /* 0x000fc600078e0006 */
[----:B------:R0:W1:Y:S02]  /*3ed0*/  F2F.BF16.F32 R7, R0 ;  /* 0x0000000000077304 */ /* 0x0000640000202000 */
[----:B------:R-:W-:-:S13]  /*3ee0*/  ISETP.GT.AND P0, PT, R3, 0x9, PT ;  /* 0x000000090300780c */ /* 0x000fda0003f04270 */
[----:B01----:R-:W-:Y:S05]  /*3ef0*/  @P0 BRA `(.L_x_689) ;  /* 0x00000004000c0947 */ /* 0x003fea0003800000 */
        /* <DEDUP_REMOVED lines=8> */
[----:B------:R-:W-:-:S04]  /*3f80*/  IMAD.U32 R0, R7, 0x10000, RZ ;  /* 0x0001000007007824 */ /* 0x000fc800078e00ff */
[----:B------:R-:W0:Y:S02]  /*3f90*/  F2I.FTZ.TRUNC.NTZ R3, R0 ;  /* 0x0000000000037305 */ /* 0x000e24000021f100 */
[----:B0-----:R0:W-:Y:S01]  /*3fa0*/  STG.E.U8 desc[UR36][R16.64], R3 ;  /* 0x0000000310007986 */ /* 0x0011e2000c101124 */
[----:B------:R-:W-:Y:S05]  /*3fb0*/  BRA `(.L_x_694) ;  /* 0x0000000c00947947 */ /* 0x000fea0003800000 */
.L_x_692:
[----:B------:R-:W-:-:S06]  /*3fc0*/  IMAD.U32 R3, R7, 0x10000, RZ ;  /* 0x0001000007037824 */ /* 0x000fcc00078e00ff */
[----:B------:R-:W0:Y:S02]  /*3fd0*/  F2I.S64.TRUNC R2, R3 ;  /* 0x0000000300027311 */ /* 0x000e24000020d900 */
[----:B0-----:R0:W-:Y:S01]  /*3fe0*/  STG.E.U8 desc[UR36][R16.64], R2 ;  /* 0x0000000210007986 */ /* 0x0011e2000c101124 */
[----:B------:R-:W-:Y:S05]  /*3ff0*/  BRA `(.L_x_694) ;  /* 0x0000000c00847947 */ /* 0x000fea0003800000 */
.L_x_691:
[----:B------:R-:W-:-:S13]  /*4000*/  ISETP.NE.AND P0, PT, R3, 0x2, PT ;  /* 0x000000020300780c */ /* 0x000fda0003f05270 */
[----:B------:R-:W-:Y:S05]  /*4010*/  @!P0 BRA `(.L_x_695) ;  /* 0x0000000000308947 */ /* 0x000fea0003800000 */
[----:B------:R-:W-:-:S13]  /*4020*/  ISETP.NE.AND P0, PT, R3, 0x3, PT ;  /* 0x000000030300780c */ /* 0x000fda0003f05270 */
[----:B------:R-:W-:Y:S05]  /*4030*/  @!P0 BRA `(.L_x_696) ;  /* 0x0000000000188947 */ /* 0x000fea0003800000 */
[----:B------:R-:W-:-:S13]  /*4040*/  ISETP.NE.AND P0, PT, R3, 0x4, PT ;  /* 0x000000040300780c */ /* 0x000fda0003f05270 */
[----:B------:R-:W-:Y:S05]  /*4050*/  @P0 BRA `(.L_x_693) ;  /* 0x0000000c000c0947 */ /* 0x000fea0003800000 */
[----:B------:R-:W-:-:S06]  /*4060*/  IMAD.U32 R2, R7, 0x10000, RZ ;  /* 0x0001000007027824 */ /* 0x000fcc00078e00ff */
[----:B------:R-:W0:Y:S02]  /*4070*/  F2I.S64.TRUNC R2, R2 ;  /* 0x0000000200027311 */ /* 0x000e24000020d900 */
[----:B0-----:R0:W-:Y:S01]  /*4080*/  STG.E.64 desc[UR36][R16.64], R2 ;  /* 0x0000000210007986 */ /* 0x0011e2000c101b24 */
[----:B------:R-:W-:Y:S05]  /*4090*/  BRA `(.L_x_694) ;  /* 0x0000000c005c7947 */ /* 0x000fea0003800000 */
.L_x_696:
[----:B------:R-:W-:-:S06]  /*40a0*/  IMAD.U32 R7, R7, 0x10000, RZ ;  /* 0x0001000007077824 */ /* 0x000fcc00078e00ff */
[----:B------:R-:W0:Y:S02]  /*40b0*/  F2I.FTZ.TRUNC.NTZ R7, R7 ;  /* 0x0000000700077305 */ /* 0x000e24000021f100 */
[----:B0-----:R0:W-:Y:S01]  /*40c0*/  STG.E desc[UR36][R16.64], R7 ;  /* 0x0000000710007986 */ /* 0x0011e2000c101924 */
[----:B------:R-:W-:Y:S05]  /*40d0*/  BRA `(.L_x_694) ;  /* 0x0000000c004c7947 */ /* 0x000fea0003800000 */
.L_x_695:
[----:B------:R-:W-:-:S06]  /*40e0*/  IMAD.U32 R7, R7, 0x10000, RZ ;  /* 0x0001000007077824 */ /* 0x000fcc00078e00ff */
[----:B------:R-:W0:Y:S02]  /*40f0*/  F2I.FTZ.TRUNC.NTZ R7, R7 ;  /* 0x0000000700077305 */ /* 0x000e24000021f100 */
[----:B0-----:R0:W-:Y:S01]  /*4100*/  STG.E.U16 desc[UR36][R16.64], R7 ;  /* 0x0000000710007986 */ /* 0x0011e2000c101524 */
[----:B------:R-:W-:Y:S05]  /*4110*/  BRA `(.L_x_694) ;  /* 0x0000000c003c7947 */ /* 0x000fea0003800000 */
.L_x_690:
[----:B------:R-:W-:-:S13]  /*4120*/  ISETP.GT.AND P0, PT, R3, 0x6, PT ;  /* 0x000000060300780c */ /* 0x000fda0003f04270 */
[----:B------:R-:W-:Y:S05]  /*4130*/  @P0 BRA `(.L_x_697) ;  /* 0x00000000002c0947 */ /* 0x000fea0003800000 */
[----:B------:R-:W-:-:S13]  /*4140*/  ISETP.NE.AND P0, PT, R3, 0x5, PT ;  /* 0x000000050300780c */ /* 0x000fda0003f05270 */
[----:B------:R-:W-:Y:S05]  /*4150*/  @!P0 BRA `(.L_x_698) ;  /* 0x0000000000148947 */ /* 0x000fea0003800000 */
[----:B------:R-:W-:-:S13]  /*4160*/  ISETP.NE.AND P0, PT, R3, 0x6, PT ;  /* 0x000000060300780c */ /* 0x000fda0003f05270 */
[----:B------:R-:W-:Y:S05]  /*4170*/  @P0 BRA `(.L_x_693) ;  /* 0x0000000800c40947 */ /* 0x000fea0003800000 */
[----:B------:R-:W-:-:S05]  /*4180*/  IMAD.U32 R7, R7, 0x10000, RZ ;  /* 0x0001000007077824 */ /* 0x000fca00078e00ff */
[----:B------:R0:W-:Y:S01]  /*4190*/  STG.E desc[UR36][R16.64], R7 ;  /* 0x0000000710007986 */ /* 0x0001e2000c101924 */
[----:B------:R-:W-:Y:S05]  /*41a0*/  BRA `(.L_x_694) ;  /* 0x0000000c00187947 */ /* 0x000fea0003800000 */
.L_x_698:
[----:B------:R-:W-:-:S05]  /*41b0*/  IMAD.U32 R0, R7, 0x10000, RZ ;  /* 0x0001000007007824 */ /* 0x000fca00078e00ff */
[----:B------:R-:W-:-:S05]  /*41c0*/  F2FP.F16.F32.PACK_AB R0, RZ, R0 ;  /* 0x00000000ff00723e */ /* 0x000fca00000000ff */
[----:B------:R0:W-:Y:S01]  /*41d0*/  STG.E.U16 desc[UR36][R16.64], R0 ;  /* 0x0000000010007986 */ /* 0x0001e2000c101524 */
[----:B------:R-:W-:Y:S05]  /*41e0*/  BRA `(.L_x_694) ;  /* 0x0000000c00087947 */ /* 0x000fea0003800000 */
.L_x_697:
[----:B------:R-:W-:-:S13]  /*41f0*/  ISETP.NE.AND P0, PT, R3, 0x7, PT ;  /* 0x000000070300780c */ /* 0x000fda0003f05270 */
[----:B------:R-:W-:Y:S05]  /*4200*/  @!P0 BRA `(.L_x_699) ;  /* 0x0000000000348947 */ /* 0x000fea0003800000 */
[----:B------:R-:W-:-:S13]  /*4210*/  ISETP.NE.AND P0, PT, R3, 0x8, PT ;  /* 0x000000080300780c */ /* 0x000fda0003f05270 */
[----:B------:R-:W-:Y:S05]  /*4220*/  @!P0 BRA `(.L_x_700) ;  /* 0x0000000000188947 */ /* 0x000fea0003800000 */
[----:B------:R-:W-:-:S13]  /*4230*/  ISETP.NE.AND P0, PT, R3, 0x9, PT ;  /* 0x000000090300780c */ /* 0x000fda0003f05270 */
[----:B------:R-:W-:Y:S05]  /*4240*/  @P0 BRA `(.L_x_693) ;  /* 0x0000000800900947 */ /* 0x000fea0003800000 */
[----:B------:R-:W-:Y:S02]  /*4250*/  IMAD.U32 R2, R7, 0x10000, RZ ;  /* 0x0001000007027824 */ /* 0x000fe400078e00ff */
[----:B------:R-:W-:-:S05]  /*4260*/  IMAD.MOV.U32 R3, RZ, RZ, RZ ;  /* 0x000000ffff037224 */ /* 0x000fca00078e00ff */
[----:B------:R0:W-:Y:S01]  /*4270*/  STG.E.64 desc[UR36][R16.64], R2 ;  /* 0x0000000210007986 */ /* 0x0001e2000c101b24 */
[----:B------:R-:W-:Y:S05]  /*4280*/  BRA `(.L_x_694) ;  /* 0x0000000800e07947 */ /* 0x000fea0003800000 */
.L_x_700:
[----:B------:R-:W-:-:S05]  /*4290*/  IMAD.U32 R7, R7, 0x10000, RZ ;  /* 0x0001000007077824 */ /* 0x000fca00078e00ff */
[----:B------:R-:W-:-:S04]  /*42a0*/  F2FP.F16.F32.PACK_AB R3, RZ, R7 ;  /* 0x00000007ff03723e */ /* 0x000fc800000000ff */
[----:B------:R-:W-:-:S05]  /*42b0*/  PRMT R3, R3, 0x5410, RZ ;  /* 0x0000541003037816 */ /* 0x000fca00000000ff */
[----:B------:R0:W-:Y:S01]  /*42c0*/  STG.E desc[UR36][R16.64], R3 ;  /* 0x0000000310007986 */ /* 0x0001e2000c101924 */
[----:B------:R-:W-:Y:S05]  /*42d0*/  BRA `(.L_x_694) ;  /* 0x0000000800cc7947 */ /* 0x000fea0003800000 */
.L_x_699:
[----:B------:R-:W-:-:S04]  /*42e0*/  IMAD.U32 R2, R7, 0x10000, RZ ;  /* 0x0001000007027824 */ /* 0x000fc800078e00ff */
[----:B------:R-:W-:-:S06]  /*42f0*/  FMUL.FTZ R2, R2, 1 ;  /* 0x3f80000002027820 */ /* 0x000fcc0000410000 */
[----:B------:R-:W0:Y:S02]  /*4300*/  F2F.F64.F32 R2, R2 ;  /* 0x0000000200027310 */ /* 0x000e240000201800 */
[----:B0-----:R0:W-:Y:S01]  /*4310*/  STG.E.64 desc[UR36][R16.64], R2 ;  /* 0x0000000210007986 */ /* 0x0011e2000c101b24 */
[----:B------:R-:W-:Y:S05]  /*4320*/  BRA `(.L_x_694) ;  /* 0x0000000800b87947 */ /* 0x000fea0003800000 */
.L_x_689:
        /* <DEDUP_REMOVED lines=8> */
[----:B------:R-:W-:-:S05]  /*43b0*/  IMAD.U32 R7, R7, 0x10000, RZ ;  /* 0x0001000007077824 */ /* 0x000fca00078e00ff */
[----:B------:R-:W-:-:S04]  /*43c0*/  FSETP.NEU.FTZ.AND P0, PT, R7, RZ, PT ;  /* 0x000000ff0700720b */ /* 0x000fc80003f1d000 */
[----:B------:R-:W-:-:S05]  /*43d0*/  SEL R3, RZ, 0x1, !P0 ;  /* 0x00000001ff037807 */ /* 0x000fca0004000000 */
[----:B------:R0:W-:Y:S01]  /*43e0*/  STG.E.U8 desc[UR36][R16.64], R3 ;  /* 0x0000000310007986 */ /* 0x0001e2000c101124 */
[----:B------:R-:W-:Y:S05]  /*43f0*/  BRA `(.L_x_694) ;  /* 0x0000000800847947 */ /* 0x000fea0003800000 */
.L_x_703:
[----:B------:R-:W-:-:S04]  /*4400*/  IMAD.U32 R7, R7, 0x10000, RZ ;  /* 0x0001000007077824 */ /* 0x000fc800078e00ff */
[----:B------:R-:W-:Y:S01]  /*4410*/  FMUL.FTZ R4, R7, 1 ;  /* 0x3f80000007047820 */ /* 0x000fe20000410000 */
[----:B------:R-:W-:-:S05]  /*4420*/  CS2R R6, SRZ ;  /* 0x0000000000067805 */ /* 0x000fca000001ff00 */
[----:B------:R-:W0:Y:S02]  /*4430*/  F2F.F64.F32 R4, R4 ;  /* 0x0000000400047310 */ /* 0x000e240000201800 */
[----:B0-----:R0:W-:Y:S01]  /*4440*/  STG.E.128 desc[UR36][R16.64], R4 ;  /* 0x0000000410007986 */ /* 0x0011e2000c101d24 */
[----:B------:R-:W-:Y:S05]  /*4450*/  BRA `(.L_x_694) ;  /* 0x00000008006c7947 */ /* 0x000fea0003800000 */
.L_x_702:
[----:B------:R-:W-:-:S13]  /*4460*/  ISETP.NE.AND P0, PT, R3, 0xf, PT ;  /* 0x0000000f0300780c */ /* 0x000fda0003f05270 */
[----:B------:R-:W-:Y:S05]  /*4470*/  @!P0 BRA `(.L_x_704) ;  /* 0x0000000000b48947 */ /* 0x000fea0003800000 */
[----:B------:R-:W-:-:S13]  /*4480*/  ISETP.NE.AND P0, PT, R3, 0x17, PT ;  /* 0x000000170300780c */ /* 0x000fda0003f05270 */
[----:B------:R-:W-:Y:S05]  /*4490*/  @!P0 BRA `(.L_x_705) ;  /* 0x0000000000548947 */ /* 0x000fea0003800000 */
[----:B------:R-:W-:-:S13]  /*44a0*/  ISETP.NE.AND P0, PT, R3, 0x18, PT ;  /* 0x000000180300780c */ /* 0x000fda0003f05270 */
[----:B------:R-:W-:Y:S05]  /*44b0*/  @P0 BRA `(.L_x_693) ;  /* 0x0000000400f40947 */ /* 0x000fea0003800000 */
[----:B------:R-:W-:Y:S01]  /*44c0*/  IMAD.U32 R7, R7, 0x10000, RZ ;  /* 0x0001000007077824 */ /* 0x000fe200078e00ff */
[----:B------:R-:W-:Y:S04]  /*44d0*/  BSSY B0, `(.L_x_706) ;  /* 0x000000e000007945 */ /* 0x000fe80003800000 */
[C---:B------:R-:W-:Y:S02]  /*44e0*/  LOP3.LUT R2, R7.reuse, 0x7fffffff, RZ, 0xc0, !PT ;  /* 0x7fffffff07027812 */ /* 0x040fe400078ec0ff */
[----:B------:R-:W-:Y:S02]  /*44f0*/  LOP3.LUT R0, R7, 0x80000000, RZ, 0xc0, !PT ;  /* 0x8000000007007812 */ /* 0x000fe400078ec0ff */
[----:B------:R-:W-:Y:S02]  /*4500*/  ISETP.GT.U32.AND P0, PT, R2, 0x43efffff, PT ;  /* 0x43efffff0200780c */ /* 0x000fe40003f04070 */
[----:B------:R-:W-:Y:S01]  /*4510*/  SHF.R.U32.HI R3, RZ, 0x18, R0 ;  /* 0x00000018ff037819 */ /* 0x000fe20000011600 */
[----:B------:R-:W-:-:S10]  /*4520*/  IMAD.MOV.U32 R0, RZ, RZ, 0x7f ;  /* 0x0000007fff007424 */ /* 0x000fd400078e00ff */
[----:B------:R-:W-:Y:S05]  /*4530*/  @P0 BRA `(.L_x_707) ;  /* 0x00000000001c0947 */ /* 0x000fea0003800000 */
[----:B------:R-:W-:-:S13]  /*4540*/  ISETP.GE.U32.AND P0, PT, R2, 0x3c800000, PT ;  /* 0x3c8000000200780c */ /* 0x000fda0003f06070 */
[----:B------:R-:W-:Y:S01]  /*4550*/  @P0 SHF.R.U32.HI R0, RZ, 0x14, R7 ;  /* 0x00000014ff000819 */ /* 0x000fe20000011607 */
[----:B------:R-:W-:-:S03]  /*4560*/  @!P0 FADD.FTZ R2, R2, 16384 ;  /* 0x4680000002028421 */ /* 0x000fc60000010000 */
[----:B------:R-:W-:-:S04]  /*4570*/  @P0 LOP3.LUT R0, R0, 0x1, RZ, 0xc0, !PT ;  /* 0x0000000100000812 */ /* 0x000fc800078ec0ff */
[----:B------:R-:W-:-:S04]  /*4580*/  @P0 IADD3 R0, R7, 0x407ffff, R0 ;  /* 0x0407ffff07000810 */ /* 0x000fc80007ffe000 */
[----:B------:R-:W-:Y:S01]  /*4590*/  @P0 SHF.R.U32.HI R0, RZ, 0x14, R0 ;  /* 0x00000014ff000819 */ /* 0x000fe20000011600 */
[----:B------:R-:W-:-:S07]  /*45a0*/  @!P0 VIADD R0, R2, 0xb9800000 ;  /* 0xb980000002008836 */ /* 0x000fce0000000000 */
.L_x_707:
[----:B------:R-:W-:Y:S05]  /*45b0*/  BSYNC B0 ;  /* 0x0000000000007941 */ /* 0x000fea0003800000 */
.L_x_706:
[----:B------:R-:W-:-:S05]  /*45c0*/  LOP3.LUT R3, R0, R3, RZ, 0xfc, !PT ;  /* 0x0000000300037212 */ /* 0x000fca00078efcff */
[----:B------:R0:W-:Y:S01]  /*45d0*/  STG.E.U8 desc[UR36][R16.64], R3 ;  /* 0x0000000310007986 */ /* 0x0001e2000c101124 */
[----:B------:R-:W-:Y:S05]  /*45e0*/  BRA `(.L_x_694) ;  /* 0x0000000800087947 */ /* 0x000fea0003800000 */
.L_x_705:
[----:B------:R-:W-:Y:S01]  /*45f0*/  IMAD.U32 R7, R7, 0x10000, RZ ;  /* 0x0001000007077824 */ /* 0x000fe200078e00ff */
[----:B------:R-:W-:Y:S04]  /*4600*/  BSSY B0, `(.L_x_708) ;  /* 0x000000f000007945 */ /* 0x000fe80003800000 */
[----:B------:R-:W-:-:S04]  /*4610*/  LOP3.LUT R2, R7, 0x7fffffff, RZ, 0xc0, !PT ;  /* 0x7fffffff07027812 */ /* 0x000fc800078ec0ff */
[----:B------:R-:W-:-:S13]  /*4620*/  ISETP.GT.U32.AND P0, PT, R2, 0x477fffff, PT ;  /* 0x477fffff0200780c */ /* 0x000fda0003f04070 */
[----:B------:R-:W-:Y:S05]  /*4630*/  @P0 BRA `(.L_x_709) ;  /* 0x0000000000200947 */ /* 0x000fea0003800000 */
[----:B------:R-:W-:-:S13]  /*4640*/  ISETP.GE.U32.AND P0, PT, R2, 0x38800000, PT ;  /* 0x388000000200780c */ /* 0x000fda0003f06070 */
[----:B------:R-:W-:Y:S01]  /*4650*/  @P0 SHF.R.U32.HI R0, RZ, 0x15, R7 ;  /* 0x00000015ff000819 */ /* 0x000fe20000011607 */
[----:B------:R-:W-:-:S03]  /*4660*/  @!P0 FADD.FTZ R2, R2, 128 ;  /* 0x4300000002028421 */ /* 0x000fc60000010000 */
[----:B------:R-:W-:-:S04]  /*4670*/  @P0 LOP3.LUT R0, R0, 0x1, RZ, 0xc0, !PT ;  /* 0x0000000100000812 */ /* 0x000fc800078ec0ff */
[----:B------:R-:W-:-:S04]  /*4680*/  @P0 IADD3 R0, R7, 0x80fffff, R0 ;  /* 0x080fffff07000810 */ /* 0x000fc80007ffe000 */
[----:B------:R-:W-:Y:S01]  /*4690*/  @P0 SHF.R.U32.HI R0, RZ, 0x15, R0 ;  /* 0x00000015ff000819 */ /* 0x000fe20000011600 */
[----:B------:R-:W-:Y:S01]  /*46a0*/  @!P0 VIADD R0, R2, 0xbd000000 ;  /* 0xbd00000002008836 */ /* 0x000fe20000000000 */
[----:B------:R-:W-:Y:S06]  /*46b0*/  BRA `(.L_x_710) ;  /* 0x00000000000c7947 */ /* 0x000fec0003800000 */
.L_x_709:
[----:B------:R-:W-:Y:S01]  /*46c0*/  IMAD.MOV.U32 R0, RZ, RZ, 0x7f ;  /* 0x0000007fff007424 */ /* 0x000fe200078e00ff */
[----:B------:R-:W-:-:S04]  /*46d0*/  ISETP.GT.U32.AND P0, PT, R2, 0x7f800000, PT ;  /* 0x7f8000000200780c */ /* 0x000fc80003f04070 */
[----:B------:R-:W-:-:S09]  /*46e0*/  SEL R0, R0, 0x7c, P0 ;  /* 0x0000007c00007807 */ /* 0x000fd20000000000 */
.L_x_710:
[----:B------:R-:W-:Y:S05]  /*46f0*/  BSYNC B0 ;  /* 0x0000000000007941 */ /* 0x000fea0003800000 */
.L_x_708:
[----:B------:R-:W-:-:S04]  /*4700*/  LOP3.LUT R2, R7, 0x80000000, RZ, 0xc0, !PT ;  /* 0x8000000007027812 */ /* 0x000fc800078ec0ff */
[----:B------:R-:W-:-:S04]  /*4710*/  SHF.R.U32.HI R3, RZ, 0x18, R2 ;  /* 0x00000018ff037819 */ /* 0x000fc80000011602 */
[----:B------:R-:W-:-:S05]  /*4720*/  LOP3.LUT R3, R0, R3, RZ, 0xfc, !PT ;  /* 0x0000000300037212 */ /* 0x000fca00078efcff */
[----:B------:R0:W-:Y:S01]  /*4730*/  STG.E.U8 desc[UR36][R16.64], R3 ;  /* 0x0000000310007986 */ /* 0x0001e2000c101124 */
[----:B------:R-:W-:Y:S05]  /*4740*/  BRA `(.L_x_694) ;  /* 0x0000000400b07947 */ /* 0x000fea0003800000 */
.L_x_704:
[----:B------:R0:W-:Y:S01]  /*4750*/  STG.E.U16 desc[UR36][R16.64], R7 ;  /* 0x0000000710007986 */ /* 0x0001e2000c101524 */
[----:B------:R-:W-:Y:S05]  /*4760*/  BRA `(.L_x_694) ;  /* 0x0000000400a87947 */ /* 0x000fea0003800000 */
.L_x_701:
        /* <DEDUP_REMOVED lines=8> */
[----:B------:R-:W-:-:S06]  /*47f0*/  IMAD.U32 R3, R7, 0x10000, RZ ;  /* 0x0001000007037824 */ /* 0x000fcc00078e00ff */
[----:B------:R-:W0:Y:S02]  /*4800*/  F2I.FTZ.U32.TRUNC.NTZ R3, R3 ;  /* 0x0000000300037305 */ /* 0x000e24000021f000 */
[----:B0-----:R4:W-:Y:S01]  /*4810*/  STG.E.U16 desc[UR36][R16.64], R3 ;  /* 0x0000000310007986 */ /* 0x0019e2000c101524 */
[----:B------:R-:W-:Y:S05]  /*4820*/  BRA `(.L_x_694) ;  /* 0x0000000400787947 */ /* 0x000fea0003800000 */
.L_x_713:
[----:B------:R-:W-:Y:S01]  /*4830*/  IMAD.U32 R7, R7, 0x10000, RZ ;  /* 0x0001000007077824 */ /* 0x000fe200078e00ff */
[----:B------:R-:W-:Y:S01]  /*4840*/  BSSY B0, `(.L_x_714) ;  /* 0x0000014000007945 */ /* 0x000fe20003800000 */
[----:B------:R-:W-:-:S03]  /*4850*/  IMAD.MOV.U32 R8, RZ, RZ, 0x80 ;  /* 0x00000080ff087424 */ /* 0x000fc600078e00ff */
[----:B------:R-:W-:-:S04]  /*4860*/  LOP3.LUT R2, R7, 0x7fffffff, RZ, 0xc0, !PT ;  /* 0x7fffffff07027812 */ /* 0x000fc800078ec0ff */
[----:B------:R-:W-:-:S13]  /*4870*/  ISETP.GT.U32.AND P0, PT, R2, 0x437fffff, PT ;  /* 0x437fffff0200780c */ /* 0x000fda0003f04070 */
[----:B------:R-:W-:Y:S05]  /*4880*/  @P0 BRA `(.L_x_715) ;  /* 0x00000000003c0947 */ /* 0x000fea0003800000 */
[----:B------:R-:W-:-:S13]  /*4890*/  ISETP.GE.U32.AND P0, PT, R2, 0x3c000000, PT ;  /* 0x3c0000000200780c */ /* 0x000fda0003f06070 */
[----:B------:R-:W-:-:S04]  /*48a0*/  @P0 SHF.R.U32.HI R0, RZ, 0x14, R7 ;  /* 0x00000014ff000819 */ /* 0x000fc80000011607 */
[----:B------:R-:W-:-:S04]  /*48b0*/  @P0 LOP3.LUT R0, R0, 0x1, RZ, 0xc0, !PT ;  /* 0x0000000100000812 */ /* 0x000fc800078ec0ff */
[----:B------:R-:W-:-:S04]  /*48c0*/  @P0 IADD3 R0, R7, 0x487ffff, R0 ;  /* 0x0487ffff07000810 */ /* 0x000fc80007ffe000 */
[----:B------:R-:W-:-:S04]  /*48d0*/  @P0 SHF.R.U32.HI R0, RZ, 0x14, R0 ;  /* 0x00000014ff000819 */ /* 0x000fc80000011600 */
[----:B------:R-:W-:Y:S01]  /*48e0*/  @P0 LOP3.LUT R0, R0, 0xff, RZ, 0xc0, !PT ;  /* 0x000000ff00000812 */ /* 0x000fe200078ec0ff */
[----:B------:R-:W-:Y:S06]  /*48f0*/  @P0 BRA `(.L_x_716) ;  /* 0x0000000000100947 */ /* 0x000fec0003800000 */
[----:B------:R-:W-:Y:S01]  /*4900*/  FADD.FTZ R0, R2, 8192 ;  /* 0x4600000002007421 */ /* 0x000fe20000010000 */
[----:B------:R-:W-:-:S04]  /*4910*/  PRMT R8, RZ, 0x7610, R8 ;  /* 0x00007610ff087816 */ /* 0x000fc80000000008 */
[----:B------:R-:W-:-:S13]  /*4920*/  LOP3.LUT P0, R0, R0, 0xff, RZ, 0xc0, !PT ;  /* 0x000000ff00007812 */ /* 0x000fda000780c0ff */
[----:B------:R-:W-:Y:S05]  /*4930*/  @!P0 BRA `(.L_x_715) ;  /* 0x0000000000108947 */ /* 0x000fea0003800000 */
.L_x_716:
[----:B------:R-:W-:-:S04]  /*4940*/  LOP3.LUT R2, R7, 0x80000000, RZ, 0xc0, !PT ;  /* 0x8000000007027812 */ /* 0x000fc800078ec0ff */
[----:B------:R-:W-:-:S04]  /*4950*/  SHF.R.U32.HI R3, RZ, 0x18, R2 ;  /* 0x00000018ff037819 */ /* 0x000fc80000011602 */
[----:B------:R-:W-:-:S04]  /*4960*/  LOP3.LUT R0, R0, R3, RZ, 0xfc, !PT ;  /* 0x0000000300007212 */ /* 0x000fc800078efcff */
[----:B------:R-:W-:-:S07]  /*4970*/  PRMT R8, R0, 0x7610, R8 ;  /* 0x0000761000087816 */ /* 0x000fce0000000008 */
.L_x_715:
[----:B------:R-:W-:Y:S05]  /*4980*/  BSYNC B0 ;  /* 0x0000000000007941 */ /* 0x000fea0003800000 */
.L_x_714:
[----:B------:R0:W-:Y:S01]  /*4990*/  STG.E.U8 desc[UR36][R16.64], R8 ;  /* 0x0000000810007986 */ /* 0x0001e2000c101124 */
[----:B------:R-:W-:Y:S05]  /*49a0*/  BRA `(.L_x_694) ;  /* 0x0000000400187947 */ /* 0x000fea0003800000 */
.L_x_712:
        /* <DEDUP_REMOVED lines=17> */
.L_x_719:
[----:B------:R-:W-:-:S04]  /*4ac0*/  LOP3.LUT R2, R7, 0x80000000, RZ, 0xc0, !PT ;  /* 0x8000000007027812 */ /* 0x000fc800078ec0ff */
[----:B------:R-:W-:-:S04]  /*4ad0*/  SHF.R.U32.HI R3, RZ, 0x18, R2 ;  /* 0x00000018ff037819 */ /* 0x000fc80000011602 */
[----:B------:R-:W-:-:S04]  /*4ae0*/  LOP3.LUT R0, R0, R3, RZ, 0xfc, !PT ;  /* 0x0000000300007212 */ /* 0x000fc800078efcff */
[----:B------:R-:W-:-:S07]  /*4af0*/  PRMT R8, R0, 0x7610, R8 ;  /* 0x0000761000087816 */ /* 0x000fce0000000008 */
.L_x_718:
[----:B------:R-:W-:Y:S05]  /*4b00*/  BSYNC B0 ;  /* 0x0000000000007941 */ /* 0x000fea0003800000 */
.L_x_717:
[----:B------:R3:W-:Y:S01]  /*4b10*/  STG.E.U8 desc[UR36][R16.64], R8 ;  /* 0x0000000810007986 */ /* 0x0007e2000c101124 */
[----:B------:R-:W-:Y:S05]  /*4b20*/  BRA `(.L_x_694) ;  /* 0x0000000000b87947 */ /* 0x000fea0003800000 */
.L_x_711:
[----:B------:R-:W-:-:S13]  /*4b30*/  ISETP.NE.AND P0, PT, R3, 0x1c, PT ;  /* 0x0000001c0300780c */ /* 0x000fda0003f05270 */
[----:B------:R-:W-:Y:S05]  /*4b40*/  @!P0 BRA `(.L_x_720) ;  /* 0x0000000000a48947 */ /* 0x000fea0003800000 */
[----:B------:R-:W-:-:S13]  /*4b50*/  ISETP.NE.AND P0, PT, R3, 0x1d, PT ;  /* 0x0000001d0300780c */ /* 0x000fda0003f05270 */
[----:B------:R-:W-:Y:S05]  /*4b60*/  @!P0 BRA `(.L_x_721) ;  /* 0x00000000008c8947 */ /* 0x000fea0003800000 */
[----:B------:R-:W-:-:S13]  /*4b70*/  ISETP.NE.AND P0, PT, R3, 0x2c, PT ;  /* 0x0000002c0300780c */ /* 0x000fda0003f05270 */
[----:B------:R-:W-:Y:S05]  /*4b80*/  @P0 BRA `(.L_x_693) ;  /* 0x0000000000400947 */ /* 0x000fea0003800000 */
[----:B------:R-:W-:Y:S02]  /*4b90*/  IMAD.U32 R7, R7, 0x10000, RZ ;  /* 0x0001000007077824 */ /* 0x000fe400078e00ff */
[----:B------:R-:W-:-:S03]  /*4ba0*/  IMAD.MOV.U32 R3, RZ, RZ, 0xff ;  /* 0x000000ffff037424 */ /* 0x000fc600078e00ff */
[----:B------:R-:W-:-:S04]  /*4bb0*/  SHF.R.U32.HI R4, RZ, 0x17, R7 ;  /* 0x00000017ff047819 */ /* 0x000fc80000011607 */
[----:B------:R-:W-:-:S04]  /*4bc0*/  LOP3.LUT R2, R4, 0xff, RZ, 0xc0, !PT ;  /* 0x000000ff04027812 */ /* 0x000fc800078ec0ff */
[----:B------:R-:W-:-:S13]  /*4bd0*/  ISETP.NE.AND P1, PT, R2, 0xff, PT ;  /* 0x000000ff0200780c */ /* 0x000fda0003f25270 */
[--C-:B------:R-:W-:Y:S02]  /*4be0*/  @P1 SHF.R.U32.HI R0, RZ, 0x16, R7.reuse ;  /* 0x00000016ff001819 */ /* 0x100fe40000011607 */
[----:B------:R-:W-:Y:S02]  /*4bf0*/  @P1 LOP3.LUT P0, RZ, R2, 0x3fffff, R7, 0xf8, !PT ;  /* 0x003fffff02ff1812 */ /* 0x000fe4000780f807 */
[----:B------:R-:W-:-:S04]  /*4c00*/  @P1 LOP3.LUT R0, R0, 0x1, RZ, 0xc0, !PT ;  /* 0x0000000100001812 */ /* 0x000fc800078ec0ff */
[----:B------:R-:W-:Y:S01]  /*4c10*/  @P1 ISETP.EQ.U32.AND P2, PT, R0, 0x1, P0 ;  /* 0x000000010000180c */ /* 0x000fe20000742070 */
[----:B------:R-:W-:Y:S01]  /*4c20*/  @P1 VIADD R0, R4, 0x1 ;  /* 0x0000000104001836 */ /* 0x000fe20000000000 */
[----:B------:R-:W-:Y:S02]  /*4c30*/  PLOP3.LUT P0, PT, PT, PT, PT, 0x80, 0x0 ;  /* 0x000000000000781c */ /* 0x000fe40003f0f070 */
[----:B------:R-:W-:-:S13]  /*4c40*/  @P1 PLOP3.LUT P0, PT, P2, PT, PT, 0x80, 0x0 ;  /* 0x000000000000181c */ /* 0x000fda000170f070 */
[----:B------:R-:W-:-:S04]  /*4c50*/  @!P0 IMAD.MOV R0, RZ, RZ, R4 ;  /* 0x000000ffff008224 */ /* 0x000fc800078e0204 */
[----:B------:R-:W-:-:S05]  /*4c60*/  @P1 IMAD.MOV.U32 R3, RZ, RZ, R0 ;  /* 0x000000ffff031224 */ /* 0x000fca00078e0000 */
[----:B------:R1:W-:Y:S01]  /*4c70*/  STG.E.U8 desc[UR36][R16.64], R3 ;  /* 0x0000000310007986 */ /* 0x0003e2000c101124 */
[----:B------:R-:W-:Y:S05]  /*4c80*/  BRA `(.L_x_694) ;  /* 0x0000000000607947 */ /* 0x000fea0003800000 */
.L_x_693:
        /* <DEDUP_REMOVED lines=16> */
.L_x_722:
[----:B------:R-:W-:Y:S05]  /*4d90*/  BRA `(.L_x_694) ;  /* 0x00000000001c7947 */ /* 0x000fea0003800000 */
.L_x_721:
[----:B------:R-:W-:-:S06]  /*4da0*/  IMAD.U32 R2, R7, 0x10000, RZ ;  /* 0x0001000007027824 */ /* 0x000fcc00078e00ff */
[----:B------:R-:W0:Y:S02]  /*4db0*/  F2I.U64.TRUNC R2, R2 ;  /* 0x0000000200027311 */ /* 0x000e24000020d800 */
[----:B0-----:R2:W-:Y:S01]  /*4dc0*/  STG.E.64 desc[UR36][R16.64], R2 ;  /* 0x0000000210007986 */ /* 0x0015e2000c101b24 */
[----:B------:R-:W-:Y:S05]  /*4dd0*/  BRA `(.L_x_694) ;  /* 0x00000000000c7947 */ /* 0x000fea0003800000 */
.L_x_720:
[----:B------:R-:W-:-:S06]  /*4de0*/  IMAD.U32 R7, R7, 0x10000, RZ ;  /* 0x0001000007077824 */ /* 0x000fcc00078e00ff */
[----:B------:R-:W0:Y:S02]  /*4df0*/  F2I.FTZ.U32.TRUNC.NTZ R7, R7 ;  /* 0x0000000700077305 */ /* 0x000e24000021f000 */
[----:B0-----:R0:W-:Y:S02]  /*4e00*/  STG.E desc[UR36][R16.64], R7 ;  /* 0x0000000710007986 */ /* 0x0011e4000c101924 */
.L_x_694:
[----:B------:R-:W-:-:S04]  /*4e10*/  IMAD R18, R19, 0x200, R18 ;  /* 0x0000020013127824 */ /* 0x000fc800078e0212 */
[----:B------:R-:W-:-:S07]  /*4e20*/  VIADD R23, R18, 0x80 ;  /* 0x0000008012177836 */ /* 0x000fce0000000000 */
.L_x_615:
[----:B------:R-:W-:Y:S05]  /*4e30*/  BSYNC B7 ;  /* 0x0000000000077941 */ /* 0x000fea0003800000 */
.L_x_614:
[----:B------:R-:W-:Y:S01]  /*4e40*/  ULDC UR4, c[0x0][0x210] ;  /* 0x0000840000047ab9 */ /* 0x000fe20000000800 */
[----:B------:R-:W-:Y:S01]  /*4e50*/  BSSY B7, `(.L_x_723) ;  /* 0x00004db000077945 */ /* 0x000fe20003800000 */
[----:B------:R-:W-:-:S13]  /*4e60*/  ISETP.GE.AND P0, PT, R23, UR4, PT ;  /* 0x0000000417007c0c */ /* 0x000fda000bf06270 */
[----:B------:R-:W-:Y:S05]  /*4e70*/  @P0 BRA `(.L_x_724) ;  /* 0x0000004c00600947 */ /* 0x000fea0003800000 */
[----:B0-----:R-:W0:Y:S01]  /*4e80*/  LDC R6, c[0x0][0x218] ;  /* 0x00008600ff067b82 */ /* 0x001e220000000800 */
[----:B------:R-:W-:Y:S02]  /*4e90*/  IMAD.MOV.U32 R19, RZ, RZ, RZ ;  /* 0x000000ffff137224 */ /* 0x000fe400078e00ff */
[----:B------:R-:W-:Y:S02]  /*4ea0*/  IMAD.MOV.U32 R0, RZ, RZ, RZ ;  /* 0x000000ffff007224 */ /* 0x000fe400078e00ff */
[----:B-1234-:R-:W-:Y:S01]  /*4eb0*/  IMAD.MOV.U32 R16, RZ, RZ, RZ ;  /* 0x000000ffff107224 */ /* 0x01efe200078e00ff */
        /* <DEDUP_REMOVED lines=350> */
.L_x_725:
        /* <DEDUP_REMOVED lines=23> */
.L_x_729:
[----:B------:R-:W2:Y:S02]  /*6610*/  LDG.E.U8 R2, desc[UR36][R2.64] ;  /* 0x0000002402027981 */ /* 0x000ea4000c1e1100 */
[----:B--2---:R-:W-:-:S04]  /*6620*/  I2FP.F32.U32 R0, R2 ;  /* 0x0000000200007245 */ /* 0x004fc80000201000 */
[----:B------:R-:W-:-:S04]  /*6630*/  F2FP.BF16.F32.PACK_AB R0, RZ, R0 ;  /* 0x00000000ff00723e */ /* 0x000fc800000010ff */
[----:B------:R-:W-:Y:S01]  /*6640*/  PRMT R18, R0, 0x7610, R18 ;  /* 0x0000761000127816 */ /* 0x000fe20000000012 */
[----:B------:R-:W-:Y:S06]  /*6650*/  BRA `(.L_x_731) ;  /* 0x0000000c00c87947 */ /* 0x000fec0003800000 */
.L_x_728:
        /* <DEDUP_REMOVED lines=11> */
.L_x_733:
[----:B------:R-:W2:Y:S02]  /*6710*/  LDG.E R2, desc[UR36][R2.64] ;  /* 0x0000002402027981 */ /* 0x000ea4000c1e1900 */
[----:B--2---:R-:W-:-:S04]  /*6720*/  I2FP.F32.S32 R0, R2 ;  /* 0x0000000200007245 */ /* 0x004fc80000201400 */
[----:B------:R-:W-:-:S04]  /*6730*/  F2FP.BF16.F32.PACK_AB R0, RZ, R0 ;  /* 0x00000000ff00723e */ /* 0x000fc800000010ff */
[----:B------:R-:W-:Y:S01]  /*6740*/  PRMT R18, R0, 0x7610, R18 ;  /* 0x0000761000127816 */ /* 0x000fe20000000012 */
[----:B------:R-:W-:Y:S06]  /*6750*/  BRA `(.L_x_731) ;  /* 0x0000000c00887947 */ /* 0x000fec0003800000 */
.L_x_732:
[----:B------:R-:W2:Y:S02]  /*6760*/  LDG.E.U16 R2, desc[UR36][R2.64] ;  /* 0x0000002402027981 */ /* 0x000ea4000c1e1500 */
[----:B--2---:R-:W0:Y:S02]  /*6770*/  I2F.S16 R0, R2 ;  /* 0x0000000200007306 */ /* 0x004e240000101400 */
[----:B0-----:R-:W-:-:S04]  /*6780*/  F2FP.BF16.F32.PACK_AB R0, RZ, R0 ;  /* 0x00000000ff00723e */ /* 0x001fc800000010ff */
[----:B------:R-:W-:Y:S01]  /*6790*/  PRMT R18, R0, 0x7610, R18 ;  /* 0x0000761000127816 */ /* 0x000fe20000000012 */
[----:B------:R-:W-:Y:S06]  /*67a0*/  BRA `(.L_x_731) ;  /* 0x0000000c00747947 */ /* 0x000fec0003800000 */
.L_x_727:
        /* <DEDUP_REMOVED lines=9> */
.L_x_735:
[----:B------:R-:W2:Y:S02]  /*6840*/  LDG.E.U16 R0, desc[UR36][R2.64] ;  /* 0x0000002402007981 */ /* 0x000ea4000c1e1500 */
[----:B--2---:R-:W-:-:S05]  /*6850*/  HADD2.F32 R0, -RZ, R0.H0_H0 ;  /* 0x20000000ff007230 */ /* 0x004fca0000004100 */
[----:B------:R-:W-:-:S04]  /*6860*/  F2FP.BF16.F32.PACK_AB R0, RZ, R0 ;  /* 0x00000000ff00723e */ /* 0x000fc800000010ff */
[----:B------:R-:W-:Y:S01]  /*6870*/  PRMT R18, R0, 0x7610, R18 ;  /* 0x0000761000127816 */ /* 0x000fe20000000012 */
[----:B------:R-:W-:Y:S06]  /*6880*/  BRA `(.L_x_731) ;  /* 0x0000000c003c7947 */ /* 0x000fec0003800000 */
.L_x_734:
        /* <DEDUP_REMOVED lines=9> */
.L_x_737:
[----:B------:R-:W2:Y:S02]  /*6920*/  LDG.E.U16 R2, desc[UR36][R2.64] ;  /* 0x0000002402027981 */ /* 0x000ea4000c1e1500 */
[----:B--2---:R-:W-:-:S05]  /*6930*/  HADD2.F32 R0, -RZ, R2.H0_H0 ;  /* 0x20000002ff007230 */ /* 0x004fca0000004100 */
[----:B------:R-:W-:-:S04]  /*6940*/  F2FP.BF16.F32.PACK_AB R0, RZ, R0 ;  /* 0x00000000ff00723e */ /* 0x000fc800000010ff */
[----:B------:R-:W-:Y:S01]  /*6950*/  PRMT R18, R0, 0x7610, R18 ;  /* 0x0000761000127816 */ /* 0x000fe20000000012 */
[----:B------:R-:W-:Y:S06]  /*6960*/  BRA `(.L_x_731) ;  /* 0x0000000c00047947 */ /* 0x000fec0003800000 */
.L_x_736:
        /* <DEDUP_REMOVED lines=9> */
.L_x_726:
        /* <DEDUP_REMOVED lines=14> */
.L_x_740:
        /* <DEDUP_REMOVED lines=9> */
.L_x_739:
        /* <DEDUP_REMOVED lines=28> */
.L_x_742:
        /* <DEDUP_REMOVED lines=15> */
.L_x_741:
[----:B------:R0:W5:Y:S01]  /*6e20*/  LDG.E.U16 R18, desc[UR36][R2.64] ;  /* 0x0000002402127981 */ /* 0x000162000c1e1500 */
[----:B------:R-:W-:Y:S05]  /*6e30*/  BRA `(.L_x_731) ;  /* 0x0000000400d07947 */ /* 0x000fea0003800000 */
.L_x_738:
        /* <DEDUP_REMOVED lines=13> */
.L_x_745:
        /* <DEDUP_REMOVED lines=21> */
.L_x_749:
[----:B------:R-:W-:Y:S05]  /*7060*/  BSYNC B1 ;  /* 0x0000000000017941 */ /* 0x000fea0003800000 */
.L_x_748:
[----:B------:R-:W-:Y:S01]  /*7070*/  LEA R3, R0, 0x3b800000, 0x17 ;  /* 0x3b80000000037811 */ /* 0x000fe200078eb8ff */
[----:B------:R-:W-:-:S05]  /*7080*/  IMAD.SHL.U32 R0, R2, 0x100000, RZ ;  /* 0x0010000002007824 */ /* 0x000fca00078e00ff */
[----:B------:R-:W-:-:S07]  /*7090*/  LOP3.LUT R0, R3, R0, R4, 0xfe, !PT ;  /* 0x0000000003007212 */ /* 0x000fce00078efe04 */
.L_x_747:
[----:B------:R-:W-:Y:S05]  /*70a0*/  BSYNC B0 ;  /* 0x0000000000007941 */ /* 0x000fea0003800000 */
.L_x_746:
[----:B------:R-:W-:-:S04]  /*70b0*/  F2FP.BF16.F32.PACK_AB R0, RZ, R0 ;  /* 0x00000000ff00723e */ /* 0x000fc800000010ff */
[----:B------:R-:W-:Y:S01]  /*70c0*/  PRMT R18, R0, 0x7610, R18 ;  /* 0x0000761000127816 */ /* 0x000fe20000000012 */
[----:B------:R-:W-:Y:S06]  /*70d0*/  BRA `(.L_x_731) ;  /* 0x0000000400287947 */ /* 0x000fec0003800000 */
.L_x_744:
        /* <DEDUP_REMOVED lines=21> */
.L_x_753:
[----:B------:R-:W-:Y:S05]  /*7230*/  BSYNC B1 ;  /* 0x0000000000017941 */ /* 0x000fea0003800000 */
.L_x_752:
[----:B------:R-:W-:Y:S01]  /*7240*/  LEA R3, R0, 0x37800000, 0x17 ;  /* 0x3780000000037811 */ /* 0x000fe200078eb8ff */
[----:B------:R-:W-:-:S05]  /*7250*/  IMAD.SHL.U32 R0, R2, 0x200000, RZ ;  /* 0x0020000002007824 */ /* 0x000fca00078e00ff */
[----:B------:R-:W-:-:S07]  /*7260*/  LOP3.LUT R0, R3, R0, R4, 0xfe, !PT ;  /* 0x0000000003007212 */ /* 0x000fce00078efe04 */
.L_x_751:
[----:B------:R-:W-:Y:S05]  /*7270*/  BSYNC B0 ;  /* 0x0000000000007941 */ /* 0x000fea0003800000 */
.L_x_750:
[----:B------:R-:W-:-:S04]  /*7280*/  F2FP.BF16.F32.PACK_AB R0, RZ, R0 ;  /* 0x00000000ff00723e */ /* 0x000fc800000010ff */
[----:B------:R-:W-:Y:S01]  /*7290*/  PRMT R18, R0, 0x7610, R18 ;  /* 0x0000761000127816 */ /* 0x000fe20000000012 */
[----:B------:R-:W-:Y:S06]  /*72a0*/  BRA `(.L_x_731) ;  /* 0x0000000000b47947 */ /* 0x000fec0003800000 */
.L_x_743:
        /* <DEDUP_REMOVED lines=14> */
.L_x_757:
[----:B------:R-:W-:Y:S05]  /*7390*/  BSYNC B0 ;  /* 0x0000000000007941 */ /* 0x000fea0003800000 */
.L_x_756:
[----:B------:R-:W-:-:S04]  /*73a0*/  F2FP.BF16.F32.PACK_AB R0, RZ, R0 ;  /* 0x00000000ff00723e */ /* 0x000fc800000010ff */
[----:B------:R-:W-:Y:S01]  /*73b0*/  PRMT R18, R0, 0x7610, R18 ;  /* 0x0000761000127816 */ /* 0x000fe20000000012 */
[----:B------:R-:W-:Y:S06]  /*73c0*/  BRA `(.L_x_731) ;  /* 0x00000000006c7947 */ /* 0x000fec0003800000 */
.L_x_730:
        /* <DEDUP_REMOVED lines=16> */
.L_x_758:
[----:B------:R-:W-:Y:S01]  /*74d0*/  PRMT R18, RZ, 0x7610, R18 ;  /* 0x00007610ff127816 */ /* 0x000fe20000000012 */
[----:B------:R-:W-:Y:S06]  /*74e0*/  BRA `(.L_x_731) ;  /* 0x0000000000247947 */ /* 0x000fec0003800000 */
.L_x_755:
[----:B------:R-:W2:Y:S02]  /*74f0*/  LDG.E.64 R2, desc[UR36][R2.64] ;  /* 0x0000002402027981 */ /* 0x000ea4000c1e1b00 */
[----:B--2---:R-:W0:Y:S02]  /*7500*/  I2F.U64 R0, R2 ;  /* 0x0000000200007312 */ /* 0x004e240000301000 */
[----:B0-----:R-:W-:-:S04]  /*7510*/  F2FP.BF16.F32.PACK_AB R0, RZ, R0 ;  /* 0x00000000ff00723e */ /* 0x001fc800000010ff */
[----:B------:R-:W-:Y:S01]  /*7520*/  PRMT R18, R0, 0x7610, R18 ;  /* 0x0000761000127816 */ /* 0x000fe20000000012 */
[----:B------:R-:W-:Y:S06]  /*7530*/  BRA `(.L_x_731) ;  /* 0x0000000000107947 */ /* 0x000fec0003800000 */
.L_x_754:
[----:B------:R-:W2:Y:S02]  /*7540*/  LDG.E R2, desc[UR36][R2.64] ;  /* 0x0000002402027981 */ /* 0x000ea4000c1e1900 */
[----:B--2---:R-:W-:-:S04]  /*7550*/  I2FP.F32.U32 R0, R2 ;  /* 0x0000000200007245 */ /* 0x004fc80000201000 */
[----:B------:R-:W-:-:S04]  /*7560*/  F2FP.BF16.F32.PACK_AB R0, RZ, R0 ;  /* 0x00000000ff00723e */ /* 0x000fc800000010ff */
[----:B------:R-:W-:-:S07]  /*7570*/  PRMT R18, R0, 0x7610, R18 ;  /* 0x0000761000127816 */ /* 0x000fce0000000012 */
.L_x_731:
        /* <DEDUP_REMOVED lines=20> */
.L_x_762:
[----:B------:R-:W2:Y:S02]  /*76c0*/  LDG.E.U8 R2, desc[UR36][R2.64] ;  /* 0x0000002402027981 */ /* 0x000ea4000c1e1100 */
[----:B--2---:R-:W-:-:S04]  /*76d0*/  I2FP.F32.U32 R0, R2 ;  /* 0x0000000200007245 */ /* 0x004fc80000201000 */
[----:B------:R-:W-:-:S04]  /*76e0*/  F2FP.BF16.F32.PACK_AB R0, RZ, R0 ;  /* 0x00000000ff00723e */ /* 0x000fc800000010ff */
[----:B------:R-:W-:Y:S01]  /*76f0*/  PRMT R19, R0, 0x7610, R19 ;  /* 0x0000761000137816 */ /* 0x000fe20000000013 */
[----:B------:R-:W-:Y:S06]  /*7700*/  BRA `(.L_x_764) ;  /* 0x0000000c00c87947 */ /* 0x000fec0003800000 */
.L_x_761:
        /* <DEDUP_REMOVED lines=11> */
.L_x_766:
[----:B------:R-:W2:Y:S02]  /*77c0*/  LDG.E R2, desc[UR36][R2.64] ;  /* 0x0000002402027981 */ /* 0x000ea4000c1e1900 */
[----:B--2---:R-:W-:-:S04]  /*77d0*/  I2FP.F32.S32 R0, R2 ;  /* 0x0000000200007245 */ /* 0x004fc80000201400 */
[----:B------:R-:W-:-:S04]  /*77e0*/  F2FP.BF16.F32.PACK_AB R0, RZ, R0 ;  /* 0x00000000ff00723e */ /* 0x000fc800000010ff */
[----:B------:R-:W-:Y:S01]  /*77f0*/  PRMT R19, R0, 0x7610, R19 ;  /* 0x0000761000137816 */ /* 0x000fe20000000013 */
[----:B------:R-:W-:Y:S06]  /*7800*/  BRA `(.L_x_764) ;  /* 0x0000000c00887947 */ /* 0x000fec0003800000 */
.L_x_765:
[----:B------:R-:W2:Y:S02]  /*7810*/  LDG.E.U16 R2, desc[UR36][R2.64] ;  /* 0x0000002402027981 */ /* 0x000ea4000c1e1500 */
[----:B--2---:R-:W0:Y:S02]  /*7820*/  I2F.S16 R0, R2 ;  /* 0x0000000200007306 */ /* 0x004e240000101400 */
[----:B0-----:R-:W-:-:S04]  /*7830*/  F2FP.BF16.F32.PACK_AB R0, RZ, R0 ;  /* 0x00000000ff00723e */ /* 0x001fc800000010ff */
[----:B------:R-:W-:Y:S01]  /*7840*/  PRMT R19, R0, 0x7610, R19 ;  /* 0x0000761000137816 */ /* 0x000fe20000000013 */
[----:B------:R-:W-:Y:S06]  /*7850*/  BRA `(.L_x_764) ;  /* 0x0000000c00747947 */ /* 0x000fec0003800000 */
.L_x_760:
        /* <DEDUP_REMOVED lines=9> */
.L_x_768:
[----:B------:R-:W2:Y:S02]  /*78f0*/  LDG.E.U16 R0, desc[UR36][R2.64] ;  /* 0x0000002402007981 */ /* 0x000ea4000c1e1500 */
[----:B--2---:R-:W-:-:S05]  /*7900*/  HADD2.F32 R0, -RZ, R0.H0_H0 ;  /* 0x20000000ff007230 */ /* 0x004fca0000004100 */
[----:B------:R-:W-:-:S04]  /*7910*/  F2FP.BF16.F32.PACK_AB R0, RZ, R0 ;  /* 0x00000000ff00723e */ /* 0x000fc800000010ff */
[----:B------:R-:W-:Y:S01]  /*7920*/  PRMT R19, R0, 0x7610, R19 ;  /* 0x0000761000137816 */ /* 0x000fe20000000013 */
[----:B------:R-:W-:Y:S06]  /*7930*/  BRA `(.L_x_764) ;  /* 0x0000000c003c7947 */ /* 0x000fec0003800000 */
.L_x_767:
        /* <DEDUP_REMOVED lines=9> */
.L_x_770:
[----:B------:R-:W2:Y:S02]  /*79d0*/  LDG.E.U16 R2, desc[UR36][R2.64] ;  /* 0x0000002402027981 */ /* 0x000ea4000c1e1500 */
[----:B--2---:R-:W-:-:S05]  /*79e0*/  HADD2.F32 R0, -RZ, R2.H0_H0 ;  /* 0x20000002ff007230 */ /* 0x004fca0000004100 */
[----:B------:R-:W-:-:S04]  /*79f0*/  F2FP.BF16.F32.PACK_AB R0, RZ, R0 ;  /* 0x00000000ff00723e */ /* 0x000fc800000010ff */
[----:B------:R-:W-:Y:S01]  /*7a00*/  PRMT R19, R0, 0x7610, R19 ;  /* 0x0000761000137816 */ /* 0x000fe20000000013 */
[----:B------:R-:W-:Y:S06]  /*7a10*/  BRA `(.L_x_764) ;  /* 0x0000000c00047947 */ /* 0x000fec0003800000 */
.L_x_769:
        /* <DEDUP_REMOVED lines=9> */
.L_x_759:
        /* <DEDUP_REMOVED lines=14> */
.L_x_773:
        /* <DEDUP_REMOVED lines=9> */
.L_x_772:
        /* <DEDUP_REMOVED lines=28> */
.L_x_775:
        /* <DEDUP_REMOVED lines=15> */
.L_x_774:
[----:B------:R0:W5:Y:S01]  /*7ed0*/  LDG.E.U16 R19, desc[UR36][R2.64] ;  /* 0x0000002402137981 */ /* 0x000162000c1e1500 */
[----:B------:R-:W-:Y:S05]  /*7ee0*/  BRA `(.L_x_764) ;  /* 0x0000000400d07947 */ /* 0x000fea0003800000 */
.L_x_771:
        /* <DEDUP_REMOVED lines=13> */
.L_x_778:
        /* <DEDUP_REMOVED lines=21> */
.L_x_782:
[----:B------:R-:W-:Y:S05]  /*8110*/  BSYNC B1 ;  /* 0x0000000000017941 */ /* 0x000fea0003800000 */
.L_x_781:
[----:B------:R-:W-:Y:S01]  /*8120*/  LEA R3, R0, 0x3b800000, 0x17 ;  /* 0x3b80000000037811 */ /* 0x000fe200078eb8ff */
[----:B------:R-:W-:-:S05]  /*8130*/  IMAD.SHL.U32 R0, R2, 0x100000, RZ ;  /* 0x0010000002007824 */ /* 0x000fca00078e00ff */
[----:B------:R-:W-:-:S07]  /*8140*/  LOP3.LUT R0, R3, R0, R4, 0xfe, !PT ;  /* 0x0000000003007212 */ /* 0x000fce00078efe04 */
.L_x_780:
[----:B------:R-:W-:Y:S05]  /*8150*/  BSYNC B0 ;  /* 0x0000000000007941 */ /* 0x000fea0003800000 */
.L_x_779:
[----:B------:R-:W-:-:S04]  /*8160*/  F2FP.BF16.F32.PACK_AB R0, RZ, R0 ;  /* 0x00000000ff00723e */ /* 0x000fc800000010ff */
[----:B------:R-:W-:Y:S01]  /*8170*/  PRMT R19, R0, 0x7610, R19 ;  /* 0x0000761000137816 */ /* 0x000fe20000000013 */
[----:B------:R-:W-:Y:S06]  /*8180*/  BRA `(.L_x_764) ;  /* 0x0000000400287947 */ /* 0x000fec0003800000 */
.L_x_777:
        /* <DEDUP_REMOVED lines=21> */
.L_x_786:
[----:B------:R-:W-:Y:S05]  /*82e0*/  BSYNC B1 ;  /* 0x0000000000017941 */ /* 0x000fea0003800000 */
.L_x_785:
[----:B------:R-:W-:Y:S01]  /*82f0*/  LEA R3, R0, 0x37800000, 0x17 ;  /* 0x3780000000037811 */ /* 0x000fe200078eb8ff */
[----:B------:R-:W-:-:S05]  /*8300*/  IMAD.SHL.U32 R0, R2, 0x200000, RZ ;  /* 0x0020000002007824 */ /* 0x000fca00078e00ff */
[----:B------:R-:W-:-:S07]  /*8310*/  LOP3.LUT R0, R3, R0, R4, 0xfe, !PT ;  /* 0x0000000003007212 */ /* 0x000fce00078efe04 */
.L_x_784:
[----:B------:R-:W-:Y:S05]  /*8320*/  BSYNC B0 ;  /* 0x0000000000007941 */ /* 0x000fea0003800000 */
.L_x_783:
[----:B------:R-:W-:-:S04]  /*8330*/  F2FP.BF16.F32.PACK_AB R0, RZ, R0 ;  /* 0x00000000ff00723e */ /* 0x000fc800000010ff */
[----:B------:R-:W-:Y:S01]  /*8340*/  PRMT R19, R0, 0x7610, R19 ;  /* 0x0000761000137816 */ /* 0x000fe20000000013 */
[----:B------:R-:W-:Y:S06]  /*8350*/  BRA `(.L_x_764) ;  /* 0x0000000000b47947 */ /* 0x000fec0003800000 */
.L_x_776:
        /* <DEDUP_REMOVED lines=14> */
.L_x_790:
[----:B------:R-:W-:Y:S05]  /*8440*/  BSYNC B0 ;  /* 0x0000000000007941 */ /* 0x000fea0003800000 */
.L_x_789:
[----:B------:R-:W-:-:S04]  /*8450*/  F2FP.BF16.F32.PACK_AB R0, RZ, R0 ;  /* 0x00000000ff00723e */ /* 0x000fc800000010ff */
[----:B------:R-:W-:Y:S01]  /*8460*/  PRMT R19, R0, 0x7610, R19 ;  /* 0x0000761000137816 */ /* 0x000fe20000000013 */
[----:B------:R-:W-:Y:S06]  /*8470*/  BRA `(.L_x_764) ;  /* 0x00000000006c7947 */ /* 0x000fec0003800000 */
.L_x_763:
        /* <DEDUP_REMOVED lines=16> */
.L_x_791:
[----:B------:R-:W-:Y:S01]  /*8580*/  PRMT R19, RZ, 0x7610, R19 ;  /* 0x00007610ff137816 */ /* 0x000fe20000000013 */
[----:B------:R-:W-:Y:S06]  /*8590*/  BRA `(.L_x_764) ;  /* 0x0000000000247947 */ /* 0x000fec0003800000 */
.L_x_788:
[----:B------:R-:W2:Y:S02]  /*85a0*/  LDG.E.64 R2, desc[UR36][R2.64] ;  /* 0x0000002402027981 */ /* 0x000ea4000c1e1b00 */
[----:B--2---:R-:W0:Y:S02]  /*85b0*/  I2F.U64 R0, R2 ;  /* 0x0000000200007312 */ /* 0x004e240000301000 */
[----:B0-----:R-:W-:-:S04]  /*85c0*/  F2FP.BF16.F32.PACK_AB R0, RZ, R0 ;  /* 0x00000000ff00723e */ /* 0x001fc800000010ff */
[----:B------:R-:W-:Y:S01]  /*85d0*/  PRMT R19, R0, 0x7610, R19 ;  /* 0x0000761000137816 */ /* 0x000fe20000000013 */
[----:B------:R-:W-:Y:S06]  /*85e0*/  BRA `(.L_x_764) ;  /* 0x0000000000107947 */ /* 0x000fec0003800000 */
.L_x_787:
[----:B------:R-:W2:Y:S02]  /*85f0*/  LDG.E R2, desc[UR36][R2.64] ;  /* 0x0000002402027981 */ /* 0x000ea4000c1e1900 */
[----:B--2---:R-:W-:-:S04]  /*8600*/  I2FP.F32.U32 R0, R2 ;  /* 0x0000000200007245 */ /* 0x004fc80000201000 */
[----:B------:R-:W-:-:S04]  /*8610*/  F2FP.BF16.F32.PACK_AB R0, RZ, R0 ;  /* 0x00000000ff00723e */ /* 0x000fc800000010ff */
[----:B------:R-:W-:-:S07]  /*8620*/  PRMT R19, R0, 0x7610, R19 ;  /* 0x0000761000137816 */ /* 0x000fce0000000013 */
.L_x_764:
        /* <DEDUP_REMOVED lines=21> */
.L_x_793:
[----:B------:R-:W-:Y:S05]  /*8780*/  BSYNC B6 ;  /* 0x0000000000067941 */ /* 0x000fea0003800000 */
.L_x_792:
        /* <DEDUP_REMOVED lines=21> */
.L_x_795:
[----:B------:R-:W-:Y:S05]  /*88e0*/  BSYNC B6 ;  /* 0x0000000000067941 */ /* 0x000fea0003800000 */
.L_x_794:
        /* <DEDUP_REMOVED lines=37> */
.L_x_797:
[----:B------:R-:W-:Y:S05]  /*8b40*/  BSYNC B0 ;  /* 0x0000000000007941 */ /* 0x000fea0003800000 */
.L_x_796:
        /* <DEDUP_REMOVED lines=20> */
[----:B--2---:R-:W-:-:S03]  /*8c90*/  IMAD.U32 R0, R2, 0x10000, RZ ;  /* 0x0001000002007824 */ /* 0x004fc600078e00ff */
[----:B------:R-:W-:Y:S01]  /*8ca0*/  ISETP.GT.AND P0, PT, R6, 0x9, PT ;  /* 0x000000090600780c */ /* 0x000fe20003f04270 */
[----:B------:R-:W-:-:S04]  /*8cb0*/  FADD.FTZ R0, R0, -R3 ;  /* 0x8000000300007221 */ /* 0x000fc80000010000 */
[----:B------:R0:W1:Y:S08]  /*8cc0*/  F2F.BF16.F32 R3, R0 ;  /* 0x0000000000037304 */ /* 0x0000700000202000 */
        /* <DEDUP_REMOVED lines=9> */
[----:B01----:R-:W-:-:S04]  /*8d60*/  IMAD.U32 R0, R3, 0x10000, RZ ;  /* 0x0001000003007824 */ /* 0x003fc800078e00ff */
[----:B------:R-:W0:Y:S02]  /*8d70*/  F2I.FTZ.TRUNC.NTZ R3, R0 ;  /* 0x0000000000037305 */ /* 0x000e24000021f100 */
[----:B0-----:R4:W-:Y:S01]  /*8d80*/  STG.E.U8 desc[UR36][R16.64], R3 ;  /* 0x0000000310007986 */ /* 0x0019e2000c101124 */
[----:B------:R-:W-:Y:S05]  /*8d90*/  BRA `(.L_x_803) ;  /* 0x0000000c00947947 */ /* 0x000fea0003800000 */
.L_x_801:
[----:B-1----:R-:W-:-:S06]  /*8da0*/  IMAD.U32 R3, R3, 0x10000, RZ ;  /* 0x0001000003037824 */ /* 0x002fcc00078e00ff */
[----:B------:R-:W1:Y:S02]  /*8db0*/  F2I.S64.TRUNC R2, R3 ;  /* 0x0000000300027311 */ /* 0x000e64000020d900 */
[----:B-1----:R1:W-:Y:S01]  /*8dc0*/  STG.E.U8 desc[UR36][R16.64], R2 ;  /* 0x0000000210007986 */ /* 0x0023e2000c101124 */
[----:B------:R-:W-:Y:S05]  /*8dd0*/  BRA `(.L_x_803) ;  /* 0x0000000c00847947 */ /* 0x000fea0003800000 */
.L_x_800:
[----:B------:R-:W-:-:S13]  /*8de0*/  ISETP.NE.AND P0, PT, R6, 0x2, PT ;  /* 0x000000020600780c */ /* 0x000fda0003f05270 */
[----:B------:R-:W-:Y:S05]  /*8df0*/  @!P0 BRA `(.L_x_804) ;  /* 0x0000000000308947 */ /* 0x000fea0003800000 */
[----:B------:R-:W-:-:S13]  /*8e00*/  ISETP.NE.AND P0, PT, R6, 0x3, PT ;  /* 0x000000030600780c */ /* 0x000fda0003f05270 */
[----:B------:R-:W-:Y:S05]  /*8e10*/  @!P0 BRA `(.L_x_805) ;  /* 0x0000000000188947 */ /* 0x000fea0003800000 */
[----:B------:R-:W-:-:S13]  /*8e20*/  ISETP.NE.AND P0, PT, R6, 0x4, PT ;  /* 0x000000040600780c */ /* 0x000fda0003f05270 */
[----:B------:R-:W-:Y:S05]  /*8e30*/  @P0 BRA `(.L_x_802) ;  /* 0x0000000c000c0947 */ /* 0x000fea0003800000 */
[----:B-1----:R-:W-:-:S06]  /*8e40*/  IMAD.U32 R3, R3, 0x10000, RZ ;  /* 0x0001000003037824 */ /* 0x002fcc00078e00ff */
[----:B------:R-:W1:Y:S02]  /*8e50*/  F2I.S64.TRUNC R2, R3 ;  /* 0x0000000300027311 */ /* 0x000e64000020d900 */
[----:B-1----:R2:W-:Y:S01]  /*8e60*/  STG.E.64 desc[UR36][R16.64], R2 ;  /* 0x0000000210007986 */ /* 0x0025e2000c101b24 */
[----:B------:R-:W-:Y:S05]  /*8e70*/  BRA `(.L_x_803) ;  /* 0x0000000c005c7947 */ /* 0x000fea0003800000 */
.L_x_805:
[----:B-1----:R-:W-:-:S06]  /*8e80*/  IMAD.U32 R3, R3, 0x10000, RZ ;  /* 0x0001000003037824 */ /* 0x002fcc00078e00ff */
[----:B------:R-:W1:Y:S02]  /*8e90*/  F2I.FTZ.TRUNC.NTZ R3, R3 ;  /* 0x0000000300037305 */ /* 0x000e64000021f100 */
[----:B-1----:R3:W-:Y:S01]  /*8ea0*/  STG.E desc[UR36][R16.64], R3 ;  /* 0x0000000310007986 */ /* 0x0027e2000c101924 */
[----:B------:R-:W-:Y:S05]  /*8eb0*/  BRA `(.L_x_803) ;  /* 0x0000000c004c7947 */ /* 0x000fea0003800000 */
.L_x_804:
[----:B-1----:R-:W-:-:S06]  /*8ec0*/  IMAD.U32 R3, R3, 0x10000, RZ ;  /* 0x0001000003037824 */ /* 0x002fcc00078e00ff */
[----:B------:R-:W1:Y:S02]  /*8ed0*/  F2I.FTZ.TRUNC.NTZ R3, R3 ;  /* 0x0000000300037305 */ /* 0x000e64000021f100 */
[----:B-1----:R1:W-:Y:S01]  /*8ee0*/  STG.E.U16 desc[UR36][R16.64], R3 ;  /* 0x0000000310007986 */ /* 0x0023e2000c101524 */
[----:B------:R-:W-:Y:S05]  /*8ef0*/  BRA `(.L_x_803) ;  /* 0x0000000c003c7947 */ /* 0x000fea0003800000 */
.L_x_799:
[----:B------:R-:W-:-:S13]  /*8f00*/  ISETP.GT.AND P0, PT, R6, 0x6, PT ;  /* 0x000000060600780c */ /* 0x000fda0003f04270 */
[----:B------:R-:W-:Y:S05]  /*8f10*/  @P0 BRA `(.L_x_806) ;  /* 0x00000000002c0947 */ /* 0x000fea0003800000 */
[----:B------:R-:W-:-:S13]  /*8f20*/  ISETP.NE.AND P0, PT, R6, 0x5, PT ;  /* 0x000000050600780c */ /* 0x000fda0003f05270 */
[----:B------:R-:W-:Y:S05]  /*8f30*/  @!P0 BRA `(.L_x_807) ;  /* 0x0000000000148947 */ /* 0x000fea0003800000 */
[----:B------:R-:W-:-:S13]  /*8f40*/  ISETP.NE.AND P0, PT, R6, 0x6, PT ;  /* 0x000000060600780c */ /* 0x000fda0003f05270 */
[----:B------:R-:W-:Y:S05]  /*8f50*/  @P0 BRA `(.L_x_802) ;  /* 0x0000000800c40947 */ /* 0x000fea0003800000 */
[----:B-1----:R-:W-:-:S05]  /*8f60*/  IMAD.U32 R3, R3, 0x10000, RZ ;  /* 0x0001000003037824 */ /* 0x002fca00078e00ff */
[----:B------:R1:W-:Y:S01]  /*8f70*/  STG.E desc[UR36][R16.64], R3 ;  /* 0x0000000310007986 */ /* 0x0003e2000c101924 */
[----:B------:R-:W-:Y:S05]  /*8f80*/  BRA `(.L_x_803) ;  /* 0x0000000c00187947 */ /* 0x000fea0003800000 */
.L_x_807:
[----:B01----:R-:W-:-:S05]  /*8f90*/  IMAD.U32 R0, R3, 0x10000, RZ ;  /* 0x0001000003007824 */ /* 0x003fca00078e00ff */
[----:B------:R-:W-:-:S05]  /*8fa0*/  F2FP.F16.F32.PACK_AB R0, RZ, R0 ;  /* 0x00000000ff00723e */ /* 0x000fca00000000ff */
[----:B------:R0:W-:Y:S01]  /*8fb0*/  STG.E.U16 desc[UR36][R16.64], R0 ;  /* 0x0000000010007986 */ /* 0x0001e2000c101524 */
[----:B------:R-:W-:Y:S05]  /*8fc0*/  BRA `(.L_x_803) ;  /* 0x0000000c00087947 */ /* 0x000fea0003800000 */
.L_x_806:
[----:B------:R-:W-:-:S13]  /*8fd0*/  ISETP.NE.AND P0, PT, R6, 0x7, PT ;  /* 0x000000070600780c */ /* 0x000fda0003f05270 */
[----:B------:R-:W-:Y:S05]  /*8fe0*/  @!P0 BRA `(.L_x_808) ;  /* 0x0000000000348947 */ /* 0x000fea0003800000 */
[----:B------:R-:W-:-:S13]  /*8ff0*/  ISETP.NE.AND P0, PT, R6, 0x8, PT ;  /* 0x000000080600780c */ /* 0x000fda0003f05270 */
[----:B------:R-:W-:Y:S05]  /*9000*/  @!P0 BRA `(.L_x_809) ;  /* 0x0000000000188947 */ /* 0x000fea0003800000 */
[----:B------:R-:W-:-:S13]  /*9010*/  ISETP.NE.AND P0, PT, R6, 0x9, PT ;  /* 0x000000090600780c */ /* 0x000fda0003f05270 */
[----:B------:R-:W-:Y:S05]  /*9020*/  @P0 BRA `(.L_x_802) ;  /* 0x0000000800900947 */ /* 0x000fea0003800000 */
[----:B-1----:R-:W-:Y:S02]  /*9030*/  IMAD.U32 R2, R3, 0x10000, RZ ;  /* 0x0001000003027824 */ /* 0x002fe400078e00ff */
[----:B------:R-:W-:-:S05]  /*9040*/  IMAD.MOV.U32 R3, RZ, RZ, RZ ;  /* 0x000000ffff037224 */ /* 0x000fca00078e00ff */
[----:B------:R1:W-:Y:S01]  /*9050*/  STG.E.64 desc[UR36][R16.64], R2 ;  /* 0x0000000210007986 */ /* 0x0003e2000c101b24 */
[----:B------:R-:W-:Y:S05]  /*9060*/  BRA `(.L_x_803) ;  /* 0x0000000800e07947 */ /* 0x000fea0003800000 */
.L_x_809:
[----:B-1----:R-:W-:-:S05]  /*9070*/  IMAD.U32 R3, R3, 0x10000, RZ ;  /* 0x0001000003037824 */ /* 0x002fca00078e00ff */
[----:B------:R-:W-:-:S04]  /*9080*/  F2FP.F16.F32.PACK_AB R3, RZ, R3 ;  /* 0x00000003ff03723e */ /* 0x000fc800000000ff */
[----:B------:R-:W-:-:S05]  /*9090*/  PRMT R3, R3, 0x5410, RZ ;  /* 0x0000541003037816 */ /* 0x000fca00000000ff */
[----:B------:R1:W-:Y:S01]  /*90a0*/  STG.E desc[UR36][R16.64], R3 ;  /* 0x0000000310007986 */ /* 0x0003e2000c101924 */
[----:B------:R-:W-:Y:S05]  /*90b0*/  BRA `(.L_x_803) ;  /* 0x0000000800cc7947 */ /* 0x000fea0003800000 */
.L_x_808:
[----:B-1----:R-:W-:-:S04]  /*90c0*/  IMAD.U32 R2, R3, 0x10000, RZ ;  /* 0x0001000003027824 */ /* 0x002fc800078e00ff */
[----:B------:R-:W-:-:S06]  /*90d0*/  FMUL.FTZ R2, R2, 1 ;  /* 0x3f80000002027820 */ /* 0x000fcc0000410000 */
[----:B------:R-:W1:Y:S02]  /*90e0*/  F2F.F64.F32 R2, R2 ;  /* 0x0000000200027310 */ /* 0x000e640000201800 */
[----:B-1----:R1:W-:Y:S01]  /*90f0*/  STG.E.64 desc[UR36][R16.64], R2 ;  /* 0x0000000210007986 */ /* 0x0023e2000c101b24 */
[----:B------:R-:W-:Y:S05]  /*9100*/  BRA `(.L_x_803) ;  /* 0x0000000800b87947 */ /* 0x000fea0003800000 */
.L_x_798:
        /* <DEDUP_REMOVED lines=8> */
[----:B-1----:R-:W-:-:S05]  /*9190*/  IMAD.U32 R3, R3, 0x10000, RZ ;  /* 0x0001000003037824 */ /* 0x002fca00078e00ff */
[----:B------:R-:W-:-:S04]  /*91a0*/  FSETP.NEU.FTZ.AND P0, PT, R3, RZ, PT ;  /* 0x000000ff0300720b */ /* 0x000fc80003f1d000 */
[----:B------:R-:W-:-:S05]  /*91b0*/  SEL R3, RZ, 0x1, !P0 ;  /* 0x00000001ff037807 */ /* 0x000fca0004000000 */
[----:B------:R1:W-:Y:S01]  /*91c0*/  STG.E.U8 desc[UR36][R16.64], R3 ;  /* 0x0000000310007986 */ /* 0x0003e2000c101124 */
[----:B------:R-:W-:Y:S05]  /*91d0*/  BRA `(.L_x_803) ;  /* 0x0000000800847947 */ /* 0x000fea0003800000 */
.L_x_812:
[----:B-1----:R-:W-:Y:S01]  /*91e0*/  IMAD.U32 R3, R3, 0x10000, RZ ;  /* 0x0001000003037824 */ /* 0x002fe200078e00ff */
[----:B------:R-:W-:-:S03]  /*91f0*/  CS2R R6, SRZ ;  /* 0x0000000000067805 */ /* 0x000fc6000001ff00 */
[----:B------:R-:W-:-:S04]  /*9200*/  FMUL.FTZ R3, R3, 1 ;  /* 0x3f80000003037820 */ /* 0x000fc80000410000 */
[----:B------:R-:W1:Y:S02]  /*9210*/  F2F.F64.F32 R4, R3 ;  /* 0x0000000300047310 */ /* 0x000e640000201800 */
[----:B-1----:R1:W-:Y:S01]  /*9220*/  STG.E.128 desc[UR36][R16.64], R4 ;  /* 0x0000000410007986 */ /* 0x0023e2000c101d24 */
[----:B------:R-:W-:Y:S05]  /*9230*/  BRA `(.L_x_803) ;  /* 0x00000008006c7947 */ /* 0x000fea0003800000 */
.L_x_811:
[----:B------:R-:W-:-:S13]  /*9240*/  ISETP.NE.AND P0, PT, R6, 0xf, PT ;  /* 0x0000000f0600780c */ /* 0x000fda0003f05270 */
[----:B------:R-:W-:Y:S05]  /*9250*/  @!P0 BRA `(.L_x_813) ;  /* 0x0000000000b48947 */ /* 0x000fea0003800000 */
[----:B------:R-:W-:-:S13]  /*9260*/  ISETP.NE.AND P0, PT, R6, 0x17, PT ;  /* 0x000000170600780c */ /* 0x000fda0003f05270 */
[----:B------:R-:W-:Y:S05]  /*9270*/  @!P0 BRA `(.L_x_814) ;  /* 0x0000000000548947 */ /* 0x000fea0003800000 */
[----:B------:R-:W-:-:S13]  /*9280*/  ISETP.NE.AND P0, PT, R6, 0x18, PT ;  /* 0x000000180600780c */ /* 0x000fda0003f05270 */
[----:B------:R-:W-:Y:S05]  /*9290*/  @P0 BRA `(.L_x_802) ;  /* 0x0000000400f40947 */ /* 0x000fea0003800000 */
[----:B-1----:R-:W-:Y:S01]  /*92a0*/  IMAD.U32 R5, R3, 0x10000, RZ ;  /* 0x0001000003057824 */ /* 0x002fe200078e00ff */
[----:B------:R-:W-:Y:S04]  /*92b0*/  BSSY B0, `(.L_x_815) ;  /* 0x000000e000007945 */ /* 0x000fe80003800000 */
[C---:B------:R-:W-:Y:S02]  /*92c0*/  LOP3.LUT R2, R5.reuse, 0x7fffffff, RZ, 0xc0, !PT ;  /* 0x7fffffff05027812 */ /* 0x040fe400078ec0ff */
[----:B0-----:R-:W-:Y:S02]  /*92d0*/  LOP3.LUT R0, R5, 0x80000000, RZ, 0xc0, !PT ;  /* 0x8000000005007812 */ /* 0x001fe400078ec0ff */
        /* <DEDUP_REMOVED lines=11> */
.L_x_816:
[----:B------:R-:W-:Y:S05]  /*9390*/  BSYNC B0 ;  /* 0x0000000000007941 */ /* 0x000fea0003800000 */
.L_x_815:
[----:B------:R-:W-:-:S05]  /*93a0*/  LOP3.LUT R3, R0, R3, RZ, 0xfc, !PT ;  /* 0x0000000300037212 */ /* 0x000fca00078efcff */
[----:B------:R0:W-:Y:S01]  /*93b0*/  STG.E.U8 desc[UR36][R16.64], R3 ;  /* 0x0000000310007986 */ /* 0x0001e2000c101124 */
[----:B------:R-:W-:Y:S05]  /*93c0*/  BRA `(.L_x_803) ;  /* 0x0000000800087947 */ /* 0x000fea0003800000 */
.L_x_814:
[----:B-1----:R-:W-:Y:S01]  /*93d0*/  IMAD.U32 R3, R3, 0x10000, RZ ;  /* 0x0001000003037824 */ /* 0x002fe200078e00ff */
[----:B------:R-:W-:Y:S04]  /*93e0*/  BSSY B0, `(.L_x_817) ;  /* 0x000000f000007945 */ /* 0x000fe80003800000 */
[----:B------:R-:W-:-:S04]  /*93f0*/  LOP3.LUT R2, R3, 0x7fffffff, RZ, 0xc0, !PT ;  /* 0x7fffffff03027812 */ /* 0x000fc800078ec0ff */
[----:B------:R-:W-:-:S13]  /*9400*/  ISETP.GT.U32.AND P0, PT, R2, 0x477fffff, PT ;  /* 0x477fffff0200780c */ /* 0x000fda0003f04070 */
[----:B------:R-:W-:Y:S05]  /*9410*/  @P0 BRA `(.L_x_818) ;  /* 0x0000000000200947 */ /* 0x000fea0003800000 */
[----:B------:R-:W-:-:S13]  /*9420*/  ISETP.GE.U32.AND P0, PT, R2, 0x38800000, PT ;  /* 0x388000000200780c */ /* 0x000fda0003f06070 */
[----:B0-----:R-:W-:Y:S01]  /*9430*/  @P0 SHF.R.U32.HI R0, RZ, 0x15, R3 ;  /* 0x00000015ff000819 */ /* 0x001fe20000011603 */
[----:B------:R-:W-:-:S03]  /*9440*/  @!P0 FADD.FTZ R2, R2, 128 ;  /* 0x4300000002028421 */ /* 0x000fc60000010000 */
[----:B------:R-:W-:-:S04]  /*9450*/  @P0 LOP3.LUT R0, R0, 0x1, RZ, 0xc0, !PT ;  /* 0x0000000100000812 */ /* 0x000fc800078ec0ff */
[----:B------:R-:W-:-:S04]  /*9460*/  @P0 IADD3 R0, R3, 0x80fffff, R0 ;  /* 0x080fffff03000810 */ /* 0x000fc80007ffe000 */
[----:B------:R-:W-:Y:S01]  /*9470*/  @P0 SHF.R.U32.HI R0, RZ, 0x15, R0 ;  /* 0x00000015ff000819 */ /* 0x000fe20000011600 */
[----:B------:R-:W-:Y:S01]  /*9480*/  @!P0 VIADD R0, R2, 0xbd000000 ;  /* 0xbd00000002008836 */ /* 0x000fe20000000000 */
[----:B------:R-:W-:Y:S06]  /*9490*/  BRA `(.L_x_819) ;  /* 0x00000000000c7947 */ /* 0x000fec0003800000 */
.L_x_818:
[----:B0-----:R-:W-:Y:S01]  /*94a0*/  IMAD.MOV.U32 R0, RZ, RZ, 0x7f ;  /* 0x0000007fff007424 */ /* 0x001fe200078e00ff */
[----:B------:R-:W-:-:S04]  /*94b0*/  ISETP.GT.U32.AND P0, PT, R2, 0x7f800000, PT ;  /* 0x7f8000000200780c */ /* 0x000fc80003f04070 */
[----:B------:R-:W-:-:S09]  /*94c0*/  SEL R0, R0, 0x7c, P0 ;  /* 0x0000007c00007807 */ /* 0x000fd20000000000 */
.L_x_819:
[----:B------:R-:W-:Y:S05]  /*94d0*/  BSYNC B0 ;  /* 0x0000000000007941 */ /* 0x000fea0003800000 */
.L_x_817:
[----:B------:R-:W-:-:S04]  /*94e0*/  LOP3.LUT R2, R3, 0x80000000, RZ, 0xc0, !PT ;  /* 0x8000000003027812 */ /* 0x000fc800078ec0ff */
[----:B------:R-:W-:-:S04]  /*94f0*/  SHF.R.U32.HI R3, RZ, 0x18, R2 ;  /* 0x00000018ff037819 */ /* 0x000fc80000011602 */
[----:B------:R-:W-:-:S05]  /*9500*/  LOP3.LUT R3, R0, R3, RZ, 0xfc, !PT ;  /* 0x0000000300037212 */ /* 0x000fca00078efcff */
[----:B------:R0:W-:Y:S01]  /*9510*/  STG.E.U8 desc[UR36][R16.64], R3 ;  /* 0x0000000310007986 */ /* 0x0001e2000c101124 */
[----:B------:R-:W-:Y:S05]  /*9520*/  BRA `(.L_x_803) ;  /* 0x0000000400b07947 */ /* 0x000fea0003800000 */
.L_x_813:
[----:B-1----:R1:W-:Y:S01]  /*9530*/  STG.E.U16 desc[UR36][R16.64], R3 ;  /* 0x0000000310007986 */ /* 0x0023e2000c101524 */
[----:B------:R-:W-:Y:S05]  /*9540*/  BRA `(.L_x_803) ;  /* 0x0000000400a87947 */ /* 0x000fea0003800000 */
.L_x_810:
        /* <DEDUP_REMOVED lines=8> */
[----:B-1----:R-:W-:-:S06]  /*95d0*/  IMAD.U32 R3, R3, 0x10000, RZ ;  /* 0x0001000003037824 */ /* 0x002fcc00078e00ff */
[----:B------:R-:W1:Y:S02]  /*95e0*/  F2I.FTZ.U32.TRUNC.NTZ R3, R3 ;  /* 0x0000000300037305 */ /* 0x000e64000021f000 */
[----:B-1----:R1:W-:Y:S01]  /*95f0*/  STG.E.U16 desc[UR36][R16.64], R3 ;  /* 0x0000000310007986 */ /* 0x0023e2000c101524 */
[----:B------:R-:W-:Y:S05]  /*9600*/  BRA `(.L_x_803) ;  /* 0x0000000400787947 */ /* 0x000fea0003800000 */
.L_x_822:
[----:B-1----:R-:W-:Y:S01]  /*9610*/  IMAD.U32 R3, R3, 0x10000, RZ ;  /* 0x0001000003037824 */ /* 0x002fe200078e00ff */
[----:B------:R-:W-:Y:S01]  /*9620*/  BSSY B0, `(.L_x_823) ;  /* 0x0000014000007945 */ /* 0x000fe20003800000 */
[----:B------:R-:W-:-:S03]  /*9630*/  IMAD.MOV.U32 R8, RZ, RZ, 0x80 ;  /* 0x00000080ff087424 */ /* 0x000fc600078e00ff */
[----:B------:R-:W-:-:S04]  /*9640*/  LOP3.LUT R2, R3, 0x7fffffff, RZ, 0xc0, !PT ;  /* 0x7fffffff03027812 */ /* 0x000fc800078ec0ff */
[----:B------:R-:W-:-:S13]  /*9650*/  ISETP.GT.U32.AND P0, PT, R2, 0x437fffff, PT ;  /* 0x437fffff0200780c */ /* 0x000fda0003f04070 */
[----:B------:R-:W-:Y:S05]  /*9660*/  @P0 BRA `(.L_x_824) ;  /* 0x00000000003c0947 */ /* 0x000fea0003800000 */
[----:B------:R-:W-:-:S13]  /*9670*/  ISETP.GE.U32.AND P0, PT, R2, 0x3c000000, PT ;  /* 0x3c0000000200780c */ /* 0x000fda0003f06070 */
[----:B0-----:R-:W-:-:S04]  /*9680*/  @P0 SHF.R.U32.HI R0, RZ, 0x14, R3 ;  /* 0x00000014ff000819 */ /* 0x001fc80000011603 */
        /* <DEDUP_REMOVED lines=9> */
.L_x_825:
[----:B------:R-:W-:-:S04]  /*9720*/  LOP3.LUT R2, R3, 0x80000000, RZ, 0xc0, !PT ;  /* 0x8000000003027812 */ /* 0x000fc800078ec0ff */
[----:B------:R-:W-:-:S04]  /*9730*/  SHF.R.U32.HI R3, RZ, 0x18, R2 ;  /* 0x00000018ff037819 */ /* 0x000fc80000011602 */
[----:B------:R-:W-:-:S04]  /*9740*/  LOP3.LUT R0, R0, R3, RZ, 0xfc, !PT ;  /* 0x0000000300007212 */ /* 0x000fc800078efcff */
[----:B------:R-:W-:-:S07]  /*9750*/  PRMT R8, R0, 0x7610, R8 ;  /* 0x0000761000087816 */ /* 0x000fce0000000008 */
.L_x_824:
[----:B------:R-:W-:Y:S05]  /*9760*/  BSYNC B0 ;  /* 0x0000000000007941 */ /* 0x000fea0003800000 */
.L_x_823:
[----:B------:R1:W-:Y:S01]  /*9770*/  STG.E.U8 desc[UR36][R16.64], R8 ;  /* 0x0000000810007986 */ /* 0x0003e2000c101124 */
[----:B------:R-:W-:Y:S05]  /*9780*/  BRA `(.L_x_803) ;  /* 0x0000000400187947 */ /* 0x000fea0003800000 */
.L_x_821:
        /* <DEDUP_REMOVED lines=17> */
.L_x_828:
[----:B------:R-:W-:-:S04]  /*98a0*/  LOP3.LUT R2, R3, 0x80000000, RZ, 0xc0, !PT ;  /* 0x8000000003027812 */ /* 0x000fc800078ec0ff */
[----:B------:R-:W-:-:S04]  /*98b0*/  SHF.R.U32.HI R3, RZ, 0x18, R2 ;  /* 0x00000018ff037819 */ /* 0x000fc80000011602 */
[----:B------:R-:W-:-:S04]  /*98c0*/  LOP3.LUT R0, R0, R3, RZ, 0xfc, !PT ;  /* 0x0000000300007212 */ /* 0x000fc800078efcff */
[----:B------:R-:W-:-:S07]  /*98d0*/  PRMT R8, R0, 0x7610, R8 ;  /* 0x0000761000087816 */ /* 0x000fce0000000008 */
.L_x_827:
[----:B------:R-:W-:Y:S05]  /*98e0*/  BSYNC B0 ;  /* 0x0000000000007941 */ /* 0x000fea0003800000 */
.L_x_826:
[----:B------:R1:W-:Y:S01]  /*98f0*/  STG.E.U8 desc[UR36][R16.64], R8 ;  /* 0x0000000810007986 */ /* 0x0003e2000c101124 */
[----:B------:R-:W-:Y:S05]  /*9900*/  BRA `(.L_x_803) ;  /* 0x0000000000b87947 */ /* 0x000fea0003800000 */
.L_x_820:
[----:B------:R-:W-:-:S13]  /*9910*/  ISETP.NE.AND P0, PT, R6, 0x1c, PT ;  /* 0x0000001c0600780c */ /* 0x000fda0003f05270 */
[----:B------:R-:W-:Y:S05]  /*9920*/  @!P0 BRA `(.L_x_829) ;  /* 0x0000000000a48947 */ /* 0x000fea0003800000 */
[----:B------:R-:W-:-:S13]  /*9930*/  ISETP.NE.AND P0, PT, R6, 0x1d, PT ;  /* 0x0000001d0600780c */ /* 0x000fda0003f05270 */
[----:B------:R-:W-:Y:S05]  /*9940*/  @!P0 BRA `(.L_x_830) ;  /* 0x00000000008c8947 */ /* 0x000fea0003800000 */
[----:B------:R-:W-:-:S13]  /*9950*/  ISETP.NE.AND P0, PT, R6, 0x2c, PT ;  /* 0x0000002c0600780c */ /* 0x000fda0003f05270 */
[----:B------:R-:W-:Y:S05]  /*9960*/  @P0 BRA `(.L_x_802) ;  /* 0x0000000000400947 */ /* 0x000fea0003800000 */
[----:B-1----:R-:W-:-:S05]  /*9970*/  IMAD.U32 R3, R3, 0x10000, RZ ;  /* 0x0001000003037824 */ /* 0x002fca00078e00ff */
[----:B------:R-:W-:-:S04]  /*9980*/  SHF.R.U32.HI R4, RZ, 0x17, R3 ;  /* 0x00000017ff047819 */ /* 0x000fc80000011603 */
[----:B------:R-:W-:-:S04]  /*9990*/  LOP3.LUT R2, R4, 0xff, RZ, 0xc0, !PT ;  /* 0x000000ff04027812 */ /* 0x000fc800078ec0ff */
[----:B------:R-:W-:-:S13]  /*99a0*/  ISETP.NE.AND P1, PT, R2, 0xff, PT ;  /* 0x000000ff0200780c */ /* 0x000fda0003f25270 */
[--C-:B0-----:R-:W-:Y:S02]  /*99b0*/  @P1 SHF.R.U32.HI R0, RZ, 0x16, R3.reuse ;  /* 0x00000016ff001819 */ /* 0x101fe40000011603 */
[----:B------:R-:W-:Y:S01]  /*99c0*/  @P1 LOP3.LUT P0, RZ, R2, 0x3fffff, R3, 0xf8, !PT ;  /* 0x003fffff02ff1812 */ /* 0x000fe2000780f803 */
[----:B------:R-:W-:Y:S01]  /*99d0*/  IMAD.MOV.U32 R3, RZ, RZ, 0xff ;  /* 0x000000ffff037424 */ /* 0x000fe200078e00ff */
        /* <DEDUP_REMOVED lines=9> */
.L_x_802:
[----:B0-----:R-:W-:Y:S01]  /*9a70*/  MOV R0, 0x0 ;  /* 0x0000000000007802 */ /* 0x001fe20000000f00 */
[----:B------:R-:W-:Y:S01]  /*9a80*/  ULDC.64 UR4, c[0x4][0x310] ;  /* 0x0100c40000047ab9 */ /* 0x000fe20000000a00 */
[----:B------:R-:W-:Y:S01]  /*9a90*/  ULDC.64 UR6, c[0x4][0x60] ;  /* 0x0100180000067ab9 */ /* 0x000fe20000000a00 */
[----:B------:R-:W-:Y:S01]  /*9aa0*/  IMAD.U32 R4, RZ, RZ, UR4 ;  /* 0x00000004ff047e24 */ /* 0x000fe2000f8e00ff */
[----:B-1----:R0:W1:Y:S01]  /*9ab0*/  LDC.64 R2, c[0x4][R0] ;  /* 0x0100000000027b82 */ /* 0x0020620000000a00 */
        /* <DEDUP_REMOVED lines=11> */
.L_x_831:
[----:B------:R-:W-:Y:S05]  /*9b70*/  BRA `(.L_x_803) ;  /* 0x00000000001c7947 */ /* 0x000fea0003800000 */
.L_x_830:
[----:B-1----:R-:W-:-:S06]  /*9b80*/  IMAD.U32 R3, R3, 0x10000, RZ ;  /* 0x0001000003037824 */ /* 0x002fcc00078e00ff */
[----:B------:R-:W1:Y:S02]  /*9b90*/  F2I.U64.TRUNC R2, R3 ;  /* 0x0000000300027311 */ /* 0x000e64000020d800 */
[----:B-1----:R1:W-:Y:S01]  /*9ba0*/  STG.E.64 desc[UR36][R16.64], R2 ;  /* 0x0000000210007986 */ /* 0x0023e2000c101b24 */
[----:B------:R-:W-:Y:S05]  /*9bb0*/  BRA `(.L_x_803) ;  /* 0x00000000000c7947 */ /* 0x000fea0003800000 */
.L_x_829:
[----:B-1----:R-:W-:-:S06]  /*9bc0*/  IMAD.U32 R3, R3, 0x10000, RZ ;  /* 0x0001000003037824 */ /* 0x002fcc00078e00ff */
[----:B------:R-:W1:Y:S02]  /*9bd0*/  F2I.FTZ.U32.TRUNC.NTZ R3, R3 ;  /* 0x0000000300037305 */ /* 0x000e64000021f000 */
[----:B-1----:R1:W-:Y:S02]  /*9be0*/  STG.E desc[UR36][R16.64], R3 ;  /* 0x0000000310007986 */ /* 0x0023e4000c101924 */
.L_x_803:
[----:B------:R-:W-:-:S07]  /*9bf0*/  VIADD R23, R23, 0x80 ;  /* 0x0000008017177836 */ /* 0x000fce0000000000 */
.L_x_724:
[----:B------:R-:W-:Y:S05]  /*9c00*/  BSYNC B7 ;  /* 0x0000000000077941 */ /* 0x000fea0003800000 */
.L_x_723:
[----:B------:R-:W-:Y:S01]  /*9c10*/  ULDC UR4, c[0x0][0x210] ;  /* 0x0000840000047ab9 */ /* 0x000fe20000000800 */
[----:B------:R-:W-:Y:S01]  /*9c20*/  BSSY B7, `(.L_x_832) ;  /* 0x00004db000077945 */ /* 0x000fe20003800000 */
[----:B------:R-:W-:-:S13]  /*9c30*/  ISETP.GE.AND P0, PT, R23, UR4, PT ;  /* 0x0000000417007c0c */ /* 0x000fda000bf06270 */
[----:B------:R-:W-:Y:S05]  /*9c40*/  @P0 BRA `(.L_x_833) ;  /* 0x0000004c00600947 */ /* 0x000fea0003800000 */
[----:B01----:R-:W0:Y:S01]  /*9c50*/  LDC R6, c[0x0][0x218] ;  /* 0x00008600ff067b82 */ /* 0x003e220000000800 */
[----:B------:R-:W-:Y:S02]  /*9c60*/  IMAD.MOV.U32 R19, RZ, RZ, RZ ;  /* 0x000000ffff137224 */ /* 0x000fe400078e00ff */
[----:B------:R-:W-:Y:S02]  /*9c70*/  IMAD.MOV.U32 R0, RZ, RZ, RZ ;  /* 0x000000ffff007224 */ /* 0x000fe400078e00ff */
[----:B--234-:R-:W-:Y:S01]  /*9c80*/  IMAD.MOV.U32 R16, RZ, RZ, RZ ;  /* 0x000000ffff107224 */ /* 0x01cfe200078e00ff */
        /* <DEDUP_REMOVED lines=350> */
.L_x_834:
        /* <DEDUP_REMOVED lines=23> */
.L_x_838:
[----:B------:R-:W2:Y:S02]  /*b3e0*/  LDG.E.U8 R2, desc[UR36][R2.64] ;  /* 0x0000002402027981 */ /* 0x000ea4000c1e1100 */
[----:B--2---:R-:W-:-:S04]  /*b3f0*/  I2FP.F32.U32 R0, R2 ;  /* 0x0000000200007245 */ /* 0x004fc80000201000 */
[----:B------:R-:W-:-:S04]  /*b400*/  F2FP.BF16.F32.PACK_AB R0, RZ, R0 ;  /* 0x00000000ff00723e */ /* 0x000fc800000010ff */
[----:B------:R-:W-:Y:S01]  /*b410*/  PRMT R18, R0, 0x7610, R18 ;  /* 0x0000761000127816 */ /* 0x000fe20000000012 */
[----:B------:R-:W-:Y:S06]  /*b420*/  BRA `(.L_x_840) ;  /* 0x0000000c00c87947 */ /* 0x000fec0003800000 */
.L_x_837:
        /* <DEDUP_REMOVED lines=11> */
.L_x_842:
[----:B------:R-:W2:Y:S02]  /*b4e0*/  LDG.E R2, desc[UR36][R2.64] ;  /* 0x0000002402027981 */ /* 0x000ea4000c1e1900 */
[----:B--2---:R-:W-:-:S04]  /*b4f0*/  I2FP.F32.S32 R0, R2 ;  /* 0x0000000200007245 */ /* 0x004fc80000201400 */
[----:B------:R-:W-:-:S04]  /*b500*/  F2FP.BF16.F32.PACK_AB R0, RZ, R0 ;  /* 0x00000000ff00723e */ /* 0x000fc800000010ff */
[----:B------:R-:W-:Y:S01]  /*b510*/  PRMT R18, R0, 0x7610, R18 ;  /* 0x0000761000127816 */ /* 0x000fe20000000012 */
[----:B------:R-:W-:Y:S06]  /*b520*/  BRA `(.L_x_840) ;  /* 0x0000000c00887947 */ /* 0x000fec0003800000 */
.L_x_841:
[----:B------:R-:W2:Y:S02]  /*b530*/  LDG.E.U16 R2, desc[UR36][R2.64] ;  /* 0x0000002402027981 */ /* 0x000ea4000c1e1500 */
[----:B--2---:R-:W0:Y:S02]  /*b540*/  I2F.S16 R0, R2 ;  /* 0x0000000200007306 */ /* 0x004e240000101400 */
[----:B0-----:R-:W-:-:S04]  /*b550*/  F2FP.BF16.F32.PACK_AB R0, RZ, R0 ;  /* 0x00000000ff00723e */ /* 0x001fc800000010ff */
[----:B------:R-:W-:Y:S01]  /*b560*/  PRMT R18, R0, 0x7610, R18 ;  /* 0x0000761000127816 */ /* 0x000fe20000000012 */
[----:B------:R-:W-:Y:S06]  /*b570*/  BRA `(.L_x_840) ;  /* 0x0000000c00747947 */ /* 0x000fec0003800000 */
.L_x_836:
        /* <DEDUP_REMOVED lines=9> */
.L_x_844:
[----:B------:R-:W2:Y:S02]  /*b610*/  LDG.E.U16 R0, desc[UR36][R2.64] ;  /* 0x0000002402007981 */ /* 0x000ea4000c1e1500 */
[----:B--2---:R-:W-:-:S05]  /*b620*/  HADD2.F32 R0, -RZ, R0.H0_H0 ;  /* 0x20000000ff007230 */ /* 0x004fca0000004100 */
[----:B------:R-:W-:-:S04]  /*b630*/  F2FP.BF16.F32.PACK_AB R0, RZ, R0 ;  /* 0x00000000ff00723e */ /* 0x000fc800000010ff */
[----:B------:R-:W-:Y:S01]  /*b640*/  PRMT R18, R0, 0x7610, R18 ;  /* 0x0000761000127816 */ /* 0x000fe20000000012 */
[----:B------:R-:W-:Y:S06]  /*b650*/  BRA `(.L_x_840) ;  /* 0x0000000c003c7947 */ /* 0x000fec0003800000 */
.L_x_843:
        /* <DEDUP_REMOVED lines=9> */
.L_x_846:
[----:B------:R-:W2:Y:S02]  /*b6f0*/  LDG.E.U16 R2, desc[UR36][R2.64] ;  /* 0x0000002402027981 */ /* 0x000ea4000c1e1500 */
[----:B--2---:R-:W-:-:S05]  /*b700*/  HADD2.F32 R0, -RZ, R2.H0_H0 ;  /* 0x20000002ff007230 */ /* 0x004fca0000004100 */
[----:B------:R-:W-:-:S04]  /*b710*/  F2FP.BF16.F32.PACK_AB R0, RZ, R0 ;  /* 0x00000000ff00723e */ /* 0x000fc800000010ff */
[----:B------:R-:W-:Y:S01]  /*b720*/  PRMT R18, R0, 0x7610, R18 ;  /* 0x0000761000127816 */ /* 0x000fe20000000012 */
[----:B------:R-:W-:Y:S06]  /*b730*/  BRA `(.L_x_840) ;  /* 0x0000000c00047947 */ /* 0x000fec0003800000 */
.L_x_845:
        /* <DEDUP_REMOVED lines=9> */
.L_x_835:
        /* <DEDUP_REMOVED lines=14> */
.L_x_849:
        /* <DEDUP_REMOVED lines=9> */
.L_x_848:
        /* <DEDUP_REMOVED lines=28> */
.L_x_851:
        /* <DEDUP_REMOVED lines=15> */
.L_x_850:
[----:B------:R0:W5:Y:S01]  /*bbf0*/  LDG.E.U16 R18, desc[UR36][R2.64] ;  /* 0x0000002402127981 */ /* 0x000162000c1e1500 */
[----:B------:R-:W-:Y:S05]  /*bc00*/  BRA `(.L_x_840) ;  /* 0x0000000400d07947 */ /* 0x000fea0003800000 */
.L_x_847:
        /* <DEDUP_REMOVED lines=13> */
.L_x_854:
        /* <DEDUP_REMOVED lines=21> */
.L_x_858:
[----:B------:R-:W-:Y:S05]  /*be30*/  BSYNC B1 ;  /* 0x0000000000017941 */ /* 0x000fea0003800000 */
.L_x_857:
[----:B------:R-:W-:Y:S01]  /*be40*/  LEA R3, R0, 0x3b800000, 0x17 ;  /* 0x3b80000000037811 */ /* 0x000fe200078eb8ff */
[----:B------:R-:W-:-:S05]  /*be50*/  IMAD.SHL.U32 R0, R2, 0x100000, RZ ;  /* 0x0010000002007824 */ /* 0x000fca00078e00ff */
[----:B------:R-:W-:-:S07]  /*be60*/  LOP3.LUT R0, R3, R0, R4, 0xfe, !PT ;  /* 0x0000000003007212 */ /* 0x000fce00078efe04 */
.L_x_856:
[----:B------:R-:W-:Y:S05]  /*be70*/  BSYNC B0 ;  /* 0x0000000000007941 */ /* 0x000fea0003800000 */
.L_x_855:
[----:B------:R-:W-:-:S04]  /*be80*/  F2FP.BF16.F32.PACK_AB R0, RZ, R0 ;  /* 0x00000000ff00723e */ /* 0x000fc800000010ff */
[----:B------:R-:W-:Y:S01]  /*be90*/  PRMT R18, R0, 0x7610, R18 ;  /* 0x0000761000127816 */ /* 0x000fe20000000012 */
[----:B------:R-:W-:Y:S06]  /*bea0*/  BRA `(.L_x_840) ;  /* 0x0000000400287947 */ /* 0x000fec0003800000 */
.L_x_853:
        /* <DEDUP_REMOVED lines=21> */
.L_x_862:
[----:B------:R-:W-:Y:S05]  /*c000*/  BSYNC B1 ;  /* 0x0000000000017941 */ /* 0x000fea0003800000 */
.L_x_861:
[----:B------:R-:W-:Y:S01]  /*c010*/  LEA R3, R0, 0x37800000, 0x17 ;  /* 0x3780000000037811 */ /* 0x000fe200078eb8ff */
[----:B------:R-:W-:-:S05]  /*c020*/  IMAD.SHL.U32 R0, R2, 0x200000, RZ ;  /* 0x0020000002007824 */ /* 0x000fca00078e00ff */
[----:B------:R-:W-:-:S07]  /*c030*/  LOP3.LUT R0, R3, R0, R4, 0xfe, !PT ;  /* 0x0000000003007212 */ /* 0x000fce00078efe04 */
.L_x_860:
[----:B------:R-:W-:Y:S05]  /*c040*/  BSYNC B0 ;  /* 0x0000000000007941 */ /* 0x000fea0003800000 */
.L_x_859:
[----:B------:R-:W-:-:S04]  /*c050*/  F2FP.BF16.F32.PACK_AB R0, RZ, R0 ;  /* 0x00000000ff00723e */ /* 0x000fc800000010ff */
[----:B------:R-:W-:Y:S01]  /*c060*/  PRMT R18, R0, 0x7610, R18 ;  /* 0x0000761000127816 */ /* 0x000fe20000000012 */
[----:B------:R-:W-:Y:S06]  /*c070*/  BRA `(.L_x_840) ;  /* 0x0000000000b47947 */ /* 0x000fec0003800000 */
.L_x_852:
        /* <DEDUP_REMOVED lines=14> */
.L_x_866:
[----:B------:R-:W-:Y:S05]  /*c160*/  BSYNC B0 ;  /* 0x0000000000007941 */ /* 0x000fea0003800000 */
.L_x_865:
[----:B------:R-:W-:-:S04]  /*c170*/  F2FP.BF16.F32.PACK_AB R0, RZ, R0 ;  /* 0x00000000ff00723e */ /* 0x000fc800000010ff */
[----:B------:R-:W-:Y:S01]  /*c180*/  PRMT R18, R0, 0x7610, R18 ;  /* 0x0000761000127816 */ /* 0x000fe20000000012 */
[----:B------:R-:W-:Y:S06]  /*c190*/  BRA `(.L_x_840) ;  /* 0x00000000006c7947 */ /* 0x000fec0003800000 */
.L_x_839:
        /* <DEDUP_REMOVED lines=16> */
.L_x_867:
[----:B------:R-:W-:Y:S01]  /*c2a0*/  PRMT R18, RZ, 0x7610, R18 ;  /* 0x00007610ff127816 */ /* 0x000fe20000000012 */
[----:B------:R-:W-:Y:S06]  /*c2b0*/  BRA `(.L_x_840) ;  /* 0x0000000000247947 */ /* 0x000fec0003800000 */
.L_x_864:
[----:B------:R-:W2:Y:S02]  /*c2c0*/  LDG.E.64 R2, desc[UR36][R2.64] ;  /* 0x0000002402027981 */ /* 0x000ea4000c1e1b00 */
[----:B--2---:R-:W0:Y:S02]  /*c2d0*/  I2F.U64 R0, R2 ;  /* 0x0000000200007312 */ /* 0x004e240000301000 */
[----:B0-----:R-:W-:-:S04]  /*c2e0*/  F2FP.BF16.F32.PACK_AB R0, RZ, R0 ;  /* 0x00000000ff00723e */ /* 0x001fc800000010ff */
[----:B------:R-:W-:Y:S01]  /*c2f0*/  PRMT R18, R0, 0x7610, R18 ;  /* 0x0000761000127816 */ /* 0x000fe20000000012 */
[----:B------:R-:W-:Y:S06]  /*c300*/  BRA `(.L_x_840) ;  /* 0x0000000000107947 */ /* 0x000fec0003800000 */
.L_x_863:
[----:B------:R-:W2:Y:S02]  /*c310*/  LDG.E R2, desc[UR36][R2.64] ;  /* 0x0000002402027981 */ /* 0x000ea4000c1e1900 */
[----:B--2---:R-:W-:-:S04]  /*c320*/  I2FP.F32.U32 R0, R2 ;  /* 0x0000000200007245 */ /* 0x004fc80000201000 */
[----:B------:R-:W-:-:S04]  /*c330*/  F2FP.BF16.F32.PACK_AB R0, RZ, R0 ;  /* 0x00000000ff00723e */ /* 0x000fc800000010ff */
[----:B------:R-:W-:-:S07]  /*c340*/  PRMT R18, R0, 0x7610, R18 ;  /* 0x0000761000127816 */ /* 0x000fce0000000012 */
.L_x_840:
        /* <DEDUP_REMOVED lines=20> */
.L_x_871:
[----:B------:R-:W2:Y:S02]  /*c490*/  LDG.E.U8 R2, desc[UR36][R2.64] ;  /* 0x0000002402027981 */ /* 0x000ea4000c1e1100 */
[----:B--2---:R-:W-:-:S04]  /*c4a0*/  I2FP.F32.U32 R0, R2 ;  /* 0x0000000200007245 */ /* 0x004fc80000201000 */
[----:B------:R-:W-:-:S04]  /*c4b0*/  F2FP.BF16.F32.PACK_AB R0, RZ, R0 ;  /* 0x00000000ff00723e */ /* 0x000fc800000010ff */
[----:B------:R-:W-:Y:S01]  /*c4c0*/  PRMT R19, R0, 0x7610, R19 ;  /* 0x0000761000137816 */ /* 0x000fe20000000013 */
[----:B------:R-:W-:Y:S06]  /*c4d0*/  BRA `(.L_x_873) ;  /* 0x0000000c00c87947 */ /* 0x000fec0003800000 */
.L_x_870:
        /* <DEDUP_REMOVED lines=11> */
.L_x_875:
[----:B------:R-:W2:Y:S02]  /*c590*/  LDG.E R2, desc[UR36][R2.64] ;  /* 0x0000002402027981 */ /* 0x000ea4000c1e1900 */
[----:B--2---:R-:W-:-:S04]  /*c5a0*/  I2FP.F32.S32 R0, R2 ;  /* 0x0000000200007245 */ /* 0x004fc80000201400 */
[----:B------:R-:W-:-:S04]  /*c5b0*/  F2FP.BF16.F32.PACK_AB R0, RZ, R0 ;  /* 0x00000000ff00723e */ /* 0x000fc800000010ff */
[----:B------:R-:W-:Y:S01]  /*c5c0*/  PRMT R19, R0, 0x7610, R19 ;  /* 0x0000761000137816 */ /* 0x000fe20000000013 */
[----:B------:R-:W-:Y:S06]  /*c5d0*/  BRA `(.L_x_873) ;  /* 0x0000000c00887947 */ /* 0x000fec0003800000 */
.L_x_874:
[----:B------:R-:W2:Y:S02]  /*c5e0*/  LDG.E.U16 R2, desc[UR36][R2.64] ;  /* 0x0000002402027981 */ /* 0x000ea4000c1e1500 */
[----:B--2---:R-:W0:Y:S02]  /*c5f0*/  I2F.S16 R0, R2 ;  /* 0x0000000200007306 */ /* 0x004e240000101400 */
[----:B0-----:R-:W-:-:S04]  /*c600*/  F2FP.BF16.F32.PACK_AB R0, RZ, R0 ;  /* 0x00000000ff00723e */ /* 0x001fc800000010ff */
[----:B------:R-:W-:Y:S01]  /*c610*/  PRMT R19, R0, 0x7610, R19 ;  /* 0x0000761000137816 */ /* 0x000fe20000000013 */
[----:B------:R-:W-:Y:S06]  /*c620*/  BRA `(.L_x_873) ;  /* 0x0000000c00747947 */ /* 0x000fec0003800000 */
.L_x_869:
        /* <DEDUP_REMOVED lines=9> */
.L_x_877:
[----:B------:R-:W2:Y:S02]  /*c6c0*/  LDG.E.U16 R0, desc[UR36][R2.64] ;  /* 0x0000002402007981 */ /* 0x000ea4000c1e1500 */
[----:B--2---:R-:W-:-:S05]  /*c6d0*/  HADD2.F32 R0, -RZ, R0.H0_H0 ;  /* 0x20000000ff007230 */ /* 0x004fca0000004100 */
[----:B------:R-:W-:-:S04]  /*c6e0*/  F2FP.BF16.F32.PACK_AB R0, RZ, R0 ;  /* 0x00000000ff00723e */ /* 0x000fc800000010ff */
[----:B------:R-:W-:Y:S01]  /*c6f0*/  PRMT R19, R0, 0x7610, R19 ;  /* 0x0000761000137816 */ /* 0x000fe20000000013 */
[----:B------:R-:W-:Y:S06]  /*c700*/  BRA `(.L_x_873) ;  /* 0x0000000c003c7947 */ /* 0x000fec0003800000 */
.L_x_876:
        /* <DEDUP_REMOVED lines=9> */
.L_x_879:
[----:B------:R-:W2:Y:S02]  /*c7a0*/  LDG.E.U16 R2, desc[UR36][R2.64] ;  /* 0x0000002402027981 */ /* 0x000ea4000c1e1500 */
[----:B--2---:R-:W-:-:S05]  /*c7b0*/  HADD2.F32 R0, -RZ, R2.H0_H0 ;  /* 0x20000002ff007230 */ /* 0x004fca0000004100 */
[----:B------:R-:W-:-:S04]  /*c7c0*/  F2FP.BF16.F32.PACK_AB R0, RZ, R0 ;  /* 0x00000000ff00723e */ /* 0x000fc800000010ff */
[----:B------:R-:W-:Y:S01]  /*c7d0*/  PRMT R19, R0, 0x7610, R19 ;  /* 0x0000761000137816 */ /* 0x000fe20000000013 */
[----:B------:R-:W-:Y:S06]  /*c7e0*/  BRA `(.L_x_873) ;  /* 0x0000000c00047947 */ /* 0x000fec0003800000 */
.L_x_878:
        /* <DEDUP_REMOVED lines=9> */
.L_x_868:
        /* <DEDUP_REMOVED lines=14> */
.L_x_882:
        /* <DEDUP_REMOVED lines=9> */
.L_x_881:
        /* <DEDUP_REMOVED lines=28> */
.L_x_884:
        /* <DEDUP_REMOVED lines=15> */
.L_x_883:
[----:B------:R0:W5:Y:S01]  /*cca0*/  LDG.E.U16 R19, desc[UR36][R2.64] ;  /* 0x0000002402137981 */ /* 0x000162000c1e1500 */
[----:B------:R-:W-:Y:S05]  /*ccb0*/  BRA `(.L_x_873) ;  /* 0x0000000400d07947 */ /* 0x000fea0003800000 */
.L_x_880:
        /* <DEDUP_REMOVED lines=13> */
.L_x_887:
        /* <DEDUP_REMOVED lines=21> */
.L_x_891:
[----:B------:R-:W-:Y:S05]  /*cee0*/  BSYNC B1 ;  /* 0x0000000000017941 */ /* 0x000fea0003800000 */
.L_x_890:
[----:B------:R-:W-:Y:S01]  /*cef0*/  LEA R3, R0, 0x3b800000, 0x17 ;  /* 0x3b80000000037811 */ /* 0x000fe200078eb8ff */
[----:B------:R-:W-:-:S05]  /*cf00*/  IMAD.SHL.U32 R0, R2, 0x100000, RZ ;  /* 0x0010000002007824 */ /* 0x000fca00078e00ff */
[----:B------:R-:W-:-:S07]  /*cf10*/  LOP3.LUT R0, R3, R0, R4, 0xfe, !PT ;  /* 0x0000000003007212 */ /* 0x000fce00078efe04 */
.L_x_889:
[----:B------:R-:W-:Y:S05]  /*cf20*/  BSYNC B0 ;  /* 0x0000000000007941 */ /* 0x000fea0003800000 */
.L_x_888:
[----:B------:R-:W-:-:S04]  /*cf30*/  F2FP.BF16.F32.PACK_AB R0, RZ, R0 ;  /* 0x00000000ff00723e */ /* 0x000fc800000010ff */
[----:B------:R-:W-:Y:S01]  /*cf40*/  PRMT R19, R0, 0x7610, R19 ;  /* 0x0000761000137816 */ /* 0x000fe20000000013 */
[----:B------:R-:W-:Y:S06]  /*cf50*/  BRA `(.L_x_873) ;  /* 0x0000000400287947 */ /* 0x000fec0003800000 */
.L_x_886:
        /* <DEDUP_REMOVED lines=21> */
.L_x_895:
[----:B------:R-:W-:Y:S05]  /*d0b0*/  BSYNC B1 ;  /* 0x0000000000017941 */ /* 0x000fea0003800000 */
.L_x_894:
[----:B------:R-:W-:Y:S01]  /*d0c0*/  LEA R3, R0, 0x37800000, 0x17 ;  /* 0x3780000000037811 */ /* 0x000fe200078eb8ff */
[----:B------:R-:W-:-:S05]  /*d0d0*/  IMAD.SHL.U32 R0, R2, 0x200000, RZ ;  /* 0x0020000002007824 */ /* 0x000fca00078e00ff */
[----:B------:R-:W-:-:S07]  /*d0e0*/  LOP3.LUT R0, R3, R0, R4, 0xfe, !PT ;  /* 0x0000000003007212 */ /* 0x000fce00078efe04 */
.L_x_893:
[----:B------:R-:W-:Y:S05]  /*d0f0*/  BSYNC B0 ;  /* 0x0000000000007941 */ /* 0x000fea0003800000 */
.L_x_892:
[----:B------:R-:W-:-:S04]  /*d100*/  F2FP.BF16.F32.PACK_AB R0, RZ, R0 ;  /* 0x00000000ff00723e */ /* 0x000fc800000010ff */
[----:B------:R-:W-:Y:S01]  /*d110*/  PRMT R19, R0, 0x7610, R19 ;  /* 0x0000761000137816 */ /* 0x000fe20000000013 */
[----:B------:R-:W-:Y:S06]  /*d120*/  BRA `(.L_x_873) ;  /* 0x0000000000b47947 */ /* 0x000fec0003800000 */
.L_x_885:
        /* <DEDUP_REMOVED lines=14> */
.L_x_899:
[----:B------:R-:W-:Y:S05]  /*d210*/  BSYNC B0 ;  /* 0x0000000000007941 */ /* 0x000fea0003800000 */
.L_x_898:
[----:B------:R-:W-:-:S04]  /*d220*/  F2FP.BF16.F32.PACK_AB R0, RZ, R0 ;  /* 0x00000000ff00723e */ /* 0x000fc800000010ff */
[----:B------:R-:W-:Y:S01]  /*d230*/  PRMT R19, R0, 0x7610, R19 ;  /* 0x0000761000137816 */ /* 0x000fe20000000013 */
[----:B------:R-:W-:Y:S06]  /*d240*/  BRA `(.L_x_873) ;  /* 0x00000000006c7947 */ /* 0x000fec0003800000 */
.L_x_872:
        /* <DEDUP_REMOVED lines=16> */
.L_x_900:
[----:B------:R-:W-:Y:S01]  /*d350*/  PRMT R19, RZ, 0x7610, R19 ;  /* 0x00007610ff137816 */ /* 0x000fe20000000013 */
[----:B------:R-:W-:Y:S06]  /*d360*/  BRA `(.L_x_873) ;  /* 0x0000000000247947 */ /* 0x000fec0003800000 */
.L_x_897:
[----:B------:R-:W2:Y:S02]  /*d370*/  LDG.E.64 R2, desc[UR36][R2.64] ;  /* 0x0000002402027981 */ /* 0x000ea4000c1e1b00 */
[----:B--2---:R-:W0:Y:S02]  /*d380*/  I2F.U64 R0, R2 ;  /* 0x0000000200007312 */ /* 0x004e240000301000 */
[----:B0-----:R-:W-:-:S04]  /*d390*/  F2FP.BF16.F32.PACK_AB R0, RZ, R0 ;  /* 0x00000000ff00723e */ /* 0x001fc800000010ff */
[----:B------:R-:W-:Y:S01]  /*d3a0*/  PRMT R19, R0, 0x7610, R19 ;  /* 0x0000761000137816 */ /* 0x000fe20000000013 */
[----:B------:R-:W-:Y:S06]  /*d3b0*/  BRA `(.L_x_873) ;  /* 0x0000000000107947 */ /* 0x000fec0003800000 */
.L_x_896:
[----:B------:R-:W2:Y:S02]  /*d3c0*/  LDG.E R2, desc[UR36][R2.64] ;  /* 0x0000002402027981 */ /* 0x000ea4000c1e1900 */
[----:B--2---:R-:W-:-:S04]  /*d3d0*/  I2FP.F32.U32 R0, R2 ;  /* 0x0000000200007245 */ /* 0x004fc80000201000 */
[----:B------:R-:W-:-:S04]  /*d3e0*/  F2FP.BF16.F32.PACK_AB R0, RZ, R0 ;  /* 0x00000000ff00723e */ /* 0x000fc800000010ff */
[----:B------:R-:W-:-:S07]  /*d3f0*/  PRMT R19, R0, 0x7610, R19 ;  /* 0x0000761000137816 */ /* 0x000fce0000000013 */
.L_x_873:
        /* <DEDUP_REMOVED lines=21> */
.L_x_902:
[----:B------:R-:W-:Y:S05]  /*d550*/  BSYNC B6 ;  /* 0x0000000000067941 */ /* 0x000fea0003800000 */
.L_x_901:
        /* <DEDUP_REMOVED lines=21> */
.L_x_904:
[----:B------:R-:W-:Y:S05]  /*d6b0*/  BSYNC B6 ;  /* 0x0000000000067941 */ /* 0x000fea0003800000 */
.L_x_903:
        /* <DEDUP_REMOVED lines=37> */
.L_x_906:
[----:B------:R-:W-:Y:S05]  /*d910*/  BSYNC B0 ;  /* 0x0000000000007941 */ /* 0x000fea0003800000 */
.L_x_905:
        /* <DEDUP_REMOVED lines=37> */
.L_x_910:
[----:B-1----:R-:W-:-:S06]  /*db70*/  IMAD.U32 R3, R3, 0x10000, RZ ;  /* 0x0001000003037824 */ /* 0x002fcc00078e00ff */
[----:B------:R-:W1:Y:S02]  /*db80*/  F2I.S64.TRUNC R2, R3 ;  /* 0x0000000300027311 */ /* 0x000e64000020d900 */
[----:B-1----:R1:W-:Y:S01]  /*db90*/  STG.E.U8 desc[UR36][R16.64], R2 ;  /* 0x0000000210007986 */ /* 0x0023e2000c101124 */
[----:B------:R-:W-:Y:S05]  /*dba0*/  BRA `(.L_x_912) ;  /* 0x0000000c00847947 */ /* 0x000fea0003800000 */
.L_x_909:
        /* <DEDUP_REMOVED lines=10> */
.L_x_914:
[----:B-1----:R-:W-:-:S06]  /*dc50*/  IMAD.U32 R3, R3, 0x10000, RZ ;  /* 0x0001000003037824 */ /* 0x002fcc00078e00ff */
[----:B------:R-:W1:Y:S02]  /*dc60*/  F2I.FTZ.TRUNC.NTZ R3, R3 ;  /* 0x0000000300037305 */ /* 0x000e64000021f100 */
[----:B-1----:R1:W-:Y:S01]  /*dc70*/  STG.E desc[UR36][R16.64], R3 ;  /* 0x0000000310007986 */ /* 0x0023e2000c101924 */
[----:B------:R-:W-:Y:S05]  /*dc80*/  BRA `(.L_x_912) ;  /* 0x0000000c004c7947 */ /* 0x000fea0003800000 */
.L_x_913:
[----:B-1----:R-:W-:-:S06]  /*dc90*/  IMAD.U32 R3, R3, 0x10000, RZ ;  /* 0x0001000003037824 */ /* 0x002fcc00078e00ff */
[----:B------:R-:W1:Y:S02]  /*dca0*/  F2I.FTZ.TRUNC.NTZ R3, R3 ;  /* 0x0000000300037305 */ /* 0x000e64000021f100 */
[----:B-1----:R1:W-:Y:S01]  /*dcb0*/  STG.E.U16 desc[UR36][R16.64], R3 ;  /* 0x0000000310007986 */ /* 0x0023e2000c101524 */
[----:B------:R-:W-:Y:S05]  /*dcc0*/  BRA `(.L_x_912) ;  /* 0x0000000c003c7947 */ /* 0x000fea0003800000 */
.L_x_908:
        /* <DEDUP_REMOVED lines=9> */
.L_x_916:
[----:B01----:R-:W-:-:S05]  /*dd60*/  IMAD.U32 R0, R3, 0x10000, RZ ;  /* 0x0001000003007824 */ /* 0x003fca00078e00ff */
[----:B------:R-:W-:-:S05]  /*dd70*/  F2FP.F16.F32.PACK_AB R0, RZ, R0 ;  /* 0x00000000ff00723e */ /* 0x000fca00000000ff */
[----:B------:R0:W-:Y:S01]  /*dd80*/  STG.E.U16 desc[UR36][R16.64], R0 ;  /* 0x0000000010007986 */ /* 0x0001e2000c101524 */
[----:B------:R-:W-:Y:S05]  /*dd90*/  BRA `(.L_x_912) ;  /* 0x0000000c00087947 */ /* 0x000fea0003800000 */
.L_x_915:
        /* <DEDUP_REMOVED lines=10> */
.L_x_918:
[----:B-1----:R-:W-:-:S05]  /*de40*/  IMAD.U32 R3, R3, 0x10000, RZ ;  /* 0x0001000003037824 */ /* 0x002fca00078e00ff */
[----:B------:R-:W-:-:S04]  /*de50*/  F2FP.F16.F32.PACK_AB R3, RZ, R3 ;  /* 0x00000003ff03723e */ /* 0x000fc800000000ff */
[----:B------:R-:W-:-:S05]  /*de60*/  PRMT R3, R3, 0x5410, RZ ;  /* 0x0000541003037816 */ /* 0x000fca00000000ff */
[----:B------:R3:W-:Y:S01]  /*de70*/  STG.E desc[UR36][R16.64], R3 ;  /* 0x0000000310007986 */ /* 0x0007e2000c101924 */
[----:B------:R-:W-:Y:S05]  /*de80*/  BRA `(.L_x_912) ;  /* 0x0000000800cc7947 */ /* 0x000fea0003800000 */
.L_x_917:
[----:B-1----:R-:W-:-:S04]  /*de90*/  IMAD.U32 R2, R3, 0x10000, RZ ;  /* 0x0001000003027824 */ /* 0x002fc800078e00ff */
[----:B------:R-:W-:-:S06]  /*dea0*/  FMUL.FTZ R2, R2, 1 ;  /* 0x3f80000002027820 */ /* 0x000fcc0000410000 */
[----:B------:R-:W1:Y:S02]  /*deb0*/  F2F.F64.F32 R2, R2 ;  /* 0x0000000200027310 */ /* 0x000e640000201800 */
[----:B-1----:R4:W-:Y:S01]  /*dec0*/  STG.E.64 desc[UR36][R16.64], R2 ;  /* 0x0000000210007986 */ /* 0x0029e2000c101b24 */
[----:B------:R-:W-:Y:S05]  /*ded0*/  BRA `(.L_x_912) ;  /* 0x0000000800b87947 */ /* 0x000fea0003800000 */
.L_x_907:
        /* <DEDUP_REMOVED lines=13> */
.L_x_921:
[----:B-1----:R-:W-:Y:S01]  /*dfb0*/  IMAD.U32 R3, R3, 0x10000, RZ ;  /* 0x0001000003037824 */ /* 0x002fe200078e00ff */
[----:B------:R-:W-:-:S03]  /*dfc0*/  CS2R R6, SRZ ;  /* 0x0000000000067805 */ /* 0x000fc6000001ff00 */
[----:B------:R-:W-:-:S04]  /*dfd0*/  FMUL.FTZ R3, R3, 1 ;  /* 0x3f80000003037820 */ /* 0x000fc80000410000 */
[----:B------:R-:W1:Y:S02]  /*dfe0*/  F2F.F64.F32 R4, R3 ;  /* 0x0000000300047310 */ /* 0x000e640000201800 */
[----:B-1----:R1:W-:Y:S01]  /*dff0*/  STG.E.128 desc[UR36][R16.64], R4 ;  /* 0x0000000410007986 */ /* 0x0023e2000c101d24 */
[----:B------:R-:W-:Y:S05]  /*e000*/  BRA `(.L_x_912) ;  /* 0x00000008006c7947 */ /* 0x000fea0003800000 */
.L_x_920:
        /* <DEDUP_REMOVED lines=21> */
.L_x_925:
[----:B------:R-:W-:Y:S05]  /*e160*/  BSYNC B0 ;  /* 0x0000000000007941 */ /* 0x000fea0003800000 */
.L_x_924:
[----:B------:R-:W-:-:S05]  /*e170*/  LOP3.LUT R3, R0, R3, RZ, 0xfc, !PT ;  /* 0x0000000300037212 */ /* 0x000fca00078efcff */
[----:B------:R0:W-:Y:S01]  /*e180*/  STG.E.U8 desc[UR36][R16.64], R3 ;  /* 0x0000000310007986 */ /* 0x0001e2000c101124 */
[----:B------:R-:W-:Y:S05]  /*e190*/  BRA `(.L_x_912) ;  /* 0x0000000800087947 */ /* 0x000fea0003800000 */
.L_x_923:
        /* <DEDUP_REMOVED lines=13> */
.L_x_927:
[----:B0-----:R-:W-:Y:S01]  /*e270*/  IMAD.MOV.U32 R0, RZ, RZ, 0x7f ;  /* 0x0000007fff007424 */ /* 0x001fe200078e00ff */
[----:B------:R-:W-:-:S04]  /*e280*/  ISETP.GT.U32.AND P0, PT, R2, 0x7f800000, PT ;  /* 0x7f8000000200780c */ /* 0x000fc80003f04070 */
[----:B------:R-:W-:-:S09]  /*e290*/  SEL R0, R0, 0x7c, P0 ;  /* 0x0000007c00007807 */ /* 0x000fd20000000000 */
.L_x_928:
[----:B------:R-:W-:Y:S05]  /*e2a0*/  BSYNC B0 ;  /* 0x0000000000007941 */ /* 0x000fea0003800000 */
.L_x_926:
[----:B------:R-:W-:-:S04]  /*e2b0*/  LOP3.LUT R2, R3, 0x80000000, RZ, 0xc0, !PT ;  /* 0x8000000003027812 */ /* 0x000fc800078ec0ff */
[----:B------:R-:W-:-:S04]  /*e2c0*/  SHF.R.U32.HI R3, RZ, 0x18, R2 ;  /* 0x00000018ff037819 */ /* 0x000fc80000011602 */
[----:B------:R-:W-:-:S05]  /*e2d0*/  LOP3.LUT R3, R0, R3, RZ, 0xfc, !PT ;  /* 0x0000000300037212 */ /* 0x000fca00078efcff */
[----:B------:R0:W-:Y:S01]  /*e2e0*/  STG.E.U8 desc[UR36][R16.64], R3 ;  /* 0x0000000310007986 */ /* 0x0001e2000c101124 */
[----:B------:R-:W-:Y:S05]  /*e2f0*/  BRA `(.L_x_912) ;  /* 0x0000000400b07947 */ /* 0x000fea0003800000 */
.L_x_922:
[----:B-1----:R1:W-:Y:S01]  /*e300*/  STG.E.U16 desc[UR36][R16.64], R3 ;  /* 0x0000000310007986 */ /* 0x0023e2000c101524 */
[----:B------:R-:W-:Y:S05]  /*e310*/  BRA `(.L_x_912) ;  /* 0x0000000400a87947 */ /* 0x000fea0003800000 */
.L_x_919:
        /* <DEDUP_REMOVED lines=12> */
.L_x_931:
        /* <DEDUP_REMOVED lines=17> */
.L_x_934:
[----:B------:R-:W-:-:S04]  /*e4f0*/  LOP3.LUT R2, R3, 0x80000000, RZ, 0xc0, !PT ;  /* 0x8000000003027812 */ /* 0x000fc800078ec0ff */
[----:B------:R-:W-:-:S04]  /*e500*/  SHF.R.U32.HI R3, RZ, 0x18, R2 ;  /* 0x00000018ff037819 */ /* 0x000fc80000011602 */
[----:B------:R-:W-:-:S04]  /*e510*/  LOP3.LUT R0, R0, R3, RZ, 0xfc, !PT ;  /* 0x0000000300007212 */ /* 0x000fc800078efcff */
[----:B------:R-:W-:-:S07]  /*e520*/  PRMT R8, R0, 0x7610, R8 ;  /* 0x0000761000087816 */ /* 0x000fce0000000008 */
.L_x_933:
[----:B------:R-:W-:Y:S05]  /*e530*/  BSYNC B0 ;  /* 0x0000000000007941 */ /* 0x000fea0003800000 */
.L_x_932:
[----:B------:R1:W-:Y:S01]  /*e540*/  STG.E.U8 desc[UR36][R16.64], R8 ;  /* 0x0000000810007986 */ /* 0x0003e2000c101124 */
[----:B------:R-:W-:Y:S05]  /*e550*/  BRA `(.L_x_912) ;  /* 0x0000000400187947 */ /* 0x000fea0003800000 */
.L_x_930:
        /* <DEDUP_REMOVED lines=17> */
.L_x_937:
[----:B------:R-:W-:-:S04]  /*e670*/  LOP3.LUT R2, R3, 0x80000000, RZ, 0xc0, !PT ;  /* 0x8000000003027812 */ /* 0x000fc800078ec0ff */
[----:B------:R-:W-:-:S04]  /*e680*/  SHF.R.U32.HI R3, RZ, 0x18, R2 ;  /* 0x00000018ff037819 */ /* 0x000fc80000011602 */
[----:B------:R-:W-:-:S04]  /*e690*/  LOP3.LUT R0, R0, R3, RZ, 0xfc, !PT ;  /* 0x0000000300007212 */ /* 0x000fc800078efcff */
[----:B------:R-:W-:-:S07]  /*e6a0*/  PRMT R8, R0, 0x7610, R8 ;  /* 0x0000761000087816 */ /* 0x000fce0000000008 */
.L_x_936:
[----:B------:R-:W-:Y:S05]  /*e6b0*/  BSYNC B0 ;  /* 0x0000000000007941 */ /* 0x000fea0003800000 */
.L_x_935:
[----:B------:R1:W-:Y:S01]  /*e6c0*/  STG.E.U8 desc[UR36][R16.64], R8 ;  /* 0x0000000810007986 */ /* 0x0003e2000c101124 */
[----:B------:R-:W-:Y:S05]  /*e6d0*/  BRA `(.L_x_912) ;  /* 0x0000000000b87947 */ /* 0x000fea0003800000 */
.L_x_929:
        /* <DEDUP_REMOVED lines=22> */
.L_x_911:
        /* <DEDUP_REMOVED lines=16> */
.L_x_940:
[----:B------:R-:W-:Y:S05]  /*e940*/  BRA `(.L_x_912) ;  /* 0x00000000001c7947 */ /* 0x000fea0003800000 */
.L_x_939:
[----:B-1----:R-:W-:-:S06]  /*e950*/  IMAD.U32 R3, R3, 0x10000, RZ ;  /* 0x0001000003037824 */ /* 0x002fcc00078e00ff */
[----:B------:R-:W1:Y:S02]  /*e960*/  F2I.U64.TRUNC R2, R3 ;  /* 0x0000000300027311 */ /* 0x000e64000020d800 */
[----:B-1----:R1:W-:Y:S01]  /*e970*/  STG.E.64 desc[UR36][R16.64], R2 ;  /* 0x0000000210007986 */ /* 0x0023e2000c101b24 */
[----:B------:R-:W-:Y:S05]  /*e980*/  BRA `(.L_x_912) ;  /* 0x00000000000c7947 */ /* 0x000fea0003800000 */
.L_x_938:
[----:B-1----:R-:W-:-:S06]  /*e990*/  IMAD.U32 R3, R3, 0x10000, RZ ;  /* 0x0001000003037824 */ /* 0x002fcc00078e00ff */
[----:B------:R-:W1:Y:S02]  /*e9a0*/  F2I.FTZ.U32.TRUNC.NTZ R3, R3 ;  /* 0x0000000300037305 */ /* 0x000e64000021f000 */
[----:B-1----:R1:W-:Y:S02]  /*e9b0*/  STG.E desc[UR36][R16.64], R3 ;  /* 0x0000000310007986 */ /* 0x0023e4000c101924 */
.L_x_912:
[----:B------:R-:W-:-:S07]  /*e9c0*/  VIADD R23, R23, 0x80 ;  /* 0x0000008017177836 */ /* 0x000fce0000000000 */
.L_x_833:
[----:B------:R-:W-:Y:S05]  /*e9d0*/  BSYNC B7 ;  /* 0x0000000000077941 */ /* 0x000fea0003800000 */
.L_x_832:
[----:B------:R-:W-:Y:S02]  /*e9e0*/  ULDC UR4, c[0x0][0x210] ;  /* 0x0000840000047ab9 */ /* 0x000fe40000000800 */
[----:B------:R-:W-:-:S13]  /*e9f0*/  ISETP.GE.AND P0, PT, R23, UR4, PT ;  /* 0x0000000417007c0c */ /* 0x000fda000bf06270 */
[----:B------:R-:W-:Y:S05]  /*ea00*/  @P0 EXIT ;  /* 0x000000000000094d */ /* 0x000fea0003800000 */
        /* <DEDUP_REMOVED lines=354> */
.L_x_941:
        /* <DEDUP_REMOVED lines=23> */
.L_x_945:
[----:B------:R-:W2:Y:S02]  /*101a0*/  LDG.E.U8 R2, desc[UR36][R2.64] ;  /* 0x0000002402027981 */ /* 0x000ea4000c1e1100 */
[----:B--2---:R-:W-:-:S04]  /*101b0*/  I2FP.F32.U32 R0, R2 ;  /* 0x0000000200007245 */ /* 0x004fc80000201000 */
[----:B------:R-:W-:-:S04]  /*101c0*/  F2FP.BF16.F32.PACK_AB R0, RZ, R0 ;  /* 0x00000000ff00723e */ /* 0x000fc800000010ff */
[----:B------:R-:W-:Y:S01]  /*101d0*/  PRMT R18, R0, 0x7610, R18 ;  /* 0x0000761000127816 */ /* 0x000fe20000000012 */
[----:B------:R-:W-:Y:S06]  /*101e0*/  BRA `(.L_x_947) ;  /* 0x0000000c00c87947 */ /* 0x000fec0003800000 */
.L_x_944:
        /* <DEDUP_REMOVED lines=11> */
.L_x_949:
[----:B------:R-:W2:Y:S02]  /*102a0*/  LDG.E R2, desc[UR36][R2.64] ;  /* 0x0000002402027981 */ /* 0x000ea4000c1e1900 */
[----:B--2---:R-:W-:-:S04]  /*102b0*/  I2FP.F32.S32 R0, R2 ;  /* 0x0000000200007245 */ /* 0x004fc80000201400 */
[----:B------:R-:W-:-:S04]  /*102c0*/  F2FP.BF16.F32.PACK_AB R0, RZ, R0 ;  /* 0x00000000ff00723e */ /* 0x000fc800000010ff */
[----:B------:R-:W-:Y:S01]  /*102d0*/  PRMT R18, R0, 0x7610, R18 ;  /* 0x0000761000127816 */ /* 0x000fe20000000012 */
[----:B------:R-:W-:Y:S06]  /*102e0*/  BRA `(.L_x_947) ;  /* 0x0000000c00887947 */ /* 0x000fec0003800000 */
.L_x_948:
[----:B------:R-:W2:Y:S02]  /*102f0*/  LDG.E.U16 R2, desc[UR36][R2.64] ;  /* 0x0000002402027981 */ /* 0x000ea4000c1e1500 */
[----:B--2---:R-:W0:Y:S02]  /*10300*/  I2F.S16 R0, R2 ;  /* 0x0000000200007306 */ /* 0x004e240000101400 */
[----:B0-----:R-:W-:-:S04]  /*10310*/  F2FP.BF16.F32.PACK_AB R0, RZ, R0 ;  /* 0x00000000ff00723e */ /* 0x001fc800000010ff */
[----:B------:R-:W-:Y:S01]  /*10320*/  PRMT R18, R0, 0x7610, R18 ;  /* 0x0000761000127816 */ /* 0x000fe20000000012 */
[----:B------:R-:W-:Y:S06]  /*10330*/  BRA `(.L_x_947) ;  /* 0x0000000c00747947 */ /* 0x000fec0003800000 */
.L_x_943:
        /* <DEDUP_REMOVED lines=9> */
.L_x_951:
[----:B------:R-:W2:Y:S02]  /*103d0*/  LDG.E.U16 R0, desc[UR36][R2.64] ;  /* 0x0000002402007981 */ /* 0x000ea4000c1e1500 */
[----:B--2---:R-:W-:-:S05]  /*103e0*/  HADD2.F32 R0, -RZ, R0.H0_H0 ;  /* 0x20000000ff007230 */ /* 0x004fca0000004100 */
[----:B------:R-:W-:-:S04]  /*103f0*/  F2FP.BF16.F32.PACK_AB R0, RZ, R0 ;  /* 0x00000000ff00723e */ /* 0x000fc800000010ff */
[----:B------:R-:W-:Y:S01]  /*10400*/  PRMT R18, R0, 0x7610, R18 ;  /* 0x0000761000127816 */ /* 0x000fe20000000012 */
[----:B------:R-:W-:Y:S06]  /*10410*/  BRA `(.L_x_947) ;  /* 0x0000000c003c7947 */ /* 0x000fec0003800000 */
.L_x_950:
        /* <DEDUP_REMOVED lines=9> */
.L_x_953:
[----:B------:R-:W2:Y:S02]  /*104b0*/  LDG.E.U16 R2, desc[UR36][R2.64] ;  /* 0x0000002402027981 */ /* 0x000ea4000c1e1500 */
[----:B--2---:R-:W-:-:S05]  /*104c0*/  HADD2.F32 R0, -RZ, R2.H0_H0 ;  /* 0x20000002ff007230 */ /* 0x004fca0000004100 */
[----:B------:R-:W-:-:S04]  /*104d0*/  F2FP.BF16.F32.PACK_AB R0, RZ, R0 ;  /* 0x00000000ff00723e */ /* 0x000fc800000010ff */
[----:B------:R-:W-:Y:S01]  /*104e0*/  PRMT R18, R0, 0x7610, R18 ;  /* 0x0000761000127816 */ /* 0x000fe20000000012 */
[----:B------:R-:W-:Y:S06]  /*104f0*/  BRA `(.L_x_947) ;  /* 0x0000000c00047947 */ /* 0x000fec0003800000 */
.L_x_952:
        /* <DEDUP_REMOVED lines=9> */
.L_x_942:
        /* <DEDUP_REMOVED lines=14> */
.L_x_956:
        /* <DEDUP_REMOVED lines=9> */
.L_x_955:
        /* <DEDUP_REMOVED lines=28> */
.L_x_958:
        /* <DEDUP_REMOVED lines=15> */
.L_x_957:
[----:B------:R0:W5:Y:S01]  /*109b0*/  LDG.E.U16 R18, desc[UR36][R2.64] ;  /* 0x0000002402127981 */ /* 0x000162000c1e1500 */
[----:B------:R-:W-:Y:S05]  /*109c0*/  BRA `(.L_x_947) ;  /* 0x0000000400d07947 */ /* 0x000fea0003800000 */
.L_x_954:
        /* <DEDUP_REMOVED lines=13> */
.L_x_961:
        /* <DEDUP_REMOVED lines=21> */
.L_x_965:
[----:B------:R-:W-:Y:S05]  /*10bf0*/  BSYNC B1 ;  /* 0x0000000000017941 */ /* 0x000fea0003800000 */
.L_x_964:
[----:B------:R-:W-:Y:S01]  /*10c00*/  LEA R3, R0, 0x3b800000, 0x17 ;  /* 0x3b80000000037811 */ /* 0x000fe200078eb8ff */
[----:B------:R-:W-:-:S05]  /*10c10*/  IMAD.SHL.U32 R0, R2, 0x100000, RZ ;  /* 0x0010000002007824 */ /* 0x000fca00078e00ff */
[----:B------:R-:W-:-:S07]  /*10c20*/  LOP3.LUT R0, R3, R0, R4, 0xfe, !PT ;  /* 0x0000000003007212 */ /* 0x000fce00078efe04 */
.L_x_963:
[----:B------:R-:W-:Y:S05]  /*10c30*/  BSYNC B0 ;  /* 0x0000000000007941 */ /* 0x000fea0003800000 */
.L_x_962:
[----:B------:R-:W-:-:S04]  /*10c40*/  F2FP.BF16.F32.PACK_AB R0, RZ, R0 ;  /* 0x00000000ff00723e */ /* 0x000fc800000010ff */
[----:B------:R-:W-:Y:S01]  /*10c50*/  PRMT R18, R0, 0x7610, R18 ;  /* 0x0000761000127816 */ /* 0x000fe20000000012 */
[----:B------:R-:W-:Y:S06]  /*10c60*/  BRA `(.L_x_947) ;  /* 0x0000000400287947 */ /* 0x000fec0003800000 */
.L_x_960:
        /* <DEDUP_REMOVED lines=21> */
.L_x_969:
[----:B------:R-:W-:Y:S05]  /*10dc0*/  BSYNC B1 ;  /* 0x0000000000017941 */ /* 0x000fea0003800000 */
.L_x_968:
[----:B------:R-:W-:Y:S01]  /*10dd0*/  LEA R3, R0, 0x37800000, 0x17 ;  /* 0x3780000000037811 */ /* 0x000fe200078eb8ff */
[----:B------:R-:W-:-:S05]  /*10de0*/  IMAD.SHL.U32 R0, R2, 0x200000, RZ ;  /* 0x0020000002007824 */ /* 0x000fca00078e00ff */
[----:B------:R-:W-:-:S07]  /*10df0*/  LOP3.LUT R0, R3, R0, R4, 0xfe, !PT ;  /* 0x0000000003007212 */ /* 0x000fce00078efe04 */
.L_x_967:
[----:B------:R-:W-:Y:S05]  /*10e00*/  BSYNC B0 ;  /* 0x0000000000007941 */ /* 0x000fea0003800000 */
.L_x_966:
[----:B------:R-:W-:-:S04]  /*10e10*/  F2FP.BF16.F32.PACK_AB R0, RZ, R0 ;  /* 0x00000000ff00723e */ /* 0x000fc800000010ff */
[----:B------:R-:W-:Y:S01]  /*10e20*/  PRMT R18, R0, 0x7610, R18 ;  /* 0x0000761000127816 */ /* 0x000fe20000000012 */
[----:B------:R-:W-:Y:S06]  /*10e30*/  BRA `(.L_x_947) ;  /* 0x0000000000b47947 */ /* 0x000fec0003800000 */
.L_x_959:
        /* <DEDUP_REMOVED lines=14> */
.L_x_973:
[----:B------:R-:W-:Y:S05]  /*10f20*/  BSYNC B0 ;  /* 0x0000000000007941 */ /* 0x000fea0003800000 */
.L_x_972:
[----:B------:R-:W-:-:S04]  /*10f30*/  F2FP.BF16.F32.PACK_AB R0, RZ, R0 ;  /* 0x00000000ff00723e */ /* 0x000fc800000010ff */
[----:B------:R-:W-:Y:S01]  /*10f40*/  PRMT R18, R0, 0x7610, R18 ;  /* 0x0000761000127816 */ /* 0x000fe20000000012 */
[----:B------:R-:W-:Y:S06]  /*10f50*/  BRA `(.L_x_947) ;  /* 0x00000000006c7947 */ /* 0x000fec0003800000 */
.L_x_946:
        /* <DEDUP_REMOVED lines=16> */
.L_x_974:
[----:B------:R-:W-:Y:S01]  /*11060*/  PRMT R18, RZ, 0x7610, R18 ;  /* 0x00007610ff127816 */ /* 0x000fe20000000012 */
[----:B------:R-:W-:Y:S06]  /*11070*/  BRA `(.L_x_947) ;  /* 0x0000000000247947 */ /* 0x000fec0003800000 */
.L_x_971:
[----:B------:R-:W2:Y:S02]  /*11080*/  LDG.E.64 R2, desc[UR36][R2.64] ;  /* 0x0000002402027981 */ /* 0x000ea4000c1e1b00 */
[----:B--2---:R-:W0:Y:S02]  /*11090*/  I2F.U64 R0, R2 ;  /* 0x0000000200007312 */ /* 0x004e240000301000 */
[----:B0-----:R-:W-:-:S04]  /*110a0*/  F2FP.BF16.F32.PACK_AB R0, RZ, R0 ;  /* 0x00000000ff00723e */ /* 0x001fc800000010ff */
[----:B------:R-:W-:Y:S01]  /*110b0*/  PRMT R18, R0, 0x7610, R18 ;  /* 0x0000761000127816 */ /* 0x000fe20000000012 */
[----:B------:R-:W-:Y:S06]  /*110c0*/  BRA `(.L_x_947) ;  /* 0x0000000000107947 */ /* 0x000fec0003800000 */
.L_x_970:
[----:B------:R-:W2:Y:S02]  /*110d0*/  LDG.E R2, desc[UR36][R2.64] ;  /* 0x0000002402027981 */ /* 0x000ea4000c1e1900 */
[----:B--2---:R-:W-:-:S04]  /*110e0*/  I2FP.F32.U32 R0, R2 ;  /* 0x0000000200007245 */ /* 0x004fc80000201000 */
[----:B------:R-:W-:-:S04]  /*110f0*/  F2FP.BF16.F32.PACK_AB R0, RZ, R0 ;  /* 0x00000000ff00723e */ /* 0x000fc800000010ff */
[----:B------:R-:W-:-:S07]  /*11100*/  PRMT R18, R0, 0x7610, R18 ;  /* 0x0000761000127816 */ /* 0x000fce0000000012 */
.L_x_947:
        /* <DEDUP_REMOVED lines=20> */
.L_x_978:
[----:B------:R-:W2:Y:S02]  /*11250*/  LDG.E.U8 R2, desc[UR36][R2.64] ;  /* 0x0000002402027981 */ /* 0x000ea4000c1e1100 */
[----:B--2---:R-:W-:-:S04]  /*11260*/  I2FP.F32.U32 R0, R2 ;  /* 0x0000000200007245 */ /* 0x004fc80000201000 */
[----:B------:R-:W-:-:S04]  /*11270*/  F2FP.BF16.F32.PACK_AB R0, RZ, R0 ;  /* 0x00000000ff00723e */ /* 0x000fc800000010ff */
[----:B------:R-:W-:Y:S01]  /*11280*/  PRMT R19, R0, 0x7610, R19 ;  /* 0x0000761000137816 */ /* 0x000fe20000000013 */
[----:B------:R-:W-:Y:S06]  /*11290*/  BRA `(.L_x_980) ;  /* 0x0000000c00c87947 */ /* 0x000fec0003800000 */
.L_x_977:
        /* <DEDUP_REMOVED lines=11> */
.L_x_982:
[----:B------:R-:W2:Y:S02]  /*11350*/  LDG.E R2, desc[UR36][R2.64] ;  /* 0x0000002402027981 */ /* 0x000ea4000c1e1900 */
[----:B--2---:R-:W-:-:S04]  /*11360*/  I2FP.F32.S32 R0, R2 ;  /* 0x0000000200007245 */ /* 0x004fc80000201400 */
[----:B------:R-:W-:-:S04]  /*11370*/  F2FP.BF16.F32.PACK_AB R0, RZ, R0 ;  /* 0x00000000ff00723e */ /* 0x000fc800000010ff */
[----:B------:R-:W-:Y:S01]  /*11380*/  PRMT R19, R0, 0x7610, R19 ;  /* 0x0000761000137816 */ /* 0x000fe20000000013 */
[----:B------:R-:W-:Y:S06]  /*11390*/  BRA `(.L_x_980) ;  /* 0x0000000c00887947 */ /* 0x000fec0003800000 */
.L_x_981:
[----:B------:R-:W2:Y:S02]  /*113a0*/  LDG.E.U16 R2, desc[UR36][R2.64] ;  /* 0x0000002402027981 */ /* 0x000ea4000c1e1500 */
[----:B--2---:R-:W0:Y:S02]  /*113b0*/  I2F.S16 R0, R2 ;  /* 0x0000000200007306 */ /* 0x004e240000101400 */
[----:B0-----:R-:W-:-:S04]  /*113c0*/  F2FP.BF16.F32.PACK_AB R0, RZ, R0 ;  /* 0x00000000ff00723e */ /* 0x001fc800000010ff */
[----:B------:R-:W-:Y:S01]  /*113d0*/  PRMT R19, R0, 0x7610, R19 ;  /* 0x0000761000137816 */ /* 0x000fe20000000013 */
[----:B------:R-:W-:Y:S06]  /*113e0*/  BRA `(.L_x_980) ;  /* 0x0000000c00747947 */ /* 0x000fec0003800000 */
.L_x_976:
        /* <DEDUP_REMOVED lines=9> */
.L_x_984:
[----:B------:R-:W2:Y:S02]  /*11480*/  LDG.E.U16 R0, desc[UR36][R2.64] ;  /* 0x0000002402007981 */ /* 0x000ea4000c1e1500 */
[----:B--2---:R-:W-:-:S05]  /*11490*/  HADD2.F32 R0, -RZ, R0.H0_H0 ;  /* 0x20000000ff007230 */ /* 0x004fca0000004100 */
[----:B------:R-:W-:-:S04]  /*114a0*/  F2FP.BF16.F32.PACK_AB R0, RZ, R0 ;  /* 0x00000000ff00723e */ /* 0x000fc800000010ff */
[----:B------:R-:W-:Y:S01]  /*114b0*/  PRMT R19, R0, 0x7610, R19 ;  /* 0x0000761000137816 */ /* 0x000fe20000000013 */
[----:B------:R-:W-:Y:S06]  /*114c0*/  BRA `(.L_x_980) ;  /* 0x0000000c003c7947 */ /* 0x000fec0003800000 */
.L_x_983:
        /* <DEDUP_REMOVED lines=9> */
.L_x_986:
[----:B------:R-:W2:Y:S02]  /*11560*/  LDG.E.U16 R2, desc[UR36][R2.64] ;  /* 0x0000002402027981 */ /* 0x000ea4000c1e1500 */
[----:B--2---:R-:W-:-:S05]  /*11570*/  HADD2.F32 R0, -RZ, R2.H0_H0 ;  /* 0x20000002ff007230 */ /* 0x004fca0000004100 */
[----:B------:R-:W-:-:S04]  /*11580*/  F2FP.BF16.F32.PACK_AB R0, RZ, R0 ;  /* 0x00000000ff00723e */ /* 0x000fc800000010ff */
[----:B------:R-:W-:Y:S01]  /*11590*/  PRMT R19, R0, 0x7610, R19 ;  /* 0x0000761000137816 */ /* 0x000fe20000000013 */
[----:B------:R-:W-:Y:S06]  /*115a0*/  BRA `(.L_x_980) ;  /* 0x0000000c00047947 */ /* 0x000fec0003800000 */
.L_x_985:
        /* <DEDUP_REMOVED lines=9> */
.L_x_975:
        /* <DEDUP_REMOVED lines=14> */
.L_x_989:
        /* <DEDUP_REMOVED lines=9> */
.L_x_988:
        /* <DEDUP_REMOVED lines=28> */
.L_x_991:
        /* <DEDUP_REMOVED lines=15> */
.L_x_990:
[----:B------:R0:W5:Y:S01]  /*11a60*/  LDG.E.U16 R19, desc[UR36][R2.64] ;  /* 0x0000002402137981 */ /* 0x000162000c1e1500 */
[----:B------:R-:W-:Y:S05]  /*11a70*/  BRA `(.L_x_980) ;  /* 0x0000000400d07947 */ /* 0x000fea0003800000 */
.L_x_987:
        /* <DEDUP_REMOVED lines=13> */
.L_x_994:
        /* <DEDUP_REMOVED lines=21> */
.L_x_998:
[----:B------:R-:W-:Y:S05]  /*11ca0*/  BSYNC B1 ;  /* 0x0000000000017941 */ /* 0x000fea0003800000 */
.L_x_997:
[----:B------:R-:W-:Y:S01]  /*11cb0*/  LEA R3, R0, 0x3b800000, 0x17 ;  /* 0x3b80000000037811 */ /* 0x000fe200078eb8ff */
[----:B------:R-:W-:-:S05]  /*11cc0*/  IMAD.SHL.U32 R0, R2, 0x100000, RZ ;  /* 0x0010000002007824 */ /* 0x000fca00078e00ff */
[----:B------:R-:W-:-:S07]  /*11cd0*/  LOP3.LUT R0, R3, R0, R4, 0xfe, !PT ;  /* 0x0000000003007212 */ /* 0x000fce00078efe04 */
.L_x_996:
[----:B------:R-:W-:Y:S05]  /*11ce0*/  BSYNC B0 ;  /* 0x0000000000007941 */ /* 0x000fea0003800000 */
.L_x_995:
[----:B------:R-:W-:-:S04]  /*11cf0*/  F2FP.BF16.F32.PACK_AB R0, RZ, R0 ;  /* 0x00000000ff00723e */ /* 0x000fc800000010ff */
[----:B------:R-:W-:Y:S01]  /*11d00*/  PRMT R19, R0, 0x7610, R19 ;  /* 0x0000761000137816 */ /* 0x000fe20000000013 */
[----:B------:R-:W-:Y:S06]  /*11d10*/  BRA `(.L_x_980) ;  /* 0x0000000400287947 */ /* 0x000fec0003800000 */
.L_x_993:
        /* <DEDUP_REMOVED lines=21> */
.L_x_1002:
[----:B------:R-:W-:Y:S05]  /*11e70*/  BSYNC B1 ;  /* 0x0000000000017941 */ /* 0x000fea0003800000 */
.L_x_1001:
[----:B------:R-:W-:Y:S01]  /*11e80*/  LEA R3, R0, 0x37800000, 0x17 ;  /* 0x3780000000037811 */ /* 0x000fe200078eb8ff */
[----:B------:R-:W-:-:S05]  /*11e90*/  IMAD.SHL.U32 R0, R2, 0x200000, RZ ;  /* 0x0020000002007824 */ /* 0x000fca00078e00ff */
[----:B------:R-:W-:-:S07]  /*11ea0*/  LOP3.LUT R0, R3, R0, R4, 0xfe, !PT ;  /* 0x0000000003007212 */ /* 0x000fce00078efe04 */
.L_x_1000:
[----:B------:R-:W-:Y:S05]  /*11eb0*/  BSYNC B0 ;  /* 0x0000000000007941 */ /* 0x000fea0003800000 */
.L_x_999:
[----:B------:R-:W-:-:S04]  /*11ec0*/  F2FP.BF16.F32.PACK_AB R0, RZ, R0 ;  /* 0x00000000ff00723e */ /* 0x000fc800000010ff */
[----:B------:R-:W-:Y:S01]  /*11ed0*/  PRMT R19, R0, 0x7610, R19 ;  /* 0x0000761000137816 */ /* 0x000fe20000000013 */
[----:B------:R-:W-:Y:S06]  /*11ee0*/  BRA `(.L_x_980) ;  /* 0x0000000000b47947 */ /* 0x000fec0003800000 */
.L_x_992:
        /* <DEDUP_REMOVED lines=14> */
.L_x_1006:
[----:B------:R-:W-:Y:S05]  /*11fd0*/  BSYNC B0 ;  /* 0x0000000000007941 */ /* 0x000fea0003800000 */
.L_x_1005:
[----:B------:R-:W-:-:S04]  /*11fe0*/  F2FP.BF16.F32.PACK_AB R0, RZ, R0 ;  /* 0x00000000ff00723e */ /* 0x000fc800000010ff */
[----:B------:R-:W-:Y:S01]  /*11ff0*/  PRMT R19, R0, 0x7610, R19 ;  /* 0x0000761000137816 */ /* 0x000fe20000000013 */
[----:B------:R-:W-:Y:S06]  /*12000*/  BRA `(.L_x_980) ;  /* 0x00000000006c7947 */ /* 0x000fec0003800000 */
.L_x_979:
        /* <DEDUP_REMOVED lines=16> */
.L_x_1007:
[----:B------:R-:W-:Y:S01]  /*12110*/  PRMT R19, RZ, 0x7610, R19 ;  /* 0x00007610ff137816 */ /* 0x000fe20000000013 */
[----:B------:R-:W-:Y:S06]  /*12120*/  BRA `(.L_x_980) ;  /* 0x0000000000247947 */ /* 0x000fec0003800000 */
.L_x_1004:
[----:B------:R-:W2:Y:S02]  /*12130*/  LDG.E.64 R2, desc[UR36][R2.64] ;  /* 0x0000002402027981 */ /* 0x000ea4000c1e1b00 */
[----:B--2---:R-:W0:Y:S02]  /*12140*/  I2F.U64 R0, R2 ;  /* 0x0000000200007312 */ /* 0x004e240000301000 */
[----:B0-----:R-:W-:-:S04]  /*12150*/  F2FP.BF16.F32.PACK_AB R0, RZ, R0 ;  /* 0x00000000ff00723e */ /* 0x001fc800000010ff */
[----:B------:R-:W-:Y:S01]  /*12160*/  PRMT R19, R0, 0x7610, R19 ;  /* 0x0000761000137816 */ /* 0x000fe20000000013 */
[----:B------:R-:W-:Y:S06]  /*12170*/  BRA `(.L_x_980) ;  /* 0x0000000000107947 */ /* 0x000fec0003800000 */
.L_x_1003:
[----:B------:R-:W2:Y:S02]  /*12180*/  LDG.E R2, desc[UR36][R2.64] ;  /* 0x0000002402027981 */ /* 0x000ea4000c1e1900 */
[----:B--2---:R-:W-:-:S04]  /*12190*/  I2FP.F32.U32 R0, R2 ;  /* 0x0000000200007245 */ /* 0x004fc80000201000 */
[----:B------:R-:W-:-:S04]  /*121a0*/  F2FP.BF16.F32.PACK_AB R0, RZ, R0 ;  /* 0x00000000ff00723e */ /* 0x000fc800000010ff */
[----:B------:R-:W-:-:S07]  /*121b0*/  PRMT R19, R0, 0x7610, R19 ;  /* 0x0000761000137816 */ /* 0x000fce0000000013 */
.L_x_980:
        /* <DEDUP_REMOVED lines=21> */
.L_x_1009:
[----:B------:R-:W-:Y:S05]  /*12310*/  BSYNC B6 ;  /* 0x0000000000067941 */ /* 0x000fea0003800000 */
.L_x_1008:
        /* <DEDUP_REMOVED lines=21> */
.L_x_1011:
[----:B------:R-:W-:Y:S05]  /*12470*/  BSYNC B6 ;  /* 0x0000000000067941 */ /* 0x000fea0003800000 */
.L_x_1010:
        /* <DEDUP_REMOVED lines=37> */
.L_x_1013:
[----:B------:R-:W-:Y:S05]  /*126d0*/  BSYNC B0 ;  /* 0x0000000000007941 */ /* 0x000fea0003800000 */
.L_x_1012:
        /* <DEDUP_REMOVED lines=35> */
[----:B0-----:R-:W-:Y:S01]  /*12910*/  STG.E.U8 desc[UR36][R16.64], R3 ;  /* 0x0000000310007986 */ /* 0x001fe2000c101124 */
[----:B------:R-:W-:Y:S05]  /*12920*/  EXIT ;  /* 0x000000000000794d */ /* 0x000fea0003800000 */
.L_x_1017:
[----:B-1----:R-:W-:-:S06]  /*12930*/  IMAD.U32 R3, R3, 0x10000, RZ ;  /* 0x0001000003037824 */ /* 0x002fcc00078e00ff */
[----:B------:R-:W1:Y:S02]  /*12940*/  F2I.S64.TRUNC R2, R3 ;  /* 0x0000000300027311 */ /* 0x000e64000020d900 */
[----:B-1----:R-:W-:Y:S01]  /*12950*/  STG.E.U8 desc[UR36][R16.64], R2 ;  /* 0x0000000210007986 */ /* 0x002fe2000c101124 */
[----:B------:R-:W-:Y:S05]  /*12960*/  EXIT ;  /* 0x000000000000794d */ /* 0x000fea0003800000 */
.L_x_1016:
        /* <DEDUP_REMOVED lines=8> */
[----:B-1----:R-:W-:Y:S01]  /*129f0*/  STG.E.64 desc[UR36][R16.64], R2 ;  /* 0x0000000210007986 */ /* 0x002fe2000c101b24 */
[----:B------:R-:W-:Y:S05]  /*12a00*/  EXIT ;  /* 0x000000000000794d */ /* 0x000fea0003800000 */
.L_x_1020:
[----:B-1----:R-:W-:-:S06]  /*12a10*/  IMAD.U32 R3, R3, 0x10000, RZ ;  /* 0x0001000003037824 */ /* 0x002fcc00078e00ff */
[----:B------:R-:W1:Y:S02]  /*12a20*/  F2I.FTZ.TRUNC.NTZ R3, R3 ;  /* 0x0000000300037305 */ /* 0x000e64000021f100 */
[----:B-1----:R-:W-:Y:S01]  /*12a30*/  STG.E desc[UR36][R16.64], R3 ;  /* 0x0000000310007986 */ /* 0x002fe2000c101924 */
[----:B------:R-:W-:Y:S05]  /*12a40*/  EXIT ;  /* 0x000000000000794d */ /* 0x000fea0003800000 */
.L_x_1019:
[----:B-1----:R-:W-:-:S06]  /*12a50*/  IMAD.U32 R3, R3, 0x10000, RZ ;  /* 0x0001000003037824 */ /* 0x002fcc00078e00ff */
[----:B------:R-:W1:Y:S02]  /*12a60*/  F2I.FTZ.TRUNC.NTZ R3, R3 ;  /* 0x0000000300037305 */ /* 0x000e64000021f100 */
[----:B-1----:R-:W-:Y:S01]  /*12a70*/  STG.E.U16 desc[UR36][R16.64], R3 ;  /* 0x0000000310007986 */ /* 0x002fe2000c101524 */
[----:B------:R-:W-:Y:S05]  /*12a80*/  EXIT ;  /* 0x000000000000794d */ /* 0x000fea0003800000 */
.L_x_1015:
[----:B------:R-:W-:-:S13]  /*12a90*/  ISETP.GT.AND P0, PT, R6, 0x6, PT ;  /* 0x000000060600780c */ /* 0x000fda0003f04270 */
[----:B------:R-:W-:Y:S05]  /*12aa0*/  @P0 BRA `(.L_x_1021) ;  /* 0x00000000002c0947 */ /* 0x000fea0003800000 */
[----:B------:R-:W-:-:S13]  /*12ab0*/  ISETP.NE.AND P0, PT, R6, 0x5, PT ;  /* 0x000000050600780c */ /* 0x000fda0003f05270 */
[----:B------:R-:W-:Y:S05]  /*12ac0*/  @!P0 BRA `(.L_x_1022) ;  /* 0x0000000000148947 */ /* 0x000fea0003800000 */
[----:B------:R-:W-:-:S13]  /*12ad0*/  ISETP.NE.AND P0, PT, R6, 0x6, PT ;  /* 0x000000060600780c */ /* 0x000fda0003f05270 */
[----:B------:R-:W-:Y:S05]  /*12ae0*/  @P0 BRA `(.L_x_1018) ;  /* 0x0000000800c40947 */ /* 0x000fea0003800000 */
[----:B-1----:R-:W-:-:S05]  /*12af0*/  IMAD.U32 R3, R3, 0x10000, RZ ;  /* 0x0001000003037824 */ /* 0x002fca00078e00ff */
[----:B------:R-:W-:Y:S01]  /*12b00*/  STG.E desc[UR36][R16.64], R3 ;  /* 0x0000000310007986 */ /* 0x000fe2000c101924 */
[----:B------:R-:W-:Y:S05]  /*12b10*/  EXIT ;  /* 0x000000000000794d */ /* 0x000fea0003800000 */
.L_x_1022:
[----:B01----:R-:W-:-:S05]  /*12b20*/  IMAD.U32 R0, R3, 0x10000, RZ ;  /* 0x0001000003007824 */ /* 0x003fca00078e00ff */
[----:B------:R-:W-:-:S05]  /*12b30*/  F2FP.F16.F32.PACK_AB R0, RZ, R0 ;  /* 0x00000000ff00723e */ /* 0x000fca00000000ff */
[----:B------:R-:W-:Y:S01]  /*12b40*/  STG.E.U16 desc[UR36][R16.64], R0 ;  /* 0x0000000010007986 */ /* 0x000fe2000c101524 */
[----:B------:R-:W-:Y:S05]  /*12b50*/  EXIT ;  /* 0x000000000000794d */ /* 0x000fea0003800000 */
.L_x_1021:
        /* <DEDUP_REMOVED lines=8> */
[----:B------:R-:W-:Y:S01]  /*12be0*/  STG.E.64 desc[UR36][R16.64], R2 ;  /* 0x0000000210007986 */ /* 0x000fe2000c101b24 */
[----:B------:R-:W-:Y:S05]  /*12bf0*/  EXIT ;  /* 0x000000000000794d */ /* 0x000fea0003800000 */
.L_x_1024:
[----:B-1----:R-:W-:-:S05]  /*12c00*/  IMAD.U32 R3, R3, 0x10000, RZ ;  /* 0x0001000003037824 */ /* 0x002fca00078e00ff */
[----:B------:R-:W-:-:S04]  /*12c10*/  F2FP.F16.F32.PACK_AB R3, RZ, R3 ;  /* 0x00000003ff03723e */ /* 0x000fc800000000ff */
[----:B------:R-:W-:-:S05]  /*12c20*/  PRMT R3, R3, 0x5410, RZ ;  /* 0x0000541003037816 */ /* 0x000fca00000000ff */
[----:B------:R-:W-:Y:S01]  /*12c30*/  STG.E desc[UR36][R16.64], R3 ;  /* 0x0000000310007986 */ /* 0x000fe2000c101924 */
[----:B------:R-:W-:Y:S05]  /*12c40*/  EXIT ;  /* 0x000000000000794d */ /* 0x000fea0003800000 */
.L_x_1023:
[----:B-1----:R-:W-:-:S04]  /*12c50*/  IMAD.U32 R2, R3, 0x10000, RZ ;  /* 0x0001000003027824 */ /* 0x002fc800078e00ff */
[----:B------:R-:W-:-:S06]  /*12c60*/  FMUL.FTZ R2, R2, 1 ;  /* 0x3f80000002027820 */ /* 0x000fcc0000410000 */
[----:B------:R-:W1:Y:S02]  /*12c70*/  F2F.F64.F32 R2, R2 ;  /* 0x0000000200027310 */ /* 0x000e640000201800 */
[----:B-1----:R-:W-:Y:S01]  /*12c80*/  STG.E.64 desc[UR36][R16.64], R2 ;  /* 0x0000000210007986 */ /* 0x002fe2000c101b24 */
[----:B------:R-:W-:Y:S05]  /*12c90*/  EXIT ;  /* 0x000000000000794d */ /* 0x000fea0003800000 */
.L_x_1014:
        /* <DEDUP_REMOVED lines=11> */
[----:B------:R-:W-:Y:S01]  /*12d50*/  STG.E.U8 desc[UR36][R16.64], R3 ;  /* 0x0000000310007986 */ /* 0x000fe2000c101124 */
[----:B------:R-:W-:Y:S05]  /*12d60*/  EXIT ;  /* 0x000000000000794d */ /* 0x000fea0003800000 */
.L_x_1027:
[----:B-1----:R-:W-:Y:S01]  /*12d70*/  IMAD.U32 R3, R3, 0x10000, RZ ;  /* 0x0001000003037824 */ /* 0x002fe200078e00ff */
[----:B------:R-:W-:-:S03]  /*12d80*/  CS2R R6, SRZ ;  /* 0x0000000000067805 */ /* 0x000fc6000001ff00 */
[----:B------:R-:W-:-:S04]  /*12d90*/  FMUL.FTZ R3, R3, 1 ;  /* 0x3f80000003037820 */ /* 0x000fc80000410000 */
[----:B------:R-:W1:Y:S02]  /*12da0*/  F2F.F64.F32 R4, R3 ;  /* 0x0000000300047310 */ /* 0x000e640000201800 */
[----:B-1----:R-:W-:Y:S01]  /*12db0*/  STG.E.128 desc[UR36][R16.64], R4 ;  /* 0x0000000410007986 */ /* 0x002fe2000c101d24 */
[----:B------:R-:W-:Y:S05]  /*12dc0*/  EXIT ;  /* 0x000000000000794d */ /* 0x000fea0003800000 */
.L_x_1026:
        /* <DEDUP_REMOVED lines=21> */
.L_x_1031:
[----:B------:R-:W-:Y:S05]  /*12f20*/  BSYNC B0 ;  /* 0x0000000000007941 */ /* 0x000fea0003800000 */
.L_x_1030:
[----:B------:R-:W-:-:S05]  /*12f30*/  LOP3.LUT R3, R0, R3, RZ, 0xfc, !PT ;  /* 0x0000000300037212 */ /* 0x000fca00078efcff */
[----:B------:R-:W-:Y:S01]  /*12f40*/  STG.E.U8 desc[UR36][R16.64], R3 ;  /* 0x0000000310007986 */ /* 0x000fe2000c101124 */
[----:B------:R-:W-:Y:S05]  /*12f50*/  EXIT ;  /* 0x000000000000794d */ /* 0x000fea0003800000 */
.L_x_1029:
        /* <DEDUP_REMOVED lines=13> */
.L_x_1033:
[----:B0-----:R-:W-:Y:S01]  /*13030*/  IMAD.MOV.U32 R0, RZ, RZ, 0x7f ;  /* 0x0000007fff007424 */ /* 0x001fe200078e00ff */
[----:B------:R-:W-:-:S04]  /*13040*/  ISETP.GT.U32.AND P0, PT, R2, 0x7f800000, PT ;  /* 0x7f8000000200780c */ /* 0x000fc80003f04070 */
[----:B------:R-:W-:-:S09]  /*13050*/  SEL R0, R0, 0x7c, P0 ;  /* 0x0000007c00007807 */ /* 0x000fd20000000000 */
.L_x_1034:
[----:B------:R-:W-:Y:S05]  /*13060*/  BSYNC B0 ;  /* 0x0000000000007941 */ /* 0x000fea0003800000 */
.L_x_1032:
[----:B------:R-:W-:-:S04]  /*13070*/  LOP3.LUT R2, R3, 0x80000000, RZ, 0xc0, !PT ;  /* 0x8000000003027812 */ /* 0x000fc800078ec0ff */
[----:B------:R-:W-:-:S04]  /*13080*/  SHF.R.U32.HI R3, RZ, 0x18, R2 ;  /* 0x00000018ff037819 */ /* 0x000fc80000011602 */
[----:B------:R-:W-:-:S05]  /*13090*/  LOP3.LUT R3, R0, R3, RZ, 0xfc, !PT ;  /* 0x0000000300037212 */ /* 0x000fca00078efcff */
[----:B------:R-:W-:Y:S01]  /*130a0*/  STG.E.U8 desc[UR36][R16.64], R3 ;  /* 0x0000000310007986 */ /* 0x000fe2000c101124 */
[----:B------:R-:W-:Y:S05]  /*130b0*/  EXIT ;  /* 0x000000000000794d */ /* 0x000fea0003800000 */
.L_x_1028:
[----:B-1----:R-:W-:Y:S01]  /*130c0*/  STG.E.U16 desc[UR36][R16.64], R3 ;  /* 0x0000000310007986 */ /* 0x002fe2000c101524 */
[----:B------:R-:W-:Y:S05]  /*130d0*/  EXIT ;  /* 0x000000000000794d */ /* 0x000fea0003800000 */
.L_x_1025:
        /* <DEDUP_REMOVED lines=10> */
[----:B-1----:R-:W-:Y:S01]  /*13180*/  STG.E.U16 desc[UR36][R16.64], R3 ;  /* 0x0000000310007986 */ /* 0x002fe2000c101524 */
[----:B------:R-:W-:Y:S05]  /*13190*/  EXIT ;  /* 0x000000000000794d */ /* 0x000fea0003800000 */
.L_x_1037:
        /* <DEDUP_REMOVED lines=17> */
.L_x_1040:
[----:B------:R-:W-:-:S04]  /*132b0*/  LOP3.LUT R2, R3, 0x80000000, RZ, 0xc0, !PT ;  /* 0x8000000003027812 */ /* 0x000fc800078ec0ff */
[----:B------:R-:W-:-:S04]  /*132c0*/  SHF.R.U32.HI R3, RZ, 0x18, R2 ;  /* 0x00000018ff037819 */ /* 0x000fc80000011602 */
[----:B------:R-:W-:-:S04]  /*132d0*/  LOP3.LUT R0, R0, R3, RZ, 0xfc, !PT ;  /* 0x0000000300007212 */ /* 0x000fc800078efcff */
[----:B------:R-:W-:-:S07]  /*132e0*/  PRMT R8, R0, 0x7610, R8 ;  /* 0x0000761000087816 */ /* 0x000fce0000000008 */
.L_x_1039:
[----:B------:R-:W-:Y:S05]  /*132f0*/  BSYNC B0 ;  /* 0x0000000000007941 */ /* 0x000fea0003800000 */
.L_x_1038:
[----:B------:R-:W-:Y:S01]  /*13300*/  STG.E.U8 desc[UR36][R16.64], R8 ;  /* 0x0000000810007986 */ /* 0x000fe2000c101124 */
[----:B------:R-:W-:Y:S05]  /*13310*/  EXIT ;  /* 0x000000000000794d */ /* 0x000fea0003800000 */
.L_x_1036:
        /* <DEDUP_REMOVED lines=17> */
.L_x_1043:
[----:B------:R-:W-:-:S04]  /*13430*/  LOP3.LUT R2, R3, 0x80000000, RZ, 0xc0, !PT ;  /* 0x8000000003027812 */ /* 0x000fc800078ec0ff */
[----:B------:R-:W-:-:S04]  /*13440*/  SHF.R.U32.HI R3, RZ, 0x18, R2 ;  /* 0x00000018ff037819 */ /* 0x000fc80000011602 */
[----:B------:R-:W-:-:S04]  /*13450*/  LOP3.LUT R0, R0, R3, RZ, 0xfc, !PT ;  /* 0x0000000300007212 */ /* 0x000fc800078efcff */
[----:B------:R-:W-:-:S07]  /*13460*/  PRMT R8, R0, 0x7610, R8 ;  /* 0x0000761000087816 */ /* 0x000fce0000000008 */
.L_x_1042:
[----:B------:R-:W-:Y:S05]  /*13470*/  BSYNC B0 ;  /* 0x0000000000007941 */ /* 0x000fea0003800000 */
.L_x_1041:
[----:B------:R-:W-:Y:S01]  /*13480*/  STG.E.U8 desc[UR36][R16.64], R8 ;  /* 0x0000000810007986 */ /* 0x000fe2000c101124 */
[----:B------:R-:W-:Y:S05]  /*13490*/  EXIT ;  /* 0x000000000000794d */ /* 0x000fea0003800000 */
.L_x_1035:
        /* <DEDUP_REMOVED lines=20> */
[----:B------:R-:W-:Y:S01]  /*135e0*/  STG.E.U8 desc[UR36][R16.64], R3 ;  /* 0x0000000310007986 */ /* 0x000fe2000c101124 */
[----:B------:R-:W-:Y:S05]  /*135f0*/  EXIT ;  /* 0x000000000000794d */ /* 0x000fea0003800000 */
.L_x_1018:
        /* <DEDUP_REMOVED lines=16> */
.L_x_1046:
[----:B------:R-:W-:Y:S05]  /*13700*/  EXIT ;  /* 0x000000000000794d */ /* 0x000fea0003800000 */
.L_x_1045:
[----:B-1----:R-:W-:-:S06]  /*13710*/  IMAD.U32 R3, R3, 0x10000, RZ ;  /* 0x0001000003037824 */ /* 0x002fcc00078e00ff */
[----:B------:R-:W1:Y:S02]  /*13720*/  F2I.U64.TRUNC R2, R3 ;  /* 0x0000000300027311 */ /* 0x000e64000020d800 */
[----:B-1----:R-:W-:Y:S01]  /*13730*/  STG.E.64 desc[UR36][R16.64], R2 ;  /* 0x0000000210007986 */ /* 0x002fe2000c101b24 */
[----:B------:R-:W-:Y:S05]  /*13740*/  EXIT ;  /* 0x000000000000794d */ /* 0x000fea0003800000 */
.L_x_1044:
[----:B-1----:R-:W-:-:S06]  /*13750*/  IMAD.U32 R3, R3, 0x10000, RZ ;  /* 0x0001000003037824 */ /* 0x002fcc00078e00ff */
[----:B------:R-:W1:Y:S02]  /*13760*/  F2I.FTZ.U32.TRUNC.NTZ R3, R3 ;  /* 0x0000000300037305 */ /* 0x000e64000021f000 */
[----:B-1----:R-:W-:Y:S01]  /*13770*/  STG.E desc[UR36][R16.64], R3 ;  /* 0x0000000310007986 */ /* 0x002fe2000c101924 */
[----:B------:R-:W-:Y:S05]  /*13780*/  EXIT ;  /* 0x000000000000794d */ /* 0x000fea0003800000 */
.L_x_1047:
        /* <DEDUP_REMOVED lines=15> */
.L_x_10811:


//--------------------- .text._ZN2at6native27unrolled_elementwise_kernelIZZZNS0_29binary_cross_entropy_out_cudaERKNS_6TensorES4_RKSt8optionalIS2_ElRS2_ENKUlvE_clEvENKUlvE2_clEvEUlN3c108BFloat16ESD_E_St5arrayIPcLm3EELi4E23TrivialOffsetCalculatorILi2EjESI_ILi1EjENS0_6memory12LoadWithCastILi2EEENSL_13StoreWithCastILi1EEEEEviT_T0_T2_T3_T4_T5_ --------------------------
	.section	.text._ZN2at6native27unrolled_elementwise_kernelIZZZNS0_29binary_cross_entropy_out_cudaERKNS_6TensorES4_RKSt8optionalIS2_ElRS2_ENKUlvE_clEvENKUlvE2_clEvEUlN3c108BFloat16ESD_E_St5arrayIPcLm3EELi4E23TrivialOffsetCalculatorILi2EjESI_ILi1EjENS0_6memory12LoadWithCastILi2EEENSL_13StoreWithCastILi1EEEEEviT_T0_T2_T3_T4_T5_,"ax",@progbits
	.align	128
        .global         _ZN2at6native27unrolled_elementwise_kernelIZZZNS0_29binary_cross_entropy_out_cudaERKNS_6TensorES4_RKSt8optionalIS2_ElRS2_ENKUlvE_clEvENKUlvE2_clEvEUlN3c108BFloat16ESD_E_St5arrayIPcLm3EELi4E23TrivialOffsetCalculatorILi2EjESI_ILi1EjENS0_6memory12LoadWithCastILi2EEENSL_13StoreWithCastILi1EEEEEviT_T0_T2_T3_T4_T5_
        .type           _ZN2at6native27unrolled_elementwise_kernelIZZZNS0_29binary_cross_entropy_out_cudaERKNS_6TensorES4_RKSt8optionalIS2_ElRS2_ENKUlvE_clEvENKUlvE2_clEvEUlN3c108BFloat16ESD_E_St5arrayIPcLm3EELi4E23TrivialOffsetCalculatorILi2EjESI_ILi1EjENS0_6memory12LoadWithCastILi2EEENSL_13StoreWithCastILi1EEEEEviT_T0_T2_T3_T4_T5_,@function
        .size           _ZN2at6native27unrolled_elementwise_kernelIZZZNS0_29binary_cross_entropy_out_cudaERKNS_6TensorES4_RKSt8optionalIS2_ElRS2_ENKUlvE_clEvENKUlvE2_clEvEUlN3c108BFloat16ESD_E_St5arrayIPcLm3EELi4E23TrivialOffsetCalculatorILi2EjESI_ILi1EjENS0_6memory12LoadWithCastILi2EEENSL_13StoreWithCastILi1EEEEEviT_T0_T2_T3_T4_T5_,(.L_x_10812 - _ZN2at6native27unrolled_elementwise_kernelIZZZNS0_29binary_cross_entropy_out_cudaERKNS_6TensorES4_RKSt8optionalIS2_ElRS2_ENKUlvE_clEvENKUlvE2_clEvEUlN3c108BFloat16ESD_E_St5arrayIPcLm3EELi4E23TrivialOffsetCalculatorILi2EjESI_ILi1EjENS0_6memory12LoadWithCastILi2EEENSL_13StoreWithCastILi1EEEEEviT_T0_T2_T3_T4_T5_)
        .other          _ZN2at6native27unrolled_elementwise_kernelIZZZNS0_29binary_cross_entropy_out_cudaERKNS_6TensorES4_RKSt8optionalIS2_ElRS2_ENKUlvE_clEvENKUlvE2_clEvEUlN3c108BFloat16ESD_E_St5arrayIPcLm3EELi4E23TrivialOffsetCalculatorILi2EjESI_ILi1EjENS0_6memory12LoadWithCastILi2EEENSL_13StoreWithCastILi1EEEEEviT_T0_T2_T3_T4_T5_,@"STO_CUDA_ENTRY STV_DEFAULT"
_ZN2at6native27unrolled_elementwise_kernelIZZZNS0_29binary_cross_entropy_out_cudaERKNS_6TensorES4_RKSt8optionalIS2_ElRS2_ENKUlvE_clEvENKUlvE2_clEvEUlN3c108BFloat16ESD_E_St5arrayIPcLm3EELi4E23TrivialOffsetCalculatorILi2EjESI_ILi1EjENS0_6memory12LoadWithCastILi2EEENSL_13StoreWithCastILi1EEEEEviT_T0_T2_T3_T4_T5_:
.text._ZN2at6native27unrolled_elementwise_kernelIZZZNS0_29binary_cross_entropy_out_cudaERKNS_6TensorES4_RKSt8optionalIS2_ElRS2_ENKUlvE_clEvENKUlvE2_clEvEUlN3c108BFloat16ESD_E_St5arrayIPcLm3EELi4E23TrivialOffsetCalculatorILi2EjESI_ILi1EjENS0_6memory12LoadWithCastILi2EEENSL_13StoreWithCastILi1EEEEEviT_T0_T2_T3_T4_T5_:
[----:B------:R-:W0:Y:S01]  /*0000*/  LDC R1, c[0x0][0x28] ;  /* 0x00000a00ff017b82 */ /* 0x000e220000000800 */
[----:B------:R-:W1:Y:S07]  /*0010*/  S2R R2, SR_CTAID.X ;  /* 0x0000000000027919 */ /* 0x000e6e0000002500 */
[----:B------:R-:W1:Y:S01]  /*0020*/  LDC R3, c[0x0][0x210] ;  /* 0x00008400ff037b82 */ /* 0x000e620000000800 */
[----:B------:R-:W-:Y:S01]  /*0030*/  ULDC.64 UR36, c[0x0][0x208] ;  /* 0x0000820000247ab9 */ /* 0x000fe20000000a00 */
[----:B------:R-:W-:Y:S01]  /*0040*/  BSSY B6, `(.L_x_1048) ;  /* 0x0000224000067945 */ /* 0x000fe20003800000 */
[----:B------:R-:W2:Y:S01]  /*0050*/  S2R R29, SR_TID.X ;  /* 0x00000000001d7919 */ /* 0x000ea20000002100 */
[----:B------:R-:W-:-:S02]  /*0060*/  PRMT R28, RZ, 0x7610, R28 ;  /* 0x00007610ff1c7816 */ /* 0x000fc4000000001c */
[----:B------:R-:W-:Y:S02]  /*0070*/  PRMT R24, RZ, 0x7610, R24 ;  /* 0x00007610ff187816 */ /* 0x000fe40000000018 */
[----:B------:R-:W3:Y:S01]  /*0080*/  LDC.U8 R25, c[0x0][0x234] ;  /* 0x00008d00ff197b82 */ /* 0x000ee20000000000 */
[----:B------:R-:W-:-:S07]  /*0090*/  PRMT R23, RZ, 0x7610, R23 ;  /* 0x00007610ff177816 */ /* 0x000fce0000000017 */
[----:B------:R-:W4:Y:S01]  /*00a0*/  LDC.U8 R19, c[0x0][0x235] ;  /* 0x00008d40ff137b82 */ /* 0x000f220000000000 */
[----:B-1----:R-:W-:-:S05]  /*00b0*/  IMAD R16, R2, -0x200, R3 ;  /* 0xfffffe0002107824 */ /* 0x002fca00078e0203 */
[----:B--2---:R-:W-:-:S13]  /*00c0*/  ISETP.GE.AND P0, PT, R29, R16, PT ;  /* 0x000000101d00720c */ /* 0x004fda0003f06270 */
[----:B0--34-:R-:W-:Y:S05]  /*00d0*/  @P0 BRA `(.L_x_1049) ;  /* 0x0000002000680947 */ /* 0x019fea0003800000 */
[----:B------:R-:W0:Y:S01]  /*00e0*/  LDC.64 R4, c[0x0][0x220] ;  /* 0x00008800ff047b82 */ /* 0x000e220000000a00 */
[----:B------:R-:W-:Y:S01]  /*00f0*/  PRMT R0, R25, 0x9910, RZ ;  /* 0x0000991019007816 */ /* 0x000fe200000000ff */
[----:B------:R-:W-:Y:S01]  /*0100*/  IMAD R17, R2, 0x200, R29 ;  /* 0x0000020002117824 */ /* 0x000fe200078e021d */
[----:B------:R-:W-:Y:S02]  /*0110*/  ULDC UR4, c[0x0][0x238] ;  /* 0x00008e0000047ab9 */ /* 0x000fe40000000800 */
[----:B------:R-:W-:Y:S01]  /*0120*/  ISETP.GT.AND P0, PT, R0, 0x9, PT ;  /* 0x000000090000780c */ /* 0x000fe20003f04270 */
[----:B------:R-:W-:-:S05]  /*0130*/  IMAD R3, R17, UR4, RZ ;  /* 0x0000000411037c24 */ /* 0x000fca000f8e02ff */
[----:B0-----:R-:W-:-:S05]  /*0140*/  IADD3 R4, P1, R3, R4, RZ ;  /* 0x0000000403047210 */ /* 0x001fca0007f3e0ff */
[----:B------:R-:W-:Y:S02]  /*0150*/  IMAD.X R5, RZ, RZ, R5, P1 ;  /* 0x000000ffff057224 */ /* 0x000fe400008e0605 */
[----:B------:R-:W-:Y:S06]  /*0160*/  @P0 BRA `(.L_x_1050) ;  /* 0x0000000400300947 */ /* 0x000fec0003800000 */
        /* <DEDUP_REMOVED lines=13> */
.L_x_1053:
[----:B------:R-:W2:Y:S02]  /*0240*/  LDG.E.U8 R4, desc[UR36][R4.64] ;  /* 0x0000002404047981 */ /* 0x000ea4000c1e1100 */
[----:B--2---:R-:W-:-:S04]  /*0250*/  I2FP.F32.U32 R0, R4 ;  /* 0x0000000400007245 */ /* 0x004fc80000201000 */
[----:B------:R-:W-:-:S04]  /*0260*/  F2FP.BF16.F32.PACK_AB R0, RZ, R0 ;  /* 0x00000000ff00723e */ /* 0x000fc800000010ff */
[----:B------:R-:W-:Y:S01]  /*0270*/  PRMT R24, R0, 0x7610, R24 ;  /* 0x0000761000187816 */ /* 0x000fe20000000018 */
[----:B------:R-:W-:Y:S06]  /*0280*/  BRA `(.L_x_1055) ;  /* 0x0000000c00c87947 */ /* 0x000fec0003800000 */
.L_x_1052:
        /* <DEDUP_REMOVED lines=11> */
.L_x_1057:
[----:B------:R-:W2:Y:S02]  /*0340*/  LDG.E R4, desc[UR36][R4.64] ;  /* 0x0000002404047981 */ /* 0x000ea4000c1e1900 */
[----:B--2---:R-:W-:-:S04]  /*0350*/  I2FP.F32.S32 R0, R4 ;  /* 0x0000000400007245 */ /* 0x004fc80000201400 */
[----:B------:R-:W-:-:S04]  /*0360*/  F2FP.BF16.F32.PACK_AB R0, RZ, R0 ;  /* 0x00000000ff00723e */ /* 0x000fc800000010ff */
[----:B------:R-:W-:Y:S01]  /*0370*/  PRMT R24, R0, 0x7610, R24 ;  /* 0x0000761000187816 */ /* 0x000fe20000000018 */
[----:B------:R-:W-:Y:S06]  /*0380*/  BRA `(.L_x_1055) ;  /* 0x0000000c00887947 */ /* 0x000fec0003800000 */
.L_x_1056:
[----:B------:R-:W2:Y:S02]  /*0390*/  LDG.E.U16 R4, desc[UR36][R4.64] ;  /* 0x0000002404047981 */ /* 0x000ea4000c1e1500 */
[----:B--2---:R-:W0:Y:S02]  /*03a0*/  I2F.S16 R0, R4 ;  /* 0x0000000400007306 */ /* 0x004e240000101400 */
[----:B0-----:R-:W-:-:S04]  /*03b0*/  F2FP.BF16.F32.PACK_AB R0, RZ, R0 ;  /* 0x00000000ff00723e */ /* 0x001fc800000010ff */
[----:B------:R-:W-:Y:S01]  /*03c0*/  PRMT R24, R0, 0x7610, R24 ;  /* 0x0000761000187816 */ /* 0x000fe20000000018 */
[----:B------:R-:W-:Y:S06]  /*03d0*/  BRA `(.L_x_1055) ;  /* 0x0000000c00747947 */ /* 0x000fec0003800000 */
.L_x_1051:
        /* <DEDUP_REMOVED lines=9> */
.L_x_1059:
[----:B------:R-:W2:Y:S02]  /*0470*/  LDG.E.U16 R0, desc[UR36][R4.64] ;  /* 0x0000002404007981 */ /* 0x000ea4000c1e1500 */
[----:B--2---:R-:W-:-:S05]  /*0480*/  HADD2.F32 R0, -RZ, R0.H0_H0 ;  /* 0x20000000ff007230 */ /* 0x004fca0000004100 */
[----:B------:R-:W-:-:S04]  /*0490*/  F2FP.BF16.F32.PACK_AB R0, RZ, R0 ;  /* 0x00000000ff00723e */ /* 0x000fc800000010ff */
[----:B------:R-:W-:Y:S01]  /*04a0*/  PRMT R24, R0, 0x7610, R24 ;  /* 0x0000761000187816 */ /* 0x000fe20000000018 */
[----:B------:R-:W-:Y:S06]  /*04b0*/  BRA `(.L_x_1055) ;  /* 0x0000000c003c7947 */ /* 0x000fec0003800000 */
.L_x_1058:
        /* <DEDUP_REMOVED lines=9> */
.L_x_1061:
[----:B------:R-:W2:Y:S02]  /*0550*/  LDG.E.U16 R4, desc[UR36][R4.64] ;  /* 0x0000002404047981 */ /* 0x000ea4000c1e1500 */
[----:B--2---:R-:W-:-:S05]  /*0560*/  HADD2.F32 R0, -RZ, R4.H0_H0 ;  /* 0x20000004ff007230 */ /* 0x004fca0000004100 */
[----:B------:R-:W-:-:S04]  /*0570*/  F2FP.BF16.F32.PACK_AB R0, RZ, R0 ;  /* 0x00000000ff00723e */ /* 0x000fc800000010ff */
[----:B------:R-:W-:Y:S01]  /*0580*/  PRMT R24, R0, 0x7610, R24 ;  /* 0x0000761000187816 */ /* 0x000fe20000000018 */
[----:B------:R-:W-:Y:S06]  /*0590*/  BRA `(.L_x_1055) ;  /* 0x0000000c00047947 */ /* 0x000fec0003800000 */
.L_x_1060:
        /* <DEDUP_REMOVED lines=9> */
.L_x_1050:
        /* <DEDUP_REMOVED lines=14> */
.L_x_1064:
        /* <DEDUP_REMOVED lines=9> */
.L_x_1063:
        /* <DEDUP_REMOVED lines=28> */
.L_x_1066:
[----:B------:R-:W2:Y:S02]  /*0960*/  LDG.E.U8 R4, desc[UR36][R4.64] ;  /* 0x0000002404047981 */ /* 0x000ea4000c1e1100 */
[----:B--2---:R-:W-:-:S05]  /*0970*/  IMAD.SHL.U32 R0, R4, 0x2000000, RZ ;  /* 0x0200000004007824 */ /* 0x004fca00078e00ff */
[----:B------:R-:W-:-:S13]  /*0980*/  ISETP.GE.U32.AND P0, PT, R0, 0x8000000, PT ;  /* 0x080000000000780c */ /* 0x000fda0003f06070 */
[C---:B------:R-:W-:Y:S02]  /*0990*/  @!P0 IMAD.SHL.U32 R0, R4.reuse, 0x100, RZ ;  /* 0x0000010004008824 */ /* 0x040fe400078e00ff */
[----:B------:R-:W-:-:S03]  /*09a0*/  @P0 IMAD.SHL.U32 R3, R4, 0x200000, RZ ;  /* 0x0020000004030824 */ /* 0x000fc600078e00ff */
[----:B------:R-:W-:Y:S02]  /*09b0*/  @!P0 LOP3.LUT R0, R0, 0x7f00, RZ, 0xc0, !PT ;  /* 0x00007f0000008812 */ /* 0x000fe400078ec0ff */
[----:B------:R-:W-:Y:S02]  /*09c0*/  @P0 LOP3.LUT R3, R3, 0x70000000, RZ, 0xfc, !PT ;  /* 0x7000000003030812 */ /* 0x000fe400078efcff */
[----:B------:R-:W-:-:S03]  /*09d0*/  @!P0 LOP3.LUT R0, R0, 0x3f000000, RZ, 0xfc, !PT ;  /* 0x3f00000000008812 */ /* 0x000fc600078efcff */
[----:B------:R-:W-:Y:S02]  /*09e0*/  @P0 FMUL.FTZ R3, R3, 1.9259299443872358531e-34 ;  /* 0x0780000003030820 */ /* 0x000fe40000410000 */
[----:B------:R-:W-:Y:S01]  /*09f0*/  @!P0 FADD.FTZ R3, R0, -0.5 ;  /* 0xbf00000000038421 */ /* 0x000fe20000010000 */
[----:B------:R-:W-:-:S05]  /*0a00*/  IMAD.SHL.U32 R0, R4, 0x1000000, RZ ;  /* 0x0100000004007824 */ /* 0x000fca00078e00ff */
[----:B------:R-:W-:-:S04]  /*0a10*/  LOP3.LUT R0, R3, 0x80000000, R0, 0xf8, !PT ;  /* 0x8000000003007812 */ /* 0x000fc800078ef800 */
[----:B------:R-:W-:-:S04]  /*0a20*/  F2FP.BF16.F32.PACK_AB R0, RZ, R0 ;  /* 0x00000000ff00723e */ /* 0x000fc800000010ff */
[----:B------:R-:W-:Y:S01]  /*0a30*/  PRMT R24, R0, 0x7610, R24 ;  /* 0x0000761000187816 */ /* 0x000fe20000000018 */
[----:B------:R-:W-:Y:S06]  /*0a40*/  BRA `(.L_x_1055) ;  /* 0x0000000400d87947 */ /* 0x000fec0003800000 */
.L_x_1065:
[----:B------:R0:W5:Y:S01]  /*0a50*/  LDG.E.U16 R24, desc[UR36][R4.64] ;  /* 0x0000002404187981 */ /* 0x000162000c1e1500 */
[----:B------:R-:W-:Y:S05]  /*0a60*/  BRA `(.L_x_1055) ;  /* 0x0000000400d07947 */ /* 0x000fea0003800000 */
.L_x_1062:
        /* <DEDUP_REMOVED lines=13> */
.L_x_1069:
        /* <DEDUP_REMOVED lines=21> */
.L_x_1073:
[----:B------:R-:W-:Y:S05]  /*0c90*/  BSYNC B1 ;  /* 0x0000000000017941 */ /* 0x000fea0003800000 */
.L_x_1072:
[----:B------:R-:W-:Y:S01]  /*0ca0*/  LEA R5, R0, 0x3b800000, 0x17 ;  /* 0x3b80000000057811 */ /* 0x000fe200078eb8ff */
[----:B------:R-:W-:-:S05]  /*0cb0*/  IMAD.SHL.U32 R0, R3, 0x100000, RZ ;  /* 0x0010000003007824 */ /* 0x000fca00078e00ff */
[----:B------:R-:W-:-:S07]  /*0cc0*/  LOP3.LUT R0, R5, R0, R6, 0xfe, !PT ;  /* 0x0000000005007212 */ /* 0x000fce00078efe06 */
.L_x_1071:
[----:B------:R-:W-:Y:S05]  /*0cd0*/  BSYNC B0 ;  /* 0x0000000000007941 */ /* 0x000fea0003800000 */
.L_x_1070:
[----:B------:R-:W-:-:S04]  /*0ce0*/  F2FP.BF16.F32.PACK_AB R0, RZ, R0 ;  /* 0x00000000ff00723e */ /* 0x000fc800000010ff */
[----:B------:R-:W-:Y:S01]  /*0cf0*/  PRMT R24, R0, 0x7610, R24 ;  /* 0x0000761000187816 */ /* 0x000fe20000000018 */
[----:B------:R-:W-:Y:S06]  /*0d00*/  BRA `(.L_x_1055) ;  /* 0x0000000400287947 */ /* 0x000fec0003800000 */
.L_x_1068:
        /* <DEDUP_REMOVED lines=21> */
.L_x_1077:
[----:B------:R-:W-:Y:S05]  /*0e60*/  BSYNC B1 ;  /* 0x0000000000017941 */ /* 0x000fea0003800000 */
.L_x_1076:
[----:B------:R-:W-:Y:S01]  /*0e70*/  LEA R5, R0, 0x37800000, 0x17 ;  /* 0x3780000000057811 */ /* 0x000fe200078eb8ff */
[----:B------:R-:W-:-:S05]  /*0e80*/  IMAD.SHL.U32 R0, R3, 0x200000, RZ ;  /* 0x0020000003007824 */ /* 0x000fca00078e00ff */
[----:B------:R-:W-:-:S07]  /*0e90*/  LOP3.LUT R0, R5, R0, R6, 0xfe, !PT ;  /* 0x0000000005007212 */ /* 0x000fce00078efe06 */
.L_x_1075:
[----:B------:R-:W-:Y:S05]  /*0ea0*/  BSYNC B0 ;  /* 0x0000000000007941 */ /* 0x000fea0003800000 */
.L_x_1074:
[----:B------:R-:W-:-:S04]  /*0eb0*/  F2FP.BF16.F32.PACK_AB R0, RZ, R0 ;  /* 0x00000000ff00723e */ /* 0x000fc800000010ff */
[----:B------:R-:W-:Y:S01]  /*0ec0*/  PRMT R24, R0, 0x7610, R24 ;  /* 0x0000761000187816 */ /* 0x000fe20000000018 */
[----:B------:R-:W-:Y:S06]  /*0ed0*/  BRA `(.L_x_1055) ;  /* 0x0000000000b47947 */ /* 0x000fec0003800000 */
.L_x_1067:
        /* <DEDUP_REMOVED lines=14> */
.L_x_1081:
[----:B------:R-:W-:Y:S05]  /*0fc0*/  BSYNC B0 ;  /* 0x0000000000007941 */ /* 0x000fea0003800000 */
.L_x_1080:
[----:B------:R-:W-:-:S04]  /*0fd0*/  F2FP.BF16.F32.PACK_AB R0, RZ, R0 ;  /* 0x00000000ff00723e */ /* 0x000fc800000010ff */
[----:B------:R-:W-:Y:S01]  /*0fe0*/  PRMT R24, R0, 0x7610, R24 ;  /* 0x0000761000187816 */ /* 0x000fe20000000018 */
[----:B------:R-:W-:Y:S06]  /*0ff0*/  BRA `(.L_x_1055) ;  /* 0x00000000006c7947 */ /* 0x000fec0003800000 */
.L_x_1054:
        /* <DEDUP_REMOVED lines=16> */
.L_x_1082:
[----:B------:R-:W-:Y:S01]  /*1100*/  PRMT R24, RZ, 0x7610, R24 ;  /* 0x00007610ff187816 */ /* 0x000fe20000000018 */
[----:B------:R-:W-:Y:S06]  /*1110*/  BRA `(.L_x_1055) ;  /* 0x0000000000247947 */ /* 0x000fec0003800000 */
.L_x_1079:
[----:B------:R-:W2:Y:S02]  /*1120*/  LDG.E.64 R4, desc[UR36][R4.64] ;  /* 0x0000002404047981 */ /* 0x000ea4000c1e1b00 */
[----:B--2---:R-:W0:Y:S02]  /*1130*/  I2F.U64 R0, R4 ;  /* 0x0000000400007312 */ /* 0x004e240000301000 */
[----:B0-----:R-:W-:-:S04]  /*1140*/  F2FP.BF16.F32.PACK_AB R0, RZ, R0 ;  /* 0x00000000ff00723e */ /* 0x001fc800000010ff */
[----:B------:R-:W-:Y:S01]  /*1150*/  PRMT R24, R0, 0x7610, R24 ;  /* 0x0000761000187816 */ /* 0x000fe20000000018 */
[----:B------:R-:W-:Y:S06]  /*1160*/  BRA `(.L_x_1055) ;  /* 0x0000000000107947 */ /* 0x000fec0003800000 */
.L_x_1078:
[----:B------:R-:W2:Y:S02]  /*1170*/  LDG.E R4, desc[UR36][R4.64] ;  /* 0x0000002404047981 */ /* 0x000ea4000c1e1900 */
[----:B--2---:R-:W-:-:S04]  /*1180*/  I2FP.F32.U32 R0, R4 ;  /* 0x0000000400007245 */ /* 0x004fc80000201000 */
[----:B------:R-:W-:-:S04]  /*1190*/  F2FP.BF16.F32.PACK_AB R0, RZ, R0 ;  /* 0x00000000ff00723e */ /* 0x000fc800000010ff */
[----:B------:R-:W-:-:S07]  /*11a0*/  PRMT R24, R0, 0x7610, R24 ;  /* 0x0000761000187816 */ /* 0x000fce0000000018 */
.L_x_1055:
[----:B0-----:R-:W0:Y:S01]  /*11b0*/  LDC.64 R4, c[0x0][0x228] ;  /* 0x00008a00ff047b82 */ /* 0x001e220000000a00 */
[----:B------:R-:W-:Y:S01]  /*11c0*/  PRMT R0, R19, 0x9910, RZ ;  /* 0x0000991013007816 */ /* 0x000fe200000000ff */
[----:B------:R-:W-:Y:S02]  /*11d0*/  ULDC UR4, c[0x0][0x23c] ;  /* 0x00008f0000047ab9 */ /* 0x000fe40000000800 */
[----:B------:R-:W-:Y:S01]  /*11e0*/  IMAD R17, R17, UR4, RZ ;  /* 0x0000000411117c24 */ /* 0x000fe2000f8e02ff */
[----:B------:R-:W-:-:S04]  /*11f0*/  ISETP.GT.AND P0, PT, R0, 0x9, PT ;  /* 0x000000090000780c */ /* 0x000fc80003f04270 */
[----:B0-----:R-:W-:-:S05]  /*1200*/  IADD3 R4, P1, R17, R4, RZ ;  /* 0x0000000411047210 */ /* 0x001fca0007f3e0ff */
[----:B------:R-:W-:-:S04]  /*1210*/  IMAD.X R5, RZ, RZ, R5, P1 ;  /* 0x000000ffff057224 */ /* 0x000fc800008e0605 */
        /* <DEDUP_REMOVED lines=14> */
.L_x_1086:
[----:B------:R-:W2:Y:S02]  /*1300*/  LDG.E.U8 R4, desc[UR36][R4.64] ;  /* 0x0000002404047981 */ /* 0x000ea4000c1e1100 */
[----:B--2---:R-:W-:-:S04]  /*1310*/  I2FP.F32.U32 R0, R4 ;  /* 0x0000000400007245 */ /* 0x004fc80000201000 */
[----:B------:R-:W-:-:S04]  /*1320*/  F2FP.BF16.F32.PACK_AB R0, RZ, R0 ;  /* 0x00000000ff00723e */ /* 0x000fc800000010ff */
[----:B------:R-:W-:Y:S01]  /*1330*/  PRMT R23, R0, 0x7610, R23 ;  /* 0x0000761000177816 */ /* 0x000fe20000000017 */
[----:B------:R-:W-:Y:S06]  /*1340*/  BRA `(.L_x_1088) ;  /* 0x0000000c00c87947 */ /* 0x000fec0003800000 */
.L_x_1085:
        /* <DEDUP_REMOVED lines=11> */
.L_x_1090:
[----:B------:R-:W2:Y:S02]  /*1400*/  LDG.E R4, desc[UR36][R4.64] ;  /* 0x0000002404047981 */ /* 0x000ea4000c1e1900 */
[----:B--2---:R-:W-:-:S04]  /*1410*/  I2FP.F32.S32 R0, R4 ;  /* 0x0000000400007245 */ /* 0x004fc80000201400 */
[----:B------:R-:W-:-:S04]  /*1420*/  F2FP.BF16.F32.PACK_AB R0, RZ, R0 ;  /* 0x00000000ff00723e */ /* 0x000fc800000010ff */
[----:B------:R-:W-:Y:S01]  /*1430*/  PRMT R23, R0, 0x7610, R23 ;  /* 0x0000761000177816 */ /* 0x000fe20000000017 */
[----:B------:R-:W-:Y:S06]  /*1440*/  BRA `(.L_x_1088) ;  /* 0x0000000c00887947 */ /* 0x000fec0003800000 */
.L_x_1089:
[----:B------:R-:W2:Y:S02]  /*1450*/  LDG.E.U16 R4, desc[UR36][R4.64] ;  /* 0x0000002404047981 */ /* 0x000ea4000c1e1500 */
[----:B--2---:R-:W0:Y:S02]  /*1460*/  I2F.S16 R0, R4 ;  /* 0x0000000400007306 */ /* 0x004e240000101400 */
[----:B0-----:R-:W-:-:S04]  /*1470*/  F2FP.BF16.F32.PACK_AB R0, RZ, R0 ;  /* 0x00000000ff00723e */ /* 0x001fc800000010ff */
[----:B------:R-:W-:Y:S01]  /*1480*/  PRMT R23, R0, 0x7610, R23 ;  /* 0x0000761000177816 */ /* 0x000fe20000000017 */
[----:B------:R-:W-:Y:S06]  /*1490*/  BRA `(.L_x_1088) ;  /* 0x0000000c00747947 */ /* 0x000fec0003800000 */
.L_x_1084:
        /* <DEDUP_REMOVED lines=9> */
.L_x_1092:
[----:B------:R-:W2:Y:S02]  /*1530*/  LDG.E.U16 R0, desc[UR36][R4.64] ;  /* 0x0000002404007981 */ /* 0x000ea4000c1e1500 */
[----:B--2---:R-:W-:-:S05]  /*1540*/  HADD2.F32 R0, -RZ, R0.H0_H0 ;  /* 0x20000000ff007230 */ /* 0x004fca0000004100 */
[----:B------:R-:W-:-:S04]  /*1550*/  F2FP.BF16.F32.PACK_AB R0, RZ, R0 ;  /* 0x00000000ff00723e */ /* 0x000fc800000010ff */
[----:B------:R-:W-:Y:S01]  /*1560*/  PRMT R23, R0, 0x7610, R23 ;  /* 0x0000761000177816 */ /* 0x000fe20000000017 */
[----:B------:R-:W-:Y:S06]  /*1570*/  BRA `(.L_x_1088) ;  /* 0x0000000c003c7947 */ /* 0x000fec0003800000 */
.L_x_1091:
        /* <DEDUP_REMOVED lines=9> */
.L_x_1094:
[----:B------:R-:W2:Y:S02]  /*1610*/  LDG.E.U16 R4, desc[UR36][R4.64] ;  /* 0x0000002404047981 */ /* 0x000ea4000c1e1500 */
[----:B--2---:R-:W-:-:S05]  /*1620*/  HADD2.F32 R0, -RZ, R4.H0_H0 ;  /* 0x20000004ff007230 */ /* 0x004fca0000004100 */
[----:B------:R-:W-:-:S04]  /*1630*/  F2FP.BF16.F32.PACK_AB R0, RZ, R0 ;  /* 0x00000000ff00723e */ /* 0x000fc800000010ff */
[----:B------:R-:W-:Y:S01]  /*1640*/  PRMT R23, R0, 0x7610, R23 ;  /* 0x0000761000177816 */ /* 0x000fe20000000017 */
[----:B------:R-:W-:Y:S06]  /*1650*/  BRA `(.L_x_1088) ;  /* 0x0000000c00047947 */ /* 0x000fec0003800000 */
.L_x_1093:
        /* <DEDUP_REMOVED lines=9> */
.L_x_1083:
        /* <DEDUP_REMOVED lines=14> */
.L_x_1097:
        /* <DEDUP_REMOVED lines=9> */
.L_x_1096:
        /* <DEDUP_REMOVED lines=28> */
.L_x_1099:
        /* <DEDUP_REMOVED lines=15> */
.L_x_1098:
[----:B------:R0:W5:Y:S01]  /*1b10*/  LDG.E.U16 R23, desc[UR36][R4.64] ;  /* 0x0000002404177981 */ /* 0x000162000c1e1500 */
[----:B------:R-:W-:Y:S05]  /*1b20*/  BRA `(.L_x_1088) ;  /* 0x0000000400d07947 */ /* 0x000fea0003800000 */
.L_x_1095:
        /* <DEDUP_REMOVED lines=13> */
.L_x_1102:
        /* <DEDUP_REMOVED lines=21> */
.L_x_1106:
[----:B------:R-:W-:Y:S05]  /*1d50*/  BSYNC B1 ;  /* 0x0000000000017941 */ /* 0x000fea0003800000 */
.L_x_1105:
[----:B------:R-:W-:Y:S01]  /*1d60*/  LEA R5, R0, 0x3b800000, 0x17 ;  /* 0x3b80000000057811 */ /* 0x000fe200078eb8ff */
[----:B------:R-:W-:-:S05]  /*1d70*/  IMAD.SHL.U32 R0, R3, 0x100000, RZ ;  /* 0x0010000003007824 */ /* 0x000fca00078e00ff */
[----:B------:R-:W-:-:S07]  /*1d80*/  LOP3.LUT R0, R5, R0, R6, 0xfe, !PT ;  /* 0x0000000005007212 */ /* 0x000fce00078efe06 */
.L_x_1104:
[----:B------:R-:W-:Y:S05]  /*1d90*/  BSYNC B0 ;  /* 0x0000000000007941 */ /* 0x000fea0003800000 */
.L_x_1103:
[----:B------:R-:W-:-:S04]  /*1da0*/  F2FP.BF16.F32.PACK_AB R0, RZ, R0 ;  /* 0x00000000ff00723e */ /* 0x000fc800000010ff */
[----:B------:R-:W-:Y:S01]  /*1db0*/  PRMT R23, R0, 0x7610, R23 ;  /* 0x0000761000177816 */ /* 0x000fe20000000017 */
[----:B------:R-:W-:Y:S06]  /*1dc0*/  BRA `(.L_x_1088) ;  /* 0x0000000400287947 */ /* 0x000fec0003800000 */
.L_x_1101:
        /* <DEDUP_REMOVED lines=21> */
.L_x_1110:
[----:B------:R-:W-:Y:S05]  /*1f20*/  BSYNC B1 ;  /* 0x0000000000017941 */ /* 0x000fea0003800000 */
.L_x_1109:
[----:B------:R-:W-:Y:S01]  /*1f30*/  LEA R5, R0, 0x37800000, 0x17 ;  /* 0x3780000000057811 */ /* 0x000fe200078eb8ff */
[----:B------:R-:W-:-:S05]  /*1f40*/  IMAD.SHL.U32 R0, R3, 0x200000, RZ ;  /* 0x0020000003007824 */ /* 0x000fca00078e00ff */
[----:B------:R-:W-:-:S07]  /*1f50*/  LOP3.LUT R0, R5, R0, R6, 0xfe, !PT ;  /* 0x0000000005007212 */ /* 0x000fce00078efe06 */
.L_x_1108:
[----:B------:R-:W-:Y:S05]  /*1f60*/  BSYNC B0 ;  /* 0x0000000000007941 */ /* 0x000fea0003800000 */
.L_x_1107:
[----:B------:R-:W-:-:S04]  /*1f70*/  F2FP.BF16.F32.PACK_AB R0, RZ, R0 ;  /* 0x00000000ff00723e */ /* 0x000fc800000010ff */
[----:B------:R-:W-:Y:S01]  /*1f80*/  PRMT R23, R0, 0x7610, R23 ;  /* 0x0000761000177816 */ /* 0x000fe20000000017 */
[----:B------:R-:W-:Y:S06]  /*1f90*/  BRA `(.L_x_1088) ;  /* 0x0000000000b47947 */ /* 0x000fec0003800000 */
.L_x_1100:
        /* <DEDUP_REMOVED lines=14> */
.L_x_1114:
[----:B------:R-:W-:Y:S05]  /*2080*/  BSYNC B0 ;  /* 0x0000000000007941 */ /* 0x000fea0003800000 */
.L_x_1113:
[----:B------:R-:W-:-:S04]  /*2090*/  F2FP.BF16.F32.PACK_AB R0, RZ, R0 ;  /* 0x00000000ff00723e */ /* 0x000fc800000010ff */
[----:B------:R-:W-:Y:S01]  /*20a0*/  PRMT R23, R0, 0x7610, R23 ;  /* 0x0000761000177816 */ /* 0x000fe20000000017 */
[----:B------:R-:W-:Y:S06]  /*20b0*/  BRA `(.L_x_1088) ;  /* 0x00000000006c7947 */ /* 0x000fec0003800000 */
.L_x_1087:
        /* <DEDUP_REMOVED lines=16> */
.L_x_1115:
[----:B------:R-:W-:Y:S01]  /*21c0*/  PRMT R23, RZ, 0x7610, R23 ;  /* 0x00007610ff177816 */ /* 0x000fe20000000017 */
[----:B------:R-:W-:Y:S06]  /*21d0*/  BRA `(.L_x_1088) ;  /* 0x0000000000247947 */ /* 0x000fec0003800000 */
.L_x_1112:
[----:B------:R-:W2:Y:S02]  /*21e0*/  LDG.E.64 R4, desc[UR36][R4.64] ;  /* 0x0000002404047981 */ /* 0x000ea4000c1e1b00 */
[----:B--2---:R-:W0:Y:S02]  /*21f0*/  I2F.U64 R0, R4 ;  /* 0x0000000400007312 */ /* 0x004e240000301000 */
[----:B0-----:R-:W-:-:S04]  /*2200*/  F2FP.BF16.F32.PACK_AB R0, RZ, R0 ;  /* 0x00000000ff00723e */ /* 0x001fc800000010ff */
[----:B------:R-:W-:Y:S01]  /*2210*/  PRMT R23, R0, 0x7610, R23 ;  /* 0x0000761000177816 */ /* 0x000fe20000000017 */
[----:B------:R-:W-:Y:S06]  /*2220*/  BRA `(.L_x_1088) ;  /* 0x0000000000107947 */ /* 0x000fec0003800000 */
.L_x_1111:
[----:B------:R-:W2:Y:S02]  /*2230*/  LDG.E R4, desc[UR36][R4.64] ;  /* 0x0000002404047981 */ /* 0x000ea4000c1e1900 */
[----:B--2---:R-:W-:-:S04]  /*2240*/  I2FP.F32.U32 R0, R4 ;  /* 0x0000000400007245 */ /* 0x004fc80000201000 */
[----:B------:R-:W-:-:S04]  /*2250*/  F2FP.BF16.F32.PACK_AB R0, RZ, R0 ;  /* 0x00000000ff00723e */ /* 0x000fc800000010ff */
[----:B------:R-:W-:-:S07]  /*2260*/  PRMT R23, R0, 0x7610, R23 ;  /* 0x0000761000177816 */ /* 0x000fce0000000017 */
.L_x_1088:
[----:B------:R-:W-:-:S07]  /*2270*/  VIADD R29, R29, 0x80 ;  /* 0x000000801d1d7836 */ /* 0x000fce0000000000 */
.L_x_1049:
[----:B------:R-:W-:Y:S05]  /*2280*/  BSYNC B6 ;  /* 0x0000000000067941 */ /* 0x000fea0003800000 */
.L_x_1048:
[----:B------:R-:W-:Y:S01]  /*2290*/  ISETP.GE.AND P0, PT, R29, R16, PT ;  /* 0x000000101d00720c */ /* 0x000fe20003f06270 */
[----:B------:R-:W-:Y:S01]  /*22a0*/  BSSY B6, `(.L_x_1116) ;  /* 0x000021e000067945 */ /* 0x000fe20003800000 */
[----:B------:R-:W-:-:S11]  /*22b0*/  PRMT R22, RZ, 0x7610, R22 ;  /* 0x00007610ff167816 */ /* 0x000fd60000000016 */
[----:B------:R-:W-:Y:S05]  /*22c0*/  @P0 BRA `(.L_x_1117) ;  /* 0x00000020006c0947 */ /* 0x000fea0003800000 */
[----:B0-----:R-:W0:Y:S01]  /*22d0*/  LDC.64 R4, c[0x0][0x220] ;  /* 0x00008800ff047b82 */ /* 0x001e220000000a00 */
        /* <DEDUP_REMOVED lines=21> */
.L_x_1121:
[----:B------:R-:W2:Y:S02]  /*2430*/  LDG.E.U8 R4, desc[UR36][R4.64] ;  /* 0x0000002404047981 */ /* 0x000ea4000c1e1100 */
[----:B--2---:R-:W-:-:S04]  /*2440*/  I2FP.F32.U32 R0, R4 ;  /* 0x0000000400007245 */ /* 0x004fc80000201000 */
[----:B------:R-:W-:-:S04]  /*2450*/  F2FP.BF16.F32.PACK_AB R0, RZ, R0 ;  /* 0x00000000ff00723e */ /* 0x000fc800000010ff */
[----:B------:R-:W-:Y:S01]  /*2460*/  PRMT R28, R0, 0x7610, R28 ;  /* 0x00007610001c7816 */ /* 0x000fe2000000001c */
[----:B------:R-:W-:Y:S06]  /*2470*/  BRA `(.L_x_1123) ;  /* 0x0000000c00cc7947 */ /* 0x000fec0003800000 */
.L_x_1120:
        /* <DEDUP_REMOVED lines=11> */
.L_x_1125:
[----:B------:R-:W2:Y:S02]  /*2530*/  LDG.E R4, desc[UR36][R4.64] ;  /* 0x0000002404047981 */ /* 0x000ea4000c1e1900 */
[----:B--2---:R-:W-:-:S04]  /*2540*/  I2FP.F32.S32 R0, R4 ;  /* 0x0000000400007245 */ /* 0x004fc80000201400 */
[----:B------:R-:W-:-:S04]  /*2550*/  F2FP.BF16.F32.PACK_AB R0, RZ, R0 ;  /* 0x00000000ff00723e */ /* 0x000fc800000010ff */
[----:B------:R-:W-:Y:S01]  /*2560*/  PRMT R28, R0, 0x7610, R28 ;  /* 0x00007610001c7816 */ /* 0x000fe2000000001c */
[----:B------:R-:W-:Y:S06]  /*2570*/  BRA `(.L_x_1123) ;  /* 0x0000000c008c7947 */ /* 0x000fec0003800000 */
.L_x_1124:
[----:B------:R-:W2:Y:S02]  /*2580*/  LDG.E.U16 R4, desc[UR36][R4.64] ;  /* 0x0000002404047981 */ /* 0x000ea4000c1e1500 */
[----:B--2---:R-:W0:Y:S02]  /*2590*/  I2F.S16 R0, R4 ;  /* 0x0000000400007306 */ /* 0x004e240000101400 */
[----:B0-----:R-:W-:-:S04]  /*25a0*/  F2FP.BF16.F32.PACK_AB R0, RZ, R0 ;  /* 0x00000000ff00723e */ /* 0x001fc800000010ff */
[----:B------:R-:W-:Y:S01]  /*25b0*/  PRMT R28, R0, 0x7610, R28 ;  /* 0x00007610001c7816 */ /* 0x000fe2000000001c */
[----:B------:R-:W-:Y:S06]  /*25c0*/  BRA `(.L_x_1123) ;  /* 0x0000000c00787947 */ /* 0x000fec0003800000 */
.L_x_1119:
        /* <DEDUP_REMOVED lines=9> */
.L_x_1127:
[----:B------:R-:W2:Y:S02]  /*2660*/  LDG.E.U16 R0, desc[UR36][R4.64] ;  /* 0x0000002404007981 */ /* 0x000ea4000c1e1500 */
[----:B--2---:R-:W-:-:S05]  /*2670*/  HADD2.F32 R0, -RZ, R0.H0_H0 ;  /* 0x20000000ff007230 */ /* 0x004fca0000004100 */
[----:B------:R-:W-:-:S04]  /*2680*/  F2FP.BF16.F32.PACK_AB R0, RZ, R0 ;  /* 0x00000000ff00723e */ /* 0x000fc800000010ff */
[----:B------:R-:W-:Y:S01]  /*2690*/  PRMT R28, R0, 0x7610, R28 ;  /* 0x00007610001c7816 */ /* 0x000fe2000000001c */
[----:B------:R-:W-:Y:S06]  /*26a0*/  BRA `(.L_x_1123) ;  /* 0x0000000c00407947 */ /* 0x000fec0003800000 */
.L_x_1126:
        /* <DEDUP_REMOVED lines=9> */
.L_x_1129:
[----:B------:R-:W2:Y:S02]  /*2740*/  LDG.E.U16 R4, desc[UR36][R4.64] ;  /* 0x0000002404047981 */ /* 0x000ea4000c1e1500 */
[----:B--2---:R-:W-:-:S05]  /*2750*/  HADD2.F32 R0, -RZ, R4.H0_H0 ;  /* 0x20000004ff007230 */ /* 0x004fca0000004100 */
[----:B------:R-:W-:-:S04]  /*2760*/  F2FP.BF16.F32.PACK_AB R0, RZ, R0 ;  /* 0x00000000ff00723e */ /* 0x000fc800000010ff */
[----:B------:R-:W-:Y:S01]  /*2770*/  PRMT R28, R0, 0x7610, R28 ;  /* 0x00007610001c7816 */ /* 0x000fe2000000001c */
[----:B------:R-:W-:Y:S06]  /*2780*/  BRA `(.L_x_1123) ;  /* 0x0000000c00087947 */ /* 0x000fec0003800000 */
.L_x_1128:
        /* <DEDUP_REMOVED lines=9> */
.L_x_1118:
        /* <DEDUP_REMOVED lines=14> */
.L_x_1132:
        /* <DEDUP_REMOVED lines=9> */
.L_x_1131:
        /* <DEDUP_REMOVED lines=28> */
.L_x_1134:
[----:B------:R-:W2:Y:S02]  /*2b50*/  LDG.E.U8 R4, desc[UR36][R4.64] ;  /* 0x0000002404047981 */ /* 0x000ea4000c1e1100 */
[----:B--2---:R-:W-:-:S05]  /*2b60*/  IMAD.SHL.U32 R0, R4, 0x2000000, RZ ;  /* 0x0200000004007824 */ /* 0x004fca00078e00ff */
[----:B------:R-:W-:-:S13]  /*2b70*/  ISETP.GE.U32.AND P0, PT, R0, 0x8000000, PT ;  /* 0x080000000000780c */ /* 0x000fda0003f06070 */
[C---:B------:R-:W-:Y:S02]  /*2b80*/  @P0 IMAD.SHL.U32 R3, R4.reuse, 0x200000, RZ ;  /* 0x0020000004030824 */ /* 0x040fe400078e00ff */
[----:B------:R-:W-:-:S03]  /*2b90*/  @!P0 IMAD.SHL.U32 R0, R4, 0x100, RZ ;  /* 0x0000010004008824 */ /* 0x000fc600078e00ff */
[----:B------:R-:W-:Y:S02]  /*2ba0*/  @P0 LOP3.LUT R3, R3, 0xfe00000, RZ, 0xc0, !PT ;  /* 0x0fe0000003030812 */ /* 0x000fe400078ec0ff */
        /* <DEDUP_REMOVED lines=10> */
.L_x_1133:
[----:B------:R0:W5:Y:S01]  /*2c50*/  LDG.E.U16 R28, desc[UR36][R4.64] ;  /* 0x00000024041c7981 */ /* 0x000162000c1e1500 */
[----:B------:R-:W-:Y:S05]  /*2c60*/  BRA `(.L_x_1123) ;  /* 0x0000000400d07947 */ /* 0x000fea0003800000 */
.L_x_1130:
        /* <DEDUP_REMOVED lines=13> */
.L_x_1137:
        /* <DEDUP_REMOVED lines=21> */
.L_x_1141:
[----:B------:R-:W-:Y:S05]  /*2e90*/  BSYNC B1 ;  /* 0x0000000000017941 */ /* 0x000fea0003800000 */
.L_x_1140:
[----:B------:R-:W-:Y:S01]  /*2ea0*/  LEA R5, R0, 0x3b800000, 0x17 ;  /* 0x3b80000000057811 */ /* 0x000fe200078eb8ff */
[----:B------:R-:W-:-:S05]  /*2eb0*/  IMAD.SHL.U32 R0, R3, 0x100000, RZ ;  /* 0x0010000003007824 */ /* 0x000fca00078e00ff */
[----:B------:R-:W-:-:S07]  /*2ec0*/  LOP3.LUT R0, R5, R0, R6, 0xfe, !PT ;  /* 0x0000000005007212 */ /* 0x000fce00078efe06 */
.L_x_1139:
[----:B------:R-:W-:Y:S05]  /*2ed0*/  BSYNC B0 ;  /* 0x0000000000007941 */ /* 0x000fea0003800000 */
.L_x_1138:
[----:B------:R-:W-:-:S04]  /*2ee0*/  F2FP.BF16.F32.PACK_AB R0, RZ, R0 ;  /* 0x00000000ff00723e */ /* 0x000fc800000010ff */
[----:B------:R-:W-:Y:S01]  /*2ef0*/  PRMT R28, R0, 0x7610, R28 ;  /* 0x00007610001c7816 */ /* 0x000fe2000000001c */
[----:B------:R-:W-:Y:S06]  /*2f00*/  BRA `(.L_x_1123) ;  /* 0x0000000400287947 */ /* 0x000fec0003800000 */
.L_x_1136:
        /* <DEDUP_REMOVED lines=21> */
.L_x_1145:
[----:B------:R-:W-:Y:S05]  /*3060*/  BSYNC B1 ;  /* 0x0000000000017941 */ /* 0x000fea0003800000 */
.L_x_1144:
[----:B------:R-:W-:Y:S01]  /*3070*/  LEA R5, R0, 0x37800000, 0x17 ;  /* 0x3780000000057811 */ /* 0x000fe200078eb8ff */
[----:B------:R-:W-:-:S05]  /*3080*/  IMAD.SHL.U32 R0, R3, 0x200000, RZ ;  /* 0x0020000003007824 */ /* 0x000fca00078e00ff */
[----:B------:R-:W-:-:S07]  /*3090*/  LOP3.LUT R0, R5, R0, R6, 0xfe, !PT ;  /* 0x0000000005007212 */ /* 0x000fce00078efe06 */
.L_x_1143:
[----:B------:R-:W-:Y:S05]  /*30a0*/  BSYNC B0 ;  /* 0x0000000000007941 */ /* 0x000fea0003800000 */
.L_x_1142:
[----:B------:R-:W-:-:S04]  /*30b0*/  F2FP.BF16.F32.PACK_AB R0, RZ, R0 ;  /* 0x00000000ff00723e */ /* 0x000fc800000010ff */
[----:B------:R-:W-:Y:S01]  /*30c0*/  PRMT R28, R0, 0x7610, R28 ;  /* 0x00007610001c7816 */ /* 0x000fe2000000001c */
[----:B------:R-:W-:Y:S06]  /*30d0*/  BRA `(.L_x_1123) ;  /* 0x0000000000b47947 */ /* 0x000fec0003800000 */
.L_x_1135:
        /* <DEDUP_REMOVED lines=14> */
.L_x_1149:
[----:B------:R-:W-:Y:S05]  /*31c0*/  BSYNC B0 ;  /* 0x0000000000007941 */ /* 0x000fea0003800000 */
.L_x_1148:
[----:B------:R-:W-:-:S04]  /*31d0*/  F2FP.BF16.F32.PACK_AB R0, RZ, R0 ;  /* 0x00000000ff00723e */ /* 0x000fc800000010ff */
[----:B------:R-:W-:Y:S01]  /*31e0*/  PRMT R28, R0, 0x7610, R28 ;  /* 0x00007610001c7816 */ /* 0x000fe2000000001c */
[----:B------:R-:W-:Y:S06]  /*31f0*/  BRA `(.L_x_1123) ;  /* 0x00000000006c7947 */ /* 0x000fec0003800000 */
.L_x_1122:
        /* <DEDUP_REMOVED lines=16> */
.L_x_1150:
[----:B------:R-:W-:Y:S01]  /*3300*/  PRMT R28, RZ, 0x7610, R28 ;  /* 0x00007610ff1c7816 */ /* 0x000fe2000000001c */
[----:B------:R-:W-:Y:S06]  /*3310*/  BRA `(.L_x_1123) ;  /* 0x0000000000247947 */ /* 0x000fec0003800000 */
.L_x_1147:
[----:B------:R-:W2:Y:S02]  /*3320*/  LDG.E.64 R4, desc[UR36][R4.64] ;  /* 0x0000002404047981 */ /* 0x000ea4000c1e1b00 */
[----:B--2---:R-:W0:Y:S02]  /*3330*/  I2F.U64 R0, R4 ;  /* 0x0000000400007312 */ /* 0x004e240000301000 */
[----:B0-----:R-:W-:-:S04]  /*3340*/  F2FP.BF16.F32.PACK_AB R0, RZ, R0 ;  /* 0x00000000ff00723e */ /* 0x001fc800000010ff */
[----:B------:R-:W-:Y:S01]  /*3350*/  PRMT R28, R0, 0x7610, R28 ;  /* 0x00007610001c7816 */ /* 0x000fe2000000001c */
[----:B------:R-:W-:Y:S06]  /*3360*/  BRA `(.L_x_1123) ;  /* 0x0000000000107947 */ /* 0x000fec0003800000 */
.L_x_1146:
[----:B------:R-:W2:Y:S02]  /*3370*/  LDG.E R4, desc[UR36][R4.64] ;  /* 0x0000002404047981 */ /* 0x000ea4000c1e1900 */
[----:B--2---:R-:W-:-:S04]  /*3380*/  I2FP.F32.U32 R0, R4 ;  /* 0x0000000400007245 */ /* 0x004fc80000201000 */
[----:B------:R-:W-:-:S04]  /*3390*/  F2FP.BF16.F32.PACK_AB R0, RZ, R0 ;  /* 0x00000000ff00723e */ /* 0x000fc800000010ff */
[----:B------:R-:W-:-:S07]  /*33a0*/  PRMT R28, R0, 0x7610, R28 ;  /* 0x00007610001c7816 */ /* 0x000fce000000001c */
.L_x_1123:
        /* <DEDUP_REMOVED lines=21> */
.L_x_1154:
[----:B------:R-:W2:Y:S02]  /*3500*/  LDG.E.U8 R4, desc[UR36][R4.64] ;  /* 0x0000002404047981 */ /* 0x000ea4000c1e1100 */
[----:B--2---:R-:W-:-:S04]  /*3510*/  I2FP.F32.U32 R0, R4 ;  /* 0x0000000400007245 */ /* 0x004fc80000201000 */
[----:B------:R-:W-:-:S04]  /*3520*/  F2FP.BF16.F32.PACK_AB R0, RZ, R0 ;  /* 0x00000000ff00723e */ /* 0x000fc800000010ff */
[----:B------:R-:W-:Y:S01]  /*3530*/  PRMT R22, R0, 0x7610, R22 ;  /* 0x0000761000167816 */ /* 0x000fe20000000016 */
[----:B------:R-:W-:Y:S06]  /*3540*/  BRA `(.L_x_1156) ;  /* 0x0000000c00c87947 */ /* 0x000fec0003800000 */
.L_x_1153:
        /* <DEDUP_REMOVED lines=11> */
.L_x_1158:
[----:B------:R-:W2:Y:S02]  /*3600*/  LDG.E R4, desc[UR36][R4.64] ;  /* 0x0000002404047981 */ /* 0x000ea4000c1e1900 */
[----:B--2---:R-:W-:-:S04]  /*3610*/  I2FP.F32.S32 R0, R4 ;  /* 0x0000000400007245 */ /* 0x004fc80000201400 */
[----:B------:R-:W-:-:S04]  /*3620*/  F2FP.BF16.F32.PACK_AB R0, RZ, R0 ;  /* 0x00000000ff00723e */ /* 0x000fc800000010ff */
[----:B------:R-:W-:Y:S01]  /*3630*/  PRMT R22, R0, 0x7610, R22 ;  /* 0x0000761000167816 */ /* 0x000fe20000000016 */
[----:B------:R-:W-:Y:S06]  /*3640*/  BRA `(.L_x_1156) ;  /* 0x0000000c00887947 */ /* 0x000fec0003800000 */
.L_x_1157:
[----:B------:R-:W2:Y:S02]  /*3650*/  LDG.E.U16 R4, desc[UR36][R4.64] ;  /* 0x0000002404047981 */ /* 0x000ea4000c1e1500 */
[----:B--2---:R-:W0:Y:S02]  /*3660*/  I2F.S16 R0, R4 ;  /* 0x0000000400007306 */ /* 0x004e240000101400 */
[----:B0-----:R-:W-:-:S04]  /*3670*/  F2FP.BF16.F32.PACK_AB R0, RZ, R0 ;  /* 0x00000000ff00723e */ /* 0x001fc800000010ff */
[----:B------:R-:W-:Y:S01]  /*3680*/  PRMT R22, R0, 0x7610, R22 ;  /* 0x0000761000167816 */ /* 0x000fe20000000016 */
[----:B------:R-:W-:Y:S06]  /*3690*/  BRA `(.L_x_1156) ;  /* 0x0000000c00747947 */ /* 0x000fec0003800000 */
.L_x_1152:
        /* <DEDUP_REMOVED lines=9> */
.L_x_1160:
[----:B------:R-:W2:Y:S02]  /*3730*/  LDG.E.U16 R0, desc[UR36][R4.64] ;  /* 0x0000002404007981 */ /* 0x000ea4000c1e1500 */
[----:B--2---:R-:W-:-:S05]  /*3740*/  HADD2.F32 R0, -RZ, R0.H0_H0 ;  /* 0x20000000ff007230 */ /* 0x004fca0000004100 */
[----:B------:R-:W-:-:S04]  /*3750*/  F2FP.BF16.F32.PACK_AB R0, RZ, R0 ;  /* 0x00000000ff00723e */ /* 0x000fc800000010ff */
[----:B------:R-:W-:Y:S01]  /*3760*/  PRMT R22, R0, 0x7610, R22 ;  /* 0x0000761000167816 */ /* 0x000fe20000000016 */
[----:B------:R-:W-:Y:S06]  /*3770*/  BRA `(.L_x_1156) ;  /* 0x0000000c003c7947 */ /* 0x000fec0003800000 */
.L_x_1159:
        /* <DEDUP_REMOVED lines=9> */
.L_x_1162:
[----:B------:R-:W2:Y:S02]  /*3810*/  LDG.E.U16 R4, desc[UR36][R4.64] ;  /* 0x0000002404047981 */ /* 0x000ea4000c1e1500 */
[----:B--2---:R-:W-:-:S05]  /*3820*/  HADD2.F32 R0, -RZ, R4.H0_H0 ;  /* 0x20000004ff007230 */ /* 0x004fca0000004100 */
[----:B------:R-:W-:-:S04]  /*3830*/  F2FP.BF16.F32.PACK_AB R0, RZ, R0 ;  /* 0x00000000ff00723e */ /* 0x000fc800000010ff */
[----:B------:R-:W-:Y:S01]  /*3840*/  PRMT R22, R0, 0x7610, R22 ;  /* 0x0000761000167816 */ /* 0x000fe20000000016 */
[----:B------:R-:W-:Y:S06]  /*3850*/  BRA `(.L_x_1156) ;  /* 0x0000000c00047947 */ /* 0x000fec0003800000 */
.L_x_1161:
        /* <DEDUP_REMOVED lines=9> */
.L_x_1151:
        /* <DEDUP_REMOVED lines=14> */
.L_x_1165:
        /* <DEDUP_REMOVED lines=9> */
.L_x_1164:
        /* <DEDUP_REMOVED lines=28> */
.L_x_1167:
        /* <DEDUP_REMOVED lines=15> */
.L_x_1166:
[----:B------:R0:W5:Y:S01]  /*3d10*/  LDG.E.U16 R22, desc[UR36][R4.64] ;  /* 0x0000002404167981 */ /* 0x000162000c1e1500 */
[----:B------:R-:W-:Y:S05]  /*3d20*/  BRA `(.L_x_1156) ;  /* 0x0000000400d07947 */ /* 0x000fea0003800000 */
.L_x_1163:
        /* <DEDUP_REMOVED lines=13> */
.L_x_1170:
        /* <DEDUP_REMOVED lines=21> */
.L_x_1174:
[----:B------:R-:W-:Y:S05]  /*3f50*/  BSYNC B1 ;  /* 0x0000000000017941 */ /* 0x000fea0003800000 */
.L_x_1173:
[----:B------:R-:W-:Y:S01]  /*3f60*/  LEA R5, R0, 0x3b800000, 0x17 ;  /* 0x3b80000000057811 */ /* 0x000fe200078eb8ff */
[----:B------:R-:W-:-:S05]  /*3f70*/  IMAD.SHL.U32 R0, R3, 0x100000, RZ ;  /* 0x0010000003007824 */ /* 0x000fca00078e00ff */
[----:B------:R-:W-:-:S07]  /*3f80*/  LOP3.LUT R0, R5, R0, R6, 0xfe, !PT ;  /* 0x0000000005007212 */ /* 0x000fce00078efe06 */
.L_x_1172:
[----:B------:R-:W-:Y:S05]  /*3f90*/  BSYNC B0 ;  /* 0x0000000000007941 */ /* 0x000fea0003800000 */
.L_x_1171:
[----:B------:R-:W-:-:S04]  /*3fa0*/  F2FP.BF16.F32.PACK_AB R0, RZ, R0 ;  /* 0x00000000ff00723e */ /* 0x000fc800000010ff */
[----:B------:R-:W-:Y:S01]  /*3fb0*/  PRMT R22, R0, 0x7610, R22 ;  /* 0x0000761000167816 */ /* 0x000fe20000000016 */
[----:B------:R-:W-:Y:S06]  /*3fc0*/  BRA `(.L_x_1156) ;  /* 0x0000000400287947 */ /* 0x000fec0003800000 */
.L_x_1169:
        /* <DEDUP_REMOVED lines=21> */
.L_x_1178:
[----:B------:R-:W-:Y:S05]  /*4120*/  BSYNC B1 ;  /* 0x0000000000017941 */ /* 0x000fea0003800000 */
.L_x_1177:
[----:B------:R-:W-:Y:S01]  /*4130*/  LEA R5, R0, 0x37800000, 0x17 ;  /* 0x3780000000057811 */ /* 0x000fe200078eb8ff */
[----:B------:R-:W-:-:S05]  /*4140*/  IMAD.SHL.U32 R0, R3, 0x200000, RZ ;  /* 0x0020000003007824 */ /* 0x000fca00078e00ff */
[----:B------:R-:W-:-:S07]  /*4150*/  LOP3.LUT R0, R5, R0, R6, 0xfe, !PT ;  /* 0x0000000005007212 */ /* 0x000fce00078efe06 */
.L_x_1176:
[----:B------:R-:W-:Y:S05]  /*4160*/  BSYNC B0 ;  /* 0x0000000000007941 */ /* 0x000fea0003800000 */
.L_x_1175:
[----:B------:R-:W-:-:S04]  /*4170*/  F2FP.BF16.F32.PACK_AB R0, RZ, R0 ;  /* 0x00000000ff00723e */ /* 0x000fc800000010ff */
[----:B------:R-:W-:Y:S01]  /*4180*/  PRMT R22, R0, 0x7610, R22 ;  /* 0x0000761000167816 */ /* 0x000fe20000000016 */
[----:B------:R-:W-:Y:S06]  /*4190*/  BRA `(.L_x_1156) ;  /* 0x0000000000b47947 */ /* 0x000fec0003800000 */
.L_x_1168:
        /* <DEDUP_REMOVED lines=14> */
.L_x_1182:
[----:B------:R-:W-:Y:S05]  /*4280*/  BSYNC B0 ;  /* 0x0000000000007941 */ /* 0x000fea0003800000 */
.L_x_1181:
[----:B------:R-:W-:-:S04]  /*4290*/  F2FP.BF16.F32.PACK_AB R0, RZ, R0 ;  /* 0x00000000ff00723e */ /* 0x000fc800000010ff */
[----:B------:R-:W-:Y:S01]  /*42a0*/  PRMT R22, R0, 0x7610, R22 ;  /* 0x0000761000167816 */ /* 0x000fe20000000016 */
[----:B------:R-:W-:Y:S06]  /*42b0*/  BRA `(.L_x_1156) ;  /* 0x00000000006c7947 */ /* 0x000fec0003800000 */
.L_x_1155:
        /* <DEDUP_REMOVED lines=16> */
.L_x_1183:
[----:B------:R-:W-:Y:S01]  /*43c0*/  PRMT R22, RZ, 0x7610, R22 ;  /* 0x00007610ff167816 */ /* 0x000fe20000000016 */
[----:B------:R-:W-:Y:S06]  /*43d0*/  BRA `(.L_x_1156) ;  /* 0x0000000000247947 */ /* 0x000fec0003800000 */
.L_x_1180:
[----:B------:R-:W2:Y:S02]  /*43e0*/  LDG.E.64 R4, desc[UR36][R4.64] ;  /* 0x0000002404047981 */ /* 0x000ea4000c1e1b00 */
[----:B--2---:R-:W0:Y:S02]  /*43f0*/  I2F.U64 R0, R4 ;  /* 0x0000000400007312 */ /* 0x004e240000301000 */
[----:B0-----:R-:W-:-:S04]  /*4400*/  F2FP.BF16.F32.PACK_AB R0, RZ, R0 ;  /* 0x00000000ff00723e */ /* 0x001fc800000010ff */
[----:B------:R-:W-:Y:S01]  /*4410*/  PRMT R22, R0, 0x7610, R22 ;  /* 0x0000761000167816 */ /* 0x000fe20000000016 */
[----:B------:R-:W-:Y:S06]  /*4420*/  BRA `(.L_x_1156) ;  /* 0x0000000000107947 */ /* 0x000fec0003800000 */
.L_x_1179:
[----:B------:R-:W2:Y:S02]  /*4430*/  LDG.E R4, desc[UR36][R4.64] ;  /* 0x0000002404047981 */ /* 0x000ea4000c1e1900 */
[----:B--2---:R-:W-:-:S04]  /*4440*/  I2FP.F32.U32 R0, R4 ;  /* 0x0000000400007245 */ /* 0x004fc80000201000 */
[----:B------:R-:W-:-:S04]  /*4450*/  F2FP.BF16.F32.PACK_AB R0, RZ, R0 ;  /* 0x00000000ff00723e */ /* 0x000fc800000010ff */
[----:B------:R-:W-:-:S07]  /*4460*/  PRMT R22, R0, 0x7610, R22 ;  /* 0x0000761000167816 */ /* 0x000fce0000000016 */
.L_x_1156:
[----:B------:R-:W-:-:S07]  /*4470*/  VIADD R29, R29, 0x80 ;  /* 0x000000801d1d7836 */ /* 0x000fce0000000000 */
.L_x_1117:
[----:B------:R-:W-:Y:S05]  /*4480*/  BSYNC B6 ;  /* 0x0000000000067941 */ /* 0x000fea0003800000 */
.L_x_1116:
[----:B------:R-:W-:Y:S01]  /*4490*/  ISETP.GE.AND P0, PT, R29, R16, PT ;  /* 0x000000101d00720c */ /* 0x000fe20003f06270 */
[----:B------:R-:W-:Y:S01]  /*44a0*/  BSSY B6, `(.L_x_1184) ;  /* 0x000021f000067945 */ /* 0x000fe20003800000 */
[----:B------:R-:W-:Y:S02]  /*44b0*/  PRMT R18, RZ, 0x7610, R18 ;  /* 0x00007610ff127816 */ /* 0x000fe40000000012 */
[----:B------:R-:W-:Y:S02]  /*44c0*/  PRMT R17, RZ, 0x7610, R17 ;  /* 0x00007610ff117816 */ /* 0x000fe40000000011 */
[----:B------:R-:W-:-:S07]  /*44d0*/  PRMT R27, RZ, 0x7610, R27 ;  /* 0x00007610ff1b7816 */ /* 0x000fce000000001b */
        /* <DEDUP_REMOVED lines=23> */
.L_x_1189:
[----:B------:R-:W2:Y:S02]  /*4650*/  LDG.E.U8 R4, desc[UR36][R4.64] ;  /* 0x0000002404047981 */ /* 0x000ea4000c1e1100 */
[----:B--2---:R-:W-:-:S04]  /*4660*/  I2FP.F32.U32 R0, R4 ;  /* 0x0000000400007245 */ /* 0x004fc80000201000 */
[----:B------:R-:W-:-:S04]  /*4670*/  F2FP.BF16.F32.PACK_AB R0, RZ, R0 ;  /* 0x00000000ff00723e */ /* 0x000fc800000010ff */
[----:B------:R-:W-:Y:S01]  /*4680*/  PRMT R17, R0, 0x7610, R17 ;  /* 0x0000761000117816 */ /* 0x000fe20000000011 */
[----:B------:R-:W-:Y:S06]  /*4690*/  BRA `(.L_x_1191) ;  /* 0x0000000c00c87947 */ /* 0x000fec0003800000 */
.L_x_1188:
        /* <DEDUP_REMOVED lines=11> */
.L_x_1193:
[----:B------:R-:W2:Y:S02]  /*4750*/  LDG.E R4, desc[UR36][R4.64] ;  /* 0x0000002404047981 */ /* 0x000ea4000c1e1900 */
[----:B--2---:R-:W-:-:S04]  /*4760*/  I2FP.F32.S32 R0, R4 ;  /* 0x0000000400007245 */ /* 0x004fc80000201400 */
[----:B------:R-:W-:-:S04]  /*4770*/  F2FP.BF16.F32.PACK_AB R0, RZ, R0 ;  /* 0x00000000ff00723e */ /* 0x000fc800000010ff */
[----:B------:R-:W-:Y:S01]  /*4780*/  PRMT R17, R0, 0x7610, R17 ;  /* 0x0000761000117816 */ /* 0x000fe20000000011 */
[----:B------:R-:W-:Y:S06]  /*4790*/  BRA `(.L_x_1191) ;  /* 0x0000000c00887947 */ /* 0x000fec0003800000 */
.L_x_1192:
[----:B------:R-:W2:Y:S02]  /*47a0*/  LDG.E.U16 R4, desc[UR36][R4.64] ;  /* 0x0000002404047981 */ /* 0x000ea4000c1e1500 */
[----:B--2---:R-:W0:Y:S02]  /*47b0*/  I2F.S16 R0, R4 ;  /* 0x0000000400007306 */ /* 0x004e240000101400 */
[----:B0-----:R-:W-:-:S04]  /*47c0*/  F2FP.BF16.F32.PACK_AB R0, RZ, R0 ;  /* 0x00000000ff00723e */ /* 0x001fc800000010ff */
[----:B------:R-:W-:Y:S01]  /*47d0*/  PRMT R17, R0, 0x7610, R17 ;  /* 0x0000761000117816 */ /* 0x000fe20000000011 */
[----:B------:R-:W-:Y:S06]  /*47e0*/  BRA `(.L_x_1191) ;  /* 0x0000000c00747947 */ /* 0x000fec0003800000 */
.L_x_1187:
        /* <DEDUP_REMOVED lines=9> */
.L_x_1195:
[----:B------:R-:W2:Y:S02]  /*4880*/  LDG.E.U16 R0, desc[UR36][R4.64] ;  /* 0x0000002404007981 */ /* 0x000ea4000c1e1500 */
[----:B--2---:R-:W-:-:S05]  /*4890*/  HADD2.F32 R0, -RZ, R0.H0_H0 ;  /* 0x20000000ff007230 */ /* 0x004fca0000004100 */
[----:B------:R-:W-:-:S04]  /*48a0*/  F2FP.BF16.F32.PACK_AB R0, RZ, R0 ;  /* 0x00000000ff00723e */ /* 0x000fc800000010ff */
[----:B------:R-:W-:Y:S01]  /*48b0*/  PRMT R17, R0, 0x7610, R17 ;  /* 0x0000761000117816 */ /* 0x000fe20000000011 */
[----:B------:R-:W-:Y:S06]  /*48c0*/  BRA `(.L_x_1191) ;  /* 0x0000000c003c7947 */ /* 0x000fec0003800000 */
.L_x_1194:
        /* <DEDUP_REMOVED lines=9> */
.L_x_1197:
[----:B------:R-:W2:Y:S02]  /*4960*/  LDG.E.U16 R4, desc[UR36][R4.64] ;  /* 0x0000002404047981 */ /* 0x000ea4000c1e1500 */
[----:B--2---:R-:W-:-:S05]  /*4970*/  HADD2.F32 R0, -RZ, R4.H0_H0 ;  /* 0x20000004ff007230 */ /* 0x004fca0000004100 */
[----:B------:R-:W-:-:S04]  /*4980*/  F2FP.BF16.F32.PACK_AB R0, RZ, R0 ;  /* 0x00000000ff00723e */ /* 0x000fc800000010ff */
[----:B------:R-:W-:Y:S01]  /*4990*/  PRMT R17, R0, 0x7610, R17 ;  /* 0x0000761000117816 */ /* 0x000fe20000000011 */
[----:B------:R-:W-:Y:S06]  /*49a0*/  BRA `(.L_x_1191) ;  /* 0x0000000c00047947 */ /* 0x000fec0003800000 */
.L_x_1196:
        /* <DEDUP_REMOVED lines=9> */
.L_x_1186:
        /* <DEDUP_REMOVED lines=14> */
.L_x_1200:
        /* <DEDUP_REMOVED lines=9> */
.L_x_1199:
        /* <DEDUP_REMOVED lines=28> */
.L_x_1202:
        /* <DEDUP_REMOVED lines=15> */
.L_x_1201:
[----:B------:R0:W5:Y:S01]  /*4e60*/  LDG.E.U16 R17, desc[UR36][R4.64] ;  /* 0x0000002404117981 */ /* 0x000162000c1e1500 */
[----:B------:R-:W-:Y:S05]  /*4e70*/  BRA `(.L_x_1191) ;  /* 0x0000000400d07947 */ /* 0x000fea0003800000 */
.L_x_1198:
        /* <DEDUP_REMOVED lines=13> */
.L_x_1205:
        /* <DEDUP_REMOVED lines=21> */
.L_x_1209:
[----:B------:R-:W-:Y:S05]  /*50a0*/  BSYNC B1 ;  /* 0x0000000000017941 */ /* 0x000fea0003800000 */
.L_x_1208:
[----:B------:R-:W-:Y:S01]  /*50b0*/  LEA R5, R0, 0x3b800000, 0x17 ;  /* 0x3b80000000057811 */ /* 0x000fe200078eb8ff */
[----:B------:R-:W-:-:S05]  /*50c0*/  IMAD.SHL.U32 R0, R3, 0x100000, RZ ;  /* 0x0010000003007824 */ /* 0x000fca00078e00ff */
[----:B------:R-:W-:-:S07]  /*50d0*/  LOP3.LUT R0, R5, R0, R6, 0xfe, !PT ;  /* 0x0000000005007212 */ /* 0x000fce00078efe06 */
.L_x_1207:
[----:B------:R-:W-:Y:S05]  /*50e0*/  BSYNC B0 ;  /* 0x0000000000007941 */ /* 0x000fea0003800000 */
.L_x_1206:
[----:B------:R-:W-:-:S04]  /*50f0*/  F2FP.BF16.F32.PACK_AB R0, RZ, R0 ;  /* 0x00000000ff00723e */ /* 0x000fc800000010ff */
[----:B------:R-:W-:Y:S01]  /*5100*/  PRMT R17, R0, 0x7610, R17 ;  /* 0x0000761000117816 */ /* 0x000fe20000000011 */
[----:B------:R-:W-:Y:S06]  /*5110*/  BRA `(.L_x_1191) ;  /* 0x0000000400287947 */ /* 0x000fec0003800000 */
.L_x_1204:
        /* <DEDUP_REMOVED lines=21> */
.L_x_1213:
[----:B------:R-:W-:Y:S05]  /*5270*/  BSYNC B1 ;  /* 0x0000000000017941 */ /* 0x000fea0003800000 */
.L_x_1212:
[----:B------:R-:W-:Y:S01]  /*5280*/  LEA R5, R0, 0x37800000, 0x17 ;  /* 0x3780000000057811 */ /* 0x000fe200078eb8ff */
[----:B------:R-:W-:-:S05]  /*5290*/  IMAD.SHL.U32 R0, R3, 0x200000, RZ ;  /* 0x0020000003007824 */ /* 0x000fca00078e00ff */
[----:B------:R-:W-:-:S07]  /*52a0*/  LOP3.LUT R0, R5, R0, R6, 0xfe, !PT ;  /* 0x0000000005007212 */ /* 0x000fce00078efe06 */
.L_x_1211:
[----:B------:R-:W-:Y:S05]  /*52b0*/  BSYNC B0 ;  /* 0x0000000000007941 */ /* 0x000fea0003800000 */
.L_x_1210:
[----:B------:R-:W-:-:S04]  /*52c0*/  F2FP.BF16.F32.PACK_AB R0, RZ, R0 ;  /* 0x00000000ff00723e */ /* 0x000fc800000010ff */
[----:B------:R-:W-:Y:S01]  /*52d0*/  PRMT R17, R0, 0x7610, R17 ;  /* 0x0000761000117816 */ /* 0x000fe20000000011 */
[----:B------:R-:W-:Y:S06]  /*52e0*/  BRA `(.L_x_1191) ;  /* 0x0000000000b47947 */ /* 0x000fec0003800000 */
.L_x_1203:
        /* <DEDUP_REMOVED lines=14> */
.L_x_1217:
[----:B------:R-:W-:Y:S05]  /*53d0*/  BSYNC B0 ;  /* 0x0000000000007941 */ /* 0x000fea0003800000 */
.L_x_1216:
[----:B------:R-:W-:-:S04]  /*53e0*/  F2FP.BF16.F32.PACK_AB R0, RZ, R0 ;  /* 0x00000000ff00723e */ /* 0x000fc800000010ff */
[----:B------:R-:W-:Y:S01]  /*53f0*/  PRMT R17, R0, 0x7610, R17 ;  /* 0x0000761000117816 */ /* 0x000fe20000000011 */
[----:B------:R-:W-:Y:S06]  /*5400*/  BRA `(.L_x_1191) ;  /* 0x00000000006c7947 */ /* 0x000fec0003800000 */
.L_x_1190:
        /* <DEDUP_REMOVED lines=16> */
.L_x_1218:
[----:B------:R-:W-:Y:S01]  /*5510*/  PRMT R17, RZ, 0x7610, R17 ;  /* 0x00007610ff117816 */ /* 0x000fe20000000011 */
[----:B------:R-:W-:Y:S06]  /*5520*/  BRA `(.L_x_1191) ;  /* 0x0000000000247947 */ /* 0x000fec0003800000 */
.L_x_1215:
[----:B------:R-:W2:Y:S02]  /*5530*/  LDG.E.64 R4, desc[UR36][R4.64] ;  /* 0x0000002404047981 */ /* 0x000ea4000c1e1b00 */
[----:B--2---:R-:W0:Y:S02]  /*5540*/  I2F.U64 R0, R4 ;  /* 0x0000000400007312 */ /* 0x004e240000301000 */
[----:B0-----:R-:W-:-:S04]  /*5550*/  F2FP.BF16.F32.PACK_AB R0, RZ, R0 ;  /* 0x00000000ff00723e */ /* 0x001fc800000010ff */
[----:B------:R-:W-:Y:S01]  /*5560*/  PRMT R17, R0, 0x7610, R17 ;  /* 0x0000761000117816 */ /* 0x000fe20000000011 */
[----:B------:R-:W-:Y:S06]  /*5570*/  BRA `(.L_x_1191) ;  /* 0x0000000000107947 */ /* 0x000fec0003800000 */
.L_x_1214:
[----:B------:R-:W2:Y:S02]  /*5580*/  LDG.E R4, desc[UR36][R4.64] ;  /* 0x0000002404047981 */ /* 0x000ea4000c1e1900 */
[----:B--2---:R-:W-:-:S04]  /*5590*/  I2FP.F32.U32 R0, R4 ;  /* 0x0000000400007245 */ /* 0x004fc80000201000 */
[----:B------:R-:W-:-:S04]  /*55a0*/  F2FP.BF16.F32.PACK_AB R0, RZ, R0 ;  /* 0x00000000ff00723e */ /* 0x000fc800000010ff */
[----:B------:R-:W-:-:S07]  /*55b0*/  PRMT R17, R0, 0x7610, R17 ;  /* 0x0000761000117816 */ /* 0x000fce0000000011 */
.L_x_1191:
        /* <DEDUP_REMOVED lines=21> */
.L_x_1222:
[----:B------:R-:W2:Y:S02]  /*5710*/  LDG.E.U8 R4, desc[UR36][R4.64] ;  /* 0x0000002404047981 */ /* 0x000ea4000c1e1100 */
[----:B--2---:R-:W-:-:S04]  /*5720*/  I2FP.F32.U32 R0, R4 ;  /* 0x0000000400007245 */ /* 0x004fc80000201000 */
[----:B------:R-:W-:-:S04]  /*5730*/  F2FP.BF16.F32.PACK_AB R0, RZ, R0 ;  /* 0x00000000ff00723e */ /* 0x000fc800000010ff */
[----:B------:R-:W-:Y:S01]  /*5740*/  PRMT R27, R0, 0x7610, R27 ;  /* 0x00007610001b7816 */ /* 0x000fe2000000001b */
[----:B------:R-:W-:Y:S06]  /*5750*/  BRA `(.L_x_1224) ;  /* 0x0000000c00c87947 */ /* 0x000fec0003800000 */
.L_x_1221:
        /* <DEDUP_REMOVED lines=11> */
.L_x_1226:
[----:B------:R-:W2:Y:S02]  /*5810*/  LDG.E R4, desc[UR36][R4.64] ;  /* 0x0000002404047981 */ /* 0x000ea4000c1e1900 */
[----:B--2---:R-:W-:-:S04]  /*5820*/  I2FP.F32.S32 R0, R4 ;  /* 0x0000000400007245 */ /* 0x004fc80000201400 */
[----:B------:R-:W-:-:S04]  /*5830*/  F2FP.BF16.F32.PACK_AB R0, RZ, R0 ;  /* 0x00000000ff00723e */ /* 0x000fc800000010ff */
[----:B------:R-:W-:Y:S01]  /*5840*/  PRMT R27, R0, 0x7610, R27 ;  /* 0x00007610001b7816 */ /* 0x000fe2000000001b */
[----:B------:R-:W-:Y:S06]  /*5850*/  BRA `(.L_x_1224) ;  /* 0x0000000c00887947 */ /* 0x000fec0003800000 */
.L_x_1225:
[----:B------:R-:W2:Y:S02]  /*5860*/  LDG.E.U16 R4, desc[UR36][R4.64] ;  /* 0x0000002404047981 */ /* 0x000ea4000c1e1500 */
[----:B--2---:R-:W0:Y:S02]  /*5870*/  I2F.S16 R0, R4 ;  /* 0x0000000400007306 */ /* 0x004e240000101400 */
[----:B0-----:R-:W-:-:S04]  /*5880*/  F2FP.BF16.F32.PACK_AB R0, RZ, R0 ;  /* 0x00000000ff00723e */ /* 0x001fc800000010ff */
[----:B------:R-:W-:Y:S01]  /*5890*/  PRMT R27, R0, 0x7610, R27 ;  /* 0x00007610001b7816 */ /* 0x000fe2000000001b */
[----:B------:R-:W-:Y:S06]  /*58a0*/  BRA `(.L_x_1224) ;  /* 0x0000000c00747947 */ /* 0x000fec0003800000 */
.L_x_1220:
        /* <DEDUP_REMOVED lines=9> */
.L_x_1228:
[----:B------:R-:W2:Y:S02]  /*5940*/  LDG.E.U16 R0, desc[UR36][R4.64] ;  /* 0x0000002404007981 */ /* 0x000ea4000c1e1500 */
[----:B--2---:R-:W-:-:S05]  /*5950*/  HADD2.F32 R0, -RZ, R0.H0_H0 ;  /* 0x20000000ff007230 */ /* 0x004fca0000004100 */
[----:B------:R-:W-:-:S04]  /*5960*/  F2FP.BF16.F32.PACK_AB R0, RZ, R0 ;  /* 0x00000000ff00723e */ /* 0x000fc800000010ff */
[----:B------:R-:W-:Y:S01]  /*5970*/  PRMT R27, R0, 0x7610, R27 ;  /* 0x00007610001b7816 */ /* 0x000fe2000000001b */
[----:B------:R-:W-:Y:S06]  /*5980*/  BRA `(.L_x_1224) ;  /* 0x0000000c003c7947 */ /* 0x000fec0003800000 */
.L_x_1227:
        /* <DEDUP_REMOVED lines=9> */
.L_x_1230:
[----:B------:R-:W2:Y:S02]  /*5a20*/  LDG.E.U16 R4, desc[UR36][R4.64] ;  /* 0x0000002404047981 */ /* 0x000ea4000c1e1500 */
[----:B--2---:R-:W-:-:S05]  /*5a30*/  HADD2.F32 R0, -RZ, R4.H0_H0 ;  /* 0x20000004ff007230 */ /* 0x004fca0000004100 */
[----:B------:R-:W-:-:S04]  /*5a40*/  F2FP.BF16.F32.PACK_AB R0, RZ, R0 ;  /* 0x00000000ff00723e */ /* 0x000fc800000010ff */
[----:B------:R-:W-:Y:S01]  /*5a50*/  PRMT R27, R0, 0x7610, R27 ;  /* 0x00007610001b7816 */ /* 0x000fe2000000001b */
[----:B------:R-:W-:Y:S06]  /*5a60*/  BRA `(.L_x_1224) ;  /* 0x0000000c00047947 */ /* 0x000fec0003800000 */
.L_x_1229:
        /* <DEDUP_REMOVED lines=9> */
.L_x_1219:
        /* <DEDUP_REMOVED lines=14> */
.L_x_1233:
        /* <DEDUP_REMOVED lines=9> */
.L_x_1232:
        /* <DEDUP_REMOVED lines=28> */
.L_x_1235:
        /* <DEDUP_REMOVED lines=15> */
.L_x_1234:
[----:B------:R0:W5:Y:S01]  /*5f20*/  LDG.E.U16 R27, desc[UR36][R4.64] ;  /* 0x00000024041b7981 */ /* 0x000162000c1e1500 */
[----:B------:R-:W-:Y:S05]  /*5f30*/  BRA `(.L_x_1224) ;  /* 0x0000000400d07947 */ /* 0x000fea0003800000 */
.L_x_1231:
        /* <DEDUP_REMOVED lines=13> */
.L_x_1238:
        /* <DEDUP_REMOVED lines=21> */
.L_x_1242:
[----:B------:R-:W-:Y:S05]  /*6160*/  BSYNC B1 ;  /* 0x0000000000017941 */ /* 0x000fea0003800000 */
.L_x_1241:
[----:B------:R-:W-:Y:S01]  /*6170*/  LEA R5, R0, 0x3b800000, 0x17 ;  /* 0x3b80000000057811 */ /* 0x000fe200078eb8ff */
[----:B------:R-:W-:-:S05]  /*6180*/  IMAD.SHL.U32 R0, R3, 0x100000, RZ ;  /* 0x0010000003007824 */ /* 0x000fca00078e00ff */
[----:B------:R-:W-:-:S07]  /*6190*/  LOP3.LUT R0, R5, R0, R6, 0xfe, !PT ;  /* 0x0000000005007212 */ /* 0x000fce00078efe06 */
.L_x_1240:
[----:B------:R-:W-:Y:S05]  /*61a0*/  BSYNC B0 ;  /* 0x0000000000007941 */ /* 0x000fea0003800000 */
.L_x_1239:
[----:B------:R-:W-:-:S04]  /*61b0*/  F2FP.BF16.F32.PACK_AB R0, RZ, R0 ;  /* 0x00000000ff00723e */ /* 0x000fc800000010ff */
[----:B------:R-:W-:Y:S01]  /*61c0*/  PRMT R27, R0, 0x7610, R27 ;  /* 0x00007610001b7816 */ /* 0x000fe2000000001b */
[----:B------:R-:W-:Y:S06]  /*61d0*/  BRA `(.L_x_1224) ;  /* 0x0000000400287947 */ /* 0x000fec0003800000 */
.L_x_1237:
        /* <DEDUP_REMOVED lines=21> */
.L_x_1246:
[----:B------:R-:W-:Y:S05]  /*6330*/  BSYNC B1 ;  /* 0x0000000000017941 */ /* 0x000fea0003800000 */
.L_x_1245:
[----:B------:R-:W-:Y:S01]  /*6340*/  LEA R5, R0, 0x37800000, 0x17 ;  /* 0x3780000000057811 */ /* 0x000fe200078eb8ff */
[----:B------:R-:W-:-:S05]  /*6350*/  IMAD.SHL.U32 R0, R3, 0x200000, RZ ;  /* 0x0020000003007824 */ /* 0x000fca00078e00ff */
[----:B------:R-:W-:-:S07]  /*6360*/  LOP3.LUT R0, R5, R0, R6, 0xfe, !PT ;  /* 0x0000000005007212 */ /* 0x000fce00078efe06 */
.L_x_1244:
[----:B------:R-:W-:Y:S05]  /*6370*/  BSYNC B0 ;  /* 0x0000000000007941 */ /* 0x000fea0003800000 */
.L_x_1243:
[----:B------:R-:W-:-:S04]  /*6380*/  F2FP.BF16.F32.PACK_AB R0, RZ, R0 ;  /* 0x00000000ff00723e */ /* 0x000fc800000010ff */
[----:B------:R-:W-:Y:S01]  /*6390*/  PRMT R27, R0, 0x7610, R27 ;  /* 0x00007610001b7816 */ /* 0x000fe2000000001b */
[----:B------:R-:W-:Y:S06]  /*63a0*/  BRA `(.L_x_1224) ;  /* 0x0000000000b47947 */ /* 0x000fec0003800000 */
.L_x_1236:
        /* <DEDUP_REMOVED lines=14> */
.L_x_1250:
[----:B------:R-:W-:Y:S05]  /*6490*/  BSYNC B0 ;  /* 0x0000000000007941 */ /* 0x000fea0003800000 */
.L_x_1249:
[----:B------:R-:W-:-:S04]  /*64a0*/  F2FP.BF16.F32.PACK_AB R0, RZ, R0 ;  /* 0x00000000ff00723e */ /* 0x000fc800000010ff */
[----:B------:R-:W-:Y:S01]  /*64b0*/  PRMT R27, R0, 0x7610, R27 ;  /* 0x00007610001b7816 */ /* 0x000fe2000000001b */
[----:B------:R-:W-:Y:S06]  /*64c0*/  BRA `(.L_x_1224) ;  /* 0x00000000006c7947 */ /* 0x000fec0003800000 */
.L_x_1223:
        /* <DEDUP_REMOVED lines=16> */
.L_x_1251:
[----:B------:R-:W-:Y:S01]  /*65d0*/  PRMT R27, RZ, 0x7610, R27 ;  /* 0x00007610ff1b7816 */ /* 0x000fe2000000001b */
[----:B------:R-:W-:Y:S06]  /*65e0*/  BRA `(.L_x_1224) ;  /* 0x0000000000247947 */ /* 0x000fec0003800000 */
.L_x_1248:
[----:B------:R-:W2:Y:S02]  /*65f0*/  LDG.E.64 R4, desc[UR36][R4.64] ;  /* 0x0000002404047981 */ /* 0x000ea4000c1e1b00 */
[----:B--2---:R-:W0:Y:S02]  /*6600*/  I2F.U64 R0, R4 ;  /* 0x0000000400007312 */ /* 0x004e240000301000 */
[----:B0-----:R-:W-:-:S04]  /*6610*/  F2FP.BF16.F32.PACK_AB R0, RZ, R0 ;  /* 0x00000000ff00723e */ /* 0x001fc800000010ff */
[----:B------:R-:W-:Y:S01]  /*6620*/  PRMT R27, R0, 0x7610, R27 ;  /* 0x00007610001b7816 */ /* 0x000fe2000000001b */
[----:B------:R-:W-:Y:S06]  /*6630*/  BRA `(.L_x_1224) ;  /* 0x0000000000107947 */ /* 0x000fec0003800000 */
.L_x_1247:
[----:B------:R-:W2:Y:S02]  /*6640*/  LDG.E R4, desc[UR36][R4.64] ;  /* 0x0000002404047981 */ /* 0x000ea4000c1e1900 */
[----:B--2---:R-:W-:-:S04]  /*6650*/  I2FP.F32.U32 R0, R4 ;  /* 0x0000000400007245 */ /* 0x004fc80000201000 */
[----:B------:R-:W-:-:S04]  /*6660*/  F2FP.BF16.F32.PACK_AB R0, RZ, R0 ;  /* 0x00000000ff00723e */ /* 0x000fc800000010ff */
[----:B------:R-:W-:-:S07]  /*6670*/  PRMT R27, R0, 0x7610, R27 ;  /* 0x00007610001b7816 */ /* 0x000fce000000001b */
.L_x_1224:
[----:B------:R-:W-:-:S07]  /*6680*/  VIADD R29, R29, 0x80 ;  /* 0x000000801d1d7836 */ /* 0x000fce0000000000 */
.L_x_1185:
[----:B------:R-:W-:Y:S05]  /*6690*/  BSYNC B6 ;  /* 0x0000000000067941 */ /* 0x000fea0003800000 */
.L_x_1184:
        /* <DEDUP_REMOVED lines=26> */
.L_x_1257:
[----:B------:R-:W2:Y:S02]  /*6840*/  LDG.E.U8 R4, desc[UR36][R4.64] ;  /* 0x0000002404047981 */ /* 0x000ea4000c1e1100 */
[----:B--2---:R-:W-:-:S04]  /*6850*/  I2FP.F32.U32 R0, R4 ;  /* 0x0000000400007245 */ /* 0x004fc80000201000 */
[----:B------:R-:W-:-:S04]  /*6860*/  F2FP.BF16.F32.PACK_AB R0, RZ, R0 ;  /* 0x00000000ff00723e */ /* 0x000fc800000010ff */
[----:B------:R-:W-:Y:S01]  /*6870*/  PRMT R18, R0, 0x7610, R18 ;  /* 0x0000761000127816 */ /* 0x000fe20000000012 */
[----:B------:R-:W-:Y:S06]  /*6880*/  BRA `(.L_x_1259) ;  /* 0x0000000c00c87947 */ /* 0x000fec0003800000 */
.L_x_1256:
        /* <DEDUP_REMOVED lines=11> */
.L_x_1261:
[----:B------:R-:W2:Y:S02]  /*6940*/  LDG.E R4, desc[UR36][R4.64] ;  /* 0x0000002404047981 */ /* 0x000ea4000c1e1900 */
[----:B--2---:R-:W-:-:S04]  /*6950*/  I2FP.F32.S32 R0, R4 ;  /* 0x0000000400007245 */ /* 0x004fc80000201400 */
[----:B------:R-:W-:-:S04]  /*6960*/  F2FP.BF16.F32.PACK_AB R0, RZ, R0 ;  /* 0x00000000ff00723e */ /* 0x000fc800000010ff */
[----:B------:R-:W-:Y:S01]  /*6970*/  PRMT R18, R0, 0x7610, R18 ;  /* 0x0000761000127816 */ /* 0x000fe20000000012 */
[----:B------:R-:W-:Y:S06]  /*6980*/  BRA `(.L_x_1259) ;  /* 0x0000000c00887947 */ /* 0x000fec0003800000 */
.L_x_1260:
[----:B------:R-:W2:Y:S02]  /*6990*/  LDG.E.U16 R4, desc[UR36][R4.64] ;  /* 0x0000002404047981 */ /* 0x000ea4000c1e1500 */
[----:B--2---:R-:W0:Y:S02]  /*69a0*/  I2F.S16 R0, R4 ;  /* 0x0000000400007306 */ /* 0x004e240000101400 */
[----:B0-----:R-:W-:-:S04]  /*69b0*/  F2FP.BF16.F32.PACK_AB R0, RZ, R0 ;  /* 0x00000000ff00723e */ /* 0x001fc800000010ff */
[----:B------:R-:W-:Y:S01]  /*69c0*/  PRMT R18, R0, 0x7610, R18 ;  /* 0x0000761000127816 */ /* 0x000fe20000000012 */
[----:B------:R-:W-:Y:S06]  /*69d0*/  BRA `(.L_x_1259) ;  /* 0x0000000c00747947 */ /* 0x000fec0003800000 */
.L_x_1255:
        /* <DEDUP_REMOVED lines=9> */
.L_x_1263:
[----:B------:R-:W2:Y:S02]  /*6a70*/  LDG.E.U16 R0, desc[UR36][R4.64] ;  /* 0x0000002404007981 */ /* 0x000ea4000c1e1500 */
[----:B--2---:R-:W-:-:S05]  /*6a80*/  HADD2.F32 R0, -RZ, R0.H0_H0 ;  /* 0x20000000ff007230 */ /* 0x004fca0000004100 */
[----:B------:R-:W-:-:S04]  /*6a90*/  F2FP.BF16.F32.PACK_AB R0, RZ, R0 ;  /* 0x00000000ff00723e */ /* 0x000fc800000010ff */
[----:B------:R-:W-:Y:S01]  /*6aa0*/  PRMT R18, R0, 0x7610, R18 ;  /* 0x0000761000127816 */ /* 0x000fe20000000012 */
[----:B------:R-:W-:Y:S06]  /*6ab0*/  BRA `(.L_x_1259) ;  /* 0x0000000c003c7947 */ /* 0x000fec0003800000 */
.L_x_1262:
        /* <DEDUP_REMOVED lines=9> */
.L_x_1265:
[----:B------:R-:W2:Y:S02]  /*6b50*/  LDG.E.U16 R4, desc[UR36][R4.64] ;  /* 0x0000002404047981 */ /* 0x000ea4000c1e1500 */
[----:B--2---:R-:W-:-:S05]  /*6b60*/  HADD2.F32 R0, -RZ, R4.H0_H0 ;  /* 0x20000004ff007230 */ /* 0x004fca0000004100 */
[----:B------:R-:W-:-:S04]  /*6b70*/  F2FP.BF16.F32.PACK_AB R0, RZ, R0 ;  /* 0x00000000ff00723e */ /* 0x000fc800000010ff */
[----:B------:R-:W-:Y:S01]  /*6b80*/  PRMT R18, R0, 0x7610, R18 ;  /* 0x0000761000127816 */ /* 0x000fe20000000012 */
[----:B------:R-:W-:Y:S06]  /*6b90*/  BRA `(.L_x_1259) ;  /* 0x0000000c00047947 */ /* 0x000fec0003800000 */
.L_x_1264:
        /* <DEDUP_REMOVED lines=9> */
.L_x_1254:
        /* <DEDUP_REMOVED lines=14> */
.L_x_1268:
        /* <DEDUP_REMOVED lines=9> */
.L_x_1267:
        /* <DEDUP_REMOVED lines=28> */
.L_x_1270:
        /* <DEDUP_REMOVED lines=15> */
.L_x_1269:
[----:B------:R0:W5:Y:S01]  /*7050*/  LDG.E.U16 R18, desc[UR36][R4.64] ;  /* 0x0000002404127981 */ /* 0x000162000c1e1500 */
[----:B------:R-:W-:Y:S05]  /*7060*/  BRA `(.L_x_1259) ;  /* 0x0000000400d07947 */ /* 0x000fea0003800000 */
.L_x_1266:
        /* <DEDUP_REMOVED lines=13> */
.L_x_1273:
        /* <DEDUP_REMOVED lines=21> */
.L_x_1277:
[----:B------:R-:W-:Y:S05]  /*7290*/  BSYNC B1 ;  /* 0x0000000000017941 */ /* 0x000fea0003800000 */
.L_x_1276:
[----:B------:R-:W-:Y:S01]  /*72a0*/  LEA R5, R0, 0x3b800000, 0x17 ;  /* 0x3b80000000057811 */ /* 0x000fe200078eb8ff */
[----:B------:R-:W-:-:S05]  /*72b0*/  IMAD.SHL.U32 R0, R3, 0x100000, RZ ;  /* 0x0010000003007824 */ /* 0x000fca00078e00ff */
[----:B------:R-:W-:-:S07]  /*72c0*/  LOP3.LUT R0, R5, R0, R6, 0xfe, !PT ;  /* 0x0000000005007212 */ /* 0x000fce00078efe06 */
.L_x_1275:
[----:B------:R-:W-:Y:S05]  /*72d0*/  BSYNC B0 ;  /* 0x0000000000007941 */ /* 0x000fea0003800000 */
.L_x_1274:
[----:B------:R-:W-:-:S04]  /*72e0*/  F2FP.BF16.F32.PACK_AB R0, RZ, R0 ;  /* 0x00000000ff00723e */ /* 0x000fc800000010ff */
[----:B------:R-:W-:Y:S01]  /*72f0*/  PRMT R18, R0, 0x7610, R18 ;  /* 0x0000761000127816 */ /* 0x000fe20000000012 */
[----:B------:R-:W-:Y:S06]  /*7300*/  BRA `(.L_x_1259) ;  /* 0x0000000400287947 */ /* 0x000fec0003800000 */
.L_x_1272:
        /* <DEDUP_REMOVED lines=21> */
.L_x_1281:
[----:B------:R-:W-:Y:S05]  /*7460*/  BSYNC B1 ;  /* 0x0000000000017941 */ /* 0x000fea0003800000 */
.L_x_1280:
[----:B------:R-:W-:Y:S01]  /*7470*/  LEA R5, R0, 0x37800000, 0x17 ;  /* 0x3780000000057811 */ /* 0x000fe200078eb8ff */
[----:B------:R-:W-:-:S05]  /*7480*/  IMAD.SHL.U32 R0, R3, 0x200000, RZ ;  /* 0x0020000003007824 */ /* 0x000fca00078e00ff */
[----:B------:R-:W-:-:S07]  /*7490*/  LOP3.LUT R0, R5, R0, R6, 0xfe, !PT ;  /* 0x0000000005007212 */ /* 0x000fce00078efe06 */
.L_x_1279:
[----:B------:R-:W-:Y:S05]  /*74a0*/  BSYNC B0 ;  /* 0x0000000000007941 */ /* 0x000fea0003800000 */
.L_x_1278:
[----:B------:R-:W-:-:S04]  /*74b0*/  F2FP.BF16.F32.PACK_AB R0, RZ, R0 ;  /* 0x00000000ff00723e */ /* 0x000fc800000010ff */
[----:B------:R-:W-:Y:S01]  /*74c0*/  PRMT R18, R0, 0x7610, R18 ;  /* 0x0000761000127816 */ /* 0x000fe20000000012 */
[----:B------:R-:W-:Y:S06]  /*74d0*/  BRA `(.L_x_1259) ;  /* 0x0000000000b47947 */ /* 0x000fec0003800000 */
.L_x_1271:
        /* <DEDUP_REMOVED lines=14> */
.L_x_1285:
[----:B------:R-:W-:Y:S05]  /*75c0*/  BSYNC B0 ;  /* 0x0000000000007941 */ /* 0x000fea0003800000 */
.L_x_1284:
[----:B------:R-:W-:-:S04]  /*75d0*/  F2FP.BF16.F32.PACK_AB R0, RZ, R0 ;  /* 0x00000000ff00723e */ /* 0x000fc800000010ff */
[----:B------:R-:W-:Y:S01]  /*75e0*/  PRMT R18, R0, 0x7610, R18 ;  /* 0x0000761000127816 */ /* 0x000fe20000000012 */
[----:B------:R-:W-:Y:S06]  /*75f0*/  BRA `(.L_x_1259) ;  /* 0x00000000006c7947 */ /* 0x000fec0003800000 */
.L_x_1258:
        /* <DEDUP_REMOVED lines=16> */
.L_x_1286:
[----:B------:R-:W-:Y:S01]  /*7700*/  PRMT R18, RZ, 0x7610, R18 ;  /* 0x00007610ff127816 */ /* 0x000fe20000000012 */
[----:B------:R-:W-:Y:S06]  /*7710*/  BRA `(.L_x_1259) ;  /* 0x0000000000247947 */ /* 0x000fec0003800000 */
.L_x_1283:
[----:B------:R-:W2:Y:S02]  /*7720*/  LDG.E.64 R4, desc[UR36][R4.64] ;  /* 0x0000002404047981 */ /* 0x000ea4000c1e1b00 */
[----:B--2---:R-:W0:Y:S02]  /*7730*/  I2F.U64 R0, R4 ;  /* 0x0000000400007312 */ /* 0x004e240000301000 */
[----:B0-----:R-:W-:-:S04]  /*7740*/  F2FP.BF16.F32.PACK_AB R0, RZ, R0 ;  /* 0x00000000ff00723e */ /* 0x001fc800000010ff */
[----:B------:R-:W-:Y:S01]  /*7750*/  PRMT R18, R0, 0x7610, R18 ;  /* 0x0000761000127816 */ /* 0x000fe20000000012 */
[----:B------:R-:W-:Y:S06]  /*7760*/  BRA `(.L_x_1259) ;  /* 0x0000000000107947 */ /* 0x000fec0003800000 */
.L_x_1282:
[----:B------:R-:W2:Y:S02]  /*7770*/  LDG.E R4, desc[UR36][R4.64] ;  /* 0x0000002404047981 */ /* 0x000ea4000c1e1900 */
[----:B--2---:R-:W-:-:S04]  /*7780*/  I2FP.F32.U32 R0, R4 ;  /* 0x0000000400007245 */ /* 0x004fc80000201000 */
[----:B------:R-:W-:-:S04]  /*7790*/  F2FP.BF16.F32.PACK_AB R0, RZ, R0 ;  /* 0x00000000ff00723e */ /* 0x000fc800000010ff */
[----:B------:R-:W-:-:S07]  /*77a0*/  PRMT R18, R0, 0x7610, R18 ;  /* 0x0000761000127816 */ /* 0x000fce0000000012 */
.L_x_1259:
        /* <DEDUP_REMOVED lines=21> */
.L_x_1290:
[----:B------:R-:W2:Y:S02]  /*7900*/  LDG.E.U8 R4, desc[UR36][R4.64] ;  /* 0x0000002404047981 */ /* 0x000ea4000c1e1100 */
[----:B--2---:R-:W-:-:S04]  /*7910*/  I2FP.F32.U32 R0, R4 ;  /* 0x0000000400007245 */ /* 0x004fc80000201000 */
[----:B------:R-:W-:-:S04]  /*7920*/  F2FP.BF16.F32.PACK_AB R0, RZ, R0 ;  /* 0x00000000ff00723e */ /* 0x000fc800000010ff */
[----:B------:R-:W-:Y:S01]  /*7930*/  PRMT R26, R0, 0x7610, R26 ;  /* 0x00007610001a7816 */ /* 0x000fe2000000001a */
[----:B------:R-:W-:Y:S06]  /*7940*/  BRA `(.L_x_1253) ;  /* 0x0000000c00c87947 */ /* 0x000fec0003800000 */
.L_x_1289:
        /* <DEDUP_REMOVED lines=11> */
.L_x_1293:
[----:B------:R-:W2:Y:S02]  /*7a00*/  LDG.E R4, desc[UR36][R4.64] ;  /* 0x0000002404047981 */ /* 0x000ea4000c1e1900 */
[----:B--2---:R-:W-:-:S04]  /*7a10*/  I2FP.F32.S32 R0, R4 ;  /* 0x0000000400007245 */ /* 0x004fc80000201400 */
[----:B------:R-:W-:-:S04]  /*7a20*/  F2FP.BF16.F32.PACK_AB R0, RZ, R0 ;  /* 0x00000000ff00723e */ /* 0x000fc800000010ff */
[----:B------:R-:W-:Y:S01]  /*7a30*/  PRMT R26, R0, 0x7610, R26 ;  /* 0x00007610001a7816 */ /* 0x000fe2000000001a */
[----:B------:R-:W-:Y:S06]  /*7a40*/  BRA `(.L_x_1253) ;  /* 0x0000000c00887947 */ /* 0x000fec0003800000 */
.L_x_1292:
[----:B------:R-:W2:Y:S02]  /*7a50*/  LDG.E.U16 R4, desc[UR36][R4.64] ;  /* 0x0000002404047981 */ /* 0x000ea4000c1e1500 */
[----:B--2---:R-:W0:Y:S02]  /*7a60*/  I2F.S16 R0, R4 ;  /* 0x0000000400007306 */ /* 0x004e240000101400 */
[----:B0-----:R-:W-:-:S04]  /*7a70*/  F2FP.BF16.F32.PACK_AB R0, RZ, R0 ;  /* 0x00000000ff00723e */ /* 0x001fc800000010ff */
[----:B------:R-:W-:Y:S01]  /*7a80*/  PRMT R26, R0, 0x7610, R26 ;  /* 0x00007610001a7816 */ /* 0x000fe2000000001a */
[----:B------:R-:W-:Y:S06]  /*7a90*/  BRA `(.L_x_1253) ;  /* 0x0000000c00747947 */ /* 0x000fec0003800000 */
.L_x_1288:
        /* <DEDUP_REMOVED lines=9> */
.L_x_1295:
[----:B------:R-:W2:Y:S02]  /*7b30*/  LDG.E.U16 R0, desc[UR36][R4.64] ;  /* 0x0000002404007981 */ /* 0x000ea4000c1e1500 */
[----:B--2---:R-:W-:-:S05]  /*7b40*/  HADD2.F32 R0, -RZ, R0.H0_H0 ;  /* 0x20000000ff007230 */ /* 0x004fca0000004100 */
[----:B------:R-:W-:-:S04]  /*7b50*/  F2FP.BF16.F32.PACK_AB R0, RZ, R0 ;  /* 0x00000000ff00723e */ /* 0x000fc800000010ff */
[----:B------:R-:W-:Y:S01]  /*7b60*/  PRMT R26, R0, 0x7610, R26 ;  /* 0x00007610001a7816 */ /* 0x000fe2000000001a */
[----:B------:R-:W-:Y:S06]  /*7b70*/  BRA `(.L_x_1253) ;  /* 0x0000000c003c7947 */ /* 0x000fec0003800000 */
.L_x_1294:
        /* <DEDUP_REMOVED lines=9> */
.L_x_1297:
[----:B------:R-:W2:Y:S02]  /*7c10*/  LDG.E.U16 R4, desc[UR36][R4.64] ;  /* 0x0000002404047981 */ /* 0x000ea4000c1e1500 */
[----:B--2---:R-:W-:-:S05]  /*7c20*/  HADD2.F32 R0, -RZ, R4.H0_H0 ;  /* 0x20000004ff007230 */ /* 0x004fca0000004100 */
[----:B------:R-:W-:-:S04]  /*7c30*/  F2FP.BF16.F32.PACK_AB R0, RZ, R0 ;  /* 0x00000000ff00723e */ /* 0x000fc800000010ff */
[----:B------:R-:W-:Y:S01]  /*7c40*/  PRMT R26, R0, 0x7610, R26 ;  /* 0x00007610001a7816 */ /* 0x000fe2000000001a */
[----:B------:R-:W-:Y:S06]  /*7c50*/  BRA `(.L_x_1253) ;  /* 0x0000000c00047947 */ /* 0x000fec0003800000 */
.L_x_1296:
        /* <DEDUP_REMOVED lines=9> */
.L_x_1287:
        /* <DEDUP_REMOVED lines=14> */
.L_x_1300:
        /* <DEDUP_REMOVED lines=9> */
.L_x_1299:
        /* <DEDUP_REMOVED lines=28> */
.L_x_1302:
        /* <DEDUP_REMOVED lines=15> */
.L_x_1301:
[----:B------:R1:W5:Y:S01]  /*8110*/  LDG.E.U16 R26, desc[UR36][R4.64] ;  /* 0x00000024041a7981 */ /* 0x000362000c1e1500 */
[----:B------:R-:W-:Y:S05]  /*8120*/  BRA `(.L_x_1253) ;  /* 0x0000000400d07947 */ /* 0x000fea0003800000 */
.L_x_1298:
        /* <DEDUP_REMOVED lines=13> */
.L_x_1305:
        /* <DEDUP_REMOVED lines=21> */
.L_x_1309:
[----:B------:R-:W-:Y:S05]  /*8350*/  BSYNC B1 ;  /* 0x0000000000017941 */ /* 0x000fea0003800000 */
.L_x_1308:
[----:B------:R-:W-:Y:S01]  /*8360*/  LEA R5, R0, 0x3b800000, 0x17 ;  /* 0x3b80000000057811 */ /* 0x000fe200078eb8ff */
[----:B------:R-:W-:-:S05]  /*8370*/  IMAD.SHL.U32 R0, R3, 0x100000, RZ ;  /* 0x0010000003007824 */ /* 0x000fca00078e00ff */
[----:B------:R-:W-:-:S07]  /*8380*/  LOP3.LUT R0, R5, R0, R6, 0xfe, !PT ;  /* 0x0000000005007212 */ /* 0x000fce00078efe06 */
.L_x_1307:
[----:B------:R-:W-:Y:S05]  /*8390*/  BSYNC B0 ;  /* 0x0000000000007941 */ /* 0x000fea0003800000 */
.L_x_1306:
[----:B------:R-:W-:-:S04]  /*83a0*/  F2FP.BF16.F32.PACK_AB R0, RZ, R0 ;  /* 0x00000000ff00723e */ /* 0x000fc800000010ff */
[----:B------:R-:W-:Y:S01]  /*83b0*/  PRMT R26, R0, 0x7610, R26 ;  /* 0x00007610001a7816 */ /* 0x000fe2000000001a */
[----:B------:R-:W-:Y:S06]  /*83c0*/  BRA `(.L_x_1253) ;  /* 0x0000000400287947 */ /* 0x000fec0003800000 */
.L_x_1304:
        /* <DEDUP_REMOVED lines=21> */
.L_x_1313:
[----:B------:R-:W-:Y:S05]  /*8520*/  BSYNC B1 ;  /* 0x0000000000017941 */ /* 0x000fea0003800000 */
.L_x_1312:
[----:B------:R-:W-:Y:S01]  /*8530*/  LEA R5, R0, 0x37800000, 0x17 ;  /* 0x3780000000057811 */ /* 0x000fe200078eb8ff */
[----:B------:R-:W-:-:S05]  /*8540*/  IMAD.SHL.U32 R0, R3, 0x200000, RZ ;  /* 0x0020000003007824 */ /* 0x000fca00078e00ff */
[----:B------:R-:W-:-:S07]  /*8550*/  LOP3.LUT R0, R5, R0, R6, 0xfe, !PT ;  /* 0x0000000005007212 */ /* 0x000fce00078efe06 */
.L_x_1311:
[----:B------:R-:W-:Y:S05]  /*8560*/  BSYNC B0 ;  /* 0x0000000000007941 */ /* 0x000fea0003800000 */
.L_x_1310:
[----:B------:R-:W-:-:S04]  /*8570*/  F2FP.BF16.F32.PACK_AB R0, RZ, R0 ;  /* 0x00000000ff00723e */ /* 0x000fc800000010ff */
[----:B------:R-:W-:Y:S01]  /*8580*/  PRMT R26, R0, 0x7610, R26 ;  /* 0x00007610001a7816 */ /* 0x000fe2000000001a */
[----:B------:R-:W-:Y:S06]  /*8590*/  BRA `(.L_x_1253) ;  /* 0x0000000000b47947 */ /* 0x000fec0003800000 */
.L_x_1303:
        /* <DEDUP_REMOVED lines=14> */
.L_x_1317:
[----:B------:R-:W-:Y:S05]  /*8680*/  BSYNC B0 ;  /* 0x0000000000007941 */ /* 0x000fea0003800000 */
.L_x_1316:
[----:B------:R-:W-:-:S04]  /*8690*/  F2FP.BF16.F32.PACK_AB R0, RZ, R0 ;  /* 0x00000000ff00723e */ /* 0x000fc800000010ff */
[----:B------:R-:W-:Y:S01]  /*86a0*/  PRMT R26, R0, 0x7610, R26 ;  /* 0x00007610001a7816 */ /* 0x000fe2000000001a */
[----:B------:R-:W-:Y:S06]  /*86b0*/  BRA `(.L_x_1253) ;  /* 0x00000000006c7947 */ /* 0x000fec0003800000 */
.L_x_1291:
        /* <DEDUP_REMOVED lines=16> */
.L_x_1318:
[----:B------:R-:W-:Y:S01]  /*87c0*/  PRMT R26, RZ, 0x7610, R26 ;  /* 0x00007610ff1a7816 */ /* 0x000fe2000000001a */
[----:B------:R-:W-:Y:S06]  /*87d0*/  BRA `(.L_x_1253) ;  /* 0x0000000000247947 */ /* 0x000fec0003800000 */
.L_x_1315:
[----:B------:R-:W2:Y:S02]  /*87e0*/  LDG.E.64 R4, desc[UR36][R4.64] ;  /* 0x0000002404047981 */ /* 0x000ea4000c1e1b00 */
[----:B--2---:R-:W0:Y:S02]  /*87f0*/  I2F.U64 R0, R4 ;  /* 0x0000000400007312 */ /* 0x004e240000301000 */
[----:B0-----:R-:W-:-:S04]  /*8800*/  F2FP.BF16.F32.PACK_AB R0, RZ, R0 ;  /* 0x00000000ff00723e */ /* 0x001fc800000010ff */
[----:B------:R-:W-:Y:S01]  /*8810*/  PRMT R26, R0, 0x7610, R26 ;  /* 0x00007610001a7816 */ /* 0x000fe2000000001a */
[----:B------:R-:W-:Y:S06]  /*8820*/  BRA `(.L_x_1253) ;  /* 0x0000000000107947 */ /* 0x000fec0003800000 */
.L_x_1314:
[----:B------:R-:W2:Y:S02]  /*8830*/  LDG.E R4, desc[UR36][R4.64] ;  /* 0x0000002404047981 */ /* 0x000ea4000c1e1900 */
[----:B--2---:R-:W-:-:S04]  /*8840*/  I2FP.F32.U32 R0, R4 ;  /* 0x0000000400007245 */ /* 0x004fc80000201000 */
[----:B------:R-:W-:-:S04]  /*8850*/  F2FP.BF16.F32.PACK_AB R0, RZ, R0 ;  /* 0x00000000ff00723e */ /* 0x000fc800000010ff */
[----:B------:R-:W-:-:S07]  /*8860*/  PRMT R26, R0, 0x7610, R26 ;  /* 0x00007610001a7816 */ /* 0x000fce000000001a */
.L_x_1253:
[----:B------:R-:W-:Y:S05]  /*8870*/  BSYNC B6 ;  /* 0x0000000000067941 */ /* 0x000fea0003800000 */
.L_x_1252:
[----:B------:R-:W2:Y:S01]  /*8880*/  S2R R25, SR_TID.X ;  /* 0x0000000000197919 */ /* 0x000ea20000002100 */
[----:B------:R-:W-:Y:S01]  /*8890*/  BSSY B7, `(.L_x_1319) ;  /* 0x000006b000077945 */ /* 0x000fe20003800000 */
[----:B--2---:R-:W-:-:S04]  /*88a0*/  ISETP.GE.AND P0, PT, R25, R16, PT ;  /* 0x000000101900720c */ /* 0x004fc80003f06270 */
[----:B------:R-:W-:-:S09]  /*88b0*/  P2R R19, PR, RZ, 0x1 ;  /* 0x00000001ff137803 */ /* 0x000fd20000000000 */
[----:B------:R-:W-:Y:S05]  /*88c0*/  @P0 BRA `(.L_x_1320) ;  /* 0x00000004009c0947 */ /* 0x000fea0003800000 */
[----:B-----5:R-:W-:Y:S01]  /*88d0*/  IMAD.U32 R0, R24, 0x10000, RZ ;  /* 0x0001000018007824 */ /* 0x020fe200078e00ff */
[----:B------:R-:W-:Y:S04]  /*88e0*/  BSSY B6, `(.L_x_1321) ;  /* 0x0000014000067945 */ /* 0x000fe80003800000 */
[C---:B------:R-:W-:Y:S02]  /*88f0*/  FSETP.GE.FTZ.AND P1, PT, R0.reuse, RZ, PT ;  /* 0x000000ff0000720b */ /* 0x040fe40003f36000 */
[----:B------:R-:W-:-:S13]  /*8900*/  FSETP.GTU.FTZ.AND P0, PT, R0, 1, PT ;  /* 0x3f8000000000780b */ /* 0x000fda0003f1c000 */
[----:B------:R-:W-:Y:S05]  /*8910*/  @!P0 BRA P1, `(.L_x_1322) ;  /* 0x0000000000408947 */ /* 0x000fea0000800000 */
[----:B------:R-:W-:Y:S01]  /*8920*/  MOV R14, 0x0 ;  /* 0x00000000000e7802 */ /* 0x000fe20000000f00 */
[----:B------:R-:W-:Y:S01]  /*8930*/  ULDC.64 UR4, c[0x4][0x300] ;  /* 0x0100c00000047ab9 */ /* 0x000fe20000000a00 */
[----:B------:R-:W-:Y:S01]  /*8940*/  ULDC.64 UR6, c[0x4][0x20] ;  /* 0x0100080000067ab9 */ /* 0x000fe20000000a00 */
[----:B01----:R-:W-:Y:S02]  /*8950*/  IMAD.U32 R4, RZ, RZ, UR4 ;  /* 0x00000004ff047e24 */ /* 0x003fe4000f8e00ff */
        /* <DEDUP_REMOVED lines=12> */
.L_x_1322:
[----:B------:R-:W-:Y:S05]  /*8a20*/  BSYNC B6 ;  /* 0x0000000000067941 */ /* 0x000fea0003800000 */
.L_x_1321:
[----:B------:R-:W-:Y:S01]  /*8a30*/  IMAD.U32 R0, R23, 0x10000, RZ ;  /* 0x0001000017007824 */ /* 0x000fe200078e00ff */
        /* <DEDUP_REMOVED lines=20> */
.L_x_1324:
[----:B------:R-:W-:Y:S05]  /*8b80*/  BSYNC B6 ;  /* 0x0000000000067941 */ /* 0x000fea0003800000 */
.L_x_1323:
[----:B------:R-:W-:Y:S01]  /*8b90*/  IMAD.U32 R24, R24, 0x10000, RZ ;  /* 0x0001000018187824 */ /* 0x000fe200078e00ff */
[----:B------:R-:W-:Y:S01]  /*8ba0*/  BSSY B0, `(.L_x_1325) ;  /* 0x0000024000007945 */ /* 0x000fe20003800000 */
[----:B------:R-:W-:Y:S02]  /*8bb0*/  IMAD.MOV.U32 R7, RZ, RZ, 0x3e800000 ;  /* 0x3e800000ff077424 */ /* 0x000fe400078e00ff */
[----:B01----:R-:W-:Y:S01]  /*8bc0*/  FADD.FTZ R4, -R24, -RZ ;  /* 0x800000ff18047221 */ /* 0x003fe20000010100 */
[----:B------:R-:W-:-:S03]  /*8bd0*/  IMAD.MOV.U32 R8, RZ, RZ, 0x3d39bf78 ;  /* 0x3d39bf78ff087424 */ /* 0x000fc600078e00ff */
[----:B------:R-:W0:Y:S02]  /*8be0*/  F2F.BF16.F32 R0, R4 ;  /* 0x0000000400007304 */ /* 0x000e240000202000 */
[----:B0-----:R-:W-:-:S04]  /*8bf0*/  IMAD.U32 R0, R0, 0x10000, RZ ;  /* 0x0001000000007824 */ /* 0x001fc800078e00ff */
[C---:B------:R-:W-:Y:S01]  /*8c00*/  FADD.FTZ.RZ R3, R0.reuse, 1 ;  /* 0x3f80000000037421 */ /* 0x040fe2000001c000 */
[----:B------:R-:W-:-:S03]  /*8c10*/  ISETP.GE.U32.AND P0, PT, R0, 0x7f800000, PT ;  /* 0x7f8000000000780c */ /* 0x000fc60003f06070 */
[----:B------:R-:W-:-:S05]  /*8c20*/  VIADD R3, R3, 0xc0c00000 ;  /* 0xc0c0000003037836 */ /* 0x000fca0000000000 */
[----:B------:R-:W-:-:S04]  /*8c30*/  LOP3.LUT R3, R3, 0xff800000, RZ, 0xc0, !PT ;  /* 0xff80000003037812 */ /* 0x000fc800078ec0ff */
[----:B------:R-:W-:Y:S01]  /*8c40*/  IADD3 R6, -R3, 0x40800000, RZ ;  /* 0x4080000003067810 */ /* 0x000fe20007ffe1ff */
[----:B------:R-:W-:Y:S01]  /*8c50*/  IMAD.IADD R5, R0, 0x1, -R3 ;  /* 0x0000000100057824 */ /* 0x000fe200078e0a03 */
[----:B------:R-:W-:-:S03]  /*8c60*/  I2FP.F32.S32 R3, R3 ;  /* 0x0000000300037245 */ /* 0x000fc60000201400 */
[----:B------:R-:W-:Y:S02]  /*8c70*/  FFMA.FTZ R6, R6, R7, -1 ;  /* 0xbf80000006067423 */ /* 0x000fe40000010007 */
[----:B------:R-:W-:Y:S02]  /*8c80*/  FMUL.FTZ R3, R3, 1.1920928955078125e-07 ;  /* 0x3400000003037820 */ /* 0x000fe40000410000 */
[----:B------:R-:W-:-:S04]  /*8c90*/  FADD.FTZ R5, R5, R6 ;  /* 0x0000000605057221 */ /* 0x000fc80000010000 */
[----:B------:R-:W-:-:S04]  /*8ca0*/  FFMA.FTZ R4, R5, -R8, 0.10546888411045074463 ;  /* 0x3dd8001205047423 */ /* 0x000fc80000010808 */
[----:B------:R-:W-:-:S04]  /*8cb0*/  FFMA.FTZ R4, R5, R4, -0.13229703903198242188 ;  /* 0xbe0778e005047423 */ /* 0x000fc80000010004 */
[C---:B------:R-:W-:Y:S02]  /*8cc0*/  FFMA.FTZ R6, R5.reuse, R4, 0.14491446316242218018 ;  /* 0x3e14647505067423 */ /* 0x040fe40000010004 */
[----:B------:R-:W0:Y:S02]  /*8cd0*/  MUFU.LG2 R4, R24 ;  /* 0x0000001800047308 */ /* 0x000e240000000c00 */
[----:B------:R-:W-:-:S04]  /*8ce0*/  FFMA.FTZ R6, R5, R6, -0.16641564667224884033 ;  /* 0xbe2a68dd05067423 */ /* 0x000fc80000010006 */
[----:B------:R-:W-:-:S04]  /*8cf0*/  FFMA.FTZ R6, R5, R6, 0.19988867640495300293 ;  /* 0x3e4caf9e05067423 */ /* 0x000fc80000010006 */
[----:B------:R-:W-:-:S04]  /*8d00*/  FFMA.FTZ R6, R5, R6, -0.25000196695327758789 ;  /* 0xbe80004205067423 */ /* 0x000fc80000010006 */
[----:B------:R-:W-:Y:S01]  /*8d10*/  FFMA.FTZ R6, R5, R6, 0.33333510160446166992 ;  /* 0x3eaaaae605067423 */ /* 0x000fe20000010006 */
[----:B0-----:R-:W-:-:S03]  /*8d20*/  FMUL.FTZ R4, R4, 0.69314718246459960938 ;  /* 0x3f31721804047820 */ /* 0x001fc60000410000 */
[C---:B------:R-:W-:Y:S01]  /*8d30*/  FFMA.FTZ R6, R5.reuse, R6, -0.5 ;  /* 0xbf00000005067423 */ /* 0x040fe20000010006 */
[----:B------:R0:W1:Y:S03]  /*8d40*/  F2F.BF16.F32 R7, R4 ;  /* 0x0000000400077304 */ /* 0x0000660000202000 */
[----:B------:R-:W-:-:S04]  /*8d50*/  FMUL.FTZ R6, R5, R6 ;  /* 0x0000000605067220 */ /* 0x000fc80000410000 */
[----:B------:R-:W-:-:S04]  /*8d60*/  FFMA.FTZ R6, R5, R6, R5 ;  /* 0x0000000605067223 */ /* 0x000fc80000010005 */
[----:B------:R-:W-:Y:S01]  /*8d70*/  FFMA.FTZ R3, R3, 0.69314718246459960938, R6 ;  /* 0x3f31721803037823 */ /* 0x000fe20000010006 */
[----:B0-----:R-:W-:Y:S06]  /*8d80*/  @!P0 BRA `(.L_x_1326) ;  /* 0x0000000000148947 */ /* 0x001fec0003800000 */
[C---:B------:R-:W-:Y:S02]  /*8d90*/  ISETP.GE.AND P0, PT, R0.reuse, -0x407fffff, PT ;  /* 0xbf8000010000780c */ /* 0x040fe40003f06270 */
[----:B------:R-:W-:-:S11]  /*8da0*/  FSETP.NEU.FTZ.AND P1, PT, R0, RZ, PT ;  /* 0x000000ff0000720b */ /* 0x000fd60003f3d000 */
[----:B------:R-:W-:-:S04]  /*8db0*/  @P0 IMAD.MOV.U32 R5, RZ, RZ, 0x7f800000 ;  /* 0x7f800000ff050424 */ /* 0x000fc800078e00ff */
[----:B------:R-:W-:-:S05]  /*8dc0*/  @P0 FFMA.FTZ R3, R0, R5, +INF ;  /* 0x7f80000000030423 */ /* 0x000fca0000010005 */
[----:B------:R-:W-:-:S07]  /*8dd0*/  FSEL R3, R3, -RZ, P1 ;  /* 0x800000ff03037208 */ /* 0x000fce0000800000 */
.L_x_1326:
[----:B------:R-:W-:Y:S05]  /*8de0*/  BSYNC B0 ;  /* 0x0000000000007941 */ /* 0x000fea0003800000 */
.L_x_1325:
[----:B------:R-:W0:Y:S01]  /*8df0*/  F2F.BF16.F32 R3, R3 ;  /* 0x0000000300037304 */ /* 0x000e220000202000 */
[----:B------:R-:W-:Y:S02]  /*8e00*/  IMAD.U32 R23, R23, 0x10000, RZ ;  /* 0x0001000017177824 */ /* 0x000fe400078e00ff */
[----:B-1----:R-:W-:Y:S02]  /*8e10*/  IMAD.U32 R0, R7, 0x10000, RZ ;  /* 0x0001000007007824 */ /* 0x002fe400078e00ff */
        /* <DEDUP_REMOVED lines=9> */
[----:B-1----:R-:W-:-:S03]  /*8eb0*/  IMAD.U32 R3, R5, 0x10000, RZ ;  /* 0x0001000005037824 */ /* 0x002fc600078e00ff */
[----:B------:R-:W-:Y:S02]  /*8ec0*/  IMAD.U32 R0, R0, 0x10000, RZ ;  /* 0x0001000000007824 */ /* 0x000fe400078e00ff */
[----:B------:R-:W0:Y:S02]  /*8ed0*/  F2F.BF16.F32 R4, R4 ;  /* 0x0000000400047304 */ /* 0x000e240000202000 */
[----:B------:R-:W-:-:S06]  /*8ee0*/  FMUL.FTZ R0, R3, R0 ;  /* 0x0000000003007220 */ /* 0x000fcc0000410000 */
[----:B------:R-:W1:Y:S01]  /*8ef0*/  F2F.BF16.F32 R0, R0 ;  /* 0x0000000000007304 */ /* 0x000e620000202000 */
[----:B0-----:R-:W-:Y:S02]  /*8f00*/  IMAD.U32 R6, R4, 0x10000, RZ ;  /* 0x0001000004067824 */ /* 0x001fe400078e00ff */
[----:B-1----:R-:W-:-:S04]  /*8f10*/  IMAD.U32 R3, R0, 0x10000, RZ ;  /* 0x0001000000037824 */ /* 0x002fc800078e00ff */
[----:B------:R-:W-:-:S04]  /*8f20*/  FADD.FTZ R3, R3, -R6 ;  /* 0x8000000603037221 */ /* 0x000fc80000010000 */
[----:B------:R2:W3:Y:S03]  /*8f30*/  F2F.BF16.F32 R24, R3 ;  /* 0x0000000300187304 */ /* 0x0004e60000202000 */
.L_x_1320:
[----:B------:R-:W-:Y:S05]  /*8f40*/  BSYNC B7 ;  /* 0x0000000000077941 */ /* 0x000fea0003800000 */
.L_x_1319:
[----:B-----5:R-:W-:Y:S01]  /*8f50*/  VIADD R23, R25, 0x80 ;  /* 0x0000008019177836 */ /* 0x020fe20000000000 */
[----:B------:R-:W-:Y:S04]  /*8f60*/  BSSY B7, `(.L_x_1327) ;  /* 0x000006a000077945 */ /* 0x000fe80003800000 */
[----:B------:R-:W-:-:S13]  /*8f70*/  ISETP.GE.AND P0, PT, R23, R16, PT ;  /* 0x000000101700720c */ /* 0x000fda0003f06270 */
[----:B------:R-:W-:Y:S05]  /*8f80*/  @P0 BRA `(.L_x_1328) ;  /* 0x00000004009c0947 */ /* 0x000fea0003800000 */
        /* <DEDUP_REMOVED lines=20> */
[----:B0-23--:R-:W-:Y:S05]  /*90d0*/  CALL.ABS.NOINC R14 ;  /* 0x000000000e007343 */ /* 0x00dfea0003c00000 */
.L_x_1330:
[----:B------:R-:W-:Y:S05]  /*90e0*/  BSYNC B6 ;  /* 0x0000000000067941 */ /* 0x000fea0003800000 */
.L_x_1329:
        /* <DEDUP_REMOVED lines=21> */
.L_x_1332:
[----:B------:R-:W-:Y:S05]  /*9240*/  BSYNC B6 ;  /* 0x0000000000067941 */ /* 0x000fea0003800000 */
.L_x_1331:
[----:B------:R-:W-:Y:S01]  /*9250*/  IMAD.U32 R28, R28, 0x10000, RZ ;  /* 0x000100001c1c7824 */ /* 0x000fe200078e00ff */
[----:B------:R-:W-:Y:S01]  /*9260*/  BSSY B0, `(.L_x_1333) ;  /* 0x0000024000007945 */ /* 0x000fe20003800000 */
[----:B------:R-:W-:Y:S02]  /*9270*/  IMAD.MOV.U32 R7, RZ, RZ, 0x3e800000 ;  /* 0x3e800000ff077424 */ /* 0x000fe400078e00ff */
[----:B01----:R-:W-:Y:S01]  /*9280*/  FADD.FTZ R4, -R28, -RZ ;  /* 0x800000ff1c047221 */ /* 0x003fe20000010100 */
[----:B------:R-:W-:-:S03]  /*9290*/  IMAD.MOV.U32 R8, RZ, RZ, 0x3d39bf78 ;  /* 0x3d39bf78ff087424 */ /* 0x000fc600078e00ff */
[----:B------:R-:W0:Y:S02]  /*92a0*/  F2F.BF16.F32 R0, R4 ;  /* 0x0000000400007304 */ /* 0x000e240000202000 */
[----:B0-----:R-:W-:-:S04]  /*92b0*/  IMAD.U32 R0, R0, 0x10000, RZ ;  /* 0x0001000000007824 */ /* 0x001fc800078e00ff */
[C---:B--2---:R-:W-:Y:S01]  /*92c0*/  FADD.FTZ.RZ R3, R0.reuse, 1 ;  /* 0x3f80000000037421 */ /* 0x044fe2000001c000 */
        /* <DEDUP_REMOVED lines=29> */
.L_x_1334:
[----:B------:R-:W-:Y:S05]  /*94a0*/  BSYNC B0 ;  /* 0x0000000000007941 */ /* 0x000fea0003800000 */
.L_x_1333:
        /* <DEDUP_REMOVED lines=20> */
[----:B------:R4:W0:Y:S03]  /*95f0*/  F2F.BF16.F32 R22, R3 ;  /* 0x0000000300167304 */ /* 0x0008260000202000 */
.L_x_1328:
[----:B------:R-:W-:Y:S05]  /*9600*/  BSYNC B7 ;  /* 0x0000000000077941 */ /* 0x000fea0003800000 */
.L_x_1327:
[----:B--2-4-:R-:W-:Y:S01]  /*9610*/  VIADD R3, R25, 0x100 ;  /* 0x0000010019037836 */ /* 0x014fe20000000000 */
        /* <DEDUP_REMOVED lines=23> */
[----:B0--3--:R-:W-:Y:S05]  /*9790*/  CALL.ABS.NOINC R14 ;  /* 0x000000000e007343 */ /* 0x009fea0003c00000 */
.L_x_1338:
[----:B------:R-:W-:Y:S05]  /*97a0*/  BSYNC B6 ;  /* 0x0000000000067941 */ /* 0x000fea0003800000 */
.L_x_1337:
        /* <DEDUP_REMOVED lines=21> */
.L_x_1340:
[----:B------:R-:W-:Y:S05]  /*9900*/  BSYNC B6 ;  /* 0x0000000000067941 */ /* 0x000fea0003800000 */
.L_x_1339:
        /* <DEDUP_REMOVED lines=37> */
.L_x_1342:
[----:B------:R-:W-:Y:S05]  /*9b60*/  BSYNC B0 ;  /* 0x0000000000007941 */ /* 0x000fea0003800000 */
.L_x_1341:
        /* <DEDUP_REMOVED lines=20> */
[----:B------:R2:W4:Y:S03]  /*9cb0*/  F2F.BF16.F32 R17, R3 ;  /* 0x0000000300117304 */ /* 0x0005260000202000 */
.L_x_1336:
[----:B------:R-:W-:Y:S05]  /*9cc0*/  BSYNC B7 ;  /* 0x0000000000077941 */ /* 0x000fea0003800000 */
.L_x_1335:
[----:B--2---:R-:W-:Y:S01]  /*9cd0*/  VIADD R3, R25, 0x180 ;  /* 0x0000018019037836 */ /* 0x004fe20000000000 */
        /* <DEDUP_REMOVED lines=23> */
[----:B0--34-:R-:W-:Y:S05]  /*9e50*/  CALL.ABS.NOINC R14 ;  /* 0x000000000e007343 */ /* 0x019fea0003c00000 */
.L_x_1346:
[----:B------:R-:W-:Y:S05]  /*9e60*/  BSYNC B6 ;  /* 0x0000000000067941 */ /* 0x000fea0003800000 */
.L_x_1345:
        /* <DEDUP_REMOVED lines=21> */
.L_x_1348:
[----:B------:R-:W-:Y:S05]  /*9fc0*/  BSYNC B6 ;  /* 0x0000000000067941 */ /* 0x000fea0003800000 */
.L_x_1347:
[----:B------:R-:W-:Y:S01]  /*9fd0*/  IMAD.U32 R18, R18, 0x10000, RZ ;  /* 0x0001000012127824 */ /* 0x000fe200078e00ff */
[----:B------:R-:W-:Y:S01]  /*9fe0*/  BSSY B0, `(.L_x_1349) ;  /* 0x0000024000007945 */ /* 0x000fe20003800000 */
[----:B------:R-:W-:Y:S02]  /*9ff0*/  IMAD.MOV.U32 R7, RZ, RZ, 0x3e800000 ;  /* 0x3e800000ff077424 */ /* 0x000fe400078e00ff */
[----:B------:R-:W-:Y:S01]  /*a000*/  FADD.FTZ R3, -R18, -RZ ;  /* 0x800000ff12037221 */ /* 0x000fe20000010100 */
[----:B------:R-:W-:-:S03]  /*a010*/  IMAD.MOV.U32 R9, RZ, RZ, 0x3d39bf78 ;  /* 0x3d39bf78ff097424 */ /* 0x000fc600078e00ff */
[----:B------:R-:W2:Y:S02]  /*a020*/  F2F.BF16.F32 R0, R3 ;  /* 0x0000000300007304 */ /* 0x000ea40000202000 */
[----:B--2---:R-:W-:-:S04]  /*a030*/  IMAD.U32 R0, R0, 0x10000, RZ ;  /* 0x0001000000007824 */ /* 0x004fc800078e00ff */
[C---:B01----:R-:W-:Y:S01]  /*a040*/  FADD.FTZ.RZ R4, R0.reuse, 1 ;  /* 0x3f80000000047421 */ /* 0x043fe2000001c000 */
        /* <DEDUP_REMOVED lines=29> */
.L_x_1350:
[----:B------:R-:W-:Y:S05]  /*a220*/  BSYNC B0 ;  /* 0x0000000000007941 */ /* 0x000fea0003800000 */
.L_x_1349:
[----:B------:R-:W0:Y:S01]  /*a230*/  F2F.BF16.F32 R4, R4 ;  /* 0x0000000400047304 */ /* 0x000e220000202000 */
[----:B------:R-:W-:Y:S02]  /*a240*/  IMAD.U32 R7, R26, 0x10000, RZ ;  /* 0x000100001a077824 */ /* 0x000fe400078e00ff */
[----:B-1----:R-:W-:Y:S02]  /*a250*/  IMAD.U32 R0, R6, 0x10000, RZ ;  /* 0x0001000006007824 */ /* 0x002fe400078e00ff */
[----:B------:R-:W-:-:S03]  /*a260*/  FADD.FTZ R5, R7, -1 ;  /* 0xbf80000007057421 */ /* 0x000fc60000010000 */
[----:B------:R-:W-:-:S03]  /*a270*/  FSETP.GEU.FTZ.AND P0, PT, R0, -100, PT ;  /* 0xc2c800000000780b */ /* 0x000fc60003f1e000 */
[----:B------:R-:W1:Y:S01]  /*a280*/  F2F.BF16.F32 R5, R5 ;  /* 0x0000000500057304 */ /* 0x000e620000202000 */
[----:B------:R-:W-:Y:S01]  /*a290*/  SEL R0, R6, 0xc2c8, P0 ;  /* 0x0000c2c806007807 */ /* 0x000fe20000000000 */
[----:B0-----:R-:W-:-:S04]  /*a2a0*/  IMAD.U32 R3, R4, 0x10000, RZ ;  /* 0x0001000004037824 */ /* 0x001fc800078e00ff */
[----:B------:R-:W-:Y:S01]  /*a2b0*/  IMAD.U32 R6, R0, 0x10000, RZ ;  /* 0x0001000000067824 */ /* 0x000fe200078e00ff */
[----:B------:R-:W-:-:S03]  /*a2c0*/  FSETP.GEU.FTZ.AND P0, PT, R3, -100, PT ;  /* 0xc2c800000300780b */ /* 0x000fc60003f1e000 */
[----:B------:R-:W-:Y:S01]  /*a2d0*/  FMUL.FTZ R6, R7, R6 ;  /* 0x0000000607067220 */ /* 0x000fe20000410000 */
[----:B------:R-:W-:Y:S01]  /*a2e0*/  SEL R0, R4, 0xc2c8, P0 ;  /* 0x0000c2c804007807 */ /* 0x000fe20000000000 */
[----:B-1----:R-:W-:-:S04]  /*a2f0*/  IMAD.U32 R3, R5, 0x10000, RZ ;  /* 0x0001000005037824 */ /* 0x002fc800078e00ff */
[----:B------:R-:W0:Y:S01]  /*a300*/  F2F.BF16.F32 R6, R6 ;  /* 0x0000000600067304 */ /* 0x000e220000202000 */
[----:B------:R-:W-:-:S04]  /*a310*/  IMAD.U32 R0, R0, 0x10000, RZ ;  /* 0x0001000000007824 */ /* 0x000fc800078e00ff */
[----:B------:R-:W-:-:S06]  /*a320*/  FMUL.FTZ R0, R3, R0 ;  /* 0x0000000003007220 */ /* 0x000fcc0000410000 */
[----:B------:R-:W1:Y:S01]  /*a330*/  F2F.BF16.F32 R0, R0 ;  /* 0x0000000000007304 */ /* 0x000e620000202000 */
[----:B0-----:R-:W-:Y:S02]  /*a340*/  IMAD.U32 R4, R6, 0x10000, RZ ;  /* 0x0001000006047824 */ /* 0x001fe400078e00ff */
[----:B-1----:R-:W-:-:S04]  /*a350*/  IMAD.U32 R3, R0, 0x10000, RZ ;  /* 0x0001000000037824 */ /* 0x002fc800078e00ff */
[----:B------:R-:W-:-:S04]  /*a360*/  FADD.FTZ R3, R3, -R4 ;  /* 0x8000000403037221 */ /* 0x000fc80000010000 */
[----:B------:R2:W0:Y:S03]  /*a370*/  F2F.BF16.F32 R18, R3 ;  /* 0x0000000300127304 */ /* 0x0004260000202000 */
.L_x_1344:
[----:B------:R-:W-:Y:S05]  /*a380*/  BSYNC B7 ;  /* 0x0000000000077941 */ /* 0x000fea0003800000 */
.L_x_1343:
[----:B------:R-:W-:Y:S01]  /*a390*/  ISETP.NE.AND P0, PT, R19, RZ, PT ;  /* 0x000000ff1300720c */ /* 0x000fe20003f05270 */
[----:B------:R-:W-:Y:S01]  /*a3a0*/  BSSY B6, `(.L_x_1351) ;  /* 0x0000115000067945 */ /* 0x000fe20003800000 */
[----:B------:R-:W0:Y:S11]  /*a3b0*/  LDC.U8 R19, c[0x0][0x240] ;  /* 0x00009000ff137b82 */ /* 0x000e360000000000 */
[----:B------:R-:W-:Y:S05]  /*a3c0*/  @P0 BRA `(.L_x_1352) ;  /* 0x0000001000480947 */ /* 0x000fea0003800000 */
[----:B--2---:R-:W2:Y:S01]  /*a3d0*/  S2R R3, SR_TID.X ;  /* 0x0000000000037919 */ /* 0x004ea20000002100 */
[----:B------:R-:W5:Y:S01]  /*a3e0*/  LDC.64 R8, c[0x0][0x218] ;  /* 0x00008600ff087b82 */ /* 0x000f620000000a00 */
[----:B01----:R-:W-:Y:S01]  /*a3f0*/  PRMT R4, R19, 0x9910, RZ ;  /* 0x0000991013047816 */ /* 0x003fe200000000ff */
[----:B------:R-:W-:Y:S01]  /*a400*/  ULDC UR4, c[0x0][0x244] ;  /* 0x0000910000047ab9 */ /* 0x000fe20000000800 */
[----:B--2---:R-:W-:-:S04]  /*a410*/  IMAD R0, R2, 0x200, R3 ;  /* 0x0000020002007824 */ /* 0x004fc800078e0203 */
[----:B------:R-:W-:Y:S02]  /*a420*/  IMAD R3, R0, UR4, RZ ;  /* 0x0000000400037c24 */ /* 0x000fe4000f8e02ff */
[----:B------:R-:W-:-:S03]  /*a430*/  IMAD.MOV.U32 R0, RZ, RZ, R4 ;  /* 0x000000ffff007224 */ /* 0x000fc600078e0004 */
[----:B-----5:R-:W-:Y:S02]  /*a440*/  IADD3 R8, P1, R3, R8, RZ ;  /* 0x0000000803087210 */ /* 0x020fe40007f3e0ff */
[----:B------:R-:W-:-:S03]  /*a450*/  ISETP.GT.AND P0, PT, R0, 0x9, PT ;  /* 0x000000090000780c */ /* 0x000fc60003f04270 */
[----:B------:R-:W-:-:S10]  /*a460*/  IMAD.X R9, RZ, RZ, R9, P1 ;  /* 0x000000ffff097224 */ /* 0x000fd400008e0609 */
        /* <DEDUP_REMOVED lines=9> */
[----:B---3--:R-:W-:Y:S02]  /*a500*/  IMAD.U32 R24, R24, 0x10000, RZ ;  /* 0x0001000018187824 */ /* 0x008fe400078e00ff */
[----:B------:R-:W-:Y:S02]  /*a510*/  IMAD.MOV.U32 R25, RZ, RZ, R23 ;  /* 0x000000ffff197224 */ /* 0x000fe400078e0017 */
[----:B------:R-:W0:Y:S02]  /*a520*/  F2I.FTZ.TRUNC.NTZ R3, R24 ;  /* 0x0000001800037305 */ /* 0x000e24000021f100 */
[----:B0-----:R0:W-:Y:S01]  /*a530*/  STG.E.U8 desc[UR36][R8.64], R3 ;  /* 0x0000000308007986 */ /* 0x0011e2000c101124 */
[----:B------:R-:W-:Y:S05]  /*a540*/  BRA `(.L_x_1352) ;  /* 0x0000000c00e87947 */ /* 0x000fea0003800000 */
.L_x_1356:
[----:B---3--:R-:W-:Y:S02]  /*a550*/  IMAD.U32 R5, R24, 0x10000, RZ ;  /* 0x0001000018057824 */ /* 0x008fe400078e00ff */
[----:B------:R-:W-:-:S04]  /*a560*/  IMAD.MOV.U32 R25, RZ, RZ, R23 ;  /* 0x000000ffff197224 */ /* 0x000fc800078e0017 */
[----:B------:R-:W0:Y:S02]  /*a570*/  F2I.S64.TRUNC R4, R5 ;  /* 0x0000000500047311 */ /* 0x000e24000020d900 */
[----:B0-----:R0:W-:Y:S01]  /*a580*/  STG.E.U8 desc[UR36][R8.64], R4 ;  /* 0x0000000408007986 */ /* 0x0011e2000c101124 */
[----:B------:R-:W-:Y:S05]  /*a590*/  BRA `(.L_x_1352) ;  /* 0x0000000c00d47947 */ /* 0x000fea0003800000 */
.L_x_1355:
[----:B------:R-:W-:-:S13]  /*a5a0*/  ISETP.NE.AND P0, PT, R0, 0x2, PT ;  /* 0x000000020000780c */ /* 0x000fda0003f05270 */
[----:B------:R-:W-:Y:S05]  /*a5b0*/  @!P0 BRA `(.L_x_1358) ;  /* 0x0000000000388947 */ /* 0x000fea0003800000 */
[----:B------:R-:W-:-:S13]  /*a5c0*/  ISETP.NE.AND P0, PT, R0, 0x3, PT ;  /* 0x000000030000780c */ /* 0x000fda0003f05270 */
[----:B------:R-:W-:Y:S05]  /*a5d0*/  @!P0 BRA `(.L_x_1359) ;  /* 0x00000000001c8947 */ /* 0x000fea0003800000 */
[----:B------:R-:W-:-:S13]  /*a5e0*/  ISETP.NE.AND P0, PT, R0, 0x4, PT ;  /* 0x000000040000780c */ /* 0x000fda0003f05270 */
[----:B------:R-:W-:Y:S05]  /*a5f0*/  @P0 BRA `(.L_x_1357) ;  /* 0x0000000c00500947 */ /* 0x000fea0003800000 */
[----:B---3--:R-:W-:Y:S02]  /*a600*/  IMAD.U32 R4, R24, 0x10000, RZ ;  /* 0x0001000018047824 */ /* 0x008fe400078e00ff */
[----:B------:R-:W-:-:S04]  /*a610*/  IMAD.MOV.U32 R25, RZ, RZ, R23 ;  /* 0x000000ffff197224 */ /* 0x000fc800078e0017 */
[----:B------:R-:W0:Y:S02]  /*a620*/  F2I.S64.TRUNC R4, R4 ;  /* 0x0000000400047311 */ /* 0x000e24000020d900 */
[----:B0-----:R0:W-:Y:S01]  /*a630*/  STG.E.64 desc[UR36][R8.64], R4 ;  /* 0x0000000408007986 */ /* 0x0011e2000c101b24 */
[----:B------:R-:W-:Y:S05]  /*a640*/  BRA `(.L_x_1352) ;  /* 0x0000000c00a87947 */ /* 0x000fea0003800000 */
.L_x_1359:
[----:B---3--:R-:W-:Y:S02]  /*a650*/  IMAD.U32 R24, R24, 0x10000, RZ ;  /* 0x0001000018187824 */ /* 0x008fe400078e00ff */
[----:B------:R-:W-:Y:S02]  /*a660*/  IMAD.MOV.U32 R25, RZ, RZ, R23 ;  /* 0x000000ffff197224 */ /* 0x000fe400078e0017 */
[----:B------:R-:W0:Y:S02]  /*a670*/  F2I.FTZ.TRUNC.NTZ R3, R24 ;  /* 0x0000001800037305 */ /* 0x000e24000021f100 */
[----:B0-----:R0:W-:Y:S01]  /*a680*/  STG.E desc[UR36][R8.64], R3 ;  /* 0x0000000308007986 */ /* 0x0011e2000c101924 */
[----:B------:R-:W-:Y:S05]  /*a690*/  BRA `(.L_x_1352) ;  /* 0x0000000c00947947 */ /* 0x000fea0003800000 */
.L_x_1358:
[----:B---3--:R-:W-:Y:S02]  /*a6a0*/  IMAD.U32 R24, R24, 0x10000, RZ ;  /* 0x0001000018187824 */ /* 0x008fe400078e00ff */
[----:B------:R-:W-:Y:S02]  /*a6b0*/  IMAD.MOV.U32 R25, RZ, RZ, R23 ;  /* 0x000000ffff197224 */ /* 0x000fe400078e0017 */
[----:B------:R-:W0:Y:S02]  /*a6c0*/  F2I.FTZ.TRUNC.NTZ R3, R24 ;  /* 0x0000001800037305 */ /* 0x000e24000021f100 */
[----:B0-----:R0:W-:Y:S01]  /*a6d0*/  STG.E.U16 desc[UR36][R8.64], R3 ;  /* 0x0000000308007986 */ /* 0x0011e2000c101524 */
[----:B------:R-:W-:Y:S05]  /*a6e0*/  BRA `(.L_x_1352) ;  /* 0x0000000c00807947 */ /* 0x000fea0003800000 */
.L_x_1354:
[----:B------:R-:W-:-:S13]  /*a6f0*/  ISETP.GT.AND P0, PT, R0, 0x6, PT ;  /* 0x000000060000780c */ /* 0x000fda0003f04270 */
[----:B------:R-:W-:Y:S05]  /*a700*/  @P0 BRA `(.L_x_1360) ;  /* 0x0000000000340947 */ /* 0x000fea0003800000 */
[----:B------:R-:W-:-:S13]  /*a710*/  ISETP.NE.AND P0, PT, R0, 0x5, PT ;  /* 0x000000050000780c */ /* 0x000fda0003f05270 */
[----:B------:R-:W-:Y:S05]  /*a720*/  @!P0 BRA `(.L_x_1361) ;  /* 0x0000000000188947 */ /* 0x000fea0003800000 */
[----:B------:R-:W-:-:S13]  /*a730*/  ISETP.NE.AND P0, PT, R0, 0x6, PT ;  /* 0x000000060000780c */ /* 0x000fda0003f05270 */
[----:B------:R-:W-:Y:S05]  /*a740*/  @P0 BRA `(.L_x_1357) ;  /* 0x0000000800fc0947 */ /* 0x000fea0003800000 */
[----:B---3--:R-:W-:Y:S02]  /*a750*/  IMAD.U32 R3, R24, 0x10000, RZ ;  /* 0x0001000018037824 */ /* 0x008fe400078e00ff */
[----:B------:R-:W-:-:S03]  /*a760*/  IMAD.MOV.U32 R25, RZ, RZ, R23 ;  /* 0x000000ffff197224 */ /* 0x000fc600078e0017 */
[----:B------:R0:W-:Y:S01]  /*a770*/  STG.E desc[UR36][R8.64], R3 ;  /* 0x0000000308007986 */ /* 0x0001e2000c101924 */
[----:B------:R-:W-:Y:S05]  /*a780*/  BRA `(.L_x_1352) ;  /* 0x0000000c00587947 */ /* 0x000fea0003800000 */
.L_x_1361:
[----:B---3--:R-:W-:Y:S02]  /*a790*/  IMAD.U32 R0, R24, 0x10000, RZ ;  /* 0x0001000018007824 */ /* 0x008fe400078e00ff */
[----:B------:R-:W-:-:S03]  /*a7a0*/  IMAD.MOV.U32 R25, RZ, RZ, R23 ;  /* 0x000000ffff197224 */ /* 0x000fc600078e0017 */
[----:B------:R-:W-:-:S05]  /*a7b0*/  F2FP.F16.F32.PACK_AB R0, RZ, R0 ;  /* 0x00000000ff00723e */ /* 0x000fca00000000ff */
[----:B------:R0:W-:Y:S01]  /*a7c0*/  STG.E.U16 desc[UR36][R8.64], R0 ;  /* 0x0000000008007986 */ /* 0x0001e2000c101524 */
[----:B------:R-:W-:Y:S05]  /*a7d0*/  BRA `(.L_x_1352) ;  /* 0x0000000c00447947 */ /* 0x000fea0003800000 */
.L_x_1360:
[----:B------:R-:W-:-:S13]  /*a7e0*/  ISETP.NE.AND P0, PT, R0, 0x7, PT ;  /* 0x000000070000780c */ /* 0x000fda0003f05270 */
[----:B------:R-:W-:Y:S05]  /*a7f0*/  @!P0 BRA `(.L_x_1362) ;  /* 0x00000000003c8947 */ /* 0x000fea0003800000 */
[----:B------:R-:W-:-:S13]  /*a800*/  ISETP.NE.AND P0, PT, R0, 0x8, PT ;  /* 0x000000080000780c */ /* 0x000fda0003f05270 */
[----:B------:R-:W-:Y:S05]  /*a810*/  @!P0 BRA `(.L_x_1363) ;  /* 0x00000000001c8947 */ /* 0x000fea0003800000 */
[----:B------:R-:W-:-:S13]  /*a820*/  ISETP.NE.AND P0, PT, R0, 0x9, PT ;  /* 0x000000090000780c */ /* 0x000fda0003f05270 */
[----:B------:R-:W-:Y:S05]  /*a830*/  @P0 BRA `(.L_x_1357) ;  /* 0x0000000800c00947 */ /* 0x000fea0003800000 */
[----:B---3--:R-:W-:Y:S02]  /*a840*/  IMAD.U32 R4, R24, 0x10000, RZ ;  /* 0x0001000018047824 */ /* 0x008fe400078e00ff */
[----:B------:R-:W-:Y:S02]  /*a850*/  IMAD.MOV.U32 R5, RZ, RZ, RZ ;  /* 0x000000ffff057224 */ /* 0x000fe400078e00ff */
[----:B------:R-:W-:-:S03]  /*a860*/  IMAD.MOV.U32 R25, RZ, RZ, R23 ;  /* 0x000000ffff197224 */ /* 0x000fc600078e0017 */
[----:B------:R0:W-:Y:S01]  /*a870*/  STG.E.64 desc[UR36][R8.64], R4 ;  /* 0x0000000408007986 */ /* 0x0001e2000c101b24 */
[----:B------:R-:W-:Y:S05]  /*a880*/  BRA `(.L_x_1352) ;  /* 0x0000000c00187947 */ /* 0x000fea0003800000 */
.L_x_1363:
[----:B---3--:R-:W-:Y:S02]  /*a890*/  IMAD.U32 R24, R24, 0x10000, RZ ;  /* 0x0001000018187824 */ /* 0x008fe400078e00ff */
[----:B------:R-:W-:-:S03]  /*a8a0*/  IMAD.MOV.U32 R25, RZ, RZ, R23 ;  /* 0x000000ffff197224 */ /* 0x000fc600078e0017 */
[----:B------:R-:W-:-:S04]  /*a8b0*/  F2FP.F16.F32.PACK_AB R3, RZ, R24 ;  /* 0x00000018ff03723e */ /* 0x000fc800000000ff */
[----:B------:R-:W-:-:S05]  /*a8c0*/  PRMT R3, R3, 0x5410, RZ ;  /* 0x0000541003037816 */ /* 0x000fca00000000ff */
[----:B------:R0:W-:Y:S01]  /*a8d0*/  STG.E desc[UR36][R8.64], R3 ;  /* 0x0000000308007986 */ /* 0x0001e2000c101924 */
[----:B------:R-:W-:Y:S05]  /*a8e0*/  BRA `(.L_x_1352) ;  /* 0x0000000c00007947 */ /* 0x000fea0003800000 */
.L_x_1362:
[----:B---3--:R-:W-:Y:S02]  /*a8f0*/  IMAD.U32 R4, R24, 0x10000, RZ ;  /* 0x0001000018047824 */ /* 0x008fe400078e00ff */
[----:B------:R-:W-:Y:S02]  /*a900*/  IMAD.MOV.U32 R25, RZ, RZ, R23 ;  /* 0x000000ffff197224 */ /* 0x000fe400078e0017 */
[----:B------:R-:W-:-:S06]  /*a910*/  FMUL.FTZ R4, R4, 1 ;  /* 0x3f80000004047820 */ /* 0x000fcc0000410000 */
[----:B------:R-:W0:Y:S02]  /*a920*/  F2F.F64.F32 R4, R4 ;  /* 0x0000000400047310 */ /* 0x000e240000201800 */
[----:B0-----:R0:W-:Y:S01]  /*a930*/  STG.E.64 desc[UR36][R8.64], R4 ;  /* 0x0000000408007986 */ /* 0x0011e2000c101b24 */
[----:B------:R-:W-:Y:S05]  /*a940*/  BRA `(.L_x_1352) ;  /* 0x0000000800e87947 */ /* 0x000fea0003800000 */
.L_x_1353:
        /* <DEDUP_REMOVED lines=10> */
[----:B------:R-:W-:-:S04]  /*a9f0*/  FSETP.NEU.FTZ.AND P0, PT, R24, RZ, PT ;  /* 0x000000ff1800720b */ /* 0x000fc80003f1d000 */
[----:B------:R-:W-:-:S05]  /*aa00*/  SEL R3, RZ, 0x1, !P0 ;  /* 0x00000001ff037807 */ /* 0x000fca0004000000 */
[----:B------:R0:W-:Y:S01]  /*aa10*/  STG.E.U8 desc[UR36][R8.64], R3 ;  /* 0x0000000308007986 */ /* 0x0001e2000c101124 */
[----:B------:R-:W-:Y:S05]  /*aa20*/  BRA `(.L_x_1352) ;  /* 0x0000000800b07947 */ /* 0x000fea0003800000 */
.L_x_1366:
[----:B---3--:R-:W-:Y:S01]  /*aa30*/  IMAD.U32 R24, R24, 0x10000, RZ ;  /* 0x0001000018187824 */ /* 0x008fe200078e00ff */
[----:B------:R-:W-:Y:S01]  /*aa40*/  CS2R R6, SRZ ;  /* 0x0000000000067805 */ /* 0x000fe2000001ff00 */
[----:B------:R-:W-:Y:S02]  /*aa50*/  IMAD.MOV.U32 R25, RZ, RZ, R23 ;  /* 0x000000ffff197224 */ /* 0x000fe400078e0017 */
[----:B------:R-:W-:-:S06]  /*aa60*/  FMUL.FTZ R4, R24, 1 ;  /* 0x3f80000018047820 */ /* 0x000fcc0000410000 */
[----:B------:R-:W0:Y:S02]  /*aa70*/  F2F.F64.F32 R4, R4 ;  /* 0x0000000400047310 */ /* 0x000e240000201800 */
[----:B0-----:R0:W-:Y:S01]  /*aa80*/  STG.E.128 desc[UR36][R8.64], R4 ;  /* 0x0000000408007986 */ /* 0x0011e2000c101d24 */
[----:B------:R-:W-:Y:S05]  /*aa90*/  BRA `(.L_x_1352) ;  /* 0x0000000800947947 */ /* 0x000fea0003800000 */
.L_x_1365:
[----:B------:R-:W-:-:S13]  /*aaa0*/  ISETP.NE.AND P0, PT, R0, 0xf, PT ;  /* 0x0000000f0000780c */ /* 0x000fda0003f05270 */
[----:B------:R-:W-:Y:S05]  /*aab0*/  @!P0 BRA `(.L_x_1367) ;  /* 0x0000000000bc8947 */ /* 0x000fea0003800000 */
[----:B------:R-:W-:-:S13]  /*aac0*/  ISETP.NE.AND P0, PT, R0, 0x17, PT ;  /* 0x000000170000780c */ /* 0x000fda0003f05270 */
[----:B------:R-:W-:Y:S05]  /*aad0*/  @!P0 BRA `(.L_x_1368) ;  /* 0x0000000000588947 */ /* 0x000fea0003800000 */
[----:B------:R-:W-:-:S13]  /*aae0*/  ISETP.NE.AND P0, PT, R0, 0x18, PT ;  /* 0x000000180000780c */ /* 0x000fda0003f05270 */
[----:B------:R-:W-:Y:S05]  /*aaf0*/  @P0 BRA `(.L_x_1357) ;  /* 0x0000000800100947 */ /* 0x000fea0003800000 */
[----:B---3--:R-:W-:Y:S01]  /*ab00*/  IMAD.U32 R7, R24, 0x10000, RZ ;  /* 0x0001000018077824 */ /* 0x008fe200078e00ff */
        /* <DEDUP_REMOVED lines=14> */
.L_x_1370:
[----:B------:R-:W-:Y:S05]  /*abf0*/  BSYNC B0 ;  /* 0x0000000000007941 */ /* 0x000fea0003800000 */
.L_x_1369:
[----:B------:R-:W-:Y:S01]  /*ac00*/  LOP3.LUT R5, R0, R5, RZ, 0xfc, !PT ;  /* 0x0000000500057212 */ /* 0x000fe200078efcff */
[----:B------:R-:W-:-:S04]  /*ac10*/  IMAD.MOV.U32 R25, RZ, RZ, R23 ;  /* 0x000000ffff197224 */ /* 0x000fc800078e0017 */
[----:B------:R0:W-:Y:S01]  /*ac20*/  STG.E.U8 desc[UR36][R8.64], R5 ;  /* 0x0000000508007986 */ /* 0x0001e2000c101124 */
[----:B------:R-:W-:Y:S05]  /*ac30*/  BRA `(.L_x_1352) ;  /* 0x00000008002c7947 */ /* 0x000fea0003800000 */
.L_x_1368:
[----:B---3--:R-:W-:Y:S01]  /*ac40*/  IMAD.U32 R5, R24, 0x10000, RZ ;  /* 0x0001000018057824 */ /* 0x008fe200078e00ff */
        /* <DEDUP_REMOVED lines=12> */
.L_x_1372:
[----:B------:R-:W-:Y:S01]  /*ad10*/  IMAD.MOV.U32 R0, RZ, RZ, 0x7f ;  /* 0x0000007fff007424 */ /* 0x000fe200078e00ff */
[----:B------:R-:W-:-:S04]  /*ad20*/  ISETP.GT.U32.AND P0, PT, R3, 0x7f800000, PT ;  /* 0x7f8000000300780c */ /* 0x000fc80003f04070 */
[----:B------:R-:W-:-:S09]  /*ad30*/  SEL R0, R0, 0x7c, P0 ;  /* 0x0000007c00007807 */ /* 0x000fd20000000000 */
.L_x_1373:
[----:B------:R-:W-:Y:S05]  /*ad40*/  BSYNC B0 ;  /* 0x0000000000007941 */ /* 0x000fea0003800000 */
.L_x_1371:
[----:B------:R-:W-:Y:S01]  /*ad50*/  LOP3.LUT R3, R5, 0x80000000, RZ, 0xc0, !PT ;  /* 0x8000000005037812 */ /* 0x000fe200078ec0ff */
[----:B------:R-:W-:-:S03]  /*ad60*/  IMAD.MOV.U32 R25, RZ, RZ, R23 ;  /* 0x000000ffff197224 */ /* 0x000fc600078e0017 */
[----:B------:R-:W-:-:S04]  /*ad70*/  SHF.R.U32.HI R3, RZ, 0x18, R3 ;  /* 0x00000018ff037819 */ /* 0x000fc80000011603 */
[----:B------:R-:W-:-:S05]  /*ad80*/  LOP3.LUT R3, R0, R3, RZ, 0xfc, !PT ;  /* 0x0000000300037212 */ /* 0x000fca00078efcff */
[----:B------:R0:W-:Y:S01]  /*ad90*/  STG.E.U8 desc[UR36][R8.64], R3 ;  /* 0x0000000308007986 */ /* 0x0001e2000c101124 */
[----:B------:R-:W-:Y:S05]  /*ada0*/  BRA `(.L_x_1352) ;  /* 0x0000000400d07947 */ /* 0x000fea0003800000 */
.L_x_1367:
[----:B---3--:R0:W-:Y:S01]  /*adb0*/  STG.E.U16 desc[UR36][R8.64], R24 ;  /* 0x0000001808007986 */ /* 0x0081e2000c101524 */
[----:B------:R-:W-:Y:S01]  /*adc0*/  IMAD.MOV.U32 R25, RZ, RZ, R23 ;  /* 0x000000ffff197224 */ /* 0x000fe200078e0017 */
[----:B------:R-:W-:Y:S06]  /*add0*/  BRA `(.L_x_1352) ;  /* 0x0000000400c47947 */ /* 0x000fec0003800000 */
.L_x_1364:
        /* <DEDUP_REMOVED lines=10> */
[----:B------:R-:W0:Y:S02]  /*ae80*/  F2I.FTZ.U32.TRUNC.NTZ R3, R3 ;  /* 0x0000000300037305 */ /* 0x000e24000021f000 */
[----:B0-----:R0:W-:Y:S01]  /*ae90*/  STG.E.U16 desc[UR36][R8.64], R3 ;  /* 0x0000000308007986 */ /* 0x0011e2000c101524 */
[----:B------:R-:W-:Y:S05]  /*aea0*/  BRA `(.L_x_1352) ;  /* 0x0000000400907947 */ /* 0x000fea0003800000 */
.L_x_1376:
[----:B---3--:R-:W-:Y:S01]  /*aeb0*/  IMAD.U32 R5, R24, 0x10000, RZ ;  /* 0x0001000018057824 */ /* 0x008fe200078e00ff */
        /* <DEDUP_REMOVED lines=16> */
.L_x_1379:
[----:B------:R-:W-:-:S04]  /*afc0*/  LOP3.LUT R3, R5, 0x80000000, RZ, 0xc0, !PT ;  /* 0x8000000005037812 */ /* 0x000fc800078ec0ff */
[----:B------:R-:W-:-:S04]  /*afd0*/  SHF.R.U32.HI R3, RZ, 0x18, R3 ;  /* 0x00000018ff037819 */ /* 0x000fc80000011603 */
[----:B------:R-:W-:-:S04]  /*afe0*/  LOP3.LUT R0, R0, R3, RZ, 0xfc, !PT ;  /* 0x0000000300007212 */ /* 0x000fc800078efcff */
[----:B------:R-:W-:-:S07]  /*aff0*/  PRMT R4, R0, 0x7610, R4 ;  /* 0x0000761000047816 */ /* 0x000fce0000000004 */
.L_x_1378:
[----:B------:R-:W-:Y:S05]  /*b000*/  BSYNC B0 ;  /* 0x0000000000007941 */ /* 0x000fea0003800000 */
.L_x_1377:
[----:B------:R0:W-:Y:S01]  /*b010*/  STG.E.U8 desc[UR36][R8.64], R4 ;  /* 0x0000000408007986 */ /* 0x0001e2000c101124 */
[----:B------:R-:W-:Y:S01]  /*b020*/  IMAD.MOV.U32 R25, RZ, RZ, R23 ;  /* 0x000000ffff197224 */ /* 0x000fe200078e0017 */
[----:B------:R-:W-:Y:S06]  /*b030*/  BRA `(.L_x_1352) ;  /* 0x00000004002c7947 */ /* 0x000fec0003800000 */
.L_x_1375:
        /* <DEDUP_REMOVED lines=17> */
.L_x_1382:
[----:B------:R-:W-:-:S04]  /*b150*/  LOP3.LUT R3, R5, 0x80000000, RZ, 0xc0, !PT ;  /* 0x8000000005037812 */ /* 0x000fc800078ec0ff */
[----:B------:R-:W-:-:S04]  /*b160*/  SHF.R.U32.HI R3, RZ, 0x18, R3 ;  /* 0x00000018ff037819 */ /* 0x000fc80000011603 */
[----:B------:R-:W-:-:S04]  /*b170*/  LOP3.LUT R0, R0, R3, RZ, 0xfc, !PT ;  /* 0x0000000300007212 */ /* 0x000fc800078efcff */
[----:B------:R-:W-:-:S07]  /*b180*/  PRMT R4, R0, 0x7610, R4 ;  /* 0x0000761000047816 */ /* 0x000fce0000000004 */
.L_x_1381:
[----:B------:R-:W-:Y:S05]  /*b190*/  BSYNC B0 ;  /* 0x0000000000007941 */ /* 0x000fea0003800000 */
.L_x_1380:
[----:B------:R0:W-:Y:S01]  /*b1a0*/  STG.E.U8 desc[UR36][R8.64], R4 ;  /* 0x0000000408007986 */ /* 0x0001e2000c101124 */
[----:B------:R-:W-:Y:S01]  /*b1b0*/  IMAD.MOV.U32 R25, RZ, RZ, R23 ;  /* 0x000000ffff197224 */ /* 0x000fe200078e0017 */
[----:B------:R-:W-:Y:S06]  /*b1c0*/  BRA `(.L_x_1352) ;  /* 0x0000000000c87947 */ /* 0x000fec0003800000 */
.L_x_1374:
[----:B------:R-:W-:-:S13]  /*b1d0*/  ISETP.NE.AND P0, PT, R0, 0x1c, PT ;  /* 0x0000001c0000780c */ /* 0x000fda0003f05270 */
[----:B------:R-:W-:Y:S05]  /*b1e0*/  @!P0 BRA `(.L_x_1383) ;  /* 0x0000000000b08947 */ /* 0x000fea0003800000 */
[----:B------:R-:W-:-:S13]  /*b1f0*/  ISETP.NE.AND P0, PT, R0, 0x1d, PT ;  /* 0x0000001d0000780c */ /* 0x000fda0003f05270 */
[----:B------:R-:W-:Y:S05]  /*b200*/  @!P0 BRA `(.L_x_1384) ;  /* 0x0000000000948947 */ /* 0x000fea0003800000 */
[----:B------:R-:W-:-:S13]  /*b210*/  ISETP.NE.AND P0, PT, R0, 0x2c, PT ;  /* 0x0000002c0000780c */ /* 0x000fda0003f05270 */
[----:B------:R-:W-:Y:S05]  /*b220*/  @P0 BRA `(.L_x_1357) ;  /* 0x0000000000440947 */ /* 0x000fea0003800000 */
[----:B---3--:R-:W-:Y:S02]  /*b230*/  IMAD.U32 R24, R24, 0x10000, RZ ;  /* 0x0001000018187824 */ /* 0x008fe400078e00ff */
[----:B------:R-:W-:-:S03]  /*b240*/  IMAD.MOV.U32 R25, RZ, RZ, R23 ;  /* 0x000000ffff197224 */ /* 0x000fc600078e0017 */
[----:B------:R-:W-:-:S04]  /*b250*/  SHF.R.U32.HI R4, RZ, 0x17, R24 ;  /* 0x00000017ff047819 */ /* 0x000fc80000011618 */
[----:B------:R-:W-:-:S04]  /*b260*/  LOP3.LUT R3, R4, 0xff, RZ, 0xc0, !PT ;  /* 0x000000ff04037812 */ /* 0x000fc800078ec0ff */
[----:B------:R-:W-:-:S13]  /*b270*/  ISETP.NE.AND P1, PT, R3, 0xff, PT ;  /* 0x000000ff0300780c */ /* 0x000fda0003f25270 */
[--C-:B------:R-:W-:Y:S02]  /*b280*/  @P1 SHF.R.U32.HI R0, RZ, 0x16, R24.reuse ;  /* 0x00000016ff001819 */ /* 0x100fe40000011618 */
        /* <DEDUP_REMOVED lines=11> */
.L_x_1357:
        /* <DEDUP_REMOVED lines=16> */
.L_x_1385:
[----:B------:R-:W-:Y:S01]  /*b440*/  IMAD.MOV.U32 R25, RZ, RZ, R23 ;  /* 0x000000ffff197224 */ /* 0x000fe200078e0017 */
[----:B------:R-:W-:Y:S06]  /*b450*/  BRA `(.L_x_1352) ;  /* 0x0000000000247947 */ /* 0x000fec0003800000 */
.L_x_1384:
[----:B---3--:R-:W-:Y:S02]  /*b460*/  IMAD.U32 R4, R24, 0x10000, RZ ;  /* 0x0001000018047824 */ /* 0x008fe400078e00ff */
[----:B------:R-:W-:-:S04]  /*b470*/  IMAD.MOV.U32 R25, RZ, RZ, R23 ;  /* 0x000000ffff197224 */ /* 0x000fc800078e0017 */
[----:B------:R-:W0:Y:S02]  /*b480*/  F2I.U64.TRUNC R4, R4 ;  /* 0x0000000400047311 */ /* 0x000e24000020d800 */
[----:B0-----:R0:W-:Y:S01]  /*b490*/  STG.E.64 desc[UR36][R8.64], R4 ;  /* 0x0000000408007986 */ /* 0x0011e2000c101b24 */
[----:B------:R-:W-:Y:S05]  /*b4a0*/  BRA `(.L_x_1352) ;  /* 0x0000000000107947 */ /* 0x000fea0003800000 */
.L_x_1383:
[----:B---3--:R-:W-:Y:S02]  /*b4b0*/  IMAD.U32 R24, R24, 0x10000, RZ ;  /* 0x0001000018187824 */ /* 0x008fe400078e00ff */
[----:B------:R-:W-:Y:S02]  /*b4c0*/  IMAD.MOV.U32 R25, RZ, RZ, R23 ;  /* 0x000000ffff197224 */ /* 0x000fe400078e0017 */
[----:B------:R-:W0:Y:S02]  /*b4d0*/  F2I.FTZ.U32.TRUNC.NTZ R3, R24 ;  /* 0x0000001800037305 */ /* 0x000e24000021f000 */
[----:B0-----:R0:W-:Y:S03]  /*b4e0*/  STG.E desc[UR36][R8.64], R3 ;  /* 0x0000000308007986 */ /* 0x0011e6000c101924 */
.L_x_1352:
[----:B------:R-:W-:Y:S05]  /*b4f0*/  BSYNC B6 ;  /* 0x0000000000067941 */ /* 0x000fea0003800000 */
.L_x_1351:
[----:B------:R-:W-:Y:S01]  /*b500*/  ISETP.GE.AND P0, PT, R25, R16, PT ;  /* 0x000000101900720c */ /* 0x000fe20003f06270 */
[----:B------:R-:W-:-:S12]  /*b510*/  BSSY B6, `(.L_x_1386) ;  /* 0x00001fc000067945 */ /* 0x000fd80003800000 */
[----:B------:R-:W-:Y:S05]  /*b520*/  @P0 BRA `(.L_x_1387) ;  /* 0x0000001c00e80947 */ /* 0x000fea0003800000 */
[----:B0-----:R-:W0:Y:S01]  /*b530*/  LDC.64 R8, c[0x0][0x218] ;  /* 0x00008600ff087b82 */ /* 0x001e220000000a00 */
[----:B------:R-:W-:Y:S01]  /*b540*/  IMAD R0, R2, 0x200, R25 ;  /* 0x0000020002007824 */ /* 0x000fe200078e0219 */
[----:B-1----:R-:W-:Y:S01]  /*b550*/  PRMT R4, R19, 0x9910, RZ ;  /* 0x0000991013047816 */ /* 0x002fe200000000ff */
[----:B------:R-:W-:Y:S02]  /*b560*/  ULDC UR4, c[0x0][0x244] ;  /* 0x0000910000047ab9 */ /* 0x000fe40000000800 */
[----:B--2---:R-:W-:Y:S02]  /*b570*/  IMAD R3, R0, UR4, RZ ;  /* 0x0000000400037c24 */ /* 0x004fe4000f8e02ff */
[----:B------:R-:W-:-:S05]  /*b580*/  IMAD.MOV.U32 R0, RZ, RZ, R4 ;  /* 0x000000ffff007224 */ /* 0x000fca00078e0004 */
[----:B------:R-:W-:Y:S02]  /*b590*/  ISETP.GT.AND P1, PT, R0, 0x9, PT ;  /* 0x000000090000780c */ /* 0x000fe40003f24270 */
[----:B0-----:R-:W-:-:S05]  /*b5a0*/  IADD3 R8, P0, R3, R8, RZ ;  /* 0x0000000803087210 */ /* 0x001fca0007f1e0ff */
[----:B------:R-:W-:-:S06]  /*b5b0*/  IMAD.X R9, RZ, RZ, R9, P0 ;  /* 0x000000ffff097224 */ /* 0x000fcc00000e0609 */
        /* <DEDUP_REMOVED lines=13> */
.L_x_1391:
[----:B------:R-:W-:-:S06]  /*b690*/  IMAD.U32 R5, R22, 0x10000, RZ ;  /* 0x0001000016057824 */ /* 0x000fcc00078e00ff */
[----:B------:R-:W0:Y:S02]  /*b6a0*/  F2I.S64.TRUNC R4, R5 ;  /* 0x0000000500047311 */ /* 0x000e24000020d900 */
[----:B0-----:R0:W-:Y:S01]  /*b6b0*/  STG.E.U8 desc[UR36][R8.64], R4 ;  /* 0x0000000408007986 */ /* 0x0011e2000c101124 */
[----:B------:R-:W-:Y:S05]  /*b6c0*/  BRA `(.L_x_1393) ;  /* 0x0000000c00847947 */ /* 0x000fea0003800000 */
.L_x_1390:
        /* <DEDUP_REMOVED lines=10> */
.L_x_1395:
[----:B------:R-:W-:-:S04]  /*b770*/  IMAD.U32 R22, R22, 0x10000, RZ ;  /* 0x0001000016167824 */ /* 0x000fc800078e00ff */
[----:B------:R-:W0:Y:S02]  /*b780*/  F2I.FTZ.TRUNC.NTZ R3, R22 ;  /* 0x0000001600037305 */ /* 0x000e24000021f100 */
[----:B0-----:R0:W-:Y:S01]  /*b790*/  STG.E desc[UR36][R8.64], R3 ;  /* 0x0000000308007986 */ /* 0x0011e2000c101924 */
[----:B------:R-:W-:Y:S05]  /*b7a0*/  BRA `(.L_x_1393) ;  /* 0x0000000c004c7947 */ /* 0x000fea0003800000 */
.L_x_1394:
[----:B------:R-:W-:-:S04]  /*b7b0*/  IMAD.U32 R22, R22, 0x10000, RZ ;  /* 0x0001000016167824 */ /* 0x000fc800078e00ff */
[----:B------:R-:W0:Y:S02]  /*b7c0*/  F2I.FTZ.TRUNC.NTZ R3, R22 ;  /* 0x0000001600037305 */ /* 0x000e24000021f100 */
[----:B0-----:R0:W-:Y:S01]  /*b7d0*/  STG.E.U16 desc[UR36][R8.64], R3 ;  /* 0x0000000308007986 */ /* 0x0011e2000c101524 */
[----:B------:R-:W-:Y:S05]  /*b7e0*/  BRA `(.L_x_1393) ;  /* 0x0000000c003c7947 */ /* 0x000fea0003800000 */
.L_x_1389:
        /* <DEDUP_REMOVED lines=9> */
.L_x_1397:
[----:B------:R-:W-:-:S05]  /*b880*/  IMAD.U32 R0, R22, 0x10000, RZ ;  /* 0x0001000016007824 */ /* 0x000fca00078e00ff */
[----:B------:R-:W-:-:S05]  /*b890*/  F2FP.F16.F32.PACK_AB R0, RZ, R0 ;  /* 0x00000000ff00723e */ /* 0x000fca00000000ff */
[----:B------:R0:W-:Y:S01]  /*b8a0*/  STG.E.U16 desc[UR36][R8.64], R0 ;  /* 0x0000000008007986 */ /* 0x0001e2000c101524 */
[----:B------:R-:W-:Y:S05]  /*b8b0*/  BRA `(.L_x_1393) ;  /* 0x0000000c00087947 */ /* 0x000fea0003800000 */
.L_x_1396:
        /* <DEDUP_REMOVED lines=10> */
.L_x_1399:
[----:B------:R-:W-:-:S05]  /*b960*/  IMAD.U32 R22, R22, 0x10000, RZ ;  /* 0x0001000016167824 */ /* 0x000fca00078e00ff */
[----:B------:R-:W-:-:S04]  /*b970*/  F2FP.F16.F32.PACK_AB R3, RZ, R22 ;  /* 0x00000016ff03723e */ /* 0x000fc800000000ff */
[----:B------:R-:W-:-:S05]  /*b980*/  PRMT R3, R3, 0x5410, RZ ;  /* 0x0000541003037816 */ /* 0x000fca00000000ff */
[----:B------:R0:W-:Y:S01]  /*b990*/  STG.E desc[UR36][R8.64], R3 ;  /* 0x0000000308007986 */ /* 0x0001e2000c101924 */
[----:B------:R-:W-:Y:S05]  /*b9a0*/  BRA `(.L_x_1393) ;  /* 0x0000000800cc7947 */ /* 0x000fea0003800000 */
.L_x_1398:
[----:B------:R-:W-:-:S04]  /*b9b0*/  IMAD.U32 R4, R22, 0x10000, RZ ;  /* 0x0001000016047824 */ /* 0x000fc800078e00ff */
[----:B------:R-:W-:-:S06]  /*b9c0*/  FMUL.FTZ R4, R4, 1 ;  /* 0x3f80000004047820 */ /* 0x000fcc0000410000 */
[----:B------:R-:W0:Y:S02]  /*b9d0*/  F2F.F64.F32 R4, R4 ;  /* 0x0000000400047310 */ /* 0x000e240000201800 */
[----:B0-----:R0:W-:Y:S01]  /*b9e0*/  STG.E.64 desc[UR36][R8.64], R4 ;  /* 0x0000000408007986 */ /* 0x0011e2000c101b24 */
[----:B------:R-:W-:Y:S05]  /*b9f0*/  BRA `(.L_x_1393) ;  /* 0x0000000800b87947 */ /* 0x000fea0003800000 */
.L_x_1388:
        /* <DEDUP_REMOVED lines=13> */
.L_x_1402:
[----:B------:R-:W-:Y:S01]  /*bad0*/  IMAD.U32 R22, R22, 0x10000, RZ ;  /* 0x0001000016167824 */ /* 0x000fe200078e00ff */
[----:B------:R-:W-:-:S03]  /*bae0*/  CS2R R6, SRZ ;  /* 0x0000000000067805 */ /* 0x000fc6000001ff00 */
[----:B------:R-:W-:-:S06]  /*baf0*/  FMUL.FTZ R4, R22, 1 ;  /* 0x3f80000016047820 */ /* 0x000fcc0000410000 */
[----:B------:R-:W0:Y:S02]  /*bb00*/  F2F.F64.F32 R4, R4 ;  /* 0x0000000400047310 */ /* 0x000e240000201800 */
[----:B0-----:R0:W-:Y:S01]  /*bb10*/  STG.E.128 desc[UR36][R8.64], R4 ;  /* 0x0000000408007986 */ /* 0x0011e2000c101d24 */
[----:B------:R-:W-:Y:S05]  /*bb20*/  BRA `(.L_x_1393) ;  /* 0x00000008006c7947 */ /* 0x000fea0003800000 */
.L_x_1401:
        /* <DEDUP_REMOVED lines=21> */
.L_x_1406:
[----:B------:R-:W-:Y:S05]  /*bc80*/  BSYNC B0 ;  /* 0x0000000000007941 */ /* 0x000fea0003800000 */
.L_x_1405:
[----:B------:R-:W-:-:S05]  /*bc90*/  LOP3.LUT R5, R0, R5, RZ, 0xfc, !PT ;  /* 0x0000000500057212 */ /* 0x000fca00078efcff */
[----:B------:R0:W-:Y:S01]  /*bca0*/  STG.E.U8 desc[UR36][R8.64], R5 ;  /* 0x0000000508007986 */ /* 0x0001e2000c101124 */
[----:B------:R-:W-:Y:S05]  /*bcb0*/  BRA `(.L_x_1393) ;  /* 0x0000000800087947 */ /* 0x000fea0003800000 */
.L_x_1404:
        /* <DEDUP_REMOVED lines=13> */
.L_x_1408:
[----:B------:R-:W-:Y:S01]  /*bd90*/  IMAD.MOV.U32 R0, RZ, RZ, 0x7f ;  /* 0x0000007fff007424 */ /* 0x000fe200078e00ff */
[----:B------:R-:W-:-:S04]  /*bda0*/  ISETP.GT.U32.AND P0, PT, R3, 0x7f800000, PT ;  /* 0x7f8000000300780c */ /* 0x000fc80003f04070 */
[----:B------:R-:W-:-:S09]  /*bdb0*/  SEL R0, R0, 0x7c, P0 ;  /* 0x0000007c00007807 */ /* 0x000fd20000000000 */
.L_x_1409:
[----:B------:R-:W-:Y:S05]  /*bdc0*/  BSYNC B0 ;  /* 0x0000000000007941 */ /* 0x000fea0003800000 */
.L_x_1407:
[----:B------:R-:W-:-:S04]  /*bdd0*/  LOP3.LUT R3, R5, 0x80000000, RZ, 0xc0, !PT ;  /* 0x8000000005037812 */ /* 0x000fc800078ec0ff */
[----:B------:R-:W-:-:S04]  /*bde0*/  SHF.R.U32.HI R3, RZ, 0x18, R3 ;  /* 0x00000018ff037819 */ /* 0x000fc80000011603 */
[----:B------:R-:W-:-:S05]  /*bdf0*/  LOP3.LUT R3, R0, R3, RZ, 0xfc, !PT ;  /* 0x0000000300037212 */ /* 0x000fca00078efcff */
[----:B------:R0:W-:Y:S01]  /*be00*/  STG.E.U8 desc[UR36][R8.64], R3 ;  /* 0x0000000308007986 */ /* 0x0001e2000c101124 */
[----:B------:R-:W-:Y:S05]  /*be10*/  BRA `(.L_x_1393) ;  /* 0x0000000400b07947 */ /* 0x000fea0003800000 */
.L_x_1403:
[----:B------:R0:W-:Y:S01]  /*be20*/  STG.E.U16 desc[UR36][R8.64], R22 ;  /* 0x0000001608007986 */ /* 0x0001e2000c101524 */
[----:B------:R-:W-:Y:S05]  /*be30*/  BRA `(.L_x_1393) ;  /* 0x0000000400a87947 */ /* 0x000fea0003800000 */
.L_x_1400:
        /* <DEDUP_REMOVED lines=12> */
.L_x_1412:
        /* <DEDUP_REMOVED lines=17> */
.L_x_1415:
[----:B------:R-:W-:-:S04]  /*c010*/  LOP3.LUT R3, R5, 0x80000000, RZ, 0xc0, !PT ;  /* 0x8000000005037812 */ /* 0x000fc800078ec0ff */
[----:B------:R-:W-:-:S04]  /*c020*/  SHF.R.U32.HI R3, RZ, 0x18, R3 ;  /* 0x00000018ff037819 */ /* 0x000fc80000011603 */
[----:B------:R-:W-:-:S04]  /*c030*/  LOP3.LUT R0, R0, R3, RZ, 0xfc, !PT ;  /* 0x0000000300007212 */ /* 0x000fc800078efcff */
[----:B------:R-:W-:-:S07]  /*c040*/  PRMT R4, R0, 0x7610, R4 ;  /* 0x0000761000047816 */ /* 0x000fce0000000004 */
.L_x_1414:
[----:B------:R-:W-:Y:S05]  /*c050*/  BSYNC B0 ;  /* 0x0000000000007941 */ /* 0x000fea0003800000 */
.L_x_1413:
[----:B------:R0:W-:Y:S01]  /*c060*/  STG.E.U8 desc[UR36][R8.64], R4 ;  /* 0x0000000408007986 */ /* 0x0001e2000c101124 */
[----:B------:R-:W-:Y:S05]  /*c070*/  BRA `(.L_x_1393) ;  /* 0x0000000400187947 */ /* 0x000fea0003800000 */
.L_x_1411:
        /* <DEDUP_REMOVED lines=17> */
.L_x_1418:
[----:B------:R-:W-:-:S04]  /*c190*/  LOP3.LUT R3, R5, 0x80000000, RZ, 0xc0, !PT ;  /* 0x8000000005037812 */ /* 0x000fc800078ec0ff */
[----:B------:R-:W-:-:S04]  /*c1a0*/  SHF.R.U32.HI R3, RZ, 0x18, R3 ;  /* 0x00000018ff037819 */ /* 0x000fc80000011603 */
[----:B------:R-:W-:-:S04]  /*c1b0*/  LOP3.LUT R0, R0, R3, RZ, 0xfc, !PT ;  /* 0x0000000300007212 */ /* 0x000fc800078efcff */
[----:B------:R-:W-:-:S07]  /*c1c0*/  PRMT R4, R0, 0x7610, R4 ;  /* 0x0000761000047816 */ /* 0x000fce0000000004 */
.L_x_1417:
[----:B------:R-:W-:Y:S05]  /*c1d0*/  BSYNC B0 ;  /* 0x0000000000007941 */ /* 0x000fea0003800000 */
.L_x_1416:
[----:B------:R0:W-:Y:S01]  /*c1e0*/  STG.E.U8 desc[UR36][R8.64], R4 ;  /* 0x0000000408007986 */ /* 0x0001e2000c101124 */
[----:B------:R-:W-:Y:S05]  /*c1f0*/  BRA `(.L_x_1393) ;  /* 0x0000000000b87947 */ /* 0x000fea0003800000 */
.L_x_1410:
[----:B------:R-:W-:-:S13]  /*c200*/  ISETP.NE.AND P0, PT, R0, 0x1c, PT ;  /* 0x0000001c0000780c */ /* 0x000fda0003f05270 */
[----:B------:R-:W-:Y:S05]  /*c210*/  @!P0 BRA `(.L_x_1419) ;  /* 0x0000000000a48947 */ /* 0x000fea0003800000 */
[----:B------:R-:W-:-:S13]  /*c220*/  ISETP.NE.AND P0, PT, R0, 0x1d, PT ;  /* 0x0000001d0000780c */ /* 0x000fda0003f05270 */
[----:B------:R-:W-:Y:S05]  /*c230*/  @!P0 BRA `(.L_x_1420) ;  /* 0x00000000008c8947 */ /* 0x000fea0003800000 */
[----:B------:R-:W-:-:S13]  /*c240*/  ISETP.NE.AND P0, PT, R0, 0x2c, PT ;  /* 0x0000002c0000780c */ /* 0x000fda0003f05270 */
[----:B------:R-:W-:Y:S05]  /*c250*/  @P0 BRA `(.L_x_1392) ;  /* 0x0000000000400947 */ /* 0x000fea0003800000 */
[----:B------:R-:W-:-:S05]  /*c260*/  IMAD.U32 R22, R22, 0x10000, RZ ;  /* 0x0001000016167824 */ /* 0x000fca00078e00ff */
        /* <DEDUP_REMOVED lines=15> */
.L_x_1392:
        /* <DEDUP_REMOVED lines=16> */
.L_x_1421:
[----:B------:R-:W-:Y:S05]  /*c460*/  BRA `(.L_x_1393) ;  /* 0x00000000001c7947 */ /* 0x000fea0003800000 */
.L_x_1420:
[----:B------:R-:W-:-:S06]  /*c470*/  IMAD.U32 R4, R22, 0x10000, RZ ;  /* 0x0001000016047824 */ /* 0x000fcc00078e00ff */
[----:B------:R-:W0:Y:S02]  /*c480*/  F2I.U64.TRUNC R4, R4 ;  /* 0x0000000400047311 */ /* 0x000e24000020d800 */
[----:B0-----:R0:W-:Y:S01]  /*c490*/  STG.E.64 desc[UR36][R8.64], R4 ;  /* 0x0000000408007986 */ /* 0x0011e2000c101b24 */
[----:B------:R-:W-:Y:S05]  /*c4a0*/  BRA `(.L_x_1393) ;  /* 0x00000000000c7947 */ /* 0x000fea0003800000 */
.L_x_1419:
[----:B------:R-:W-:-:S04]  /*c4b0*/  IMAD.U32 R22, R22, 0x10000, RZ ;  /* 0x0001000016167824 */ /* 0x000fc800078e00ff */
[----:B------:R-:W0:Y:S02]  /*c4c0*/  F2I.FTZ.U32.TRUNC.NTZ R3, R22 ;  /* 0x0000001600037305 */ /* 0x000e24000021f000 */
[----:B0-----:R0:W-:Y:S02]  /*c4d0*/  STG.E desc[UR36][R8.64], R3 ;  /* 0x0000000308007986 */ /* 0x0011e4000c101924 */
.L_x_1393:
[----:B------:R-:W-:-:S05]  /*c4e0*/  VIADD R25, R25, 0x80 ;  /* 0x0000008019197836 */ /* 0x000fca0000000000 */
[----:B------:R-:W-:-:S13]  /*c4f0*/  ISETP.GE.AND P0, PT, R25, R16, PT ;  /* 0x000000101900720c */ /* 0x000fda0003f06270 */
[----:B------:R-:W-:Y:S05]  /*c500*/  @P0 BRA `(.L_x_1387) ;  /* 0x0000000c00f00947 */ /* 0x000fea0003800000 */
[----:B012---:R-:W0:Y:S01]  /*c510*/  LDC.64 R8, c[0x0][0x218] ;  /* 0x00008600ff087b82 */ /* 0x007e220000000a00 */
[----:B------:R-:W-:Y:S01]  /*c520*/  IMAD R0, R2, 0x200, R25 ;  /* 0x0000020002007824 */ /* 0x000fe200078e0219 */
[----:B------:R-:W-:Y:S01]  /*c530*/  PRMT R4, R19, 0x9910, RZ ;  /* 0x0000991013047816 */ /* 0x000fe200000000ff */
[----:B------:R-:W-:Y:S02]  /*c540*/  ULDC UR4, c[0x0][0x244] ;  /* 0x0000910000047ab9 */ /* 0x000fe40000000800 */
[----:B------:R-:W-:Y:S02]  /*c550*/  IMAD R3, R0, UR4, RZ ;  /* 0x0000000400037c24 */ /* 0x000fe4000f8e02ff */
        /* <DEDUP_REMOVED lines=13> */
[----:B----4-:R-:W-:-:S06]  /*c630*/  IMAD.U32 R17, R17, 0x10000, RZ ;  /* 0x0001000011117824 */ /* 0x010fcc00078e00ff */
[----:B------:R-:W0:Y:S02]  /*c640*/  F2I.FTZ.TRUNC.NTZ R17, R17 ;  /* 0x0000001100117305 */ /* 0x000e24000021f100 */
[----:B0-----:R0:W-:Y:S01]  /*c650*/  STG.E.U8 desc[UR36][R8.64], R17 ;  /* 0x0000001108007986 */ /* 0x0011e2000c101124 */
[----:B------:R-:W-:Y:S05]  /*c660*/  BRA `(.L_x_1427) ;  /* 0x0000000c00947947 */ /* 0x000fea0003800000 */
.L_x_1425:
[----:B----4-:R-:W-:-:S06]  /*c670*/  IMAD.U32 R5, R17, 0x10000, RZ ;  /* 0x0001000011057824 */ /* 0x010fcc00078e00ff */
[----:B------:R-:W0:Y:S02]  /*c680*/  F2I.S64.TRUNC R4, R5 ;  /* 0x0000000500047311 */ /* 0x000e24000020d900 */
[----:B0-----:R0:W-:Y:S01]  /*c690*/  STG.E.U8 desc[UR36][R8.64], R4 ;  /* 0x0000000408007986 */ /* 0x0011e2000c101124 */
[----:B------:R-:W-:Y:S05]  /*c6a0*/  BRA `(.L_x_1427) ;  /* 0x0000000c00847947 */ /* 0x000fea0003800000 */
.L_x_1424:
[----:B------:R-:W-:-:S13]  /*c6b0*/  ISETP.NE.AND P0, PT, R0, 0x2, PT ;  /* 0x000000020000780c */ /* 0x000fda0003f05270 */
[----:B------:R-:W-:Y:S05]  /*c6c0*/  @!P0 BRA `(.L_x_1428) ;  /* 0x0000000000308947 */ /* 0x000fea0003800000 */
[----:B------:R-:W-:-:S13]  /*c6d0*/  ISETP.NE.AND P0, PT, R0, 0x3, PT ;  /* 0x000000030000780c */ /* 0x000fda0003f05270 */
[----:B------:R-:W-:Y:S05]  /*c6e0*/  @!P0 BRA `(.L_x_1429) ;  /* 0x0000000000188947 */ /* 0x000fea0003800000 */
[----:B------:R-:W-:-:S13]  /*c6f0*/  ISETP.NE.AND P0, PT, R0, 0x4, PT ;  /* 0x000000040000780c */ /* 0x000fda0003f05270 */
[----:B------:R-:W-:Y:S05]  /*c700*/  @P0 BRA `(.L_x_1426) ;  /* 0x0000000c000c0947 */ /* 0x000fea0003800000 */
[----:B----4-:R-:W-:-:S06]  /*c710*/  IMAD.U32 R4, R17, 0x10000, RZ ;  /* 0x0001000011047824 */ /* 0x010fcc00078e00ff */
[----:B------:R-:W0:Y:S02]  /*c720*/  F2I.S64.TRUNC R4, R4 ;  /* 0x0000000400047311 */ /* 0x000e24000020d900 */
[----:B0-----:R0:W-:Y:S01]  /*c730*/  STG.E.64 desc[UR36][R8.64], R4 ;  /* 0x0000000408007986 */ /* 0x0011e2000c101b24 */
[----:B------:R-:W-:Y:S05]  /*c740*/  BRA `(.L_x_1427) ;  /* 0x0000000c005c7947 */ /* 0x000fea0003800000 */
.L_x_1429:
[----:B----4-:R-:W-:-:S06]  /*c750*/  IMAD.U32 R17, R17, 0x10000, RZ ;  /* 0x0001000011117824 */ /* 0x010fcc00078e00ff */
[----:B------:R-:W0:Y:S02]  /*c760*/  F2I.FTZ.TRUNC.NTZ R17, R17 ;  /* 0x0000001100117305 */ /* 0x000e24000021f100 */
[----:B0-----:R0:W-:Y:S01]  /*c770*/  STG.E desc[UR36][R8.64], R17 ;  /* 0x0000001108007986 */ /* 0x0011e2000c101924 */
[----:B------:R-:W-:Y:S05]  /*c780*/  BRA `(.L_x_1427) ;  /* 0x0000000c004c7947 */ /* 0x000fea0003800000 */
.L_x_1428:
[----:B----4-:R-:W-:-:S06]  /*c790*/  IMAD.U32 R17, R17, 0x10000, RZ ;  /* 0x0001000011117824 */ /* 0x010fcc00078e00ff */
[----:B------:R-:W0:Y:S02]  /*c7a0*/  F2I.FTZ.TRUNC.NTZ R17, R17 ;  /* 0x0000001100117305 */ /* 0x000e24000021f100 */
[----:B0-----:R0:W-:Y:S01]  /*c7b0*/  STG.E.U16 desc[UR36][R8.64], R17 ;  /* 0x0000001108007986 */ /* 0x0011e2000c101524 */
[----:B------:R-:W-:Y:S05]  /*c7c0*/  BRA `(.L_x_1427) ;  /* 0x0000000c003c7947 */ /* 0x000fea0003800000 */
.L_x_1423:
[----:B------:R-:W-:-:S13]  /*c7d0*/  ISETP.GT.AND P0, PT, R0, 0x6, PT ;  /* 0x000000060000780c */ /* 0x000fda0003f04270 */
[----:B------:R-:W-:Y:S05]  /*c7e0*/  @P0 BRA `(.L_x_1430) ;  /* 0x00000000002c0947 */ /* 0x000fea0003800000 */
[----:B------:R-:W-:-:S13]  /*c7f0*/  ISETP.NE.AND P0, PT, R0, 0x5, PT ;  /* 0x000000050000780c */ /* 0x000fda0003f05270 */
[----:B------:R-:W-:Y:S05]  /*c800*/  @!P0 BRA `(.L_x_1431) ;  /* 0x0000000000148947 */ /* 0x000fea0003800000 */
[----:B------:R-:W-:-:S13]  /*c810*/  ISETP.NE.AND P0, PT, R0, 0x6, PT ;  /* 0x000000060000780c */ /* 0x000fda0003f05270 */
[----:B------:R-:W-:Y:S05]  /*c820*/  @P0 BRA `(.L_x_1426) ;  /* 0x0000000800c40947 */ /* 0x000fea0003800000 */
[----:B----4-:R-:W-:-:S05]  /*c830*/  IMAD.U32 R17, R17, 0x10000, RZ ;  /* 0x0001000011117824 */ /* 0x010fca00078e00ff */
[----:B------:R0:W-:Y:S01]  /*c840*/  STG.E desc[UR36][R8.64], R17 ;  /* 0x0000001108007986 */ /* 0x0001e2000c101924 */
[----:B------:R-:W-:Y:S05]  /*c850*/  BRA `(.L_x_1427) ;  /* 0x0000000c00187947 */ /* 0x000fea0003800000 */
.L_x_1431:
[----:B----4-:R-:W-:-:S05]  /*c860*/  IMAD.U32 R0, R17, 0x10000, RZ ;  /* 0x0001000011007824 */ /* 0x010fca00078e00ff */
[----:B------:R-:W-:-:S05]  /*c870*/  F2FP.F16.F32.PACK_AB R0, RZ, R0 ;  /* 0x00000000ff00723e */ /* 0x000fca00000000ff */
[----:B------:R0:W-:Y:S01]  /*c880*/  STG.E.U16 desc[UR36][R8.64], R0 ;  /* 0x0000000008007986 */ /* 0x0001e2000c101524 */
[----:B------:R-:W-:Y:S05]  /*c890*/  BRA `(.L_x_1427) ;  /* 0x0000000c00087947 */ /* 0x000fea0003800000 */
.L_x_1430:
[----:B------:R-:W-:-:S13]  /*c8a0*/  ISETP.NE.AND P0, PT, R0, 0x7, PT ;  /* 0x000000070000780c */ /* 0x000fda0003f05270 */
[----:B------:R-:W-:Y:S05]  /*c8b0*/  @!P0 BRA `(.L_x_1432) ;  /* 0x0000000000348947 */ /* 0x000fea0003800000 */
[----:B------:R-:W-:-:S13]  /*c8c0*/  ISETP.NE.AND P0, PT, R0, 0x8, PT ;  /* 0x000000080000780c */ /* 0x000fda0003f05270 */
[----:B------:R-:W-:Y:S05]  /*c8d0*/  @!P0 BRA `(.L_x_1433) ;  /* 0x0000000000188947 */ /* 0x000fea0003800000 */
[----:B------:R-:W-:-:S13]  /*c8e0*/  ISETP.NE.AND P0, PT, R0, 0x9, PT ;  /* 0x000000090000780c */ /* 0x000fda0003f05270 */
[----:B------:R-:W-:Y:S05]  /*c8f0*/  @P0 BRA `(.L_x_1426) ;  /* 0x0000000800900947 */ /* 0x000fea0003800000 */
[----:B----4-:R-:W-:Y:S02]  /*c900*/  IMAD.U32 R4, R17, 0x10000, RZ ;  /* 0x0001000011047824 */ /* 0x010fe400078e00ff */
[----:B------:R-:W-:-:S05]  /*c910*/  IMAD.MOV.U32 R5, RZ, RZ, RZ ;  /* 0x000000ffff057224 */ /* 0x000fca00078e00ff */
[----:B------:R0:W-:Y:S01]  /*c920*/  STG.E.64 desc[UR36][R8.64], R4 ;  /* 0x0000000408007986 */ /* 0x0001e2000c101b24 */
[----:B------:R-:W-:Y:S05]  /*c930*/  BRA `(.L_x_1427) ;  /* 0x0000000800e07947 */ /* 0x000fea0003800000 */
.L_x_1433:
[----:B----4-:R-:W-:-:S05]  /*c940*/  IMAD.U32 R17, R17, 0x10000, RZ ;  /* 0x0001000011117824 */ /* 0x010fca00078e00ff */
[----:B------:R-:W-:-:S04]  /*c950*/  F2FP.F16.F32.PACK_AB R3, RZ, R17 ;  /* 0x00000011ff03723e */ /* 0x000fc800000000ff */
[----:B------:R-:W-:-:S05]  /*c960*/  PRMT R3, R3, 0x5410, RZ ;  /* 0x0000541003037816 */ /* 0x000fca00000000ff */
[----:B------:R0:W-:Y:S01]  /*c970*/  STG.E desc[UR36][R8.64], R3 ;  /* 0x0000000308007986 */ /* 0x0001e2000c101924 */
[----:B------:R-:W-:Y:S05]  /*c980*/  BRA `(.L_x_1427) ;  /* 0x0000000800cc7947 */ /* 0x000fea0003800000 */
.L_x_1432:
[----:B----4-:R-:W-:-:S04]  /*c990*/  IMAD.U32 R4, R17, 0x10000, RZ ;  /* 0x0001000011047824 */ /* 0x010fc800078e00ff */
[----:B------:R-:W-:-:S06]  /*c9a0*/  FMUL.FTZ R4, R4, 1 ;  /* 0x3f80000004047820 */ /* 0x000fcc0000410000 */
[----:B------:R-:W0:Y:S02]  /*c9b0*/  F2F.F64.F32 R4, R4 ;  /* 0x0000000400047310 */ /* 0x000e240000201800 */
[----:B0-----:R0:W-:Y:S01]  /*c9c0*/  STG.E.64 desc[UR36][R8.64], R4 ;  /* 0x0000000408007986 */ /* 0x0011e2000c101b24 */
[----:B------:R-:W-:Y:S05]  /*c9d0*/  BRA `(.L_x_1427) ;  /* 0x0000000800b87947 */ /* 0x000fea0003800000 */
.L_x_1422:
        /* <DEDUP_REMOVED lines=8> */
[----:B----4-:R-:W-:-:S05]  /*ca60*/  IMAD.U32 R17, R17, 0x10000, RZ ;  /* 0x0001000011117824 */ /* 0x010fca00078e00ff */
[----:B------:R-:W-:-:S04]  /*ca70*/  FSETP.NEU.FTZ.AND P0, PT, R17, RZ, PT ;  /* 0x000000ff1100720b */ /* 0x000fc80003f1d000 */
[----:B------:R-:W-:-:S05]  /*ca80*/  SEL R3, RZ, 0x1, !P0 ;  /* 0x00000001ff037807 */ /* 0x000fca0004000000 */
[----:B------:R0:W-:Y:S01]  /*ca90*/  STG.E.U8 desc[UR36][R8.64], R3 ;  /* 0x0000000308007986 */ /* 0x0001e2000c101124 */
[----:B------:R-:W-:Y:S05]  /*caa0*/  BRA `(.L_x_1427) ;  /* 0x0000000800847947 */ /* 0x000fea0003800000 */
.L_x_1436:
[----:B----4-:R-:W-:Y:S01]  /*cab0*/  IMAD.U32 R17, R17, 0x10000, RZ ;  /* 0x0001000011117824 */ /* 0x010fe200078e00ff */
[----:B------:R-:W-:-:S03]  /*cac0*/  CS2R R6, SRZ ;  /* 0x0000000000067805 */ /* 0x000fc6000001ff00 */
[----:B------:R-:W-:-:S06]  /*cad0*/  FMUL.FTZ R4, R17, 1 ;  /* 0x3f80000011047820 */ /* 0x000fcc0000410000 */
[----:B------:R-:W0:Y:S02]  /*cae0*/  F2F.F64.F32 R4, R4 ;  /* 0x0000000400047310 */ /* 0x000e240000201800 */
[----:B0-----:R0:W-:Y:S01]  /*caf0*/  STG.E.128 desc[UR36][R8.64], R4 ;  /* 0x0000000408007986 */ /* 0x0011e2000c101d24 */
[----:B------:R-:W-:Y:S05]  /*cb00*/  BRA `(.L_x_1427) ;  /* 0x00000008006c7947 */ /* 0x000fea0003800000 */
.L_x_1435:
[----:B------:R-:W-:-:S13]  /*cb10*/  ISETP.NE.AND P0, PT, R0, 0xf, PT ;  /* 0x0000000f0000780c */ /* 0x000fda0003f05270 */
[----:B------:R-:W-:Y:S05]  /*cb20*/  @!P0 BRA `(.L_x_1437) ;  /* 0x0000000000b48947 */ /* 0x000fea0003800000 */
[----:B------:R-:W-:-:S13]  /*cb30*/  ISETP.NE.AND P0, PT, R0, 0x17, PT ;  /* 0x000000170000780c */ /* 0x000fda0003f05270 */
[----:B------:R-:W-:Y:S05]  /*cb40*/  @!P0 BRA `(.L_x_1438) ;  /* 0x0000000000548947 */ /* 0x000fea0003800000 */
[----:B------:R-:W-:-:S13]  /*cb50*/  ISETP.NE.AND P0, PT, R0, 0x18, PT ;  /* 0x000000180000780c */ /* 0x000fda0003f05270 */
[----:B------:R-:W-:Y:S05]  /*cb60*/  @P0 BRA `(.L_x_1426) ;  /* 0x0000000400f40947 */ /* 0x000fea0003800000 */
[----:B----4-:R-:W-:Y:S01]  /*cb70*/  IMAD.U32 R17, R17, 0x10000, RZ ;  /* 0x0001000011117824 */ /* 0x010fe200078e00ff */
        /* <DEDUP_REMOVED lines=14> */
.L_x_1440:
[----:B------:R-:W-:Y:S05]  /*cc60*/  BSYNC B0 ;  /* 0x0000000000007941 */ /* 0x000fea0003800000 */
.L_x_1439:
[----:B------:R-:W-:-:S05]  /*cc70*/  LOP3.LUT R5, R0, R5, RZ, 0xfc, !PT ;  /* 0x0000000500057212 */ /* 0x000fca00078efcff */
[----:B------:R0:W-:Y:S01]  /*cc80*/  STG.E.U8 desc[UR36][R8.64], R5 ;  /* 0x0000000508007986 */ /* 0x0001e2000c101124 */
[----:B------:R-:W-:Y:S05]  /*cc90*/  BRA `(.L_x_1427) ;  /* 0x0000000800087947 */ /* 0x000fea0003800000 */
.L_x_1438:
[----:B----4-:R-:W-:Y:S01]  /*cca0*/  IMAD.U32 R17, R17, 0x10000, RZ ;  /* 0x0001000011117824 */ /* 0x010fe200078e00ff */
        /* <DEDUP_REMOVED lines=12> */
.L_x_1442:
[----:B------:R-:W-:Y:S01]  /*cd70*/  IMAD.MOV.U32 R0, RZ, RZ, 0x7f ;  /* 0x0000007fff007424 */ /* 0x000fe200078e00ff */
[----:B------:R-:W-:-:S04]  /*cd80*/  ISETP.GT.U32.AND P0, PT, R3, 0x7f800000, PT ;  /* 0x7f8000000300780c */ /* 0x000fc80003f04070 */
[----:B------:R-:W-:-:S09]  /*cd90*/  SEL R0, R0, 0x7c, P0 ;  /* 0x0000007c00007807 */ /* 0x000fd20000000000 */
.L_x_1443:
[----:B------:R-:W-:Y:S05]  /*cda0*/  BSYNC B0 ;  /* 0x0000000000007941 */ /* 0x000fea0003800000 */
.L_x_1441:
[----:B------:R-:W-:-:S04]  /*cdb0*/  LOP3.LUT R3, R17, 0x80000000, RZ, 0xc0, !PT ;  /* 0x8000000011037812 */ /* 0x000fc800078ec0ff */
[----:B------:R-:W-:-:S04]  /*cdc0*/  SHF.R.U32.HI R3, RZ, 0x18, R3 ;  /* 0x00000018ff037819 */ /* 0x000fc80000011603 */
[----:B------:R-:W-:-:S05]  /*cdd0*/  LOP3.LUT R3, R0, R3, RZ, 0xfc, !PT ;  /* 0x0000000300037212 */ /* 0x000fca00078efcff */
[----:B------:R0:W-:Y:S01]  /*cde0*/  STG.E.U8 desc[UR36][R8.64], R3 ;  /* 0x0000000308007986 */ /* 0x0001e2000c101124 */
[----:B------:R-:W-:Y:S05]  /*cdf0*/  BRA `(.L_x_1427) ;  /* 0x0000000400b07947 */ /* 0x000fea0003800000 */
.L_x_1437:
[----:B----4-:R0:W-:Y:S01]  /*ce00*/  STG.E.U16 desc[UR36][R8.64], R17 ;  /* 0x0000001108007986 */ /* 0x0101e2000c101524 */
[----:B------:R-:W-:Y:S05]  /*ce10*/  BRA `(.L_x_1427) ;  /* 0x0000000400a87947 */ /* 0x000fea0003800000 */
.L_x_1434:
        /* <DEDUP_REMOVED lines=8> */
[----:B----4-:R-:W-:-:S06]  /*cea0*/  IMAD.U32 R3, R17, 0x10000, RZ ;  /* 0x0001000011037824 */ /* 0x010fcc00078e00ff */
[----:B------:R-:W0:Y:S02]  /*ceb0*/  F2I.FTZ.U32.TRUNC.NTZ R3, R3 ;  /* 0x0000000300037305 */ /* 0x000e24000021f000 */
[----:B0-----:R0:W-:Y:S01]  /*cec0*/  STG.E.U16 desc[UR36][R8.64], R3 ;  /* 0x0000000308007986 */ /* 0x0011e2000c101524 */
[----:B------:R-:W-:Y:S05]  /*ced0*/  BRA `(.L_x_1427) ;  /* 0x0000000400787947 */ /* 0x000fea0003800000 */
.L_x_1446:
[----:B----4-:R-:W-:Y:S01]  /*cee0*/  IMAD.U32 R17, R17, 0x10000, RZ ;  /* 0x0001000011117824 */ /* 0x010fe200078e00ff */
        /* <DEDUP_REMOVED lines=16> */
.L_x_1449:
[----:B------:R-:W-:-:S04]  /*cff0*/  LOP3.LUT R3, R17, 0x80000000, RZ, 0xc0, !PT ;  /* 0x8000000011037812 */ /* 0x000fc800078ec0ff */
[----:B------:R-:W-:-:S04]  /*d000*/  SHF.R.U32.HI R3, RZ, 0x18, R3 ;  /* 0x00000018ff037819 */ /* 0x000fc80000011603 */
[----:B------:R-:W-:-:S04]  /*d010*/  LOP3.LUT R0, R0, R3, RZ, 0xfc, !PT ;  /* 0x0000000300007212 */ /* 0x000fc800078efcff */
[----:B------:R-:W-:-:S07]  /*d020*/  PRMT R4, R0, 0x7610, R4 ;  /* 0x0000761000047816 */ /* 0x000fce0000000004 */
.L_x_1448:
[----:B------:R-:W-:Y:S05]  /*d030*/  BSYNC B0 ;  /* 0x0000000000007941 */ /* 0x000fea0003800000 */
.L_x_1447:
[----:B------:R0:W-:Y:S01]  /*d040*/  STG.E.U8 desc[UR36][R8.64], R4 ;  /* 0x0000000408007986 */ /* 0x0001e2000c101124 */
[----:B------:R-:W-:Y:S05]  /*d050*/  BRA `(.L_x_1427) ;  /* 0x0000000400187947 */ /* 0x000fea0003800000 */
.L_x_1445:
        /* <DEDUP_REMOVED lines=17> */
.L_x_1452:
[----:B------:R-:W-:-:S04]  /*d170*/  LOP3.LUT R3, R17, 0x80000000, RZ, 0xc0, !PT ;  /* 0x8000000011037812 */ /* 0x000fc800078ec0ff */
[----:B------:R-:W-:-:S04]  /*d180*/  SHF.R.U32.HI R3, RZ, 0x18, R3 ;  /* 0x00000018ff037819 */ /* 0x000fc80000011603 */
[----:B------:R-:W-:-:S04]  /*d190*/  LOP3.LUT R0, R0, R3, RZ, 0xfc, !PT ;  /* 0x0000000300007212 */ /* 0x000fc800078efcff */
[----:B------:R-:W-:-:S07]  /*d1a0*/  PRMT R4, R0, 0x7610, R4 ;  /* 0x0000761000047816 */ /* 0x000fce0000000004 */
.L_x_1451:
[----:B------:R-:W-:Y:S05]  /*d1b0*/  BSYNC B0 ;  /* 0x0000000000007941 */ /* 0x000fea0003800000 */
.L_x_1450:
[----:B------:R4:W-:Y:S01]  /*d1c0*/  STG.E.U8 desc[UR36][R8.64], R4 ;  /* 0x0000000408007986 */ /* 0x0009e2000c101124 */
[----:B------:R-:W-:Y:S05]  /*d1d0*/  BRA `(.L_x_1427) ;  /* 0x0000000000b87947 */ /* 0x000fea0003800000 */
.L_x_1444:
[----:B------:R-:W-:-:S13]  /*d1e0*/  ISETP.NE.AND P0, PT, R0, 0x1c, PT ;  /* 0x0000001c0000780c */ /* 0x000fda0003f05270 */
[----:B------:R-:W-:Y:S05]  /*d1f0*/  @!P0 BRA `(.L_x_1453) ;  /* 0x0000000000a48947 */ /* 0x000fea0003800000 */
[----:B------:R-:W-:-:S13]  /*d200*/  ISETP.NE.AND P0, PT, R0, 0x1d, PT ;  /* 0x0000001d0000780c */ /* 0x000fda0003f05270 */
[----:B------:R-:W-:Y:S05]  /*d210*/  @!P0 BRA `(.L_x_1454) ;  /* 0x00000000008c8947 */ /* 0x000fea0003800000 */
[----:B------:R-:W-:-:S13]  /*d220*/  ISETP.NE.AND P0, PT, R0, 0x2c, PT ;  /* 0x0000002c0000780c */ /* 0x000fda0003f05270 */
[----:B------:R-:W-:Y:S05]  /*d230*/  @P0 BRA `(.L_x_1426) ;  /* 0x0000000000400947 */ /* 0x000fea0003800000 */
[----:B----4-:R-:W-:-:S05]  /*d240*/  IMAD.U32 R4, R17, 0x10000, RZ ;  /* 0x0001000011047824 */ /* 0x010fca00078e00ff */
        /* <DEDUP_REMOVED lines=15> */
.L_x_1426:
        /* <DEDUP_REMOVED lines=16> */
.L_x_1455:
[----:B------:R-:W-:Y:S05]  /*d440*/  BRA `(.L_x_1427) ;  /* 0x00000000001c7947 */ /* 0x000fea0003800000 */
.L_x_1454:
[----:B----4-:R-:W-:-:S06]  /*d450*/  IMAD.U32 R4, R17, 0x10000, RZ ;  /* 0x0001000011047824 */ /* 0x010fcc00078e00ff */
[----:B------:R-:W0:Y:S02]  /*d460*/  F2I.U64.TRUNC R4, R4 ;  /* 0x0000000400047311 */ /* 0x000e24000020d800 */
[----:B0-----:R1:W-:Y:S01]  /*d470*/  STG.E.64 desc[UR36][R8.64], R4 ;  /* 0x0000000408007986 */ /* 0x0013e2000c101b24 */
[----:B------:R-:W-:Y:S05]  /*d480*/  BRA `(.L_x_1427) ;  /* 0x00000000000c7947 */ /* 0x000fea0003800000 */
.L_x_1453:
[----:B----4-:R-:W-:-:S06]  /*d490*/  IMAD.U32 R17, R17, 0x10000, RZ ;  /* 0x0001000011117824 */ /* 0x010fcc00078e00ff */
[----:B------:R-:W0:Y:S02]  /*d4a0*/  F2I.FTZ.U32.TRUNC.NTZ R17, R17 ;  /* 0x0000001100117305 */ /* 0x000e24000021f000 */
[----:B0-----:R0:W-:Y:S02]  /*d4b0*/  STG.E desc[UR36][R8.64], R17 ;  /* 0x0000001108007986 */ /* 0x0011e4000c101924 */
.L_x_1427:
[----:B------:R-:W-:-:S07]  /*d4c0*/  VIADD R25, R25, 0x80 ;  /* 0x0000008019197836 */ /* 0x000fce0000000000 */
.L_x_1387:
[----:B------:R-:W-:Y:S05]  /*d4d0*/  BSYNC B6 ;  /* 0x0000000000067941 */ /* 0x000fea0003800000 */
.L_x_1386:
[----:B------:R-:W-:-:S13]  /*d4e0*/  ISETP.GE.AND P0, PT, R25, R16, PT ;  /* 0x000000101900720c */ /* 0x000fda0003f06270 */
[----:B------:R-:W-:Y:S05]  /*d4f0*/  @P0 EXIT ;  /* 0x000000000000094d */ /* 0x000fea0003800000 */
[----:B01--4-:R-:W0:Y:S01]  /*d500*/  LDC.64 R4, c[0x0][0x218] ;  /* 0x00008600ff047b82 */ /* 0x013e220000000a00 */
[----:B------:R-:W-:Y:S01]  /*d510*/  PRMT R0, R19, 0x9910, RZ ;  /* 0x0000991013007816 */ /* 0x000fe200000000ff */
[----:B------:R-:W-:Y:S01]  /*d520*/  IMAD R2, R2, 0x200, R25 ;  /* 0x0000020002027824 */ /* 0x000fe200078e0219 */
[----:B------:R-:W-:Y:S02]  /*d530*/  ULDC UR4, c[0x0][0x244] ;  /* 0x0000910000047ab9 */ /* 0x000fe40000000800 */
[----:B------:R-:W-:Y:S01]  /*d540*/  ISETP.GT.AND P1, PT, R0, 0x9, PT ;  /* 0x000000090000780c */ /* 0x000fe20003f24270 */
[----:B--2---:R-:W-:-:S05]  /*d550*/  IMAD R3, R2, UR4, RZ ;  /* 0x0000000402037c24 */ /* 0x004fca000f8e02ff */
        /* <DEDUP_REMOVED lines=13> */
[----:B0-----:R-:W-:Y:S01]  /*d630*/  STG.E.U8 desc[UR36][R2.64], R5 ;  /* 0x0000000502007986 */ /* 0x001fe2000c101124 */
[----:B------:R-:W-:Y:S05]  /*d640*/  EXIT ;  /* 0x000000000000794d */ /* 0x000fea0003800000 */
.L_x_1459:
[----:B------:R-:W-:-:S06]  /*d650*/  IMAD.U32 R5, R18, 0x10000, RZ ;  /* 0x0001000012057824 */ /* 0x000fcc00078e00ff */
[----:B------:R-:W0:Y:S02]  /*d660*/  F2I.S64.TRUNC R4, R5 ;  /* 0x0000000500047311 */ /* 0x000e24000020d900 */
[----:B0-----:R-:W-:Y:S01]  /*d670*/  STG.E.U8 desc[UR36][R2.64], R4 ;  /* 0x0000000402007986 */ /* 0x001fe2000c101124 */
[----:B------:R-:W-:Y:S05]  /*d680*/  EXIT ;  /* 0x000000000000794d */ /* 0x000fea0003800000 */
.L_x_1458:
        /* <DEDUP_REMOVED lines=8> */
[----:B0-----:R-:W-:Y:S01]  /*d710*/  STG.E.64 desc[UR36][R2.64], R4 ;  /* 0x0000000402007986 */ /* 0x001fe2000c101b24 */
[----:B------:R-:W-:Y:S05]  /*d720*/  EXIT ;  /* 0x000000000000794d */ /* 0x000fea0003800000 */
.L_x_1462:
[----:B------:R-:W-:-:S04]  /*d730*/  IMAD.U32 R18, R18, 0x10000, RZ ;  /* 0x0001000012127824 */ /* 0x000fc800078e00ff */
[----:B------:R-:W0:Y:S02]  /*d740*/  F2I.FTZ.TRUNC.NTZ R5, R18 ;  /* 0x0000001200057305 */ /* 0x000e24000021f100 */
[----:B0-----:R-:W-:Y:S01]  /*d750*/  STG.E desc[UR36][R2.64], R5 ;  /* 0x0000000502007986 */ /* 0x001fe2000c101924 */
[----:B------:R-:W-:Y:S05]  /*d760*/  EXIT ;  /* 0x000000000000794d */ /* 0x000fea0003800000 */
.L_x_1461:
[----:B------:R-:W-:-:S04]  /*d770*/  IMAD.U32 R18, R18, 0x10000, RZ ;  /* 0x0001000012127824 */ /* 0x000fc800078e00ff */
[----:B------:R-:W0:Y:S02]  /*d780*/  F2I.FTZ.TRUNC.NTZ R5, R18 ;  /* 0x0000001200057305 */ /* 0x000e24000021f100 */
[----:B0-----:R-:W-:Y:S01]  /*d790*/  STG.E.U16 desc[UR36][R2.64], R5 ;  /* 0x0000000502007986 */ /* 0x001fe2000c101524 */
[----:B------:R-:W-:Y:S05]  /*d7a0*/  EXIT ;  /* 0x000000000000794d */ /* 0x000fea0003800000 */
.L_x_1457:
[----:B------:R-:W-:-:S13]  /*d7b0*/  ISETP.GT.AND P0, PT, R0, 0x6, PT ;  /* 0x000000060000780c */ /* 0x000fda0003f04270 */
[----:B------:R-:W-:Y:S05]  /*d7c0*/  @P0 BRA `(.L_x_1463) ;  /* 0x00000000002c0947 */ /* 0x000fea0003800000 */
[----:B------:R-:W-:-:S13]  /*d7d0*/  ISETP.NE.AND P0, PT, R0, 0x5, PT ;  /* 0x000000050000780c */ /* 0x000fda0003f05270 */
[----:B------:R-:W-:Y:S05]  /*d7e0*/  @!P0 BRA `(.L_x_1464) ;  /* 0x0000000000148947 */ /* 0x000fea0003800000 */
[----:B------:R-:W-:-:S13]  /*d7f0*/  ISETP.NE.AND P0, PT, R0, 0x6, PT ;  /* 0x000000060000780c */ /* 0x000fda0003f05270 */
[----:B------:R-:W-:Y:S05]  /*d800*/  @P0 BRA `(.L_x_1460) ;  /* 0x0000000800c40947 */ /* 0x000fea0003800000 */
[----:B------:R-:W-:-:S05]  /*d810*/  IMAD.U32 R5, R18, 0x10000, RZ ;  /* 0x0001000012057824 */ /* 0x000fca00078e00ff */
[----:B------:R-:W-:Y:S01]  /*d820*/  STG.E desc[UR36][R2.64], R5 ;  /* 0x0000000502007986 */ /* 0x000fe2000c101924 */
[----:B------:R-:W-:Y:S05]  /*d830*/  EXIT ;  /* 0x000000000000794d */ /* 0x000fea0003800000 */
.L_x_1464:
[----:B------:R-:W-:-:S05]  /*d840*/  IMAD.U32 R0, R18, 0x10000, RZ ;  /* 0x0001000012007824 */ /* 0x000fca00078e00ff */
[----:B------:R-:W-:-:S05]  /*d850*/  F2FP.F16.F32.PACK_AB R0, RZ, R0 ;  /* 0x00000000ff00723e */ /* 0x000fca00000000ff */
[----:B------:R-:W-:Y:S01]  /*d860*/  STG.E.U16 desc[UR36][R2.64], R0 ;  /* 0x0000000002007986 */ /* 0x000fe2000c101524 */
[----:B------:R-:W-:Y:S05]  /*d870*/  EXIT ;  /* 0x000000000000794d */ /* 0x000fea0003800000 */
.L_x_1463:
        /* <DEDUP_REMOVED lines=8> */
[----:B------:R-:W-:Y:S01]  /*d900*/  STG.E.64 desc[UR36][R2.64], R18 ;  /* 0x0000001202007986 */ /* 0x000fe2000c101b24 */
[----:B------:R-:W-:Y:S05]  /*d910*/  EXIT ;  /* 0x000000000000794d */ /* 0x000fea0003800000 */
.L_x_1466:
[----:B------:R-:W-:-:S05]  /*d920*/  IMAD.U32 R18, R18, 0x10000, RZ ;  /* 0x0001000012127824 */ /* 0x000fca00078e00ff */
[----:B------:R-:W-:-:S04]  /*d930*/  F2FP.F16.F32.PACK_AB R5, RZ, R18 ;  /* 0x00000012ff05723e */ /* 0x000fc800000000ff */
[----:B------:R-:W-:-:S05]  /*d940*/  PRMT R5, R5, 0x5410, RZ ;  /* 0x0000541005057816 */ /* 0x000fca00000000ff */
[----:B------:R-:W-:Y:S01]  /*d950*/  STG.E desc[UR36][R2.64], R5 ;  /* 0x0000000502007986 */ /* 0x000fe2000c101924 */
[----:B------:R-:W-:Y:S05]  /*d960*/  EXIT ;  /* 0x000000000000794d */ /* 0x000fea0003800000 */
.L_x_1465:
[----:B------:R-:W-:-:S04]  /*d970*/  IMAD.U32 R4, R18, 0x10000, RZ ;  /* 0x0001000012047824 */ /* 0x000fc800078e00ff */
[----:B------:R-:W-:-:S06]  /*d980*/  FMUL.FTZ R4, R4, 1 ;  /* 0x3f80000004047820 */ /* 0x000fcc0000410000 */
[----:B------:R-:W0:Y:S02]  /*d990*/  F2F.F64.F32 R4, R4 ;  /* 0x0000000400047310 */ /* 0x000e240000201800 */
[----:B0-----:R-:W-:Y:S01]  /*d9a0*/  STG.E.64 desc[UR36][R2.64], R4 ;  /* 0x0000000402007986 */ /* 0x001fe2000c101b24 */
[----:B------:R-:W-:Y:S05]  /*d9b0*/  EXIT ;  /* 0x000000000000794d */ /* 0x000fea0003800000 */
.L_x_1456:
        /* <DEDUP_REMOVED lines=11> */
[----:B------:R-:W-:Y:S01]  /*da70*/  STG.E.U8 desc[UR36][R2.64], R5 ;  /* 0x0000000502007986 */ /* 0x000fe2000c101124 */
[----:B------:R-:W-:Y:S05]  /*da80*/  EXIT ;  /* 0x000000000000794d */ /* 0x000fea0003800000 */
.L_x_1469:
[----:B------:R-:W-:Y:S01]  /*da90*/  IMAD.U32 R18, R18, 0x10000, RZ ;  /* 0x0001000012127824 */ /* 0x000fe200078e00ff */
[----:B------:R-:W-:-:S03]  /*daa0*/  CS2R R6, SRZ ;  /* 0x0000000000067805 */ /* 0x000fc6000001ff00 */
[----:B------:R-:W-:-:S06]  /*dab0*/  FMUL.FTZ R4, R18, 1 ;  /* 0x3f80000012047820 */ /* 0x000fcc0000410000 */
[----:B------:R-:W0:Y:S02]  /*dac0*/  F2F.F64.F32 R4, R4 ;  /* 0x0000000400047310 */ /* 0x000e240000201800 */
[----:B0-----:R-:W-:Y:S01]  /*dad0*/  STG.E.128 desc[UR36][R2.64], R4 ;  /* 0x0000000402007986 */ /* 0x001fe2000c101d24 */
[----:B------:R-:W-:Y:S05]  /*dae0*/  EXIT ;  /* 0x000000000000794d */ /* 0x000fea0003800000 */
.L_x_1468:
        /* <DEDUP_REMOVED lines=21> */
.L_x_1473:
[----:B------:R-:W-:Y:S05]  /*dc40*/  BSYNC B0 ;  /* 0x0000000000007941 */ /* 0x000fea0003800000 */
.L_x_1472:
[----:B------:R-:W-:-:S05]  /*dc50*/  LOP3.LUT R5, R0, R5, RZ, 0xfc, !PT ;  /* 0x0000000500057212 */ /* 0x000fca00078efcff */
[----:B------:R-:W-:Y:S01]  /*dc60*/  STG.E.U8 desc[UR36][R2.64], R5 ;  /* 0x0000000502007986 */ /* 0x000fe2000c101124 */
[----:B------:R-:W-:Y:S05]  /*dc70*/  EXIT ;  /* 0x000000000000794d */ /* 0x000fea0003800000 */
.L_x_1471:
        /* <DEDUP_REMOVED lines=13> */
.L_x_1475:
[----:B------:R-:W-:Y:S01]  /*dd50*/  IMAD.MOV.U32 R0, RZ, RZ, 0x7f ;  /* 0x0000007fff007424 */ /* 0x000fe200078e00ff */
[----:B------:R-:W-:-:S04]  /*dd60*/  ISETP.GT.U32.AND P0, PT, R4, 0x7f800000, PT ;  /* 0x7f8000000400780c */ /* 0x000fc80003f04070 */
[----:B------:R-:W-:-:S09]  /*dd70*/  SEL R0, R0, 0x7c, P0 ;  /* 0x0000007c00007807 */ /* 0x000fd20000000000 */
.L_x_1476:
[----:B------:R-:W-:Y:S05]  /*dd80*/  BSYNC B0 ;  /* 0x0000000000007941 */ /* 0x000fea0003800000 */
.L_x_1474:
[----:B------:R-:W-:-:S04]  /*dd90*/  LOP3.LUT R4, R5, 0x80000000, RZ, 0xc0, !PT ;  /* 0x8000000005047812 */ /* 0x000fc800078ec0ff */
[----:B------:R-:W-:-:S04]  /*dda0*/  SHF.R.U32.HI R5, RZ, 0x18, R4 ;  /* 0x00000018ff057819 */ /* 0x000fc80000011604 */
[----:B------:R-:W-:-:S05]  /*ddb0*/  LOP3.LUT R5, R0, R5, RZ, 0xfc, !PT ;  /* 0x0000000500057212 */ /* 0x000fca00078efcff */
[----:B------:R-:W-:Y:S01]  /*ddc0*/  STG.E.U8 desc[UR36][R2.64], R5 ;  /* 0x0000000502007986 */ /* 0x000fe2000c101124 */
[----:B------:R-:W-:Y:S05]  /*ddd0*/  EXIT ;  /* 0x000000000000794d */ /* 0x000fea0003800000 */
.L_x_1470:
[----:B------:R-:W-:Y:S01]  /*dde0*/  STG.E.U16 desc[UR36][R2.64], R18 ;  /* 0x0000001202007986 */ /* 0x000fe2000c101524 */
[----:B------:R-:W-:Y:S05]  /*ddf0*/  EXIT ;  /* 0x000000000000794d */ /* 0x000fea0003800000 */
.L_x_1467:
        /* <DEDUP_REMOVED lines=10> */
[----:B0-----:R-:W-:Y:S01]  /*dea0*/  STG.E.U16 desc[UR36][R2.64], R5 ;  /* 0x0000000502007986 */ /* 0x001fe2000c101524 */
[----:B------:R-:W-:Y:S05]  /*deb0*/  EXIT ;  /* 0x000000000000794d */ /* 0x000fea0003800000 */
.L_x_1479:
        /* <DEDUP_REMOVED lines=13> */
[----:B------:R-:W-:-:S05]  /*df90*/  FADD.FTZ R0, R5, 8192 ;  /* 0x4600000005007421 */ /* 0x000fca0000010000 */
[----:B------:R-:W-:Y:S02]  /*dfa0*/  LOP3.LUT P0, R4, R0, 0xff, RZ, 0xc0, !PT ;  /* 0x000000ff00047812 */ /* 0x000fe4000780c0ff */
[----:B------:R-:W-:-:S11]  /*dfb0*/  PRMT R0, RZ, 0x7610, R0 ;  /* 0x00007610ff007816 */ /* 0x000fd60000000000 */
[----:B------:R-:W-:Y:S05]  /*dfc0*/  @!P0 BRA `(.L_x_1481) ;  /* 0x0000000000108947 */ /* 0x000fea0003800000 */
.L_x_1482:
[----:B------:R-:W-:-:S04]  /*dfd0*/  LOP3.LUT R0, R7, 0x80000000, RZ, 0xc0, !PT ;  /* 0x8000000007007812 */ /* 0x000fc800078ec0ff */
[----:B------:R-:W-:-:S04]  /*dfe0*/  SHF.R.U32.HI R5, RZ, 0x18, R0 ;  /* 0x00000018ff057819 */ /* 0x000fc80000011600 */
[----:B------:R-:W-:-:S04]  /*dff0*/  LOP3.LUT R4, R4, R5, RZ, 0xfc, !PT ;  /* 0x0000000504047212 */ /* 0x000fc800078efcff */
[----:B------:R-:W-:-:S07]  /*e000*/  PRMT R0, R4, 0x7610, R0 ;  /* 0x0000761004007816 */ /* 0x000fce0000000000 */
.L_x_1481:
[----:B------:R-:W-:Y:S05]  /*e010*/  BSYNC B0 ;  /* 0x0000000000007941 */ /* 0x000fea0003800000 */
.L_x_1480:
[----:B------:R-:W-:Y:S01]  /*e020*/  STG.E.U8 desc[UR36][R2.64], R0 ;  /* 0x0000000002007986 */ /* 0x000fe2000c101124 */
[----:B------:R-:W-:Y:S05]  /*e030*/  EXIT ;  /* 0x000000000000794d */ /* 0x000fea0003800000 */
.L_x_1478:
        /* <DEDUP_REMOVED lines=17> */
.L_x_1485:
[----:B------:R-:W-:-:S04]  /*e150*/  LOP3.LUT R0, R7, 0x80000000, RZ, 0xc0, !PT ;  /* 0x8000000007007812 */ /* 0x000fc800078ec0ff */
[----:B------:R-:W-:-:S04]  /*e160*/  SHF.R.U32.HI R5, RZ, 0x18, R0 ;  /* 0x00000018ff057819 */ /* 0x000fc80000011600 */
[----:B------:R-:W-:-:S04]  /*e170*/  LOP3.LUT R4, R4, R5, RZ, 0xfc, !PT ;  /* 0x0000000504047212 */ /* 0x000fc800078efcff */
[----:B------:R-:W-:-:S07]  /*e180*/  PRMT R0, R4, 0x7610, R0 ;  /* 0x0000761004007816 */ /* 0x000fce0000000000 */
.L_x_1484:
[----:B------:R-:W-:Y:S05]  /*e190*/  BSYNC B0 ;  /* 0x0000000000007941 */ /* 0x000fea0003800000 */
.L_x_1483:
[----:B------:R-:W-:Y:S01]  /*e1a0*/  STG.E.U8 desc[UR36][R2.64], R0 ;  /* 0x0000000002007986 */ /* 0x000fe2000c101124 */
[----:B------:R-:W-:Y:S05]  /*e1b0*/  EXIT ;  /* 0x000000000000794d */ /* 0x000fea0003800000 */
.L_x_1477:
        /* <DEDUP_REMOVED lines=22> */
.L_x_1460:
        /* <DEDUP_REMOVED lines=15> */
[----:B-1-3--:R-:W-:Y:S05]  /*e410*/  CALL.ABS.NOINC R2 ;  /* 0x0000000002007343 */ /* 0x00afea0003c00000 */
.L_x_1488:
[----:B------:R-:W-:Y:S05]  /*e420*/  EXIT ;  /* 0x000000000000794d */ /* 0x000fea0003800000 */
.L_x_1487:
[----:B------:R-:W-:-:S06]  /*e430*/  IMAD.U32 R4, R18, 0x10000, RZ ;  /* 0x0001000012047824 */ /* 0x000fcc00078e00ff */
[----:B------:R-:W0:Y:S02]  /*e440*/  F2I.U64.TRUNC R4, R4 ;  /* 0x0000000400047311 */ /* 0x000e24000020d800 */
[----:B0-----:R-:W-:Y:S01]  /*e450*/  STG.E.64 desc[UR36][R2.64], R4 ;  /* 0x0000000402007986 */ /* 0x001fe2000c101b24 */
[----:B------:R-:W-:Y:S05]  /*e460*/  EXIT ;  /* 0x000000000000794d */ /* 0x000fea0003800000 */
.L_x_1486:
[----:B------:R-:W-:-:S04]  /*e470*/  IMAD.U32 R18, R18, 0x10000, RZ ;  /* 0x0001000012127824 */ /* 0x000fc800078e00ff */
[----:B------:R-:W0:Y:S02]  /*e480*/  F2I.FTZ.U32.TRUNC.NTZ R5, R18 ;  /* 0x0000001200057305 */ /* 0x000e24000021f000 */
[----:B0-----:R-:W-:Y:S01]  /*e490*/  STG.E desc[UR36][R2.64], R5 ;  /* 0x0000000502007986 */ /* 0x001fe2000c101924 */
[----:B------:R-:W-:Y:S05]  /*e4a0*/  EXIT ;  /* 0x000000000000794d */ /* 0x000fea0003800000 */
.L_x_1489:
        /* <DEDUP_REMOVED lines=13> */
.L_x_10812:


//--------------------- .text._ZN2at6native18elementwise_kernelILi128ELi4EZNS0_22gpu_kernel_impl_nocastIZZZNS0_29binary_cross_entropy_out_cudaERKNS_6TensorES5_RKSt8optionalIS3_ElRS3_ENKUlvE_clEvENKUlvE2_clEvEUlN3c108BFloat16ESE_E_EEvRNS_18TensorIteratorBaseERKT_EUliE_EEviT1_ --------------------------
	.section	.text._ZN2at6native18elementwise_kernelILi128ELi4EZNS0_22gpu_kernel_impl_nocastIZZZNS0_29binary_cross_entropy_out_cudaERKNS_6TensorES5_RKSt8optionalIS3_ElRS3_ENKUlvE_clEvENKUlvE2_clEvEUlN3c108BFloat16ESE_E_EEvRNS_18TensorIteratorBaseERKT_EUliE_EEviT1_,"ax",@progbits
	.align	128
        .global         _ZN2at6native18elementwise_kernelILi128ELi4EZNS0_22gpu_kernel_impl_nocastIZZZNS0_29binary_cross_entropy_out_cudaERKNS_6TensorES5_RKSt8optionalIS3_ElRS3_ENKUlvE_clEvENKUlvE2_clEvEUlN3c108BFloat16ESE_E_EEvRNS_18TensorIteratorBaseERKT_EUliE_EEviT1_
        .type           _ZN2at6native18elementwise_kernelILi128ELi4EZNS0_22gpu_kernel_impl_nocastIZZZNS0_29binary_cross_entropy_out_cudaERKNS_6TensorES5_RKSt8optionalIS3_ElRS3_ENKUlvE_clEvENKUlvE2_clEvEUlN3c108BFloat16ESE_E_EEvRNS_18TensorIteratorBaseERKT_EUliE_EEviT1_,@function
        .size           _ZN2at6native18elementwise_kernelILi128ELi4EZNS0_22gpu_kernel_impl_nocastIZZZNS0_29binary_cross_entropy_out_cudaERKNS_6TensorES5_RKSt8optionalIS3_ElRS3_ENKUlvE_clEvENKUlvE2_clEvEUlN3c108BFloat16ESE_E_EEvRNS_18TensorIteratorBaseERKT_EUliE_EEviT1_,(.L_x_10813 - _ZN2at6native18elementwise_kernelILi128ELi4EZNS0_22gpu_kernel_impl_nocastIZZZNS0_29binary_cross_entropy_out_cudaERKNS_6TensorES5_RKSt8optionalIS3_ElRS3_ENKUlvE_clEvENKUlvE2_clEvEUlN3c108BFloat16ESE_E_EEvRNS_18TensorIteratorBaseERKT_EUliE_EEviT1_)
        .other          _ZN2at6native18elementwise_kernelILi128ELi4EZNS0_22gpu_kernel_impl_nocastIZZZNS0_29binary_cross_entropy_out_cudaERKNS_6TensorES5_RKSt8optionalIS3_ElRS3_ENKUlvE_clEvENKUlvE2_clEvEUlN3c108BFloat16ESE_E_EEvRNS_18TensorIteratorBaseERKT_EUliE_EEviT1_,@"STO_CUDA_ENTRY STV_DEFAULT"
_ZN2at6native18elementwise_kernelILi128ELi4EZNS0_22gpu_kernel_impl_nocastIZZZNS0_29binary_cross_entropy_out_cudaERKNS_6TensorES5_RKSt8optionalIS3_ElRS3_ENKUlvE_clEvENKUlvE2_clEvEUlN3c108BFloat16ESE_E_EEvRNS_18TensorIteratorBaseERKT_EUliE_EEviT1_:
.text._ZN2at6native18elementwise_kernelILi128ELi4EZNS0_22gpu_kernel_impl_nocastIZZZNS0_29binary_cross_entropy_out_cudaERKNS_6TensorES5_RKSt8optionalIS3_ElRS3_ENKUlvE_clEvENKUlvE2_clEvEUlN3c108BFloat16ESE_E_EEvRNS_18TensorIteratorBaseERKT_EUliE_EEviT1_:
[----:B------:R-:W0:Y:S01]  /*0000*/  LDC R1, c[0x0][0x28] ;  /* 0x00000a00ff017b82 */ /* 0x000e220000000800 */
[----:B------:R-:W1:Y:S01]  /*0010*/  S2R R23, SR_CTAID.X ;  /* 0x0000000000177919 */ /* 0x000e620000002500 */
[----:B------:R-:W-:Y:S01]  /*0020*/  ULDC UR4, c[0x0][0x210] ;  /* 0x0000840000047ab9 */ /* 0x000fe20000000800 */
[----:B------:R-:W-:Y:S01]  /*0030*/  ULDC.64 UR36, c[0x0][0x208] ;  /* 0x0000820000247ab9 */ /* 0x000fe20000000a00 */
[----:B------:R-:W-:Y:S01]  /*0040*/  BSSY B7, `(.L_x_1490) ;  /* 0x00001dc000077945 */ /* 0x000fe20003800000 */
[----:B------:R-:W1:Y:S02]  /*0050*/  S2R R18, SR_TID.X ;  /* 0x0000000000127919 */ /* 0x000e640000002100 */
[----:B-1----:R-:W-:-:S04]  /*0060*/  LEA R19, R23, R18, 0x9 ;  /* 0x0000001217137211 */ /* 0x002fc800078e48ff */
[----:B------:R-:W-:-:S13]  /*0070*/  ISETP.GE.AND P0, PT, R19, UR4, PT ;  /* 0x0000000413007c0c */ /* 0x000fda000bf06270 */
[----:B0-----:R-:W-:Y:S05]  /*0080*/  @P0 BRA `(.L_x_1491) ;  /* 0x0000001c005c0947 */ /* 0x001fea0003800000 */
[----:B------:R-:W0:Y:S01]  /*0090*/  LDC R8, c[0x0][0x218] ;  /* 0x00008600ff087b82 */ /* 0x000e220000000800 */
[----:B------:R-:W-:Y:S01]  /*00a0*/  HFMA2.MMA R0, -RZ, RZ, 0, 0 ;  /* 0x00000000ff007435 */ /* 0x000fe200000001ff */
[----:B------:R-:W-:Y:S01]  /*00b0*/  MOV R2, RZ ;  /* 0x000000ff00027202 */ /* 0x000fe20000000f00 */
[----:B------:R-:W-:Y:S01]  /*00c0*/  HFMA2.MMA R17, -RZ, RZ, 0, 0 ;  /* 0x00000000ff117435 */ /* 0x000fe200000001ff */
[----:B0-----:R-:W-:-:S13]  /*00d0*/  ISETP.NE.AND P0, PT, R8, RZ, PT ;  /* 0x000000ff0800720c */ /* 0x001fda0003f05270 */
[----:B------:R-:W-:Y:S05]  /*00e0*/  @!P0 BRA `(.L_x_1492) ;  /* 0x0000001400708947 */ /* 0x000fea0003800000 */
[----:B------:R-:W-:Y:S01]  /*00f0*/  MOV R2, RZ ;  /* 0x000000ff00027202 */ /* 0x000fe20000000f00 */
[----:B------:R-:W-:Y:S01]  /*0100*/  ULDC.64 UR4, c[0x0][0x220] ;  /* 0x0000880000047ab9 */ /* 0x000fe20000000a00 */
[----:B------:R-:W-:Y:S01]  /*0110*/  MOV R3, R19 ;  /* 0x0000001300037202 */ /* 0x000fe20000000f00 */
[----:B------:R-:W-:Y:S01]  /*0120*/  ULDC UR6, c[0x0][0x350] ;  /* 0x0000d40000067ab9 */ /* 0x000fe20000000800 */
[----:B------:R-:W-:Y:S01]  /*0130*/  ISETP.NE.AND P0, PT, R8, 0x1, PT ;  /* 0x000000010800780c */ /* 0x000fe20003f05270 */
[----:B------:R-:W-:Y:S01]  /*0140*/  IMAD.HI.U32 R4, R19, UR4, R2 ;  /* 0x0000000413047c27 */ /* 0x000fe2000f8e0002 */
[----:B------:R-:W-:-:S04]  /*0150*/  ULDC UR4, c[0x0][0x21c] ;  /* 0x0000870000047ab9 */ /* 0x000fc80000000800 */
[----:B------:R-:W-:-:S04]  /*0160*/  SHF.R.U32.HI R5, RZ, UR5, R4 ;  /* 0x00000005ff057c19 */ /* 0x000fc80008011604 */
[----:B------:R-:W-:-:S05]  /*0170*/  IADD3 R0, -R5, RZ, RZ ;  /* 0x000000ff05007210 */ /* 0x000fca0007ffe1ff */
[----:B------:R-:W-:Y:S01]  /*0180*/  IMAD R0, R0, UR4, R19 ;  /* 0x0000000400007c24 */ /* 0x000fe2000f8e0213 */
[----:B------:R-:W-:-:S03]  /*0190*/  ULDC.64 UR4, c[0x0][0x348] ;  /* 0x0000d20000047ab9 */ /* 0x000fc60000000a00 */
[C---:B------:R-:W-:Y:S02]  /*01a0*/  IMAD R17, R0.reuse, UR4, RZ ;  /* 0x0000000400117c24 */ /* 0x040fe4000f8e02ff */
[C---:B------:R-:W-:Y:S02]  /*01b0*/  IMAD R2, R0.reuse, UR5, RZ ;  /* 0x0000000500027c24 */ /* 0x040fe4000f8e02ff */
[----:B------:R-:W-:Y:S01]  /*01c0*/  IMAD R0, R0, UR6, RZ ;  /* 0x0000000600007c24 */ /* 0x000fe2000f8e02ff */
[----:B------:R-:W-:Y:S06]  /*01d0*/  @!P0 BRA `(.L_x_1492) ;  /* 0x0000001400348947 */ /* 0x000fec0003800000 */
[----:B------:R-:W-:Y:S01]  /*01e0*/  MOV R4, RZ ;  /* 0x000000ff00047202 */ /* 0x000fe20000000f00 */
[----:B------:R-:W-:Y:S01]  /*01f0*/  ULDC.64 UR6, c[0x0][0x228] ;  /* 0x00008a0000067ab9 */ /* 0x000fe20000000a00 */
[----:B------:R-:W-:Y:S01]  /*0200*/  ULDC UR4, c[0x0][0x230] ;  /* 0x00008c0000047ab9 */ /* 0x000fe20000000800 */
[----:B------:R-:W-:Y:S02]  /*0210*/  ISETP.NE.AND P0, PT, R8, 0x2, PT ;  /* 0x000000020800780c */ /* 0x000fe40003f05270 */
        /* <DEDUP_REMOVED lines=10> */
[----:B------:R-:W-:Y:S01]  /*02c0*/  HFMA2.MMA R6, -RZ, RZ, 0, 0 ;  /* 0x00000000ff067435 */ /* 0x000fe200000001ff */
[----:B------:R-:W-:Y:S01]  /*02d0*/  ULDC.64 UR4, c[0x0][0x238] ;  /* 0x00008e0000047ab9 */ /* 0x000fe20000000a00 */
[----:B------:R-:W-:Y:S01]  /*02e0*/  ISETP.NE.AND P0, PT, R8, 0x3, PT ;  /* 0x000000030800780c */ /* 0x000fe20003f05270 */
[----:B------:R-:W-:-:S07]  /*02f0*/  ULDC UR6, c[0x0][0x368] ;  /* 0x0000da0000067ab9 */ /* 0x000fce0000000800 */
[----:B------:R-:W-:Y:S01]  /*0300*/  IMAD.HI.U32 R4, R7, UR4, R6 ;  /* 0x0000000407047c27 */ /* 0x000fe2000f8e0006 */
[----:B------:R-:W-:-:S04]  /*0310*/  ULDC UR4, c[0x0][0x234] ;  /* 0x00008d0000047ab9 */ /* 0x000fc80000000800 */
[----:B------:R-:W-:-:S04]  /*0320*/  SHF.R.U32.HI R5, RZ, UR5, R4 ;  /* 0x00000005ff057c19 */ /* 0x000fc80008011604 */
[----:B------:R-:W-:-:S05]  /*0330*/  IADD3 R3, -R5, RZ, RZ ;  /* 0x000000ff05037210 */ /* 0x000fca0007ffe1ff */
[----:B------:R-:W-:Y:S01]  /*0340*/  IMAD R7, R3, UR4, R7 ;  /* 0x0000000403077c24 */ /* 0x000fe2000f8e0207 */
[----:B------:R-:W-:-:S03]  /*0350*/  ULDC.64 UR4, c[0x0][0x360] ;  /* 0x0000d80000047ab9 */ /* 0x000fc60000000a00 */
[C---:B------:R-:W-:Y:S02]  /*0360*/  IMAD R17, R7.reuse, UR4, R17 ;  /* 0x0000000407117c24 */ /* 0x040fe4000f8e0211 */
[C---:B------:R-:W-:Y:S02]  /*0370*/  IMAD R2, R7.reuse, UR5, R2 ;  /* 0x0000000507027c24 */ /* 0x040fe4000f8e0202 */
[----:B------:R-:W-:Y:S01]  /*0380*/  IMAD R0, R7, UR6, R0 ;  /* 0x0000000607007c24 */ /* 0x000fe2000f8e0200 */
[----:B------:R-:W-:Y:S06]  /*0390*/  @!P0 BRA `(.L_x_1492) ;  /* 0x0000001000c48947 */ /* 0x000fec0003800000 */
[----:B------:R-:W-:Y:S01]  /*03a0*/  MOV R4, RZ ;  /* 0x000000ff00047202 */ /* 0x000fe20000000f00 */
[----:B------:R-:W-:Y:S01]  /*03b0*/  ULDC.64 UR6, c[0x0][0x240] ;  /* 0x0000900000067ab9 */ /* 0x000fe20000000a00 */
[----:B------:R-:W-:Y:S01]  /*03c0*/  ULDC UR4, c[0x0][0x248] ;  /* 0x0000920000047ab9 */ /* 0x000fe20000000800 */
[----:B------:R-:W-:Y:S02]  /*03d0*/  ISETP.NE.AND P0, PT, R8, 0x4, PT ;  /* 0x000000040800780c */ /* 0x000fe40003f05270 */
[----:B------:R-:W-:-:S05]  /*03e0*/  IMAD.HI.U32 R6, R5, UR7, R4 ;  /* 0x0000000705067c27 */ /* 0x000fca000f8e0004 */
[----:B------:R-:W-:Y:S01]  /*03f0*/  SHF.R.U32.HI R7, RZ, UR4, R6 ;  /* 0x00000004ff077c19 */ /* 0x000fe20008011606 */
[----:B------:R-:W-:-:S03]  /*0400*/  ULDC UR4, c[0x0][0x36c] ;  /* 0x0000db0000047ab9 */ /* 0x000fc60000000800 */
        /* <DEDUP_REMOVED lines=9> */
[----:B------:R-:W-:Y:S01]  /*04a0*/  ISETP.NE.AND P0, PT, R8, 0x5, PT ;  /* 0x000000050800780c */ /* 0x000fe20003f05270 */
[----:B------:R-:W-:Y:S02]  /*04b0*/  ULDC UR6, c[0x0][0x380] ;  /* 0x0000e00000067ab9 */ /* 0x000fe40000000800 */
        /* <DEDUP_REMOVED lines=12> */
[----:B------:R-:W-:Y:S01]  /*0580*/  ULDC UR4, c[0x0][0x260] ;  /* 0x0000980000047ab9 */ /* 0x000fe20000000800 */
[----:B------:R-:W-:-:S07]  /*0590*/  ISETP.NE.AND P0, PT, R8, 0x6, PT ;  /* 0x000000060800780c */ /* 0x000fce0003f05270 */
        /* <DEDUP_REMOVED lines=248> */
[----:B------:R-:W-:Y:S01]  /*1520*/  ISETP.NE.AND P0, PT, R8, 0x18, PT ;  /* 0x000000180800780c */ /* 0x000fe20003f05270 */
[----:B------:R-:W-:Y:S01]  /*1530*/  HFMA2.MMA R4, -RZ, RZ, 0, 0 ;  /* 0x00000000ff047435 */ /* 0x000fe200000001ff */
[----:B------:R-:W-:Y:S01]  /*1540*/  ULDC.64 UR6, c[0x0][0x330] ;  /* 0x0000cc0000067ab9 */ /* 0x000fe20000000a00 */
[----:B------:R-:W-:-:S08]  /*1550*/  ULDC UR4, c[0x0][0x338] ;  /* 0x0000ce0000047ab9 */ /* 0x000fd00000000800 */
[----:B------:R-:W-:Y:S02]  /*1560*/  IMAD.HI.U32 R8, R5, UR7, R4 ;  /* 0x0000000705087c27 */ /* 0x000fe4000f8e0004 */
[----:B------:R-:W0:Y:S03]  /*1570*/  @P0 LDC.64 R10, c[0x0][0x340] ;  /* 0x0000d000ff0a0b82 */ /* 0x000e260000000a00 */
[----:B------:R-:W-:Y:S01]  /*1580*/  SHF.R.U32.HI R9, RZ, UR4, R8 ;  /* 0x00000004ff097c19 */ /* 0x000fe20008011608 */
[----:B------:R-:W-:Y:S01]  /*1590*/  ULDC UR4, c[0x0][0x45c] ;  /* 0x0001170000047ab9 */ /* 0x000fe20000000800 */
[----:B------:R-:W-:-:S03]  /*15a0*/  @P0 MOV R8, RZ ;  /* 0x000000ff00080202 */ /* 0x000fc60000000f00 */
[----:B------:R-:W1:Y:S01]  /*15b0*/  @P0 LDC R13, c[0x0][0x33c] ;  /* 0x0000cf00ff0d0b82 */ /* 0x000e620000000800 */
[----:B------:R-:W-:-:S04]  /*15c0*/  IMAD.MOV R3, RZ, RZ, -R9 ;  /* 0x000000ffff037224 */ /* 0x000fc800078e0a09 */
[----:B------:R-:W-:Y:S01]  /*15d0*/  IMAD R5, R3, UR6, R5 ;  /* 0x0000000603057c24 */ /* 0x000fe2000f8e0205 */
[----:B------:R-:W-:Y:S02]  /*15e0*/  ULDC.64 UR6, c[0x0][0x460] ;  /* 0x0001180000067ab9 */ /* 0x000fe40000000a00 */
[----:B------:R-:W2:Y:S01]  /*15f0*/  @P0 LDC.64 R6, c[0x0][0x468] ;  /* 0x00011a00ff060b82 */ /* 0x000ea20000000a00 */
[C---:B------:R-:W-:Y:S02]  /*1600*/  IMAD R17, R5.reuse, UR4, R17 ;  /* 0x0000000405117c24 */ /* 0x040fe4000f8e0211 */
[C---:B------:R-:W-:Y:S02]  /*1610*/  IMAD R2, R5.reuse, UR6, R2 ;  /* 0x0000000605027c24 */ /* 0x040fe4000f8e0202 */
[----:B------:R-:W-:-:S03]  /*1620*/  IMAD R0, R5, UR7, R0 ;  /* 0x0000000705007c24 */ /* 0x000fc6000f8e0200 */
[----:B------:R-:W3:Y:S01]  /*1630*/  @P0 LDC R12, c[0x0][0x470] ;  /* 0x00011c00ff0c0b82 */ /* 0x000ee20000000800 */
[----:B0-----:R-:W-:-:S05]  /*1640*/  @P0 IMAD.HI.U32 R4, R9, R10, R8 ;  /* 0x0000000a09040227 */ /* 0x001fca00078e0008 */
[----:B------:R-:W-:-:S04]  /*1650*/  @P0 SHF.R.U32.HI R4, RZ, R11, R4 ;  /* 0x0000000bff040219 */ /* 0x000fc80000011604 */
[----:B------:R-:W-:-:S05]  /*1660*/  @P0 IADD3 R8, -R4, RZ, RZ ;  /* 0x000000ff04080210 */ /* 0x000fca0007ffe1ff */
[----:B-1----:R-:W-:-:S04]  /*1670*/  @P0 IMAD R9, R8, R13, R9 ;  /* 0x0000000d08090224 */ /* 0x002fc800078e0209 */
[C---:B--2---:R-:W-:Y:S02]  /*1680*/  @P0 IMAD R17, R9.reuse, R6, R17 ;  /* 0x0000000609110224 */ /* 0x044fe400078e0211 */
[C---:B------:R-:W-:Y:S02]  /*1690*/  @P0 IMAD R2, R9.reuse, R7, R2 ;  /* 0x0000000709020224 */ /* 0x040fe400078e0202 */
[----:B---3--:R-:W-:-:S07]  /*16a0*/  @P0 IMAD R0, R9, R12, R0 ;  /* 0x0000000c09000224 */ /* 0x008fce00078e0200 */
.L_x_1492:
[----:B------:R-:W-:Y:S02]  /*16b0*/  ULDC.64 UR4, c[0x0][0x480] ;  /* 0x0001200000047ab9 */ /* 0x000fe40000000a00 */
[----:B------:R-:W-:-:S04]  /*16c0*/  IADD3 R2, P0, R2, UR4, RZ ;  /* 0x0000000402027c10 */ /* 0x000fc8000ff1e0ff */
[----:B------:R-:W-:Y:S01]  /*16d0*/  IADD3.X R3, RZ, UR5, RZ, P0, !PT ;  /* 0x00000005ff037c10 */ /* 0x000fe200087fe4ff */
[----:B------:R-:W-:-:S04]  /*16e0*/  ULDC.64 UR4, c[0x0][0x488] ;  /* 0x0001220000047ab9 */ /* 0x000fc80000000a00 */
[----:B------:R-:W2:Y:S01]  /*16f0*/  LDG.E.U16 R19, desc[UR36][R2.64] ;  /* 0x0000002402137981 */ /* 0x000ea2000c1e1500 */
[----:B------:R-:W-:-:S04]  /*1700*/  IADD3 R4, P0, R0, UR4, RZ ;  /* 0x0000000400047c10 */ /* 0x000fc8000ff1e0ff */
[----:B------:R-:W-:Y:S01]  /*1710*/  IADD3.X R5, RZ, UR5, RZ, P0, !PT ;  /* 0x00000005ff057c10 */ /* 0x000fe200087fe4ff */
[----:B------:R-:W-:-:S04]  /*1720*/  ULDC.64 UR4, c[0x0][0x478] ;  /* 0x00011e0000047ab9 */ /* 0x000fc80000000a00 */
[----:B------:R0:W5:Y:S01]  /*1730*/  LDG.E.U16 R22, desc[UR36][R4.64] ;  /* 0x0000002404167981 */ /* 0x000162000c1e1500 */
[----:B------:R-:W-:Y:S01]  /*1740*/  IADD3 R16, P1, R17, UR4, RZ ;  /* 0x0000000411107c10 */ /* 0x000fe2000ff3e0ff */
[----:B------:R-:W-:Y:S03]  /*1750*/  BSSY B6, `(.L_x_1493) ;  /* 0x0000016000067945 */ /* 0x000fe60003800000 */
[----:B------:R-:W-:Y:S02]  /*1760*/  IADD3.X R17, RZ, UR5, RZ, P1, !PT ;  /* 0x00000005ff117c10 */ /* 0x000fe40008ffe4ff */
[----:B--2---:R-:W-:-:S04]  /*1770*/  SHF.L.U32 R0, R19, 0x10, RZ ;  /* 0x0000001013007819 */ /* 0x004fc800000006ff */
[C---:B------:R-:W-:Y:S02]  /*1780*/  FSETP.GE.FTZ.AND P2, PT, R0.reuse, RZ, PT ;  /* 0x000000ff0000720b */ /* 0x040fe40003f56000 */
[----:B------:R-:W-:-:S13]  /*1790*/  FSETP.GTU.FTZ.AND P0, PT, R0, 1, PT ;  /* 0x3f8000000000780b */ /* 0x000fda0003f1c000 */
[----:B0-----:R-:W-:Y:S05]  /*17a0*/  @!P0 BRA P2, `(.L_x_1494) ;  /* 0x0000000000408947 */ /* 0x001fea0001000000 */
[----:B------:R-:W-:Y:S01]  /*17b0*/  MOV R2, 0x0 ;  /* 0x0000000000027802 */ /* 0x000fe20000000f00 */
[----:B------:R-:W-:Y:S01]  /*17c0*/  ULDC.64 UR4, c[0x4][0x300] ;  /* 0x0100c00000047ab9 */ /* 0x000fe20000000a00 */
[----:B------:R-:W-:Y:S01]  /*17d0*/  ULDC.64 UR6, c[0x4][0x20] ;  /* 0x0100080000067ab9 */ /* 0x000fe20000000a00 */
[----:B------:R-:W-:Y:S01]  /*17e0*/  MOV R4, UR4 ;  /* 0x0000000400047c02 */ /* 0x000fe20008000f00 */
[----:B------:R-:W-:Y:S01]  /*17f0*/  HFMA2.MMA R8, -RZ, RZ, 0, 5.36441802978515625e-06 ;  /* 0x0000005aff087435 */ /* 0x000fe200000001ff */
[----:B------:R-:W-:Y:S01]  /*1800*/  MOV R5, UR5 ;  /* 0x0000000500057c02 */ /* 0x000fe20008000f00 */
[----:B------:R-:W0:Y:S01]  /*1810*/  LDC.64 R2, c[0x4][R2] ;  /* 0x0100000002027b82 */ /* 0x000e220000000a00 */
[----:B------:R-:W-:Y:S01]  /*1820*/  ULDC.64 UR4, c[0x4][0x2d0] ;  /* 0x0100b40000047ab9 */ /* 0x000fe20000000a00 */
[----:B------:R-:W-:Y:S01]  /*1830*/  HFMA2.MMA R13, -RZ, RZ, 0, 0 ;  /* 0x00000000ff0d7435 */ /* 0x000fe200000001ff */
[----:B------:R-:W-:Y:S01]  /*1840*/  MOV R6, UR4 ;  /* 0x0000000400067c02 */ /* 0x000fe20008000f00 */
[----:B------:R-:W-:Y:S01]  /*1850*/  IMAD.U32 R7, RZ, RZ, UR5 ;  /* 0x00000005ff077e24 */ /* 0x000fe2000f8e00ff */
[----:B------:R-:W-:-:S02]  /*1860*/  MOV R10, UR6 ;  /* 0x00000006000a7c02 */ /* 0x000fc40008000f00 */
[----:B------:R-:W-:Y:S02]  /*1870*/  MOV R11, UR7 ;  /* 0x00000007000b7c02 */ /* 0x000fe40008000f00 */
[----:B------:R-:W-:-:S07]  /*1880*/  MOV R12, 0x1 ;  /* 0x00000001000c7802 */ /* 0x000fce0000000f00 */
[----:B------:R-:W-:-:S07]  /*1890*/  LEPC R20, `(.L_x_1494) ;  /* 0x000000001014794e */ /* 0x000fce0000000000 */
[----:B0----5:R-:W-:Y:S05]  /*18a0*/  CALL.ABS.NOINC R2 ;  /* 0x0000000002007343 */ /* 0x021fea0003c00000 */
.L_x_1494:
[----:B------:R-:W-:Y:S05]  /*18b0*/  BSYNC B6 ;  /* 0x0000000000067941 */ /* 0x000fea0003800000 */
.L_x_1493:
[----:B-----5:R-:W-:Y:S01]  /*18c0*/  SHF.L.U32 R0, R22, 0x10, RZ ;  /* 0x0000001016007819 */ /* 0x020fe200000006ff */
[----:B------:R-:W-:Y:S03]  /*18d0*/  BSSY B6, `(.L_x_1495) ;  /* 0x0000014000067945 */ /* 0x000fe60003800000 */
[C---:B------:R-:W-:Y:S02]  /*18e0*/  FSETP.GE.FTZ.AND P1, PT, R0.reuse, RZ, PT ;  /* 0x000000ff0000720b */ /* 0x040fe40003f36000 */
[----:B------:R-:W-:-:S13]  /*18f0*/  FSETP.GTU.FTZ.AND P0, PT, R0, 1, PT ;  /* 0x3f8000000000780b */ /* 0x000fda0003f1c000 */
[----:B------:R-:W-:Y:S05]  /*1900*/  @!P0 BRA P1, `(.L_x_1496) ;  /* 0x0000000000408947 */ /* 0x000fea0000800000 */
[----:B------:R-:W-:Y:S01]  /*1910*/  MOV R2, 0x0 ;  /* 0x0000000000027802 */ /* 0x000fe20000000f00 */
[----:B------:R-:W-:Y:S01]  /*1920*/  ULDC.64 UR4, c[0x4][0x308] ;  /* 0x0100c20000047ab9 */ /* 0x000fe20000000a00 */
[----:B------:R-:W-:Y:S01]  /*1930*/  ULDC.64 UR6, c[0x4][0x20] ;  /* 0x0100080000067ab9 */ /* 0x000fe20000000a00 */
[----:B------:R-:W-:Y:S01]  /*1940*/  MOV R4, UR4 ;  /* 0x0000000400047c02 */ /* 0x000fe20008000f00 */
[----:B------:R-:W-:Y:S01]  /*1950*/  HFMA2.MMA R8, -RZ, RZ, 0, 5.424022674560546875e-06 ;  /* 0x0000005bff087435 */ /* 0x000fe200000001ff */
[----:B------:R-:W-:Y:S01]  /*1960*/  MOV R5, UR5 ;  /* 0x0000000500057c02 */ /* 0x000fe20008000f00 */
[----:B------:R-:W0:Y:S01]  /*1970*/  LDC.64 R2, c[0x4][R2] ;  /* 0x0100000002027b82 */ /* 0x000e220000000a00 */
[----:B------:R-:W-:Y:S01]  /*1980*/  ULDC.64 UR4, c[0x4][0x2d0] ;  /* 0x0100b40000047ab9 */ /* 0x000fe20000000a00 */
[----:B------:R-:W-:Y:S01]  /*1990*/  HFMA2.MMA R13, -RZ, RZ, 0, 0 ;  /* 0x00000000ff0d7435 */ /* 0x000fe200000001ff */
[----:B------:R-:W-:Y:S01]  /*19a0*/  IMAD.U32 R6, RZ, RZ, UR4 ;  /* 0x00000004ff067e24 */ /* 0x000fe2000f8e00ff */
[----:B------:R-:W-:-:S02]  /*19b0*/  MOV R7, UR5 ;  /* 0x0000000500077c02 */ /* 0x000fc40008000f00 */
[----:B------:R-:W-:Y:S02]  /*19c0*/  MOV R10, UR6 ;  /* 0x00000006000a7c02 */ /* 0x000fe40008000f00 */
[----:B------:R-:W-:Y:S02]  /*19d0*/  MOV R11, UR7 ;  /* 0x00000007000b7c02 */ /* 0x000fe40008000f00 */
[----:B------:R-:W-:-:S07]  /*19e0*/  MOV R12, 0x1 ;  /* 0x00000001000c7802 */ /* 0x000fce0000000f00 */
[----:B------:R-:W-:-:S07]  /*19f0*/  LEPC R20, `(.L_x_1496) ;  /* 0x000000001014794e */ /* 0x000fce0000000000 */
[----:B0-----:R-:W-:Y:S05]  /*1a00*/  CALL.ABS.NOINC R2 ;  /* 0x0000000002007343 */ /* 0x001fea0003c00000 */
.L_x_1496:
[----:B------:R-:W-:Y:S05]  /*1a10*/  BSYNC B6 ;  /* 0x0000000000067941 */ /* 0x000fea0003800000 */
.L_x_1495:
[----:B------:R-:W-:Y:S01]  /*1a20*/  SHF.L.U32 R19, R19, 0x10, RZ ;  /* 0x0000001013137819 */ /* 0x000fe200000006ff */
[----:B------:R-:W-:Y:S01]  /*1a30*/  HFMA2.MMA R7, -RZ, RZ, 1.3056640625, -1.8671875 ;  /* 0x3d39bf78ff077435 */ /* 0x000fe200000001ff */
[----:B------:R-:W-:Y:S01]  /*1a40*/  MOV R6, 0x3e800000 ;  /* 0x3e80000000067802 */ /* 0x000fe20000000f00 */
[----:B------:R-:W-:Y:S02]  /*1a50*/  BSSY B0, `(.L_x_1497) ;  /* 0x0000022000007945 */ /* 0x000fe40003800000 */
[----:B------:R-:W-:-:S04]  /*1a60*/  FADD.FTZ R2, -R19, -RZ ;  /* 0x800000ff13027221 */ /* 0x000fc80000010100 */
[----:B------:R-:W0:Y:S08]  /*1a70*/  F2F.BF16.F32 R0, R2 ;  /* 0x0000000200007304 */ /* 0x000e300000202000 */
[----:B------:R-:W1:Y:S01]  /*1a80*/  MUFU.LG2 R2, R19 ;  /* 0x0000001300027308 */ /* 0x000e620000000c00 */
[----:B0-----:R-:W-:-:S04]  /*1a90*/  SHF.L.U32 R0, R0, 0x10, RZ ;  /* 0x0000001000007819 */ /* 0x001fc800000006ff */
[C---:B------:R-:W-:Y:S01]  /*1aa0*/  ISETP.GE.U32.AND P0, PT, R0.reuse, 0x7f800000, PT ;  /* 0x7f8000000000780c */ /* 0x040fe20003f06070 */
[----:B------:R-:W-:-:S04]  /*1ab0*/  FADD.FTZ.RZ R3, R0, 1 ;  /* 0x3f80000000037421 */ /* 0x000fc8000001c000 */
[----:B------:R-:W-:Y:S02]  /*1ac0*/  VIADD R3, R3, 0xc0c00000 ;  /* 0xc0c0000003037836 */ /* 0x000fe40000000000 */
[----:B-1----:R-:W-:-:S03]  /*1ad0*/  FMUL.FTZ R2, R2, 0.69314718246459960938 ;  /* 0x3f31721802027820 */ /* 0x002fc60000410000 */
[----:B------:R-:W-:-:S04]  /*1ae0*/  LOP3.LUT R3, R3, 0xff800000, RZ, 0xc0, !PT ;  /* 0xff80000003037812 */ /* 0x000fc800078ec0ff */
[----:B------:R-:W-:Y:S02]  /*1af0*/  IADD3 R5, -R3, 0x40800000, RZ ;  /* 0x4080000003057810 */ /* 0x000fe40007ffe1ff */
[-C--:B------:R-:W-:Y:S02]  /*1b00*/  IADD3 R4, R0, -R3.reuse, RZ ;  /* 0x8000000300047210 */ /* 0x080fe40007ffe0ff */
[----:B------:R-:W-:Y:S01]  /*1b10*/  I2FP.F32.S32 R3, R3 ;  /* 0x0000000300037245 */ /* 0x000fe20000201400 */
[----:B------:R-:W-:Y:S02]  /*1b20*/  FFMA.FTZ R5, R5, R6, -1 ;  /* 0xbf80000005057423 */ /* 0x000fe40000010006 */
[----:B------:R0:W1:Y:S02]  /*1b30*/  F2F.BF16.F32 R6, R2 ;  /* 0x0000000200067304 */ /* 0x0000640000202000 */
[----:B------:R-:W-:Y:S01]  /*1b40*/  FADD.FTZ R4, R4, R5 ;  /* 0x0000000504047221 */ /* 0x000fe20000010000 */
[----:B------:R-:W-:-:S03]  /*1b50*/  FMUL.FTZ R3, R3, 1.1920928955078125e-07 ;  /* 0x3400000003037820 */ /* 0x000fc60000410000 */
        /* <DEDUP_REMOVED lines=14> */
[----:B------:R-:W-:-:S05]  /*1c40*/  @P0 MOV R5, 0x7f800000 ;  /* 0x7f80000000050802 */ /* 0x000fca0000000f00 */
[----:B------:R-:W-:-:S05]  /*1c50*/  @P0 FFMA.FTZ R3, R0, R5, +INF ;  /* 0x7f80000000030423 */ /* 0x000fca0000010005 */
[----:B------:R-:W-:-:S07]  /*1c60*/  FSEL R3, R3, -RZ, P1 ;  /* 0x800000ff03037208 */ /* 0x000fce0000800000 */
.L_x_1498:
[----:B------:R-:W-:Y:S05]  /*1c70*/  BSYNC B0 ;  /* 0x0000000000007941 */ /* 0x000fea0003800000 */
.L_x_1497:
[----:B------:R-:W0:Y:S01]  /*1c80*/  F2F.BF16.F32 R3, R3 ;  /* 0x0000000300037304 */ /* 0x000e220000202000 */
[----:B------:R-:W-:Y:S02]  /*1c90*/  SHF.L.U32 R22, R22, 0x10, RZ ;  /* 0x0000001016167819 */ /* 0x000fe400000006ff */
[----:B------:R-:W-:Y:S02]  /*1ca0*/  SHF.L.U32 R0, R6, 0x10, RZ ;  /* 0x0000001006007819 */ /* 0x000fe400000006ff */
[----:B------:R-:W-:Y:S01]  /*1cb0*/  LEA R18, R23, R18, 0x9 ;  /* 0x0000001217127211 */ /* 0x000fe200078e48ff */
[----:B------:R-:W-:Y:S01]  /*1cc0*/  FADD.FTZ R4, R22, -1 ;  /* 0xbf80000016047421 */ /* 0x000fe20000010000 */
[----:B------:R-:W-:Y:S02]  /*1cd0*/  FSETP.GEU.FTZ.AND P0, PT, R0, -100, PT ;  /* 0xc2c800000000780b */ /* 0x000fe40003f1e000 */
[----:B------:R-:W-:Y:S02]  /*1ce0*/  IADD3 R19, R18, 0x80, RZ ;  /* 0x0000008012137810 */ /* 0x000fe40007ffe0ff */
[----:B------:R-:W-:Y:S01]  /*1cf0*/  SEL R0, R6, 0xc2c8, P0 ;  /* 0x0000c2c806007807 */ /* 0x000fe20000000000 */
[----:B------:R-:W1:Y:S01]  /*1d00*/  F2F.BF16.F32 R4, R4 ;  /* 0x0000000400047304 */ /* 0x000e620000202000 */
[----:B0-----:R-:W-:-:S02]  /*1d10*/  SHF.L.U32 R2, R3, 0x10, RZ ;  /* 0x0000001003027819 */ /* 0x001fc400000006ff */
[----:B------:R-:W-:Y:S02]  /*1d20*/  SHF.L.U32 R5, R0, 0x10, RZ ;  /* 0x0000001000057819 */ /* 0x000fe400000006ff */
[----:B------:R-:W-:-:S03]  /*1d30*/  FSETP.GEU.FTZ.AND P0, PT, R2, -100, PT ;  /* 0xc2c800000200780b */ /* 0x000fc60003f1e000 */
[----:B------:R-:W-:Y:S01]  /*1d40*/  FMUL.FTZ R5, R22, R5 ;  /* 0x0000000516057220 */ /* 0x000fe20000410000 */
[----:B------:R-:W-:-:S04]  /*1d50*/  SEL R0, R3, 0xc2c8, P0 ;  /* 0x0000c2c803007807 */ /* 0x000fc80000000000 */
[----:B------:R-:W-:Y:S01]  /*1d60*/  SHF.L.U32 R3, R0, 0x10, RZ ;  /* 0x0000001000037819 */ /* 0x000fe200000006ff */
[----:B-1----:R-:W-:Y:S01]  /*1d70*/  IMAD.U32 R2, R4, 0x10000, RZ ;  /* 0x0001000004027824 */ /* 0x002fe200078e00ff */
[----:B------:R-:W0:Y:S03]  /*1d80*/  F2F.BF16.F32 R5, R5 ;  /* 0x0000000500057304 */ /* 0x000e260000202000 */
[----:B------:R-:W-:-:S06]  /*1d90*/  FMUL.FTZ R2, R2, R3 ;  /* 0x0000000302027220 */ /* 0x000fcc0000410000 */
[----:B------:R-:W1:Y:S01]  /*1da0*/  F2F.BF16.F32 R2, R2 ;  /* 0x0000000200027304 */ /* 0x000e620000202000 */
[----:B0-----:R-:W-:Y:S02]  /*1db0*/  SHF.L.U32 R3, R5, 0x10, RZ ;  /* 0x0000001005037819 */ /* 0x001fe400000006ff */
[----:B-1----:R-:W-:-:S05]  /*1dc0*/  SHF.L.U32 R0, R2, 0x10, RZ ;  /* 0x0000001002007819 */ /* 0x002fca00000006ff */
[----:B------:R-:W-:-:S05]  /*1dd0*/  FADD.FTZ R0, R0, -R3 ;  /* 0x8000000300007221 */ /* 0x000fca0000010000 */
[----:B------:R-:W-:-:S05]  /*1de0*/  F2FP.BF16.F32.PACK_AB R0, RZ, R0 ;  /* 0x00000000ff00723e */ /* 0x000fca00000010ff */
[----:B------:R0:W-:Y:S02]  /*1df0*/  STG.E.U16 desc[UR36][R16.64], R0 ;  /* 0x0000000010007986 */ /* 0x0001e4000c101524 */
.L_x_1491:
[----:B------:R-:W-:Y:S05]  /*1e00*/  BSYNC B7 ;  /* 0x0000000000077941 */ /* 0x000fea0003800000 */
.L_x_1490:
[----:B------:R-:W-:Y:S01]  /*1e10*/  ULDC UR4, c[0x0][0x210] ;  /* 0x0000840000047ab9 */ /* 0x000fe20000000800 */
[----:B------:R-:W-:Y:S01]  /*1e20*/  BSSY B7, `(.L_x_1499) ;  /* 0x00001d8000077945 */ /* 0x000fe20003800000 */
[----:B------:R-:W-:-:S13]  /*1e30*/  ISETP.GE.AND P0, PT, R19, UR4, PT ;  /* 0x0000000413007c0c */ /* 0x000fda000bf06270 */
[----:B------:R-:W-:Y:S05]  /*1e40*/  @P0 BRA `(.L_x_1500) ;  /* 0x0000001c00540947 */ /* 0x000fea0003800000 */
[----:B------:R-:W1:Y:S01]  /*1e50*/  LDC R3, c[0x0][0x218] ;  /* 0x00008600ff037b82 */ /* 0x000e620000000800 */
[----:B------:R-:W-:Y:S01]  /*1e60*/  HFMA2.MMA R2, -RZ, RZ, 0, 0 ;  /* 0x00000000ff027435 */ /* 0x000fe200000001ff */
[----:B0-----:R-:W-:Y:S02]  /*1e70*/  MOV R0, RZ ;  /* 0x000000ff00007202 */ /* 0x001fe40000000f00 */
[----:B------:R-:W-:Y:S02]  /*1e80*/  MOV R17, RZ ;  /* 0x000000ff00117202 */ /* 0x000fe40000000f00 */
[----:B-1----:R-:W-:-:S13]  /*1e90*/  ISETP.NE.AND P0, PT, R3, RZ, PT ;  /* 0x000000ff0300720c */ /* 0x002fda0003f05270 */
[----:B------:R-:W-:Y:S05]  /*1ea0*/  @!P0 BRA `(.L_x_1501) ;  /* 0x00000014006c8947 */ /* 0x000fea0003800000 */
        /* <DEDUP_REMOVED lines=330> */
[----:B------:R-:W-:Y:S02]  /*3350*/  @P0 MOV R8, RZ ;  /* 0x000000ff00080202 */ /* 0x000fe40000000f00 */
[----:B------:R-:W-:Y:S01]  /*3360*/  IADD3 R3, -R9, RZ, RZ ;  /* 0x000000ff09037210 */ /* 0x000fe20007ffe1ff */
[----:B------:R-:W1:Y:S04]  /*3370*/  @P0 LDC R13, c[0x0][0x33c] ;  /* 0x0000cf00ff0d0b82 */ /* 0x000e680000000800 */
[----:B------:R-:W-:Y:S01]  /*3380*/  IMAD R5, R3, UR6, R5 ;  /* 0x0000000603057c24 */ /* 0x000fe2000f8e0205 */
[----:B------:R-:W-:-:S03]  /*3390*/  ULDC.64 UR6, c[0x0][0x460] ;  /* 0x0001180000067ab9 */ /* 0x000fc60000000a00 */
        /* <DEDUP_REMOVED lines=12> */
.L_x_1501:
        /* <DEDUP_REMOVED lines=19> */
[----:B------:R-:W-:Y:S01]  /*3590*/  IMAD.U32 R4, RZ, RZ, UR4 ;  /* 0x00000004ff047e24 */ /* 0x000fe2000f8e00ff */
[----:B------:R-:W-:Y:S01]  /*35a0*/  MOV R5, UR5 ;  /* 0x0000000500057c02 */ /* 0x000fe20008000f00 */
[----:B------:R-:W-:Y:S01]  /*35b0*/  ULDC.64 UR4, c[0x4][0x2d0] ;  /* 0x0100b40000047ab9 */ /* 0x000fe20000000a00 */
[----:B------:R-:W0:Y:S01]  /*35c0*/  LDC.64 R2, c[0x4][R2] ;  /* 0x0100000002027b82 */ /* 0x000e220000000a00 */
[----:B------:R-:W-:Y:S01]  /*35d0*/  HFMA2.MMA R8, -RZ, RZ, 0, 5.36441802978515625e-06 ;  /* 0x0000005aff087435 */ /* 0x000fe200000001ff */
[----:B------:R-:W-:Y:S01]  /*35e0*/  MOV R6, UR4 ;  /* 0x0000000400067c02 */ /* 0x000fe20008000f00 */
[----:B------:R-:W-:Y:S01]  /*35f0*/  HFMA2.MMA R13, -RZ, RZ, 0, 0 ;  /* 0x00000000ff0d7435 */ /* 0x000fe200000001ff */
[----:B------:R-:W-:-:S02]  /*3600*/  MOV R7, UR5 ;  /* 0x0000000500077c02 */ /* 0x000fc40008000f00 */
[----:B------:R-:W-:Y:S02]  /*3610*/  MOV R10, UR6 ;  /* 0x00000006000a7c02 */ /* 0x000fe40008000f00 */
[----:B------:R-:W-:Y:S02]  /*3620*/  MOV R11, UR7 ;  /* 0x00000007000b7c02 */ /* 0x000fe40008000f00 */
[----:B------:R-:W-:-:S07]  /*3630*/  MOV R12, 0x1 ;  /* 0x00000001000c7802 */ /* 0x000fce0000000f00 */
[----:B------:R-:W-:-:S07]  /*3640*/  LEPC R20, `(.L_x_1503) ;  /* 0x000000001014794e */ /* 0x000fce0000000000 */
[----:B0----5:R-:W-:Y:S05]  /*3650*/  CALL.ABS.NOINC R2 ;  /* 0x0000000002007343 */ /* 0x021fea0003c00000 */
.L_x_1503:
[----:B------:R-:W-:Y:S05]  /*3660*/  BSYNC B6 ;  /* 0x0000000000067941 */ /* 0x000fea0003800000 */
.L_x_1502:
        /* <DEDUP_REMOVED lines=13> */
[----:B------:R-:W-:Y:S01]  /*3740*/  MOV R10, UR6 ;  /* 0x00000006000a7c02 */ /* 0x000fe20008000f00 */
[----:B------:R-:W-:Y:S01]  /*3750*/  IMAD.MOV.U32 R13, RZ, RZ, RZ ;  /* 0x000000ffff0d7224 */ /* 0x000fe200078e00ff */
[----:B------:R-:W-:-:S02]  /*3760*/  MOV R6, UR4 ;  /* 0x0000000400067c02 */ /* 0x000fc40008000f00 */
[----:B------:R-:W-:Y:S02]  /*3770*/  MOV R7, UR5 ;  /* 0x0000000500077c02 */ /* 0x000fe40008000f00 */
[----:B------:R-:W-:Y:S02]  /*3780*/  MOV R11, UR7 ;  /* 0x00000007000b7c02 */ /* 0x000fe40008000f00 */
[----:B------:R-:W-:-:S07]  /*3790*/  MOV R12, 0x1 ;  /* 0x00000001000c7802 */ /* 0x000fce0000000f00 */
[----:B------:R-:W-:-:S07]  /*37a0*/  LEPC R20, `(.L_x_1505) ;  /* 0x000000001014794e */ /* 0x000fce0000000000 */
[----:B0-----:R-:W-:Y:S05]  /*37b0*/  CALL.ABS.NOINC R2 ;  /* 0x0000000002007343 */ /* 0x001fea0003c00000 */
.L_x_1505:
[----:B------:R-:W-:Y:S05]  /*37c0*/  BSYNC B6 ;  /* 0x0000000000067941 */ /* 0x000fea0003800000 */
.L_x_1504:
[----:B------:R-:W-:Y:S01]  /*37d0*/  SHF.L.U32 R18, R18, 0x10, RZ ;  /* 0x0000001012127819 */ /* 0x000fe200000006ff */
[----:B------:R-:W-:Y:S01]  /*37e0*/  HFMA2.MMA R6, -RZ, RZ, 1.625, 0 ;  /* 0x3e800000ff067435 */ /* 0x000fe200000001ff */
[----:B------:R-:W-:Y:S01]  /*37f0*/  MOV R7, 0x3d39bf78 ;  /* 0x3d39bf7800077802 */ /* 0x000fe20000000f00 */
[----:B------:R-:W-:Y:S02]  /*3800*/  BSSY B0, `(.L_x_1506) ;  /* 0x0000022000007945 */ /* 0x000fe40003800000 */
[----:B------:R-:W-:-:S04]  /*3810*/  FADD.FTZ R2, -R18, -RZ ;  /* 0x800000ff12027221 */ /* 0x000fc80000010100 */
[----:B------:R-:W0:Y:S08]  /*3820*/  F2F.BF16.F32 R0, R2 ;  /* 0x0000000200007304 */ /* 0x000e300000202000 */
[----:B------:R-:W1:Y:S01]  /*3830*/  MUFU.LG2 R2, R18 ;  /* 0x0000001200027308 */ /* 0x000e620000000c00 */
[----:B0-----:R-:W-:-:S04]  /*3840*/  SHF.L.U32 R0, R0, 0x10, RZ ;  /* 0x0000001000007819 */ /* 0x001fc800000006ff */
[C---:B------:R-:W-:Y:S01]  /*3850*/  ISETP.GE.U32.AND P0, PT, R0.reuse, 0x7f800000, PT ;  /* 0x7f8000000000780c */ /* 0x040fe20003f06070 */
[----:B------:R-:W-:-:S05]  /*3860*/  FADD.FTZ.RZ R3, R0, 1 ;  /* 0x3f80000000037421 */ /* 0x000fca000001c000 */
[----:B------:R-:W-:Y:S01]  /*3870*/  IADD3 R3, R3, -0x3f400000, RZ ;  /* 0xc0c0000003037810 */ /* 0x000fe20007ffe0ff */
        /* <DEDUP_REMOVED lines=26> */
.L_x_1507:
[----:B------:R-:W-:Y:S05]  /*3a20*/  BSYNC B0 ;  /* 0x0000000000007941 */ /* 0x000fea0003800000 */
.L_x_1506:
[----:B------:R-:W0:Y:S01]  /*3a30*/  F2F.BF16.F32 R3, R3 ;  /* 0x0000000300037304 */ /* 0x000e220000202000 */
[----:B------:R-:W-:Y:S01]  /*3a40*/  SHF.L.U32 R22, R22, 0x10, RZ ;  /* 0x0000001016167819 */ /* 0x000fe200000006ff */
[----:B------:R-:W-:Y:S01]  /*3a50*/  IMAD.U32 R0, R6, 0x10000, RZ ;  /* 0x0001000006007824 */ /* 0x000fe200078e00ff */
[----:B------:R-:W-:-:S03]  /*3a60*/  IADD3 R19, R19, 0x80, RZ ;  /* 0x0000008013137810 */ /* 0x000fc60007ffe0ff */
[----:B------:R-:W-:Y:S01]  /*3a70*/  FADD.FTZ R4, R22, -1 ;  /* 0xbf80000016047421 */ /* 0x000fe20000010000 */
[----:B------:R-:W-:-:S04]  /*3a80*/  FSETP.GEU.FTZ.AND P0, PT, R0, -100, PT ;  /* 0xc2c800000000780b */ /* 0x000fc80003f1e000 */
[----:B------:R-:W-:Y:S01]  /*3a90*/  SEL R0, R6, 0xc2c8, P0 ;  /* 0x0000c2c806007807 */ /* 0x000fe20000000000 */
[----:B------:R-:W1:Y:S01]  /*3aa0*/  F2F.BF16.F32 R4, R4 ;  /* 0x0000000400047304 */ /* 0x000e620000202000 */
[----:B0-----:R-:W-:Y:S02]  /*3ab0*/  SHF.L.U32 R2, R3, 0x10, RZ ;  /* 0x0000001003027819 */ /* 0x001fe400000006ff */
[----:B------:R-:W-:Y:S02]  /*3ac0*/  SHF.L.U32 R5, R0, 0x10, RZ ;  /* 0x0000001000057819 */ /* 0x000fe400000006ff */
[----:B------:R-:W-:-:S03]  /*3ad0*/  FSETP.GEU.FTZ.AND P0, PT, R2, -100, PT ;  /* 0xc2c800000200780b */ /* 0x000fc60003f1e000 */
[----:B------:R-:W-:Y:S01]  /*3ae0*/  FMUL.FTZ R5, R22, R5 ;  /* 0x0000000516057220 */ /* 0x000fe20000410000 */
[----:B------:R-:W-:Y:S02]  /*3af0*/  SEL R0, R3, 0xc2c8, P0 ;  /* 0x0000c2c803007807 */ /* 0x000fe40000000000 */
[----:B-1----:R-:W-:-:S03]  /*3b00*/  SHF.L.U32 R2, R4, 0x10, RZ ;  /* 0x0000001004027819 */ /* 0x002fc600000006ff */
[----:B------:R-:W0:Y:S01]  /*3b10*/  F2F.BF16.F32 R5, R5 ;  /* 0x0000000500057304 */ /* 0x000e220000202000 */
[----:B------:R-:W-:-:S05]  /*3b20*/  SHF.L.U32 R3, R0, 0x10, RZ ;  /* 0x0000001000037819 */ /* 0x000fca00000006ff */
[----:B------:R-:W-:-:S06]  /*3b30*/  FMUL.FTZ R2, R2, R3 ;  /* 0x0000000302027220 */ /* 0x000fcc0000410000 */
[----:B------:R-:W1:Y:S01]  /*3b40*/  F2F.BF16.F32 R2, R2 ;  /* 0x0000000200027304 */ /* 0x000e620000202000 */
[----:B0-----:R-:W-:Y:S02]  /*3b50*/  SHF.L.U32 R3, R5, 0x10, RZ ;  /* 0x0000001005037819 */ /* 0x001fe400000006ff */
[----:B-1----:R-:W-:-:S05]  /*3b60*/  SHF.L.U32 R0, R2, 0x10, RZ ;  /* 0x0000001002007819 */ /* 0x002fca00000006ff */
[----:B------:R-:W-:-:S05]  /*3b70*/  FADD.FTZ R0, R0, -R3 ;  /* 0x8000000300007221 */ /* 0x000fca0000010000 */
[----:B------:R-:W-:-:S05]  /*3b80*/  F2FP.BF16.F32.PACK_AB R0, RZ, R0 ;  /* 0x00000000ff00723e */ /* 0x000fca00000010ff */
[----:B------:R1:W-:Y:S02]  /*3b90*/  STG.E.U16 desc[UR36][R16.64], R0 ;  /* 0x0000000010007986 */ /* 0x0003e4000c101524 */
.L_x_1500:
[----:B------:R-:W-:Y:S05]  /*3ba0*/  BSYNC B7 ;  /* 0x0000000000077941 */ /* 0x000fea0003800000 */
.L_x_1499:
[----:B------:R-:W-:Y:S01]  /*3bb0*/  ULDC UR4, c[0x0][0x210] ;  /* 0x0000840000047ab9 */ /* 0x000fe20000000800 */
[----:B------:R-:W-:Y:S01]  /*3bc0*/  BSSY B7, `(.L_x_1508) ;  /* 0x00001d8000077945 */ /* 0x000fe20003800000 */
[----:B------:R-:W-:-:S13]  /*3bd0*/  ISETP.GE.AND P0, PT, R19, UR4, PT ;  /* 0x0000000413007c0c */ /* 0x000fda000bf06270 */
[----:B------:R-:W-:Y:S05]  /*3be0*/  @P0 BRA `(.L_x_1509) ;  /* 0x0000001c00540947 */ /* 0x000fea0003800000 */
[----:B------:R-:W2:Y:S01]  /*3bf0*/  LDC R3, c[0x0][0x218] ;  /* 0x00008600ff037b82 */ /* 0x000ea20000000800 */
[----:B01----:R-:W-:Y:S01]  /*3c00*/  HFMA2.MMA R0, -RZ, RZ, 0, 0 ;  /* 0x00000000ff007435 */ /* 0x003fe200000001ff */
[----:B------:R-:W-:Y:S01]  /*3c10*/  IMAD.MOV.U32 R2, RZ, RZ, RZ ;  /* 0x000000ffff027224 */ /* 0x000fe200078e00ff */
[----:B------:R-:W-:Y:S02]  /*3c20*/  MOV R17, RZ ;  /* 0x000000ff00117202 */ /* 0x000fe40000000f00 */
[----:B--2---:R-:W-:-:S13]  /*3c30*/  ISETP.NE.AND P0, PT, R3, RZ, PT ;  /* 0x000000ff0300720c */ /* 0x004fda0003f05270 */
[----:B------:R-:W-:Y:S05]  /*3c40*/  @!P0 BRA `(.L_x_1510) ;  /* 0x00000014006c8947 */ /* 0x000fea0003800000 */
        /* <DEDUP_REMOVED lines=323> */
[----:B------:R-:W-:Y:S01]  /*5080*/  ULDC.64 UR6, c[0x0][0x330] ;  /* 0x0000cc0000067ab9 */ /* 0x000fe20000000a00 */
[----:B------:R-:W-:Y:S01]  /*5090*/  MOV R4, RZ ;  /* 0x000000ff00047202 */ /* 0x000fe20000000f00 */
[----:B------:R-:W-:-:S04]  /*50a0*/  ULDC UR4, c[0x0][0x338] ;  /* 0x0000ce0000047ab9 */ /* 0x000fc80000000800 */
[----:B------:R-:W-:-:S05]  /*50b0*/  IMAD.HI.U32 R8, R5, UR7, R4 ;  /* 0x0000000705087c27 */ /* 0x000fca000f8e0004 */
[----:B------:R-:W-:Y:S01]  /*50c0*/  SHF.R.U32.HI R9, RZ, UR4, R8 ;  /* 0x00000004ff097c19 */ /* 0x000fe20008011608 */
[----:B------:R-:W0:Y:S01]  /*50d0*/  @P0 LDC.64 R10, c[0x0][0x340] ;  /* 0x0000d000ff0a0b82 */ /* 0x000e220000000a00 */
[----:B------:R-:W-:Y:S01]  /*50e0*/  @P0 MOV R8, RZ ;  /* 0x000000ff00080202 */ /* 0x000fe20000000f00 */
[----:B------:R-:W-:Y:S01]  /*50f0*/  ULDC UR4, c[0x0][0x45c] ;  /* 0x0001170000047ab9 */ /* 0x000fe20000000800 */
[----:B------:R-:W-:-:S05]  /*5100*/  IADD3 R3, -R9, RZ, RZ ;  /* 0x000000ff09037210 */ /* 0x000fca0007ffe1ff */
[----:B------:R-:W1:Y:S01]  /*5110*/  @P0 LDC R13, c[0x0][0x33c] ;  /* 0x0000cf00ff0d0b82 */ /* 0x000e620000000800 */
[----:B------:R-:W-:Y:S01]  /*5120*/  IMAD R5, R3, UR6, R5 ;  /* 0x0000000603057c24 */ /* 0x000fe2000f8e0205 */
[----:B------:R-:W-:-:S03]  /*5130*/  ULDC.64 UR6, c[0x0][0x460] ;  /* 0x0001180000067ab9 */ /* 0x000fc60000000a00 */
[C---:B------:R-:W-:Y:S02]  /*5140*/  IMAD R17, R5.reuse, UR4, R17 ;  /* 0x0000000405117c24 */ /* 0x040fe4000f8e0211 */
[C---:B------:R-:W-:Y:S01]  /*5150*/  IMAD R2, R5.reuse, UR6, R2 ;  /* 0x0000000605027c24 */ /* 0x040fe2000f8e0202 */
[----:B------:R-:W2:Y:S01]  /*5160*/  @P0 LDC.64 R6, c[0x0][0x468] ;  /* 0x00011a00ff060b82 */ /* 0x000ea20000000a00 */
[----:B------:R-:W-:-:S07]  /*5170*/  IMAD R0, R5, UR7, R0 ;  /* 0x0000000705007c24 */ /* 0x000fce000f8e0200 */
        /* <DEDUP_REMOVED lines=8> */
.L_x_1510:
        /* <DEDUP_REMOVED lines=11> */
[----:B------:R-:W-:Y:S01]  /*52b0*/  IADD3.X R17, RZ, UR5, RZ, P1, !PT ;  /* 0x00000005ff117c10 */ /* 0x000fe20008ffe4ff */
[----:B--2---:R-:W-:-:S05]  /*52c0*/  IMAD.U32 R0, R18, 0x10000, RZ ;  /* 0x0001000012007824 */ /* 0x004fca00078e00ff */
        /* <DEDUP_REMOVED lines=11> */
[----:B------:R-:W-:Y:S01]  /*5380*/  MOV R10, UR6 ;  /* 0x00000006000a7c02 */ /* 0x000fe20008000f00 */
[----:B------:R-:W-:Y:S01]  /*5390*/  IMAD.MOV.U32 R12, RZ, RZ, 0x1 ;  /* 0x00000001ff0c7424 */ /* 0x000fe200078e00ff */
[----:B------:R-:W-:-:S02]  /*53a0*/  MOV R6, UR4 ;  /* 0x0000000400067c02 */ /* 0x000fc40008000f00 */
[----:B------:R-:W-:Y:S02]  /*53b0*/  MOV R7, UR5 ;  /* 0x0000000500077c02 */ /* 0x000fe40008000f00 */
[----:B------:R-:W-:Y:S02]  /*53c0*/  MOV R11, UR7 ;  /* 0x00000007000b7c02 */ /* 0x000fe40008000f00 */
[----:B------:R-:W-:-:S07]  /*53d0*/  MOV R13, RZ ;  /* 0x000000ff000d7202 */ /* 0x000fce0000000f00 */
[----:B------:R-:W-:-:S07]  /*53e0*/  LEPC R20, `(.L_x_1512) ;  /* 0x000000001014794e */ /* 0x000fce0000000000 */
[----:B0----5:R-:W-:Y:S05]  /*53f0*/  CALL.ABS.NOINC R2 ;  /* 0x0000000002007343 */ /* 0x021fea0003c00000 */
.L_x_1512:
[----:B------:R-:W-:Y:S05]  /*5400*/  BSYNC B6 ;  /* 0x0000000000067941 */ /* 0x000fea0003800000 */
.L_x_1511:
        /* <DEDUP_REMOVED lines=9> */
[----:B------:R-:W-:Y:S01]  /*54a0*/  HFMA2.MMA R12, -RZ, RZ, 0, 5.9604644775390625e-08 ;  /* 0x00000001ff0c7435 */ /* 0x000fe200000001ff */
        /* <DEDUP_REMOVED lines=10> */
[----:B0-----:R-:W-:Y:S05]  /*5550*/  CALL.ABS.NOINC R2 ;  /* 0x0000000002007343 */ /* 0x001fea0003c00000 */
.L_x_1514:
[----:B------:R-:W-:Y:S05]  /*5560*/  BSYNC B6 ;  /* 0x0000000000067941 */ /* 0x000fea0003800000 */
.L_x_1513:
        /* <DEDUP_REMOVED lines=37> */
.L_x_1516:
[----:B------:R-:W-:Y:S05]  /*57c0*/  BSYNC B0 ;  /* 0x0000000000007941 */ /* 0x000fea0003800000 */
.L_x_1515:
[----:B------:R-:W0:Y:S01]  /*57d0*/  F2F.BF16.F32 R3, R3 ;  /* 0x0000000300037304 */ /* 0x000e220000202000 */
[----:B------:R-:W-:Y:S01]  /*57e0*/  IMAD.U32 R22, R22, 0x10000, RZ ;  /* 0x0001000016167824 */ /* 0x000fe200078e00ff */
[----:B------:R-:W-:Y:S02]  /*57f0*/  SHF.L.U32 R0, R6, 0x10, RZ ;  /* 0x0000001006007819 */ /* 0x000fe400000006ff */
[----:B------:R-:W-:Y:S01]  /*5800*/  IADD3 R19, R19, 0x80, RZ ;  /* 0x0000008013137810 */ /* 0x000fe20007ffe0ff */
[----:B------:R-:W-:Y:S01]  /*5810*/  FADD.FTZ R4, R22, -1 ;  /* 0xbf80000016047421 */ /* 0x000fe20000010000 */
[----:B------:R-:W-:-:S04]  /*5820*/  FSETP.GEU.FTZ.AND P0, PT, R0, -100, PT ;  /* 0xc2c800000000780b */ /* 0x000fc80003f1e000 */
[----:B------:R-:W-:Y:S01]  /*5830*/  SEL R0, R6, 0xc2c8, P0 ;  /* 0x0000c2c806007807 */ /* 0x000fe20000000000 */
[----:B------:R-:W1:Y:S03]  /*5840*/  F2F.BF16.F32 R4, R4 ;  /* 0x0000000400047304 */ /* 0x000e660000202000 */
[----:B------:R-:W-:Y:S02]  /*5850*/  SHF.L.U32 R5, R0, 0x10, RZ ;  /* 0x0000001000057819 */ /* 0x000fe400000006ff */
[----:B0-----:R-:W-:-:S03]  /*5860*/  SHF.L.U32 R2, R3, 0x10, RZ ;  /* 0x0000001003027819 */ /* 0x001fc600000006ff */
[----:B------:R-:W-:Y:S01]  /*5870*/  FMUL.FTZ R5, R22, R5 ;  /* 0x0000000516057220 */ /* 0x000fe20000410000 */
[----:B------:R-:W-:-:S04]  /*5880*/  FSETP.GEU.FTZ.AND P0, PT, R2, -100, PT ;  /* 0xc2c800000200780b */ /* 0x000fc80003f1e000 */
[----:B------:R-:W-:Y:S01]  /*5890*/  SEL R0, R3, 0xc2c8, P0 ;  /* 0x0000c2c803007807 */ /* 0x000fe20000000000 */
[----:B------:R-:W0:Y:S01]  /*58a0*/  F2F.BF16.F32 R5, R5 ;  /* 0x0000000500057304 */ /* 0x000e220000202000 */
[----:B-1----:R-:W-:Y:S02]  /*58b0*/  SHF.L.U32 R2, R4, 0x10, RZ ;  /* 0x0000001004027819 */ /* 0x002fe400000006ff */
        /* <DEDUP_REMOVED lines=8> */
.L_x_1509:
[----:B------:R-:W-:Y:S05]  /*5940*/  BSYNC B7 ;  /* 0x0000000000077941 */ /* 0x000fea0003800000 */
.L_x_1508:
[----:B------:R-:W-:Y:S02]  /*5950*/  ULDC UR4, c[0x0][0x210] ;  /* 0x0000840000047ab9 */ /* 0x000fe40000000800 */
[----:B------:R-:W-:-:S13]  /*5960*/  ISETP.GE.AND P0, PT, R19, UR4, PT ;  /* 0x0000000413007c0c */ /* 0x000fda000bf06270 */
[----:B------:R-:W-:Y:S05]  /*5970*/  @P0 EXIT ;  /* 0x000000000000094d */ /* 0x000fea0003800000 */
[----:B------:R-:W3:Y:S01]  /*5980*/  LDC R3, c[0x0][0x218] ;  /* 0x00008600ff037b82 */ /* 0x000ee20000000800 */
[----:B012---:R-:W-:Y:S01]  /*5990*/  HFMA2.MMA R0, -RZ, RZ, 0, 0 ;  /* 0x00000000ff007435 */ /* 0x007fe200000001ff */
[----:B------:R-:W-:Y:S01]  /*59a0*/  IMAD.MOV.U32 R2, RZ, RZ, RZ ;  /* 0x000000ffff027224 */ /* 0x000fe200078e00ff */
[----:B------:R-:W-:Y:S02]  /*59b0*/  MOV R17, RZ ;  /* 0x000000ff00117202 */ /* 0x000fe40000000f00 */
[----:B---3--:R-:W-:-:S13]  /*59c0*/  ISETP.NE.AND P0, PT, R3, RZ, PT ;  /* 0x000000ff0300720c */ /* 0x008fda0003f05270 */
        /* <DEDUP_REMOVED lines=331> */
[----:B------:R-:W-:Y:S02]  /*6e80*/  ULDC UR4, c[0x0][0x45c] ;  /* 0x0001170000047ab9 */ /* 0x000fe40000000800 */
[----:B------:R-:W-:-:S04]  /*6e90*/  IMAD.MOV R3, RZ, RZ, -R9 ;  /* 0x000000ffff037224 */ /* 0x000fc800078e0a09 */
        /* <DEDUP_REMOVED lines=15> */
.L_x_1517:
        /* <DEDUP_REMOVED lines=32> */
.L_x_1519:
[----:B------:R-:W-:Y:S05]  /*7190*/  BSYNC B6 ;  /* 0x0000000000067941 */ /* 0x000fea0003800000 */
.L_x_1518:
        /* <DEDUP_REMOVED lines=20> */
[----:B0-----:R-:W-:Y:S05]  /*72e0*/  CALL.ABS.NOINC R2 ;  /* 0x0000000002007343 */ /* 0x001fea0003c00000 */
.L_x_1521:
[----:B------:R-:W-:Y:S05]  /*72f0*/  BSYNC B6 ;  /* 0x0000000000067941 */ /* 0x000fea0003800000 */
.L_x_1520:
[----:B------:R-:W-:Y:S01]  /*7300*/  SHF.L.U32 R18, R18, 0x10, RZ ;  /* 0x0000001012127819 */ /* 0x000fe200000006ff */
[----:B------:R-:W-:Y:S01]  /*7310*/  IMAD.MOV.U32 R7, RZ, RZ, 0x3d39bf78 ;  /* 0x3d39bf78ff077424 */ /* 0x000fe200078e00ff */
        /* <DEDUP_REMOVED lines=35> */
.L_x_1523:
[----:B------:R-:W-:Y:S05]  /*7550*/  BSYNC B0 ;  /* 0x0000000000007941 */ /* 0x000fea0003800000 */
.L_x_1522:
[----:B------:R-:W0:Y:S01]  /*7560*/  F2F.BF16.F32 R3, R3 ;  /* 0x0000000300037304 */ /* 0x000e220000202000 */
[----:B------:R-:W-:Y:S02]  /*7570*/  SHF.L.U32 R8, R19, 0x10, RZ ;  /* 0x0000001013087819 */ /* 0x000fe400000006ff */
[----:B------:R-:W-:-:S03]  /*7580*/  SHF.L.U32 R0, R6, 0x10, RZ ;  /* 0x0000001006007819 */ /* 0x000fc600000006ff */
        /* <DEDUP_REMOVED lines=18> */
[----:B------:R-:W-:Y:S01]  /*76b0*/  STG.E.U16 desc[UR36][R16.64], R0 ;  /* 0x0000000010007986 */ /* 0x000fe2000c101524 */
[----:B------:R-:W-:Y:S05]  /*76c0*/  EXIT ;  /* 0x000000000000794d */ /* 0x000fea0003800000 */
.L_x_1524:
        /* <DEDUP_REMOVED lines=11> */
.L_x_10813:


//--------------------- .text._ZN2at6native27unrolled_elementwise_kernelIZZZNS0_29binary_cross_entropy_out_cudaERKNS_6TensorES4_RKSt8optionalIS2_ElRS2_ENKUlvE_clEvENKUlvE2_clEvEUlN3c108BFloat16ESD_E_St5arrayIPcLm3EELi4E23TrivialOffsetCalculatorILi2EjESI_ILi1EjENS0_6memory15LoadWithoutCastENSL_16StoreWithoutCastEEEviT_T0_T2_T3_T4_T5_ --------------------------
	.section	.text._ZN2at6native27unrolled_elementwise_kernelIZZZNS0_29binary_cross_entropy_out_cudaERKNS_6TensorES4_RKSt8optionalIS2_ElRS2_ENKUlvE_clEvENKUlvE2_clEvEUlN3c108BFloat16ESD_E_St5arrayIPcLm3EELi4E23TrivialOffsetCalculatorILi2EjESI_ILi1EjENS0_6memory15LoadWithoutCastENSL_16StoreWithoutCastEEEviT_T0_T2_T3_T4_T5_,"ax",@progbits
	.align	128
        .global         _ZN2at6native27unrolled_elementwise_kernelIZZZNS0_29binary_cross_entropy_out_cudaERKNS_6TensorES4_RKSt8optionalIS2_ElRS2_ENKUlvE_clEvENKUlvE2_clEvEUlN3c108BFloat16ESD_E_St5arrayIPcLm3EELi4E23TrivialOffsetCalculatorILi2EjESI_ILi1EjENS0_6memory15LoadWithoutCastENSL_16StoreWithoutCastEEEviT_T0_T2_T3_T4_T5_
        .type           _ZN2at6native27unrolled_elementwise_kernelIZZZNS0_29binary_cross_entropy_out_cudaERKNS_6TensorES4_RKSt8optionalIS2_ElRS2_ENKUlvE_clEvENKUlvE2_clEvEUlN3c108BFloat16ESD_E_St5arrayIPcLm3EELi4E23TrivialOffsetCalculatorILi2EjESI_ILi1EjENS0_6memory15LoadWithoutCastENSL_16StoreWithoutCastEEEviT_T0_T2_T3_T4_T5_,@function
        .size           _ZN2at6native27unrolled_elementwise_kernelIZZZNS0_29binary_cross_entropy_out_cudaERKNS_6TensorES4_RKSt8optionalIS2_ElRS2_ENKUlvE_clEvENKUlvE2_clEvEUlN3c108BFloat16ESD_E_St5arrayIPcLm3EELi4E23TrivialOffsetCalculatorILi2EjESI_ILi1EjENS0_6memory15LoadWithoutCastENSL_16StoreWithoutCastEEEviT_T0_T2_T3_T4_T5_,(.L_x_10814 - _ZN2at6native27unrolled_elementwise_kernelIZZZNS0_29binary_cross_entropy_out_cudaERKNS_6TensorES4_RKSt8optionalIS2_ElRS2_ENKUlvE_clEvENKUlvE2_clEvEUlN3c108BFloat16ESD_E_St5arrayIPcLm3EELi4E23TrivialOffsetCalculatorILi2EjESI_ILi1EjENS0_6memory15LoadWithoutCastENSL_16StoreWithoutCastEEEviT_T0_T2_T3_T4_T5_)
        .other          _ZN2at6native27unrolled_elementwise_kernelIZZZNS0_29binary_cross_entropy_out_cudaERKNS_6TensorES4_RKSt8optionalIS2_ElRS2_ENKUlvE_clEvENKUlvE2_clEvEUlN3c108BFloat16ESD_E_St5arrayIPcLm3EELi4E23TrivialOffsetCalculatorILi2EjESI_ILi1EjENS0_6memory15LoadWithoutCastENSL_16StoreWithoutCastEEEviT_T0_T2_T3_T4_T5_,@"STO_CUDA_ENTRY STV_DEFAULT"
_ZN2at6native27unrolled_elementwise_kernelIZZZNS0_29binary_cross_entropy_out_cudaERKNS_6TensorES4_RKSt8optionalIS2_ElRS2_ENKUlvE_clEvENKUlvE2_clEvEUlN3c108BFloat16ESD_E_St5arrayIPcLm3EELi4E23TrivialOffsetCalculatorILi2EjESI_ILi1EjENS0_6memory15LoadWithoutCastENSL_16StoreWithoutCastEEEviT_T0_T2_T3_T4_T5_:
.text._ZN2at6native27unrolled_elementwise_kernelIZZZNS0_29binary_cross_entropy_out_cudaERKNS_6TensorES4_RKSt8optionalIS2_ElRS2_ENKUlvE_clEvENKUlvE2_clEvEUlN3c108BFloat16ESD_E_St5arrayIPcLm3EELi4E23TrivialOffsetCalculatorILi2EjESI_ILi1EjENS0_6memory15LoadWithoutCastENSL_16StoreWithoutCastEEEviT_T0_T2_T3_T4_T5_:
[----:B------:R-:W0:Y:S01]  /*0000*/  LDC R1, c[0x0][0x28] ;  /* 0x00000a00ff017b82 */ /* 0x000e220000000800 */
[----:B------:R-:W1:Y:S07]  /*0010*/  S2R R26, SR_CTAID.X ;  /* 0x00000000001a7919 */ /* 0x000e6e0000002500 */
[----:B------:R-:W1:Y:S01]  /*0020*/  LDC R25, c[0x0][0x210] ;  /* 0x00008400ff197b82 */ /* 0x000e620000000800 */
[----:B------:R-:W-:Y:S01]  /*0030*/  PRMT R24, RZ, 0x7610, R24 ;  /* 0x00007610ff187816 */ /* 0x000fe20000000018 */
[----:B------:R-:W-:Y:S01]  /*0040*/  ULDC.64 UR36, c[0x0][0x208] ;  /* 0x0000820000247ab9 */ /* 0x000fe20000000a00 */
[----:B------:R-:W2:Y:S01]  /*0050*/  S2R R0, SR_TID.X ;  /* 0x0000000000007919 */ /* 0x000ea20000002100 */
[----:B------:R-:W-:-:S02]  /*0060*/  PRMT R23, RZ, 0x7610, R23 ;  /* 0x00007610ff177816 */ /* 0x000fc40000000017 */
[----:B------:R-:W-:Y:S01]  /*0070*/  PRMT R22, RZ, 0x7610, R22 ;  /* 0x00007610ff167816 */ /* 0x000fe20000000016 */
[----:B-1----:R-:W-:-:S05]  /*0080*/  IMAD R25, R26, -0x200, R25 ;  /* 0xfffffe001a197824 */ /* 0x002fca00078e0219 */
[----:B--2---:R-:W-:-:S13]  /*0090*/  ISETP.GE.AND P2, PT, R0, R25, PT ;  /* 0x000000190000720c */ /* 0x004fda0003f46270 */
[----:B------:R-:W-:Y:S01]  /*00a0*/  @!P2 LEA R21, R26, R0, 0x9 ;  /* 0x000000001a15a211 */ /* 0x000fe200078e48ff */
[----:B------:R-:W-:Y:S01]  /*00b0*/  @!P2 VIADD R0, R0, 0x80 ;  /* 0x000000800000a836 */ /* 0x000fe20000000000 */
[----:B------:R-:W1:Y:S04]  /*00c0*/  @!P2 LDC.64 R2, c[0x0][0x220] ;  /* 0x00008800ff02ab82 */ /* 0x000e680000000a00 */
[----:B------:R-:W-:-:S04]  /*00d0*/  ISETP.GE.AND P0, PT, R0, R25, PT ;  /* 0x000000190000720c */ /* 0x000fc80003f06270 */
[----:B------:R-:W2:Y:S09]  /*00e0*/  @!P2 LDC.64 R14, c[0x0][0x228] ;  /* 0x00008a00ff0eab82 */ /* 0x000eb20000000a00 */
[----:B------:R-:W-:Y:S01]  /*00f0*/  @!P0 LEA R27, R26, R0, 0x9 ;  /* 0x000000001a1b8211 */ /* 0x000fe200078e48ff */
[----:B------:R-:W-:Y:S01]  /*0100*/  @!P0 VIADD R0, R0, 0x80 ;  /* 0x0000008000008836 */ /* 0x000fe20000000000 */
[----:B------:R-:W3:Y:S04]  /*0110*/  @!P0 LDC.64 R16, c[0x0][0x220] ;  /* 0x00008800ff108b82 */ /* 0x000ee80000000a00 */
[----:B------:R-:W-:Y:S01]  /*0120*/  ISETP.GE.AND P3, PT, R0, R25, PT ;  /* 0x000000190000720c */ /* 0x000fe20003f66270 */
[----:B-1----:R-:W-:-:S03]  /*0130*/  @!P2 IMAD.WIDE.U32 R2, R21, 0x2, R2 ;  /* 0x000000021502a825 */ /* 0x002fc600078e0002 */
[----:B------:R-:W1:Y:S01]  /*0140*/  @!P0 LDC.64 R4, c[0x0][0x228] ;  /* 0x00008a00ff048b82 */ /* 0x000e620000000a00 */
[----:B------:R-:W-:Y:S01]  /*0150*/  PRMT R18, RZ, 0x7610, R18 ;  /* 0x00007610ff127816 */ /* 0x000fe20000000012 */
[----:B------:R4:W5:Y:S01]  /*0160*/  @!P2 LDG.E.U16 R24, desc[UR36][R2.64] ;  /* 0x000000240218a981 */ /* 0x000962000c1e1500 */
[----:B--2---:R-:W-:-:S06]  /*0170*/  @!P2 IMAD.WIDE.U32 R14, R21, 0x2, R14 ;  /* 0x00000002150ea825 */ /* 0x004fcc00078e000e */
[----:B------:R-:W-:Y:S01]  /*0180*/  @!P3 LEA R19, R26, R0, 0x9 ;  /* 0x000000001a13b211 */ /* 0x000fe200078e48ff */
[----:B------:R-:W-:Y:S01]  /*0190*/  @!P3 VIADD R0, R0, 0x80 ;  /* 0x000000800000b836 */ /* 0x000fe20000000000 */
[----:B------:R-:W2:Y:S08]  /*01a0*/  @!P3 LDC.64 R8, c[0x0][0x220] ;  /* 0x00008800ff08bb82 */ /* 0x000eb00000000a00 */
[----:B------:R-:W0:Y:S01]  /*01b0*/  @!P3 LDC.64 R6, c[0x0][0x228] ;  /* 0x00008a00ff06bb82 */ /* 0x000e220000000a00 */
[----:B------:R-:W-:Y:S01]  /*01c0*/  ISETP.GE.AND P1, PT, R0, R25, PT ;  /* 0x000000190000720c */ /* 0x000fe20003f26270 */
[----:B---3--:R-:W-:Y:S01]  /*01d0*/  @!P0 IMAD.WIDE.U32 R20, R27, 0x2, R16 ;  /* 0x000000021b148825 */ /* 0x008fe200078e0010 */
[----:B----4-:R-:W-:Y:S01]  /*01e0*/  PRMT R2, RZ, 0x7610, R2 ;  /* 0x00007610ff027816 */ /* 0x010fe20000000002 */
[----:B------:R3:W5:Y:S10]  /*01f0*/  @!P2 LDG.E.U16 R23, desc[UR36][R14.64] ;  /* 0x000000240e17a981 */ /* 0x000774000c1e1500 */
[----:B------:R-:W4:Y:S08]  /*0200*/  @!P1 LDC.64 R12, c[0x0][0x220] ;  /* 0x00008800ff0c9b82 */ /* 0x000f300000000a00 */
[----:B------:R-:W3:Y:S01]  /*0210*/  @!P1 LDC.64 R10, c[0x0][0x228] ;  /* 0x00008a00ff0a9b82 */ /* 0x000ee20000000a00 */
[----:B------:R-:W-:Y:S01]  /*0220*/  @!P1 LEA R17, R26, R0, 0x9 ;  /* 0x000000001a119211 */ /* 0x000fe200078e48ff */
[C---:B--2---:R-:W-:Y:S01]  /*0230*/  @!P3 IMAD.WIDE.U32 R8, R19.reuse, 0x2, R8 ;  /* 0x000000021308b825 */ /* 0x044fe200078e0008 */
[----:B------:R-:W-:Y:S01]  /*0240*/  PRMT R16, RZ, 0x7610, R16 ;  /* 0x00007610ff107816 */ /* 0x000fe20000000010 */
[----:B------:R2:W5:Y:S02]  /*0250*/  @!P0 LDG.E.U16 R22, desc[UR36][R20.64] ;  /* 0x0000002414168981 */ /* 0x000564000c1e1500 */
[----:B0-----:R-:W-:Y:S01]  /*0260*/  @!P3 IMAD.WIDE.U32 R6, R19, 0x2, R6 ;  /* 0x000000021306b825 */ /* 0x001fe200078e0006 */
[----:B------:R-:W-:Y:S01]  /*0270*/  PRMT R19, RZ, 0x7610, R19 ;  /* 0x00007610ff137816 */ /* 0x000fe20000000013 */
[----:B------:R2:W5:Y:S02]  /*0280*/  @!P3 LDG.E.U16 R18, desc[UR36][R8.64] ;  /* 0x000000240812b981 */ /* 0x000564000c1e1500 */
[----:B-1----:R-:W-:-:S05]  /*0290*/  @!P0 IMAD.WIDE.U32 R4, R27, 0x2, R4 ;  /* 0x000000021b048825 */ /* 0x002fca00078e0004 */
[----:B------:R2:W5:Y:S01]  /*02a0*/  @!P0 LDG.E.U16 R19, desc[UR36][R4.64] ;  /* 0x0000002404138981 */ /* 0x000562000c1e1500 */
[----:B----4-:R-:W-:-:S05]  /*02b0*/  @!P1 IMAD.WIDE.U32 R12, R17, 0x2, R12 ;  /* 0x00000002110c9825 */ /* 0x010fca00078e000c */
[----:B------:R2:W5:Y:S01]  /*02c0*/  @!P1 LDG.E.U16 R16, desc[UR36][R12.64] ;  /* 0x000000240c109981 */ /* 0x000562000c1e1500 */
[----:B---3--:R-:W-:Y:S01]  /*02d0*/  @!P1 IMAD.WIDE.U32 R10, R17, 0x2, R10 ;  /* 0x00000002110a9825 */ /* 0x008fe200078e000a */
[----:B------:R-:W-:-:S04]  /*02e0*/  PRMT R17, RZ, 0x7610, R17 ;  /* 0x00007610ff117816 */ /* 0x000fc80000000011 */
[----:B------:R2:W5:Y:S04]  /*02f0*/  @!P1 LDG.E.U16 R2, desc[UR36][R10.64] ;  /* 0x000000240a029981 */ /* 0x000568000c1e1500 */
[----:B------:R2:W5:Y:S01]  /*0300*/  @!P3 LDG.E.U16 R17, desc[UR36][R6.64] ;  /* 0x000000240611b981 */ /* 0x000562000c1e1500 */
[----:B------:R-:W-:Y:S04]  /*0310*/  BSSY B7, `(.L_x_1525) ;  /* 0x0000069000077945 */ /* 0x000fe80003800000 */
        /* <DEDUP_REMOVED lines=9> */
[----:B--2---:R-:W-:Y:S01]  /*03b0*/  MOV R4, UR4 ;  /* 0x0000000400047c02 */ /* 0x004fe20008000f00 */
[----:B------:R-:W-:Y:S01]  /*03c0*/  IMAD.U32 R5, RZ, RZ, UR5 ;  /* 0x00000005ff057e24 */ /* 0x000fe2000f8e00ff */
[----:B------:R-:W-:Y:S01]  /*03d0*/  ULDC.64 UR4, c[0x4][0x2d0] ;  /* 0x0100b40000047ab9 */ /* 0x000fe20000000a00 */
[----:B------:R-:W0:Y:S01]  /*03e0*/  LDC.64 R14, c[0x4][R14] ;  /* 0x010000000e0e7b82 */ /* 0x000e220000000a00 */
[----:B------:R-:W-:Y:S01]  /*03f0*/  HFMA2.MMA R8, -RZ, RZ, 0, 5.36441802978515625e-06 ;  /* 0x0000005aff087435 */ /* 0x000fe200000001ff */
[----:B------:R-:W-:Y:S01]  /*0400*/  MOV R6, UR4 ;  /* 0x0000000400067c02 */ /* 0x000fe20008000f00 */
[----:B------:R-:W-:Y:S01]  /*0410*/  IMAD.U32 R7, RZ, RZ, UR5 ;  /* 0x00000005ff077e24 */ /* 0x000fe2000f8e00ff */
[----:B------:R-:W-:Y:S01]  /*0420*/  MOV R10, UR6 ;  /* 0x00000006000a7c02 */ /* 0x000fe20008000f00 */
[----:B------:R-:W-:Y:S01]  /*0430*/  IMAD.U32 R11, RZ, RZ, UR7 ;  /* 0x00000007ff0b7e24 */ /* 0x000fe2000f8e00ff */
[----:B------:R-:W-:Y:S01]  /*0440*/  MOV R13, RZ ;  /* 0x000000ff000d7202 */ /* 0x000fe20000000f00 */
[----:B------:R-:W-:-:S07]  /*0450*/  IMAD.MOV.U32 R12, RZ, RZ, 0x1 ;  /* 0x00000001ff0c7424 */ /* 0x000fce00078e00ff */
[----:B------:R-:W-:-:S07]  /*0460*/  LEPC R20, `(.L_x_1528) ;  /* 0x000000001014794e */ /* 0x000fce0000000000 */
[----:B0-----:R-:W-:Y:S05]  /*0470*/  CALL.ABS.NOINC R14 ;  /* 0x000000000e007343 */ /* 0x001fea0003c00000 */
.L_x_1528:
[----:B------:R-:W-:Y:S05]  /*0480*/  BSYNC B6 ;  /* 0x0000000000067941 */ /* 0x000fea0003800000 */
.L_x_1527:
        /* <DEDUP_REMOVED lines=12> */
[----:B------:R-:W-:Y:S01]  /*0550*/  HFMA2.MMA R8, -RZ, RZ, 0, 5.424022674560546875e-06 ;  /* 0x0000005bff087435 */ /* 0x000fe200000001ff */
        /* <DEDUP_REMOVED lines=8> */
.L_x_1530:
[----:B------:R-:W-:Y:S05]  /*05e0*/  BSYNC B6 ;  /* 0x0000000000067941 */ /* 0x000fea0003800000 */
.L_x_1529:
[----:B------:R-:W-:Y:S01]  /*05f0*/  IMAD.U32 R24, R24, 0x10000, RZ ;  /* 0x0001000018187824 */ /* 0x000fe200078e00ff */
[----:B--2---:R-:W-:Y:S01]  /*0600*/  HFMA2.MMA R7, -RZ, RZ, 1.625, 0 ;  /* 0x3e800000ff077435 */ /* 0x004fe200000001ff */
[----:B------:R-:W-:Y:S01]  /*0610*/  MOV R9, 0x3d39bf78 ;  /* 0x3d39bf7800097802 */ /* 0x000fe20000000f00 */
[----:B------:R-:W-:Y:S01]  /*0620*/  BSSY B0, `(.L_x_1531) ;  /* 0x0000022000007945 */ /* 0x000fe20003800000 */
[----:B------:R-:W-:-:S04]  /*0630*/  FADD.FTZ R3, -R24, -RZ ;  /* 0x800000ff18037221 */ /* 0x000fc80000010100 */
[----:B------:R-:W0:Y:S02]  /*0640*/  F2F.BF16.F32 R0, R3 ;  /* 0x0000000300007304 */ /* 0x000e240000202000 */
[----:B0-----:R-:W-:-:S04]  /*0650*/  SHF.L.U32 R0, R0, 0x10, RZ ;  /* 0x0000001000007819 */ /* 0x001fc800000006ff */
[C---:B------:R-:W-:Y:S01]  /*0660*/  ISETP.GE.U32.AND P0, PT, R0.reuse, 0x7f800000, PT ;  /* 0x7f8000000000780c */ /* 0x040fe20003f06070 */
[----:B------:R-:W-:-:S04]  /*0670*/  FADD.FTZ.RZ R4, R0, 1 ;  /* 0x3f80000000047421 */ /* 0x000fc8000001c000 */
        /* <DEDUP_REMOVED lines=28> */
.L_x_1532:
[----:B------:R-:W-:Y:S05]  /*0840*/  BSYNC B0 ;  /* 0x0000000000007941 */ /* 0x000fea0003800000 */
.L_x_1531:
[----:B------:R-:W0:Y:S01]  /*0850*/  F2F.BF16.F32 R4, R4 ;  /* 0x0000000400047304 */ /* 0x000e220000202000 */
[----:B------:R-:W-:Y:S01]  /*0860*/  SHF.L.U32 R23, R23, 0x10, RZ ;  /* 0x0000001017177819 */ /* 0x000fe200000006ff */
[----:B-1----:R-:W-:-:S04]  /*0870*/  IMAD.U32 R0, R6, 0x10000, RZ ;  /* 0x0001000006007824 */ /* 0x002fc800078e00ff */
[----:B------:R-:W-:Y:S01]  /*0880*/  FADD.FTZ R5, R23, -1 ;  /* 0xbf80000017057421 */ /* 0x000fe20000010000 */
[----:B------:R-:W-:-:S04]  /*0890*/  FSETP.GEU.FTZ.AND P0, PT, R0, -100, PT ;  /* 0xc2c800000000780b */ /* 0x000fc80003f1e000 */
[----:B------:R-:W-:Y:S01]  /*08a0*/  SEL R0, R6, 0xc2c8, P0 ;  /* 0x0000c2c806007807 */ /* 0x000fe20000000000 */
[----:B------:R-:W1:Y:S01]  /*08b0*/  F2F.BF16.F32 R5, R5 ;  /* 0x0000000500057304 */ /* 0x000e620000202000 */
[----:B0-----:R-:W-:-:S03]  /*08c0*/  SHF.L.U32 R3, R4, 0x10, RZ ;  /* 0x0000001004037819 */ /* 0x001fc600000006ff */
[----:B------:R-:W-:Y:S01]  /*08d0*/  IMAD.U32 R6, R0, 0x10000, RZ ;  /* 0x0001000000067824 */ /* 0x000fe200078e00ff */
[----:B------:R-:W-:-:S03]  /*08e0*/  FSETP.GEU.FTZ.AND P0, PT, R3, -100, PT ;  /* 0xc2c800000300780b */ /* 0x000fc60003f1e000 */
[----:B------:R-:W-:Y:S01]  /*08f0*/  FMUL.FTZ R6, R23, R6 ;  /* 0x0000000617067220 */ /* 0x000fe20000410000 */
[----:B------:R-:W-:-:S05]  /*0900*/  SEL R0, R4, 0xc2c8, P0 ;  /* 0x0000c2c804007807 */ /* 0x000fca0000000000 */
[----:B------:R-:W0:Y:S01]  /*0910*/  F2F.BF16.F32 R6, R6 ;  /* 0x0000000600067304 */ /* 0x000e220000202000 */
[----:B-1----:R-:W-:Y:S01]  /*0920*/  SHF.L.U32 R3, R5, 0x10, RZ ;  /* 0x0000001005037819 */ /* 0x002fe200000006ff */
[----:B------:R-:W-:-:S04]  /*0930*/  IMAD.U32 R0, R0, 0x10000, RZ ;  /* 0x0001000000007824 */ /* 0x000fc800078e00ff */
[----:B------:R-:W-:-:S06]  /*0940*/  FMUL.FTZ R0, R3, R0 ;  /* 0x0000000003007220 */ /* 0x000fcc0000410000 */
[----:B------:R-:W1:Y:S01]  /*0950*/  F2F.BF16.F32 R0, R0 ;  /* 0x0000000000007304 */ /* 0x000e620000202000 */
[----:B0-----:R-:W-:Y:S01]  /*0960*/  SHF.L.U32 R4, R6, 0x10, RZ ;  /* 0x0000001006047819 */ /* 0x001fe200000006ff */
[----:B-1----:R-:W-:-:S04]  /*0970*/  IMAD.U32 R3, R0, 0x10000, RZ ;  /* 0x0001000000037824 */ /* 0x002fc800078e00ff */
[----:B------:R-:W-:-:S05]  /*0980*/  FADD.FTZ R23, R3, -R4 ;  /* 0x8000000403177221 */ /* 0x000fca0000010000 */
[----:B------:R-:W-:-:S07]  /*0990*/  F2FP.BF16.F32.PACK_AB R23, RZ, R23 ;  /* 0x00000017ff17723e */ /* 0x000fce00000010ff */
.L_x_1526:
[----:B------:R-:W-:Y:S05]  /*09a0*/  BSYNC B7 ;  /* 0x0000000000077941 */ /* 0x000fea0003800000 */
.L_x_1525:
[----:B-----5:R-:W0:Y:S01]  /*09b0*/  S2R R24, SR_TID.X ;  /* 0x0000000000187919 */ /* 0x020e220000002100 */
[----:B------:R-:W-:Y:S01]  /*09c0*/  BSSY B7, `(.L_x_1533) ;  /* 0x000006b000077945 */ /* 0x000fe20003800000 */
[----:B0-----:R-:W-:-:S04]  /*09d0*/  IADD3 R0, R24, 0x80, RZ ;  /* 0x0000008018007810 */ /* 0x001fc80007ffe0ff */
        /* <DEDUP_REMOVED lines=23> */
.L_x_1536:
[----:B------:R-:W-:Y:S05]  /*0b50*/  BSYNC B6 ;  /* 0x0000000000067941 */ /* 0x000fea0003800000 */
.L_x_1535:
        /* <DEDUP_REMOVED lines=21> */
.L_x_1538:
[----:B------:R-:W-:Y:S05]  /*0cb0*/  BSYNC B6 ;  /* 0x0000000000067941 */ /* 0x000fea0003800000 */
.L_x_1537:
        /* <DEDUP_REMOVED lines=37> */
.L_x_1540:
[----:B------:R-:W-:Y:S05]  /*0f10*/  BSYNC B0 ;  /* 0x0000000000007941 */ /* 0x000fea0003800000 */
.L_x_1539:
        /* <DEDUP_REMOVED lines=21> */
.L_x_1534:
[----:B------:R-:W-:Y:S05]  /*1070*/  BSYNC B7 ;  /* 0x0000000000077941 */ /* 0x000fea0003800000 */
.L_x_1533:
[----:B------:R-:W-:Y:S01]  /*1080*/  IADD3 R0, R24, 0x100, RZ ;  /* 0x0000010018007810 */ /* 0x000fe20007ffe0ff */
[----:B------:R-:W-:Y:S03]  /*1090*/  BSSY B7, `(.L_x_1541) ;  /* 0x000006a000077945 */ /* 0x000fe60003800000 */
        /* <DEDUP_REMOVED lines=23> */
.L_x_1544:
[----:B------:R-:W-:Y:S05]  /*1210*/  BSYNC B6 ;  /* 0x0000000000067941 */ /* 0x000fea0003800000 */
.L_x_1543:
        /* <DEDUP_REMOVED lines=21> */
.L_x_1546:
[----:B------:R-:W-:Y:S05]  /*1370*/  BSYNC B6 ;  /* 0x0000000000067941 */ /* 0x000fea0003800000 */
.L_x_1545:
        /* <DEDUP_REMOVED lines=37> */
.L_x_1548:
[----:B------:R-:W-:Y:S05]  /*15d0*/  BSYNC B0 ;  /* 0x0000000000007941 */ /* 0x000fea0003800000 */
.L_x_1547:
        /* <DEDUP_REMOVED lines=21> */
.L_x_1542:
[----:B------:R-:W-:Y:S05]  /*1730*/  BSYNC B7 ;  /* 0x0000000000077941 */ /* 0x000fea0003800000 */
.L_x_1541:
        /* <DEDUP_REMOVED lines=25> */
.L_x_1552:
[----:B------:R-:W-:Y:S05]  /*18d0*/  BSYNC B6 ;  /* 0x0000000000067941 */ /* 0x000fea0003800000 */
.L_x_1551:
        /* <DEDUP_REMOVED lines=21> */
.L_x_1554:
[----:B------:R-:W-:Y:S05]  /*1a30*/  BSYNC B6 ;  /* 0x0000000000067941 */ /* 0x000fea0003800000 */
.L_x_1553:
        /* <DEDUP_REMOVED lines=37> */
.L_x_1556:
[----:B------:R-:W-:Y:S05]  /*1c90*/  BSYNC B0 ;  /* 0x0000000000007941 */ /* 0x000fea0003800000 */
.L_x_1555:
        /* <DEDUP_REMOVED lines=9> */
[----:B------:R-:W-:-:S04]  /*1d30*/  FSETP.GEU.FTZ.AND P0, PT, R2, -100, PT ;  /* 0xc2c800000200780b */ /* 0x000fc80003f1e000 */
[----:B------:R-:W-:Y:S01]  /*1d40*/  SEL R0, R4, 0xc2c8, P0 ;  /* 0x0000c2c804007807 */ /* 0x000fe20000000000 */
[----:B------:R-:W-:Y:S01]  /*1d50*/  FMUL.FTZ R4, R8, R5 ;  /* 0x0000000508047220 */ /* 0x000fe20000410000 */
[----:B-1----:R-:W-:-:S03]  /*1d60*/  SHF.L.U32 R2, R3, 0x10, RZ ;  /* 0x0000001003027819 */ /* 0x002fc600000006ff */
[----:B------:R-:W-:Y:S02]  /*1d70*/  IMAD.U32 R5, R0, 0x10000, RZ ;  /* 0x0001000000057824 */ /* 0x000fe400078e00ff */
[----:B------:R-:W0:Y:S02]  /*1d80*/  F2F.BF16.F32 R4, R4 ;  /* 0x0000000400047304 */ /* 0x000e240000202000 */
[----:B------:R-:W-:-:S06]  /*1d90*/  FMUL.FTZ R2, R2, R5 ;  /* 0x0000000502027220 */ /* 0x000fcc0000410000 */
[----:B------:R-:W1:Y:S01]  /*1da0*/  F2F.BF16.F32 R2, R2 ;  /* 0x0000000200027304 */ /* 0x000e620000202000 */
[----:B0-----:R-:W-:Y:S01]  /*1db0*/  SHF.L.U32 R3, R4, 0x10, RZ ;  /* 0x0000001004037819 */ /* 0x001fe200000006ff */
[----:B-1----:R-:W-:-:S04]  /*1dc0*/  IMAD.U32 R0, R2, 0x10000, RZ ;  /* 0x0001000002007824 */ /* 0x002fc800078e00ff */
[----:B------:R-:W-:-:S05]  /*1dd0*/  FADD.FTZ R0, R0, -R3 ;  /* 0x8000000300007221 */ /* 0x000fca0000010000 */
[----:B------:R-:W-:-:S07]  /*1de0*/  F2FP.BF16.F32.PACK_AB R0, RZ, R0 ;  /* 0x00000000ff00723e */ /* 0x000fce00000010ff */
.L_x_1550:
[----:B------:R-:W-:Y:S05]  /*1df0*/  BSYNC B7 ;  /* 0x0000000000077941 */ /* 0x000fea0003800000 */
.L_x_1549:
[----:B------:R-:W-:Y:S01]  /*1e00*/  ISETP.GE.AND P0, PT, R24, R25, PT ;  /* 0x000000191800720c */ /* 0x000fe20003f06270 */
[----:B------:R-:W-:Y:S04]  /*1e10*/  BSSY B0, `(.L_x_1557) ;  /* 0x0000019000007945 */ /* 0x000fe80003800000 */
[----:B------:R-:W-:Y:S08]  /*1e20*/  BSSY B1, `(.L_x_1558) ;  /* 0x0000011000017945 */ /* 0x000ff00003800000 */
[----:B------:R-:W-:Y:S05]  /*1e30*/  @P0 BRA `(.L_x_1559) ;  /* 0x00000000003c0947 */ /* 0x000fea0003800000 */
[----:B--2---:R-:W0:Y:S01]  /*1e40*/  S2R R5, SR_TID.X ;  /* 0x0000000000057919 */ /* 0x004e220000002100 */
[----:B------:R-:W1:Y:S01]  /*1e50*/  LDC.64 R2, c[0x0][0x218] ;  /* 0x00008600ff027b82 */ /* 0x000e620000000a00 */
[----:B------:R-:W2:Y:S01]  /*1e60*/  S2R R24, SR_TID.X ;  /* 0x0000000000187919 */ /* 0x000ea20000002100 */
[----:B0-----:R-:W-:Y:S01]  /*1e70*/  LEA R5, R26, R5, 0x9 ;  /* 0x000000051a057211 */ /* 0x001fe200078e48ff */
[----:B--2---:R-:W-:-:S04]  /*1e80*/  VIADD R24, R24, 0x80 ;  /* 0x0000008018187836 */ /* 0x004fc80000000000 */
[----:B-1----:R-:W-:Y:S01]  /*1e90*/  IMAD.WIDE.U32 R2, R5, 0x2, R2 ;  /* 0x0000000205027825 */ /* 0x002fe200078e0002 */
[----:B------:R-:W-:-:S04]  /*1ea0*/  ISETP.GE.AND P0, PT, R24, R25, PT ;  /* 0x000000191800720c */ /* 0x000fc80003f06270 */
[----:B------:R0:W-:Y:S09]  /*1eb0*/  STG.E.U16 desc[UR36][R2.64], R23 ;  /* 0x0000001702007986 */ /* 0x0001f2000c101524 */
[----:B------:R-:W-:Y:S05]  /*1ec0*/  @P0 BREAK B1 ;  /* 0x0000000000010942 */ /* 0x000fea0003800000 */
[----:B------:R-:W-:Y:S05]  /*1ed0*/  @P0 BRA `(.L_x_1560) ;  /* 0x0000000000300947 */ /* 0x000fea0003800000 */
[----:B0-----:R-:W0:Y:S01]  /*1ee0*/  LDC.64 R2, c[0x0][0x218] ;  /* 0x00008600ff027b82 */ /* 0x001e220000000a00 */
[----:B------:R-:W-:Y:S02]  /*1ef0*/  LEA R5, R26, R24, 0x9 ;  /* 0x000000181a057211 */ /* 0x000fe400078e48ff */
[----:B------:R-:W-:-:S03]  /*1f00*/  IADD3 R24, R24, 0x80, RZ ;  /* 0x0000008018187810 */ /* 0x000fc60007ffe0ff */
[----:B0-----:R-:W-:-:S05]  /*1f10*/  IMAD.WIDE.U32 R2, R5, 0x2, R2 ;  /* 0x0000000205027825 */ /* 0x001fca00078e0002 */
[----:B------:R0:W-:Y:S02]  /*1f20*/  STG.E.U16 desc[UR36][R2.64], R19 ;  /* 0x0000001302007986 */ /* 0x0001e4000c101524 */
.L_x_1559:
[----:B------:R-:W-:Y:S05]  /*1f30*/  BSYNC B1 ;  /* 0x0000000000017941 */ /* 0x000fea0003800000 */
.L_x_1558:
[----:B------:R-:W-:-:S13]  /*1f40*/  ISETP.GE.AND P0, PT, R24, R25, PT ;  /* 0x000000191800720c */ /* 0x000fda0003f06270 */
[----:B0-----:R-:W0:Y:S01]  /*1f50*/  @!P0 LDC.64 R2, c[0x0][0x218] ;  /* 0x00008600ff028b82 */ /* 0x001e220000000a00 */
[----:B--2---:R-:W-:Y:S01]  /*1f60*/  @!P0 IMAD R5, R26, 0x200, R24 ;  /* 0x000002001a058824 */ /* 0x004fe200078e0218 */
[----:B------:R-:W-:-:S03]  /*1f70*/  @!P0 IADD3 R24, R24, 0x80, RZ ;  /* 0x0000008018188810 */ /* 0x000fc60007ffe0ff */
[----:B0-----:R-:W-:-:S05]  /*1f80*/  @!P0 IMAD.WIDE.U32 R2, R5, 0x2, R2 ;  /* 0x0000000205028825 */ /* 0x001fca00078e0002 */
[----:B------:R1:W-:Y:S02]  /*1f90*/  @!P0 STG.E.U16 desc[UR36][R2.64], R17 ;  /* 0x0000001102008986 */ /* 0x0003e4000c101524 */
.L_x_1560:
[----:B------:R-:W-:Y:S05]  /*1fa0*/  BSYNC B0 ;  /* 0x0000000000007941 */ /* 0x000fea0003800000 */
.L_x_1557:
[----:B------:R-:W-:-:S13]  /*1fb0*/  ISETP.GE.AND P0, PT, R24, R25, PT ;  /* 0x000000191800720c */ /* 0x000fda0003f06270 */
[----:B------:R-:W-:Y:S05]  /*1fc0*/  @P0 EXIT ;  /* 0x000000000000094d */ /* 0x000fea0003800000 */
[----:B01----:R-:W0:Y:S01]  /*1fd0*/  LDC.64 R2, c[0x0][0x218] ;  /* 0x00008600ff027b82 */ /* 0x003e220000000a00 */
[----:B------:R-:W-:-:S05]  /*1fe0*/  LEA R5, R26, R24, 0x9 ;  /* 0x000000181a057211 */ /* 0x000fca00078e48ff */
[----:B0-----:R-:W-:-:S05]  /*1ff0*/  IMAD.WIDE.U32 R2, R5, 0x2, R2 ;  /* 0x0000000205027825 */ /* 0x001fca00078e0002 */
[----:B------:R-:W-:Y:S01]  /*2000*/  STG.E.U16 desc[UR36][R2.64], R0 ;  /* 0x0000000002007986 */ /* 0x000fe2000c101524 */
[----:B------:R-:W-:Y:S05]  /*2010*/  EXIT ;  /* 0x000000000000794d */ /* 0x000fea0003800000 */
.L_x_1561:
        /* <DEDUP_REMOVED lines=14> */
.L_x_10814:


//--------------------- .text._ZN2at6native29vectorized_elementwise_kernelILi2EZZZNS0_29binary_cross_entropy_out_cudaERKNS_6TensorES4_RKSt8optionalIS2_ElRS2_ENKUlvE_clEvENKUlvE2_clEvEUlN3c108BFloat16ESD_E_St5arrayIPcLm3EEEEviT0_T1_ --------------------------
	.section	.text._ZN2at6native29vectorized_elementwise_kernelILi2EZZZNS0_29binary_cross_entropy_out_cudaERKNS_6TensorES4_RKSt8optionalIS2_ElRS2_ENKUlvE_clEvENKUlvE2_clEvEUlN3c108BFloat16ESD_E_St5arrayIPcLm3EEEEviT0_T1_,"ax",@progbits
	.align	128
        .global         _ZN2at6native29vectorized_elementwise_kernelILi2EZZZNS0_29binary_cross_entropy_out_cudaERKNS_6TensorES4_RKSt8optionalIS2_ElRS2_ENKUlvE_clEvENKUlvE2_clEvEUlN3c108BFloat16ESD_E_St5arrayIPcLm3EEEEviT0_T1_
        .type           _ZN2at6native29vectorized_elementwise_kernelILi2EZZZNS0_29binary_cross_entropy_out_cudaERKNS_6TensorES4_RKSt8optionalIS2_ElRS2_ENKUlvE_clEvENKUlvE2_clEvEUlN3c108BFloat16ESD_E_St5arrayIPcLm3EEEEviT0_T1_,@function
        .size           _ZN2at6native29vectorized_elementwise_kernelILi2EZZZNS0_29binary_cross_entropy_out_cudaERKNS_6TensorES4_RKSt8optionalIS2_ElRS2_ENKUlvE_clEvENKUlvE2_clEvEUlN3c108BFloat16ESD_E_St5arrayIPcLm3EEEEviT0_T1_,(.L_x_10815 - _ZN2at6native29vectorized_elementwise_kernelILi2EZZZNS0_29binary_cross_entropy_out_cudaERKNS_6TensorES4_RKSt8optionalIS2_ElRS2_ENKUlvE_clEvENKUlvE2_clEvEUlN3c108BFloat16ESD_E_St5arrayIPcLm3EEEEviT0_T1_)
        .other          _ZN2at6native29vectorized_elementwise_kernelILi2EZZZNS0_29binary_cross_entropy_out_cudaERKNS_6TensorES4_RKSt8optionalIS2_ElRS2_ENKUlvE_clEvENKUlvE2_clEvEUlN3c108BFloat16ESD_E_St5arrayIPcLm3EEEEviT0_T1_,@"STO_CUDA_ENTRY STV_DEFAULT"
_ZN2at6native29vectorized_elementwise_kernelILi2EZZZNS0_29binary_cross_entropy_out_cudaERKNS_6TensorES4_RKSt8optionalIS2_ElRS2_ENKUlvE_clEvENKUlvE2_clEvEUlN3c108BFloat16ESD_E_St5arrayIPcLm3EEEEviT0_T1_:
.text._ZN2at6native29vectorized_elementwise_kernelILi2EZZZNS0_29binary_cross_entropy_out_cudaERKNS_6TensorES4_RKSt8optionalIS2_ElRS2_ENKUlvE_clEvENKUlvE2_clEvEUlN3c108BFloat16ESD_E_St5arrayIPcLm3EEEEviT0_T1_:
[----:B------:R-:W0:Y:S01]  /*0000*/  LDC R1, c[0x0][0x28] ;  /* 0x00000a00ff017b82 */ /* 0x000e220000000800 */
[----:B------:R-:W1:Y:S01]  /*0010*/  S2R R34, SR_CTAID.X ;  /* 0x0000000000227919 */ /* 0x000e620000002500 */
[----:B------:R-:W-:Y:S01]  /*0020*/  ULDC UR4, c[0x0][0x210] ;  /* 0x0000840000047ab9 */ /* 0x000fe20000000800 */
[----:B------:R-:W-:Y:S01]  /*0030*/  ULDC.64 UR36, c[0x0][0x208] ;  /* 0x0000820000247ab9 */ /* 0x000fe20000000a00 */
[----:B-1----:R-:W-:-:S04]  /*0040*/  SHF.L.U32 R34, R34, 0xa, RZ ;  /* 0x0000000a22227819 */ /* 0x002fc800000006ff */
[----:B------:R-:W-:-:S04]  /*0050*/  IADD3 R33, -R34, UR4, RZ ;  /* 0x0000000422217c10 */ /* 0x000fc8000fffe1ff */
[----:B------:R-:W-:-:S13]  /*0060*/  ISETP.GE.U32.AND P0, PT, R33, 0x400, PT ;  /* 0x000004002100780c */ /* 0x000fda0003f06070 */
[----:B0-----:R-:W-:Y:S05]  /*0070*/  @!P0 BRA `(.L_x_1562) ;  /* 0x00000034004c8947 */ /* 0x001fea0003800000 */
[----:B------:R-:W0:Y:S01]  /*0080*/  S2R R16, SR_TID.X ;  /* 0x0000000000107919 */ /* 0x000e220000002100 */
[----:B------:R-:W1:Y:S08]  /*0090*/  LDC.64 R2, c[0x0][0x220] ;  /* 0x00008800ff027b82 */ /* 0x000e700000000a00 */
[----:B------:R-:W2:Y:S01]  /*00a0*/  LDC.64 R4, c[0x0][0x228] ;  /* 0x00008a00ff047b82 */ /* 0x000ea20000000a00 */
[----:B-1----:R-:W-:-:S04]  /*00b0*/  IMAD.WIDE R2, R34, 0x2, R2 ;  /* 0x0000000222027825 */ /* 0x002fc800078e0202 */
[----:B0-----:R-:W-:-:S05]  /*00c0*/  IMAD.WIDE.U32 R2, R16, 0x4, R2 ;  /* 0x0000000410027825 */ /* 0x001fca00078e0002 */
[----:B------:R-:W3:Y:S01]  /*00d0*/  LDG.E R25, desc[UR36][R2.64] ;  /* 0x0000002402197981 */ /* 0x000ee2000c1e1900 */
[----:B--2---:R-:W-:-:S03]  /*00e0*/  IMAD.WIDE R4, R34, 0x2, R4 ;  /* 0x0000000222047825 */ /* 0x004fc600078e0204 */
[----:B------:R0:W5:Y:S01]  /*00f0*/  LDG.E R17, desc[UR36][R2.64+0x200] ;  /* 0x0002002402117981 */ /* 0x000162000c1e1900 */
[----:B------:R-:W-:-:S03]  /*0100*/  IMAD.WIDE.U32 R4, R16, 0x4, R4 ;  /* 0x0000000410047825 */ /* 0x000fc600078e0004 */
[----:B------:R0:W5:Y:S04]  /*0110*/  LDG.E R18, desc[UR36][R2.64+0x400] ;  /* 0x0004002402127981 */ /* 0x000168000c1e1900 */
[----:B------:R0:W5:Y:S04]  /*0120*/  LDG.E R19, desc[UR36][R2.64+0x600] ;  /* 0x0006002402137981 */ /* 0x000168000c1e1900 */
[----:B------:R0:W5:Y:S04]  /*0130*/  LDG.E R26, desc[UR36][R4.64] ;  /* 0x00000024041a7981 */ /* 0x000168000c1e1900 */
[----:B------:R0:W5:Y:S04]  /*0140*/  LDG.E R22, desc[UR36][R4.64+0x200] ;  /* 0x0002002404167981 */ /* 0x000168000c1e1900 */
[----:B------:R0:W5:Y:S04]  /*0150*/  LDG.E R23, desc[UR36][R4.64+0x400] ;  /* 0x0004002404177981 */ /* 0x000168000c1e1900 */
[----:B------:R0:W5:Y:S01]  /*0160*/  LDG.E R24, desc[UR36][R4.64+0x600] ;  /* 0x0006002404187981 */ /* 0x000162000c1e1900 */
[----:B------:R-:W-:Y:S01]  /*0170*/  BSSY B6, `(.L_x_1563) ;  /* 0x0000015000067945 */ /* 0x000fe20003800000 */
[----:B---3--:R-:W-:-:S05]  /*0180*/  IMAD.U32 R0, R25, 0x10000, RZ ;  /* 0x0001000019007824 */ /* 0x008fca00078e00ff */
[C---:B------:R-:W-:Y:S02]  /*0190*/  FSETP.GE.FTZ.AND P1, PT, R0.reuse, RZ, PT ;  /* 0x000000ff0000720b */ /* 0x040fe40003f36000 */
[----:B------:R-:W-:-:S13]  /*01a0*/  FSETP.GTU.FTZ.AND P0, PT, R0, 1, PT ;  /* 0x3f8000000000780b */ /* 0x000fda0003f1c000 */
[----:B0-----:R-:W-:Y:S05]  /*01b0*/  @!P0 BRA P1, `(.L_x_1564) ;  /* 0x0000000000408947 */ /* 0x001fea0000800000 */
[----:B------:R-:W-:Y:S01]  /*01c0*/  MOV R2, 0x0 ;  /* 0x0000000000027802 */ /* 0x000fe20000000f00 */
[----:B------:R-:W-:Y:S01]  /*01d0*/  ULDC.64 UR4, c[0x4][0x300] ;  /* 0x0100c00000047ab9 */ /* 0x000fe20000000a00 */
[----:B------:R-:W-:Y:S01]  /*01e0*/  ULDC.64 UR6, c[0x4][0x20] ;  /* 0x0100080000067ab9 */ /* 0x000fe20000000a00 */
[----:B------:R-:W-:Y:S01]  /*01f0*/  MOV R4, UR4 ;  /* 0x0000000400047c02 */ /* 0x000fe20008000f00 */
        /* <DEDUP_REMOVED lines=11> */
[----:B0----5:R-:W-:Y:S05]  /*02b0*/  CALL.ABS.NOINC R2 ;  /* 0x0000000002007343 */ /* 0x021fea0003c00000 */
.L_x_1564:
[----:B------:R-:W-:Y:S05]  /*02c0*/  BSYNC B6 ;  /* 0x0000000000067941 */ /* 0x000fea0003800000 */
.L_x_1563:
        /* <DEDUP_REMOVED lines=21> */
.L_x_1566:
[----:B------:R-:W-:Y:S05]  /*0420*/  BSYNC B6 ;  /* 0x0000000000067941 */ /* 0x000fea0003800000 */
.L_x_1565:
[----:B------:R-:W-:Y:S01]  /*0430*/  IMAD.U32 R8, R25, 0x10000, RZ ;  /* 0x0001000019087824 */ /* 0x000fe200078e00ff */
[----:B------:R-:W-:Y:S01]  /*0440*/  HFMA2.MMA R6, -RZ, RZ, 1.625, 0 ;  /* 0x3e800000ff067435 */ /* 0x000fe200000001ff */
[----:B------:R-:W-:Y:S01]  /*0450*/  MOV R7, 0x3d39bf78 ;  /* 0x3d39bf7800077802 */ /* 0x000fe20000000f00 */
[----:B------:R-:W-:Y:S01]  /*0460*/  BSSY B0, `(.L_x_1567) ;  /* 0x0000022000007945 */ /* 0x000fe20003800000 */
        /* <DEDUP_REMOVED lines=8> */
[----:B------:R-:W-:-:S03]  /*04f0*/  LOP3.LUT R3, R3, 0xff800000, RZ, 0xc0, !PT ;  /* 0xff80000003037812 */ /* 0x000fc600078ec0ff */
[----:B------:R-:W0:Y:S01]  /*0500*/  F2F.BF16.F32 R2, R2 ;  /* 0x0000000200027304 */ /* 0x000e220000202000 */
        /* <DEDUP_REMOVED lines=23> */
.L_x_1568:
[----:B------:R-:W-:Y:S05]  /*0680*/  BSYNC B0 ;  /* 0x0000000000007941 */ /* 0x000fea0003800000 */
.L_x_1567:
[----:B------:R-:W0:Y:S01]  /*0690*/  F2F.BF16.F32 R3, R3 ;  /* 0x0000000300037304 */ /* 0x000e220000202000 */
[----:B------:R-:W-:Y:S01]  /*06a0*/  SHF.L.U32 R6, R26, 0x10, RZ ;  /* 0x000000101a067819 */ /* 0x000fe200000006ff */
[----:B------:R-:W-:Y:S01]  /*06b0*/  IMAD.U32 R0, R2, 0x10000, RZ ;  /* 0x0001000002007824 */ /* 0x000fe200078e00ff */
[----:B------:R-:W-:Y:S01]  /*06c0*/  PRMT R27, R25, 0x7632, R27 ;  /* 0x00007632191b7816 */ /* 0x000fe2000000001b */
[----:B------:R-:W-:Y:S01]  /*06d0*/  BSSY B6, `(.L_x_1569) ;  /* 0x0000027000067945 */ /* 0x000fe20003800000 */
[----:B------:R-:W-:Y:S01]  /*06e0*/  PRMT R26, R26, 0x7632, R26 ;  /* 0x000076321a1a7816 */ /* 0x000fe2000000001a */
        /* <DEDUP_REMOVED lines=11> */
[----:B------:R-:W-:Y:S01]  /*07a0*/  IMAD.U32 R3, R0, 0x10000, RZ ;  /* 0x0001000000037824 */ /* 0x000fe200078e00ff */
[----:B------:R-:W-:-:S03]  /*07b0*/  SHF.L.U32 R0, R27, 0x10, RZ ;  /* 0x000000101b007819 */ /* 0x000fc600000006ff */
[----:B------:R-:W-:Y:S01]  /*07c0*/  FMUL.FTZ R2, R2, R3 ;  /* 0x0000000302027220 */ /* 0x000fe20000410000 */
[C---:B------:R-:W-:Y:S02]  /*07d0*/  FSETP.GE.FTZ.AND P1, PT, R0.reuse, RZ, PT ;  /* 0x000000ff0000720b */ /* 0x040fe40003f36000 */
[----:B------:R-:W-:-:S03]  /*07e0*/  FSETP.GTU.FTZ.AND P0, PT, R0, 1, PT ;  /* 0x3f8000000000780b */ /* 0x000fc60003f1c000 */
[----:B------:R-:W1:Y:S01]  /*07f0*/  F2F.BF16.F32 R2, R2 ;  /* 0x0000000200027304 */ /* 0x000e620000202000 */
[----:B0-----:R-:W-:Y:S01]  /*0800*/  IMAD.U32 R0, R5, 0x10000, RZ ;  /* 0x0001000005007824 */ /* 0x001fe200078e00ff */
[----:B-1----:R-:W-:-:S05]  /*0810*/  SHF.L.U32 R25, R2, 0x10, RZ ;  /* 0x0000001002197819 */ /* 0x002fca00000006ff */
[----:B------:R-:W-:-:S03]  /*0820*/  FADD.FTZ R25, R25, -R0 ;  /* 0x8000000019197221 */ /* 0x000fc60000010000 */
[----:B------:R-:W-:Y:S05]  /*0830*/  @!P0 BRA P1, `(.L_x_1570) ;  /* 0x0000000000408947 */ /* 0x000fea0000800000 */
        /* <DEDUP_REMOVED lines=8> */
[----:B------:R-:W-:Y:S01]  /*08c0*/  IMAD.U32 R6, RZ, RZ, UR4 ;  /* 0x00000004ff067e24 */ /* 0x000fe2000f8e00ff */
[----:B------:R-:W-:Y:S01]  /*08d0*/  MOV R7, UR5 ;  /* 0x0000000500077c02 */ /* 0x000fe20008000f00 */
[----:B------:R-:W-:Y:S01]  /*08e0*/  IMAD.U32 R10, RZ, RZ, UR6 ;  /* 0x00000006ff0a7e24 */ /* 0x000fe2000f8e00ff */
[----:B------:R-:W-:Y:S01]  /*08f0*/  MOV R11, UR7 ;  /* 0x00000007000b7c02 */ /* 0x000fe20008000f00 */
[----:B------:R-:W-:-:S02]  /*0900*/  IMAD.MOV.U32 R8, RZ, RZ, 0x5a ;  /* 0x0000005aff087424 */ /* 0x000fc400078e00ff */
[----:B------:R-:W-:-:S07]  /*0910*/  IMAD.MOV.U32 R13, RZ, RZ, RZ ;  /* 0x000000ffff0d7224 */ /* 0x000fce00078e00ff */
[----:B------:R-:W-:-:S07]  /*0920*/  LEPC R20, `(.L_x_1570) ;  /* 0x000000001014794e */ /* 0x000fce0000000000 */
[----:B0-----:R-:W-:Y:S05]  /*0930*/  CALL.ABS.NOINC R2 ;  /* 0x0000000002007343 */ /* 0x001fea0003c00000 */
.L_x_1570:
[----:B------:R-:W-:Y:S05]  /*0940*/  BSYNC B6 ;  /* 0x0000000000067941 */ /* 0x000fea0003800000 */
.L_x_1569:
[----:B------:R-:W-:Y:S01]  /*0950*/  SHF.L.U32 R0, R26, 0x10, RZ ;  /* 0x000000101a007819 */ /* 0x000fe200000006ff */
[----:B------:R-:W-:Y:S03]  /*0960*/  BSSY B6, `(.L_x_1571) ;  /* 0x0000014000067945 */ /* 0x000fe60003800000 */
[C---:B------:R-:W-:Y:S02]  /*0970*/  FSETP.GE.FTZ.AND P1, PT, R0.reuse, RZ, PT ;  /* 0x000000ff0000720b */ /* 0x040fe40003f36000 */
[----:B------:R-:W-:-:S13]  /*0980*/  FSETP.GTU.FTZ.AND P0, PT, R0, 1, PT ;  /* 0x3f8000000000780b */ /* 0x000fda0003f1c000 */
        /* <DEDUP_REMOVED lines=17> */
.L_x_1572:
[----:B------:R-:W-:Y:S05]  /*0aa0*/  BSYNC B6 ;  /* 0x0000000000067941 */ /* 0x000fea0003800000 */
.L_x_1571:
[----:B------:R-:W-:Y:S01]  /*0ab0*/  SHF.L.U32 R27, R27, 0x10, RZ ;  /* 0x000000101b1b7819 */ /* 0x000fe200000006ff */
[----:B------:R-:W-:Y:S01]  /*0ac0*/  IMAD.MOV.U32 R6, RZ, RZ, 0x3e800000 ;  /* 0x3e800000ff067424 */ /* 0x000fe200078e00ff */
[----:B------:R-:W-:Y:S01]  /*0ad0*/  BSSY B0, `(.L_x_1573) ;  /* 0x0000023000007945 */ /* 0x000fe20003800000 */
[----:B------:R-:W-:Y:S02]  /*0ae0*/  IMAD.MOV.U32 R7, RZ, RZ, 0x3d39bf78 ;  /* 0x3d39bf78ff077424 */ /* 0x000fe400078e00ff */
[----:B------:R-:W-:-:S04]  /*0af0*/  FADD.FTZ R2, -R27, -RZ ;  /* 0x800000ff1b027221 */ /* 0x000fc80000010100 */
[----:B------:R-:W0:Y:S08]  /*0b00*/  F2F.BF16.F32 R0, R2 ;  /* 0x0000000200007304 */ /* 0x000e300000202000 */
[----:B------:R-:W1:Y:S01]  /*0b10*/  MUFU.LG2 R2, R27 ;  /* 0x0000001b00027308 */ /* 0x000e620000000c00 */
[----:B0-----:R-:W-:-:S04]  /*0b20*/  IMAD.U32 R0, R0, 0x10000, RZ ;  /* 0x0001000000007824 */ /* 0x001fc800078e00ff */
[C---:B------:R-:W-:Y:S01]  /*0b30*/  FADD.FTZ.RZ R3, R0.reuse, 1 ;  /* 0x3f80000000037421 */ /* 0x040fe2000001c000 */
[----:B------:R-:W-:-:S04]  /*0b40*/  ISETP.GE.U32.AND P0, PT, R0, 0x7f800000, PT ;  /* 0x7f8000000000780c */ /* 0x000fc80003f06070 */
[----:B------:R-:W-:Y:S01]  /*0b50*/  IADD3 R3, R3, -0x3f400000, RZ ;  /* 0xc0c0000003037810 */ /* 0x000fe20007ffe0ff */
[----:B-1----:R-:W-:-:S03]  /*0b60*/  FMUL.FTZ R2, R2, 0.69314718246459960938 ;  /* 0x3f31721802027820 */ /* 0x002fc60000410000 */
[----:B------:R-:W-:-:S03]  /*0b70*/  LOP3.LUT R3, R3, 0xff800000, RZ, 0xc0, !PT ;  /* 0xff80000003037812 */ /* 0x000fc600078ec0ff */
[----:B------:R-:W0:Y:S01]  /*0b80*/  F2F.BF16.F32 R2, R2 ;  /* 0x0000000200027304 */ /* 0x000e220000202000 */
[----:B------:R-:W-:Y:S02]  /*0b90*/  IADD3 R5, -R3, 0x40800000, RZ ;  /* 0x4080000003057810 */ /* 0x000fe40007ffe1ff */
[-C--:B------:R-:W-:Y:S02]  /*0ba0*/  IADD3 R4, R0, -R3.reuse, RZ ;  /* 0x8000000300047210 */ /* 0x080fe40007ffe0ff */
[----:B------:R-:W-:Y:S01]  /*0bb0*/  I2FP.F32.S32 R3, R3 ;  /* 0x0000000300037245 */ /* 0x000fe20000201400 */
[----:B------:R-:W-:-:S04]  /*0bc0*/  FFMA.FTZ R5, R5, R6, -1 ;  /* 0xbf80000005057423 */ /* 0x000fc80000010006 */
        /* <DEDUP_REMOVED lines=16> */
[----:B------:R-:W-:-:S05]  /*0cd0*/  @P0 MOV R5, 0x7f800000 ;  /* 0x7f80000000050802 */ /* 0x000fca0000000f00 */
[----:B------:R-:W-:-:S05]  /*0ce0*/  @P0 FFMA.FTZ R3, R0, R5, +INF ;  /* 0x7f80000000030423 */ /* 0x000fca0000010005 */
[----:B------:R-:W-:-:S07]  /*0cf0*/  FSEL R3, R3, -RZ, P1 ;  /* 0x800000ff03037208 */ /* 0x000fce0000800000 */
.L_x_1574:
[----:B------:R-:W-:Y:S05]  /*0d00*/  BSYNC B0 ;  /* 0x0000000000007941 */ /* 0x000fea0003800000 */
.L_x_1573:
[----:B------:R-:W0:Y:S01]  /*0d10*/  F2F.BF16.F32 R3, R3 ;  /* 0x0000000300037304 */ /* 0x000e220000202000 */
[----:B------:R-:W-:Y:S01]  /*0d20*/  IMAD.U32 R26, R26, 0x10000, RZ ;  /* 0x000100001a1a7824 */ /* 0x000fe200078e00ff */
[----:B------:R-:W-:Y:S01]  /*0d30*/  SHF.L.U32 R0, R2, 0x10, RZ ;  /* 0x0000001002007819 */ /* 0x000fe200000006ff */
[----:B------:R-:W-:Y:S02]  /*0d40*/  BSSY B6, `(.L_x_1575) ;  /* 0x0000026000067945 */ /* 0x000fe40003800000 */
[----:B------:R-:W-:Y:S01]  /*0d50*/  FADD.FTZ R4, R26, -1 ;  /* 0xbf8000001a047421 */ /* 0x000fe20000010000 */
[----:B------:R-:W-:-:S04]  /*0d60*/  FSETP.GEU.FTZ.AND P0, PT, R0, -100, PT ;  /* 0xc2c800000000780b */ /* 0x000fc80003f1e000 */
[----:B------:R-:W-:Y:S01]  /*0d70*/  SEL R2, R2, 0xc2c8, P0 ;  /* 0x0000c2c802027807 */ /* 0x000fe20000000000 */
[----:B------:R-:W1:Y:S03]  /*0d80*/  F2F.BF16.F32 R4, R4 ;  /* 0x0000000400047304 */ /* 0x000e660000202000 */
[----:B------:R-:W-:Y:S01]  /*0d90*/  SHF.L.U32 R5, R2, 0x10, RZ ;  /* 0x0000001002057819 */ /* 0x000fe200000006ff */
[----:B0-----:R-:W-:-:S04]  /*0da0*/  IMAD.U32 R0, R3, 0x10000, RZ ;  /* 0x0001000003007824 */ /* 0x001fc800078e00ff */
[----:B------:R-:W-:Y:S01]  /*0db0*/  FMUL.FTZ R5, R26, R5 ;  /* 0x000000051a057220 */ /* 0x000fe20000410000 */
[----:B------:R-:W-:-:S04]  /*0dc0*/  FSETP.GEU.FTZ.AND P0, PT, R0, -100, PT ;  /* 0xc2c800000000780b */ /* 0x000fc80003f1e000 */
[----:B------:R-:W-:Y:S01]  /*0dd0*/  SEL R0, R3, 0xc2c8, P0 ;  /* 0x0000c2c803007807 */ /* 0x000fe20000000000 */
[----:B------:R-:W0:Y:S01]  /*0de0*/  F2F.BF16.F32 R5, R5 ;  /* 0x0000000500057304 */ /* 0x000e220000202000 */
[----:B-1----:R-:W-:Y:S02]  /*0df0*/  IMAD.U32 R2, R4, 0x10000, RZ ;  /* 0x0001000004027824 */ /* 0x002fe400078e00ff */
[----:B------:R-:W-:Y:S01]  /*0e00*/  SHF.L.U32 R3, R0, 0x10, RZ ;  /* 0x0000001000037819 */ /* 0x000fe200000006ff */
[----:B------:R-:W-:-:S04]  /*0e10*/  IMAD.U32 R0, R17, 0x10000, RZ ;  /* 0x0001000011007824 */ /* 0x000fc800078e00ff */
[----:B------:R-:W-:Y:S01]  /*0e20*/  FMUL.FTZ R2, R2, R3 ;  /* 0x0000000302027220 */ /* 0x000fe20000410000 */
[C---:B------:R-:W-:Y:S02]  /*0e30*/  FSETP.GE.FTZ.AND P1, PT, R0.reuse, RZ, PT ;  /* 0x000000ff0000720b */ /* 0x040fe40003f36000 */
[----:B------:R-:W-:-:S03]  /*0e40*/  FSETP.GTU.FTZ.AND P0, PT, R0, 1, PT ;  /* 0x3f8000000000780b */ /* 0x000fc60003f1c000 */
[----:B------:R-:W1:Y:S01]  /*0e50*/  F2F.BF16.F32 R2, R2 ;  /* 0x0000000200027304 */ /* 0x000e620000202000 */
[----:B0-----:R-:W-:Y:S01]  /*0e60*/  SHF.L.U32 R3, R5, 0x10, RZ ;  /* 0x0000001005037819 */ /* 0x001fe200000006ff */
[----:B-1----:R-:W-:-:S04]  /*0e70*/  IMAD.U32 R26, R2, 0x10000, RZ ;  /* 0x00010000021a7824 */ /* 0x002fc800078e00ff */
[----:B------:R-:W-:-:S04]  /*0e80*/  FADD.FTZ R26, R26, -R3 ;  /* 0x800000031a1a7221 */ /* 0x000fc80000010000 */
        /* <DEDUP_REMOVED lines=17> */
.L_x_1576:
[----:B------:R-:W-:Y:S05]  /*0fa0*/  BSYNC B6 ;  /* 0x0000000000067941 */ /* 0x000fea0003800000 */
.L_x_1575:
        /* <DEDUP_REMOVED lines=21> */
.L_x_1578:
[----:B------:R-:W-:Y:S05]  /*1100*/  BSYNC B6 ;  /* 0x0000000000067941 */ /* 0x000fea0003800000 */
.L_x_1577:
        /* <DEDUP_REMOVED lines=37> */
.L_x_1580:
[----:B------:R-:W-:Y:S05]  /*1360*/  BSYNC B0 ;  /* 0x0000000000007941 */ /* 0x000fea0003800000 */
.L_x_1579:
        /* <DEDUP_REMOVED lines=43> */
.L_x_1582:
[----:B------:R-:W-:Y:S05]  /*1620*/  BSYNC B6 ;  /* 0x0000000000067941 */ /* 0x000fea0003800000 */
.L_x_1581:
        /* <DEDUP_REMOVED lines=21> */
.L_x_1584:
[----:B------:R-:W-:Y:S05]  /*1780*/  BSYNC B6 ;  /* 0x0000000000067941 */ /* 0x000fea0003800000 */
.L_x_1583:
        /* <DEDUP_REMOVED lines=37> */
.L_x_1586:
[----:B------:R-:W-:Y:S05]  /*19e0*/  BSYNC B0 ;  /* 0x0000000000007941 */ /* 0x000fea0003800000 */
.L_x_1585:
        /* <DEDUP_REMOVED lines=41> */
.L_x_1588:
[----:B------:R-:W-:Y:S05]  /*1c80*/  BSYNC B6 ;  /* 0x0000000000067941 */ /* 0x000fea0003800000 */
.L_x_1587:
        /* <DEDUP_REMOVED lines=21> */
.L_x_1590:
[----:B------:R-:W-:Y:S05]  /*1de0*/  BSYNC B6 ;  /* 0x0000000000067941 */ /* 0x000fea0003800000 */
.L_x_1589:
        /* <DEDUP_REMOVED lines=37> */
.L_x_1592:
[----:B------:R-:W-:Y:S05]  /*2040*/  BSYNC B0 ;  /* 0x0000000000007941 */ /* 0x000fea0003800000 */
.L_x_1591:
[----:B------:R-:W0:Y:S01]  /*2050*/  F2F.BF16.F32 R3, R3 ;  /* 0x0000000300037304 */ /* 0x000e220000202000 */
[C---:B------:R-:W-:Y:S01]  /*2060*/  SHF.L.U32 R6, R23.reuse, 0x10, RZ ;  /* 0x0000001017067819 */ /* 0x040fe200000006ff */
        /* <DEDUP_REMOVED lines=41> */
.L_x_1594:
[----:B------:R-:W-:Y:S05]  /*2300*/  BSYNC B6 ;  /* 0x0000000000067941 */ /* 0x000fea0003800000 */
.L_x_1593:
        /* <DEDUP_REMOVED lines=21> */
.L_x_1596:
[----:B------:R-:W-:Y:S05]  /*2460*/  BSYNC B6 ;  /* 0x0000000000067941 */ /* 0x000fea0003800000 */
.L_x_1595:
        /* <DEDUP_REMOVED lines=37> */
.L_x_1598:
[----:B------:R-:W-:Y:S05]  /*26c0*/  BSYNC B0 ;  /* 0x0000000000007941 */ /* 0x000fea0003800000 */
.L_x_1597:
        /* <DEDUP_REMOVED lines=41> */
.L_x_1600:
[----:B------:R-:W-:Y:S05]  /*2960*/  BSYNC B6 ;  /* 0x0000000000067941 */ /* 0x000fea0003800000 */
.L_x_1599:
        /* <DEDUP_REMOVED lines=21> */
.L_x_1602:
[----:B------:R-:W-:Y:S05]  /*2ac0*/  BSYNC B6 ;  /* 0x0000000000067941 */ /* 0x000fea0003800000 */
.L_x_1601:
        /* <DEDUP_REMOVED lines=37> */
.L_x_1604:
[----:B------:R-:W-:Y:S05]  /*2d20*/  BSYNC B0 ;  /* 0x0000000000007941 */ /* 0x000fea0003800000 */
.L_x_1603:
[----:B------:R-:W0:Y:S01]  /*2d30*/  F2F.BF16.F32 R3, R3 ;  /* 0x0000000300037304 */ /* 0x000e220000202000 */
[----:B------:R-:W-:Y:S01]  /*2d40*/  SHF.L.U32 R6, R24, 0x10, RZ ;  /* 0x0000001018067819 */ /* 0x000fe200000006ff */
[----:B------:R-:W-:Y:S01]  /*2d50*/  IMAD.U32 R0, R2, 0x10000, RZ ;  /* 0x0001000002007824 */ /* 0x000fe200078e00ff */
[----:B------:R-:W-:Y:S01]  /*2d60*/  PRMT R24, R19, 0x7632, R24 ;  /* 0x0000763213187816 */ /* 0x000fe20000000018 */
[----:B------:R-:W-:Y:S02]  /*2d70*/  BSSY B6, `(.L_x_1605) ;  /* 0x0000027000067945 */ /* 0x000fe40003800000 */
[----:B------:R-:W-:Y:S01]  /*2d80*/  FADD.FTZ R4, R6, -1 ;  /* 0xbf80000006047421 */ /* 0x000fe20000010000 */
[----:B------:R-:W-:Y:S02]  /*2d90*/  FSETP.GEU.FTZ.AND P0, PT, R0, -100, PT ;  /* 0xc2c800000000780b */ /* 0x000fe40003f1e000 */
[----:B------:R-:W-:Y:S02]  /*2da0*/  PRMT R27, R24, 0x7632, R27 ;  /* 0x00007632181b7816 */ /* 0x000fe4000000001b */
        /* <DEDUP_REMOVED lines=35> */
.L_x_1606:
[----:B------:R-:W-:Y:S05]  /*2fe0*/  BSYNC B6 ;  /* 0x0000000000067941 */ /* 0x000fea0003800000 */
.L_x_1605:
        /* <DEDUP_REMOVED lines=21> */
.L_x_1608:
[----:B------:R-:W-:Y:S05]  /*3140*/  BSYNC B6 ;  /* 0x0000000000067941 */ /* 0x000fea0003800000 */
.L_x_1607:
        /* <DEDUP_REMOVED lines=37> */
.L_x_1610:
[----:B------:R-:W-:Y:S05]  /*33a0*/  BSYNC B0 ;  /* 0x0000000000007941 */ /* 0x000fea0003800000 */
.L_x_1609:
[----:B------:R-:W0:Y:S01]  /*33b0*/  F2F.BF16.F32 R3, R3 ;  /* 0x0000000300037304 */ /* 0x000e220000202000 */
[----:B------:R-:W-:Y:S01]  /*33c0*/  IMAD.U32 R27, R27, 0x10000, RZ ;  /* 0x000100001b1b7824 */ /* 0x000fe200078e00ff */
[----:B------:R-:W-:Y:S02]  /*33d0*/  SHF.L.U32 R0, R2, 0x10, RZ ;  /* 0x0000001002007819 */ /* 0x000fe400000006ff */
[----:B------:R-:W-:Y:S01]  /*33e0*/  F2FP.BF16.F32.PACK_AB R25, R26, R25 ;  /* 0x000000191a19723e */ /* 0x000fe200000010ff */
[----:B------:R-:W-:Y:S01]  /*33f0*/  FADD.FTZ R4, R27, -1 ;  /* 0xbf8000001b047421 */ /* 0x000fe20000010000 */
[----:B------:R-:W-:Y:S02]  /*3400*/  FSETP.GEU.FTZ.AND P0, PT, R0, -100, PT ;  /* 0xc2c800000000780b */ /* 0x000fe40003f1e000 */
[----:B------:R-:W-:Y:S02]  /*3410*/  F2FP.BF16.F32.PACK_AB R17, R22, R17 ;  /* 0x000000111611723e */ /* 0x000fe400000010ff */
[----:B------:R-:W-:Y:S01]  /*3420*/  SEL R2, R2, 0xc2c8, P0 ;  /* 0x0000c2c802027807 */ /* 0x000fe20000000000 */
[----:B------:R-:W1:Y:S01]  /*3430*/  F2F.BF16.F32 R4, R4 ;  /* 0x0000000400047304 */ /* 0x000e620000202000 */
[----:B------:R-:W-:-:S02]  /*3440*/  F2FP.BF16.F32.PACK_AB R23, R23, R18 ;  /* 0x000000121717723e */ /* 0x000fc400000010ff */
[----:B------:R-:W-:Y:S01]  /*3450*/  SHF.L.U32 R2, R2, 0x10, RZ ;  /* 0x0000001002027819 */ /* 0x000fe200000006ff */
[----:B0-----:R-:W-:-:S04]  /*3460*/  IMAD.U32 R0, R3, 0x10000, RZ ;  /* 0x0001000003007824 */ /* 0x001fc800078e00ff */
[----:B------:R-:W-:Y:S01]  /*3470*/  FMUL.FTZ R6, R27, R2 ;  /* 0x000000021b067220 */ /* 0x000fe20000410000 */
[----:B------:R-:W-:-:S04]  /*3480*/  FSETP.GEU.FTZ.AND P0, PT, R0, -100, PT ;  /* 0xc2c800000000780b */ /* 0x000fc80003f1e000 */
[----:B------:R-:W-:Y:S01]  /*3490*/  SEL R0, R3, 0xc2c8, P0 ;  /* 0x0000c2c803007807 */ /* 0x000fe20000000000 */
[----:B------:R-:W0:Y:S01]  /*34a0*/  F2F.BF16.F32 R6, R6 ;  /* 0x0000000600067304 */ /* 0x000e220000202000 */
[----:B-1----:R-:W-:Y:S01]  /*34b0*/  IMAD.U32 R5, R4, 0x10000, RZ ;  /* 0x0001000004057824 */ /* 0x002fe200078e00ff */
[----:B------:R-:W1:Y:S01]  /*34c0*/  LDC.64 R2, c[0x0][0x218] ;  /* 0x00008600ff027b82 */ /* 0x000e620000000a00 */
[----:B------:R-:W-:-:S05]  /*34d0*/  SHF.L.U32 R0, R0, 0x10, RZ ;  /* 0x0000001000007819 */ /* 0x000fca00000006ff */
[----:B------:R-:W-:-:S06]  /*34e0*/  FMUL.FTZ R0, R5, R0 ;  /* 0x0000000005007220 */ /* 0x000fcc0000410000 */
[----:B------:R-:W2:Y:S01]  /*34f0*/  F2F.BF16.F32 R0, R0 ;  /* 0x0000000000007304 */ /* 0x000ea20000202000 */
[----:B0-----:R-:W-:Y:S02]  /*3500*/  IMAD.U32 R5, R6, 0x10000, RZ ;  /* 0x0001000006057824 */ /* 0x001fe400078e00ff */
[----:B-1----:R-:W-:Y:S01]  /*3510*/  IMAD.WIDE.U32 R34, R34, 0x2, R2 ;  /* 0x0000000222227825 */ /* 0x002fe200078e0002 */
[----:B--2---:R-:W-:-:S03]  /*3520*/  SHF.L.U32 R4, R0, 0x10, RZ ;  /* 0x0000001000047819 */ /* 0x004fc600000006ff */
[----:B------:R-:W-:-:S04]  /*3530*/  IMAD.WIDE R34, R16, 0x4, R34 ;  /* 0x0000000410227825 */ /* 0x000fc800078e0222 */
[----:B------:R-:W-:Y:S01]  /*3540*/  FADD.FTZ R4, R4, -R5 ;  /* 0x8000000504047221 */ /* 0x000fe20000010000 */
[----:B------:R-:W-:Y:S04]  /*3550*/  STG.E desc[UR36][R34.64], R25 ;  /* 0x0000001922007986 */ /* 0x000fe8000c101924 */
[----:B------:R-:W-:Y:S01]  /*3560*/  F2FP.BF16.F32.PACK_AB R19, R4, R19 ;  /* 0x000000130413723e */ /* 0x000fe200000010ff */
[----:B------:R-:W-:Y:S04]  /*3570*/  STG.E desc[UR36][R34.64+0x200], R17 ;  /* 0x0002001122007986 */ /* 0x000fe8000c101924 */
[----:B------:R-:W-:Y:S04]  /*3580*/  STG.E desc[UR36][R34.64+0x400], R23 ;  /* 0x0004001722007986 */ /* 0x000fe8000c101924 */
[----:B------:R-:W-:Y:S01]  /*3590*/  STG.E desc[UR36][R34.64+0x600], R19 ;  /* 0x0006001322007986 */ /* 0x000fe2000c101924 */
[----:B------:R-:W-:Y:S05]  /*35a0*/  EXIT ;  /* 0x000000000000794d */ /* 0x000fea0003800000 */
.L_x_1562:
[----:B------:R-:W0:Y:S01]  /*35b0*/  S2R R0, SR_TID.X ;  /* 0x0000000000007919 */ /* 0x000e220000002100 */
[----:B------:R-:W-:Y:S02]  /*35c0*/  PRMT R32, RZ, 0x7610, R32 ;  /* 0x00007610ff207816 */ /* 0x000fe40000000020 */
[----:B------:R-:W-:Y:S02]  /*35d0*/  PRMT R31, RZ, 0x7610, R31 ;  /* 0x00007610ff1f7816 */ /* 0x000fe4000000001f */
[----:B0-----:R-:W-:-:S13]  /*35e0*/  ISETP.GE.AND P0, PT, R0, R33, PT ;  /* 0x000000210000720c */ /* 0x001fda0003f06270 */
[----:B------:R-:W-:Y:S01]  /*35f0*/  @!P0 IMAD.IADD R7, R34, 0x1, R0 ;  /* 0x0000000122078824 */ /* 0x000fe200078e0200 */
[----:B------:R-:W-:Y:S01]  /*3600*/  @!P0 IADD3 R0, R0, 0x80, RZ ;  /* 0x0000008000008810 */ /* 0x000fe20007ffe0ff */
[----:B------:R-:W0:Y:S03]  /*3610*/  @!P0 LDC.64 R18, c[0x0][0x220] ;  /* 0x00008800ff128b82 */ /* 0x000e260000000a00 */
[----:B------:R-:W-:-:S05]  /*3620*/  ISETP.GE.AND P5, PT, R0, R33, PT ;  /* 0x000000210000720c */ /* 0x000fca0003fa6270 */
[----:B------:R-:W1:Y:S08]  /*3630*/  @!P0 LDC.64 R26, c[0x0][0x228] ;  /* 0x00008a00ff1a8b82 */ /* 0x000e700000000a00 */
[----:B------:R-:W-:Y:S01]  /*3640*/  @!P5 IMAD.IADD R21, R34, 0x1, R0 ;  /* 0x000000012215d824 */ /* 0x000fe200078e0200 */
[----:B------:R-:W-:Y:S01]  /*3650*/  @!P5 IADD3 R0, R0, 0x80, RZ ;  /* 0x000000800000d810 */ /* 0x000fe20007ffe0ff */
[----:B------:R-:W2:Y:S03]  /*3660*/  @!P5 LDC.64 R2, c[0x0][0x220] ;  /* 0x00008800ff02db82 */ /* 0x000ea60000000a00 */
[----:B------:R-:W-:Y:S01]  /*3670*/  ISETP.GE.AND P1, PT, R0, R33, PT ;  /* 0x000000210000720c */ /* 0x000fe20003f26270 */
[----:B0-----:R-:W-:-:S04]  /*3680*/  @!P0 IMAD.WIDE.U32 R18, R7, 0x2, R18 ;  /* 0x0000000207128825 */ /* 0x001fc800078e0012 */
[----:B------:R-:W0:Y:S01]  /*3690*/  @!P5 LDC.64 R22, c[0x0][0x228] ;  /* 0x00008a00ff16db82 */ /* 0x000e220000000a00 */
[----:B------:R-:W-:Y:S02]  /*36a0*/  PRMT R30, RZ, 0x7610, R30 ;  /* 0x00007610ff1e7816 */ /* 0x000fe4000000001e */
[----:B------:R-:W-:Y:S01]  /*36b0*/  PRMT R29, RZ, 0x7610, R29 ;  /* 0x00007610ff1d7816 */ /* 0x000fe2000000001d */
[----:B------:R3:W5:Y:S01]  /*36c0*/  @!P0 LDG.E.U16 R32, desc[UR36][R18.64] ;  /* 0x0000002412208981 */ /* 0x000762000c1e1500 */
[----:B-1----:R-:W-:-:S03]  /*36d0*/  @!P0 IMAD.WIDE.U32 R26, R7, 0x2, R26 ;  /* 0x00000002071a8825 */ /* 0x002fc600078e001a */
[----:B------:R-:W1:Y:S01]  /*36e0*/  @!P1 LDC.64 R12, c[0x0][0x220] ;  /* 0x00008800ff0c9b82 */ /* 0x000e620000000a00 */
[----:B------:R-:W-:Y:S01]  /*36f0*/  @!P1 IMAD.IADD R5, R34, 0x1, R0 ;  /* 0x0000000122059824 */ /* 0x000fe200078e0200 */
[----:B------:R-:W-:Y:S01]  /*3700*/  @!P1 IADD3 R0, R0, 0x80, RZ ;  /* 0x0000008000009810 */ /* 0x000fe20007ffe0ff */
[----:B------:R4:W5:Y:S03]  /*3710*/  @!P0 LDG.E.U16 R31, desc[UR36][R26.64] ;  /* 0x000000241a1f8981 */ /* 0x000966000c1e1500 */
[-C--:B------:R-:W-:Y:S02]  /*3720*/  ISETP.GE.AND P2, PT, R0, R33.reuse, PT ;  /* 0x000000210000720c */ /* 0x080fe40003f46270 */
[----:B------:R-:W4:Y:S11]  /*3730*/  @!P1 LDC.64 R8, c[0x0][0x228] ;  /* 0x00008a00ff089b82 */ /* 0x000f360000000a00 */
[----:B------:R-:W-:Y:S01]  /*3740*/  @!P2 IMAD.IADD R17, R34, 0x1, R0 ;  /* 0x000000012211a824 */ /* 0x000fe200078e0200 */
[----:B------:R-:W-:Y:S01]  /*3750*/  @!P2 IADD3 R0, R0, 0x80, RZ ;  /* 0x000000800000a810 */ /* 0x000fe20007ffe0ff */
[----:B------:R-:W4:Y:S03]  /*3760*/  @!P2 LDC.64 R10, c[0x0][0x220] ;  /* 0x00008800ff0aab82 */ /* 0x000f260000000a00 */
[----:B------:R-:W-:-:S05]  /*3770*/  ISETP.GE.AND P3, PT, R0, R33, PT ;  /* 0x000000210000720c */ /* 0x000fca0003f66270 */
[----:B------:R-:W4:Y:S08]  /*3780*/  @!P2 LDC.64 R6, c[0x0][0x228] ;  /* 0x00008a00ff06ab82 */ /* 0x000f300000000a00 */
[----:B------:R-:W-:Y:S01]  /*3790*/  @!P3 IMAD.IADD R15, R34, 0x1, R0 ;  /* 0x00000001220fb824 */ /* 0x000fe200078e0200 */
[----:B------:R-:W-:-:S04]  /*37a0*/  @!P3 IADD3 R0, R0, 0x80, RZ ;  /* 0x000000800000b810 */ /* 0x000fc80007ffe0ff */
[----:B------:R-:W-:Y:S01]  /*37b0*/  ISETP.GE.AND P4, PT, R0, R33, PT ;  /* 0x000000210000720c */ /* 0x000fe20003f86270 */
[C---:B--2---:R-:W-:Y:S02]  /*37c0*/  @!P5 IMAD.WIDE.U32 R24, R21.reuse, 0x2, R2 ;  /* 0x000000021518d825 */ /* 0x044fe400078e0002 */
[----:B------:R-:W2:Y:S02]  /*37d0*/  @!P3 LDC.64 R2, c[0x0][0x228] ;  /* 0x00008a00ff02bb82 */ /* 0x000ea40000000a00 */
[----:B0-----:R-:W-:Y:S01]  /*37e0*/  @!P5 IMAD.WIDE.U32 R22, R21, 0x2, R22 ;  /* 0x000000021516d825 */ /* 0x001fe200078e0016 */
[----:B------:R0:W5:Y:S04]  /*37f0*/  @!P5 LDG.E.U16 R30, desc[UR36][R24.64] ;  /* 0x00000024181ed981 */ /* 0x000168000c1e1500 */
[----:B------:R-:W5:Y:S01]  /*3800*/  @!P5 LDG.E.U16 R29, desc[UR36][R22.64] ;  /* 0x00000024161dd981 */ /* 0x000f62000c1e1500 */
[----:B------:R-:W2:Y:S02]  /*3810*/  @!P3 LDC.64 R20, c[0x0][0x220] ;  /* 0x00008800ff14bb82 */ /* 0x000ea40000000a00 */
[----:B---3--:R-:W-:Y:S01]  /*3820*/  @!P4 IMAD.IADD R19, R34, 0x1, R0 ;  /* 0x000000012213c824 */ /* 0x008fe200078e0200 */
[----:B------:R-:W-:Y:S01]  /*3830*/  @!P4 IADD3 R0, R0, 0x80, RZ ;  /* 0x000000800000c810 */ /* 0x000fe20007ffe0ff */
[----:B-1----:R-:W-:-:S03]  /*3840*/  @!P1 IMAD.WIDE.U32 R12, R5, 0x2, R12 ;  /* 0x00000002050c9825 */ /* 0x002fc600078e000c */
[----:B------:R-:W-:Y:S01]  /*3850*/  ISETP.GE.AND P5, PT, R0, R33, PT ;  /* 0x000000210000720c */ /* 0x000fe20003fa6270 */
[----:B----4-:R-:W-:Y:S02]  /*3860*/  @!P1 IMAD.WIDE.U32 R8, R5, 0x2, R8 ;  /* 0x0000000205089825 */ /* 0x010fe400078e0008 */
[----:B------:R-:W1:Y:S01]  /*3870*/  @!P4 LDC.64 R4, c[0x0][0x220] ;  /* 0x00008800ff04cb82 */ /* 0x000e620000000a00 */
[----:B------:R-:W-:Y:S01]  /*3880*/  PRMT R28, RZ, 0x7610, R28 ;  /* 0x00007610ff1c7816 */ /* 0x000fe2000000001c */
[----:B------:R-:W-:Y:S01]  /*3890*/  @!P2 IMAD.WIDE.U32 R10, R17, 0x2, R10 ;  /* 0x00000002110aa825 */ /* 0x000fe200078e000a */
[----:B------:R-:W-:-:S03]  /*38a0*/  PRMT R27, RZ, 0x7610, R27 ;  /* 0x00007610ff1b7816 */ /* 0x000fc6000000001b */
[----:B------:R-:W-:Y:S01]  /*38b0*/  @!P2 IMAD.WIDE.U32 R6, R17, 0x2, R6 ;  /* 0x000000021106a825 */ /* 0x000fe200078e0006 */
[----:B------:R3:W5:Y:S03]  /*38c0*/  @!P1 LDG.E.U16 R28, desc[UR36][R12.64] ;  /* 0x000000240c1c9981 */ /* 0x000766000c1e1500 */
[----:B------:R-:W-:Y:S01]  /*38d0*/  @!P5 IMAD.IADD R17, R34, 0x1, R0 ;  /* 0x000000012211d824 */ /* 0x000fe200078e0200 */
[----:B------:R-:W-:Y:S01]  /*38e0*/  @!P5 IADD3 R0, R0, 0x80, RZ ;  /* 0x000000800000d810 */ /* 0x000fe20007ffe0ff */
[----:B------:R4:W5:Y:S03]  /*38f0*/  @!P1 LDG.E.U16 R27, desc[UR36][R8.64] ;  /* 0x00000024081b9981 */ /* 0x000966000c1e1500 */
[----:B------:R-:W-:Y:S02]  /*3900*/  ISETP.GE.AND P1, PT, R0, R33, PT ;  /* 0x000000210000720c */ /* 0x000fe40003f26270 */
[----:B------:R-:W-:-:S02]  /*3910*/  PRMT R26, RZ, 0x7610, R26 ;  /* 0x00007610ff1a7816 */ /* 0x000fc4000000001a */
[----:B0-----:R-:W-:Y:S01]  /*3920*/  PRMT R25, RZ, 0x7610, R25 ;  /* 0x00007610ff197816 */ /* 0x001fe20000000019 */
[C---:B--2---:R-:W-:Y:S01]  /*3930*/  @!P3 IMAD.WIDE.U32 R20, R15.reuse, 0x2, R20 ;  /* 0x000000020f14b825 */ /* 0x044fe200078e0014 */
[----:B---3--:R-:W0:Y:S02]  /*3940*/  @!P4 LDC.64 R12, c[0x0][0x228] ;  /* 0x00008a00ff0ccb82 */ /* 0x008e240000000a00 */
[----:B------:R2:W5:Y:S01]  /*3950*/  @!P2 LDG.E.U16 R26, desc[UR36][R10.64] ;  /* 0x000000240a1aa981 */ /* 0x000562000c1e1500 */
[----:B------:R-:W-:-:S03]  /*3960*/  @!P3 IMAD.WIDE.U32 R2, R15, 0x2, R2 ;  /* 0x000000020f02b825 */ /* 0x000fc600078e0002 */
[----:B------:R3:W5:Y:S01]  /*3970*/  @!P2 LDG.E.U16 R25, desc[UR36][R6.64] ;  /* 0x000000240619a981 */ /* 0x000762000c1e1500 */
[----:B-1----:R-:W-:Y:S01]  /*3980*/  @!P4 IMAD.WIDE.U32 R14, R19, 0x2, R4 ;  /* 0x00000002130ec825 */ /* 0x002fe200078e0004 */
[----:B----4-:R-:W1:Y:S08]  /*3990*/  @!P1 LDC.64 R8, c[0x0][0x220] ;  /* 0x00008800ff089b82 */ /* 0x010e700000000a00 */
[----:B--2---:R-:W2:Y:S08]  /*39a0*/  @!P5 LDC.64 R10, c[0x0][0x220] ;  /* 0x00008800ff0adb82 */ /* 0x004eb00000000a00 */
[----:B------:R-:W4:Y:S08]  /*39b0*/  @!P5 LDC.64 R4, c[0x0][0x228] ;  /* 0x00008a00ff04db82 */ /* 0x000f300000000a00 */
[----:B---3--:R-:W3:Y:S01]  /*39c0*/  @!P1 LDC.64 R6, c[0x0][0x228] ;  /* 0x00008a00ff069b82 */ /* 0x008ee20000000a00 */
[----:B------:R-:W-:-:S02]  /*39d0*/  PRMT R24, RZ, 0x7610, R24 ;  /* 0x00007610ff187816 */ /* 0x000fc40000000018 */
[----:B------:R-:W-:Y:S01]  /*39e0*/  PRMT R23, RZ, 0x7610, R23 ;  /* 0x00007610ff177816 */ /* 0x000fe20000000017 */
[----:B0-----:R-:W-:-:S03]  /*39f0*/  @!P4 IMAD.WIDE.U32 R12, R19, 0x2, R12 ;  /* 0x00000002130cc825 */ /* 0x001fc600078e000c */
[----:B------:R0:W5:Y:S01]  /*3a00*/  @!P3 LDG.E.U16 R24, desc[UR36][R20.64] ;  /* 0x000000241418b981 */ /* 0x000162000c1e1500 */
[C---:B--2---:R-:W-:Y:S01]  /*3a10*/  @!P5 IMAD.WIDE.U32 R10, R17.reuse, 0x2, R10 ;  /* 0x00000002110ad825 */ /* 0x044fe200078e000a */
[----:B------:R-:W-:Y:S02]  /*3a20*/  PRMT R22, RZ, 0x7610, R22 ;  /* 0x00007610ff167816 */ /* 0x000fe40000000016 */
[----:B------:R2:W5:Y:S01]  /*3a30*/  @!P3 LDG.E.U16 R23, desc[UR36][R2.64] ;  /* 0x000000240217b981 */ /* 0x000562000c1e1500 */
[----:B------:R-:W-:Y:S02]  /*3a40*/  PRMT R19, RZ, 0x7610, R19 ;  /* 0x00007610ff137816 */ /* 0x000fe40000000013 */
[----:B------:R-:W-:Y:S01]  /*3a50*/  PRMT R18, RZ, 0x7610, R18 ;  /* 0x00007610ff127816 */ /* 0x000fe20000000012 */
[----:B------:R3:W5:Y:S01]  /*3a60*/  @!P4 LDG.E.U16 R22, desc[UR36][R14.64] ;  /* 0x000000240e16c981 */ /* 0x000762000c1e1500 */
[----:B0-----:R-:W-:Y:S01]  /*3a70*/  @!P1 IMAD.IADD R21, R34, 0x1, R0 ;  /* 0x0000000122159824 */ /* 0x001fe200078e0200 */
[----:B------:R-:W-:Y:S01]  /*3a80*/  PRMT R16, RZ, 0x7610, R16 ;  /* 0x00007610ff107816 */ /* 0x000fe20000000010 */
[----:B----4-:R-:W-:Y:S01]  /*3a90*/  @!P5 IMAD.WIDE.U32 R4, R17, 0x2, R4 ;  /* 0x000000021104d825 */ /* 0x010fe200078e0004 */
[----:B------:R-:W-:Y:S01]  /*3aa0*/  PRMT R17, RZ, 0x7610, R17 ;  /* 0x00007610ff117816 */ /* 0x000fe20000000011 */
[----:B------:R0:W5:Y:S01]  /*3ab0*/  @!P4 LDG.E.U16 R19, desc[UR36][R12.64] ;  /* 0x000000240c13c981 */ /* 0x000162000c1e1500 */
[----:B--2---:R-:W-:Y:S01]  /*3ac0*/  PRMT R2, RZ, 0x7610, R2 ;  /* 0x00007610ff027816 */ /* 0x004fe20000000002 */
[----:B-1----:R-:W-:-:S02]  /*3ad0*/  @!P1 IMAD.WIDE.U32 R8, R21, 0x2, R8 ;  /* 0x0000000215089825 */ /* 0x002fc400078e0008 */
[----:B------:R0:W5:Y:S02]  /*3ae0*/  @!P5 LDG.E.U16 R18, desc[UR36][R10.64] ;  /* 0x000000240a12d981 */ /* 0x000164000c1e1500 */
[----:B---3--:R-:W-:Y:S02]  /*3af0*/  @!P1 IMAD.WIDE.U32 R6, R21, 0x2, R6 ;  /* 0x0000000215069825 */ /* 0x008fe400078e0006 */
[----:B------:R0:W5:Y:S04]  /*3b00*/  @!P5 LDG.E.U16 R17, desc[UR36][R4.64] ;  /* 0x000000240411d981 */ /* 0x000168000c1e1500 */
[----:B------:R0:W5:Y:S04]  /*3b10*/  @!P1 LDG.E.U16 R16, desc[UR36][R8.64] ;  /* 0x0000002408109981 */ /* 0x000168000c1e1500 */
[----:B------:R0:W5:Y:S01]  /*3b20*/  @!P1 LDG.E.U16 R2, desc[UR36][R6.64] ;  /* 0x0000002406029981 */ /* 0x000162000c1e1500 */
[----:B------:R-:W-:Y:S04]  /*3b30*/  BSSY B7, `(.L_x_1611) ;  /* 0x0000069000077945 */ /* 0x000fe80003800000 */
[----:B------:R-:W-:Y:S05]  /*3b40*/  @P0 BRA `(.L_x_1612) ;  /* 0x00000004009c0947 */ /* 0x000fea0003800000 */
        /* <DEDUP_REMOVED lines=8> */
[----:B0-----:R-:W-:Y:S01]  /*3bd0*/  IMAD.U32 R4, RZ, RZ, UR4 ;  /* 0x00000004ff047e24 */ /* 0x001fe2000f8e00ff */
        /* <DEDUP_REMOVED lines=12> */
.L_x_1614:
[----:B------:R-:W-:Y:S05]  /*3ca0*/  BSYNC B6 ;  /* 0x0000000000067941 */ /* 0x000fea0003800000 */
.L_x_1613:
        /* <DEDUP_REMOVED lines=21> */
.L_x_1616:
[----:B------:R-:W-:Y:S05]  /*3e00*/  BSYNC B6 ;  /* 0x0000000000067941 */ /* 0x000fea0003800000 */
.L_x_1615:
[----:B------:R-:W-:Y:S01]  /*3e10*/  SHF.L.U32 R32, R32, 0x10, RZ ;  /* 0x0000001020207819 */ /* 0x000fe200000006ff */
[----:B0-----:R-:W-:Y:S01]  /*3e20*/  IMAD.MOV.U32 R7, RZ, RZ, 0x3e800000 ;  /* 0x3e800000ff077424 */ /* 0x001fe200078e00ff */
[----:B------:R-:W-:Y:S01]  /*3e30*/  BSSY B0, `(.L_x_1617) ;  /* 0x0000023000007945 */ /* 0x000fe20003800000 */
[----:B------:R-:W-:Y:S02]  /*3e40*/  IMAD.MOV.U32 R9, RZ, RZ, 0x3d39bf78 ;  /* 0x3d39bf78ff097424 */ /* 0x000fe400078e00ff */
[----:B------:R-:W-:-:S04]  /*3e50*/  FADD.FTZ R3, -R32, -RZ ;  /* 0x800000ff20037221 */ /* 0x000fc80000010100 */
[----:B------:R-:W0:Y:S02]  /*3e60*/  F2F.BF16.F32 R0, R3 ;  /* 0x0000000300007304 */ /* 0x000e240000202000 */
[----:B0-----:R-:W-:-:S04]  /*3e70*/  IMAD.U32 R0, R0, 0x10000, RZ ;  /* 0x0001000000007824 */ /* 0x001fc800078e00ff */
[C---:B------:R-:W-:Y:S01]  /*3e80*/  FADD.FTZ.RZ R4, R0.reuse, 1 ;  /* 0x3f80000000047421 */ /* 0x040fe2000001c000 */
[----:B------:R-:W-:-:S04]  /*3e90*/  ISETP.GE.U32.AND P0, PT, R0, 0x7f800000, PT ;  /* 0x7f8000000000780c */ /* 0x000fc80003f06070 */
[----:B------:R-:W-:-:S04]  /*3ea0*/  IADD3 R4, R4, -0x3f400000, RZ ;  /* 0xc0c0000004047810 */ /* 0x000fc80007ffe0ff */
[----:B------:R-:W-:-:S04]  /*3eb0*/  LOP3.LUT R5, R4, 0xff800000, RZ, 0xc0, !PT ;  /* 0xff80000004057812 */ /* 0x000fc800078ec0ff */
        /* <DEDUP_REMOVED lines=26> */
.L_x_1618:
[----:B------:R-:W-:Y:S05]  /*4060*/  BSYNC B0 ;  /* 0x0000000000007941 */ /* 0x000fea0003800000 */
.L_x_1617:
[----:B------:R-:W0:Y:S01]  /*4070*/  F2F.BF16.F32 R4, R4 ;  /* 0x0000000400047304 */ /* 0x000e220000202000 */
[----:B------:R-:W-:Y:S01]  /*4080*/  IMAD.U32 R31, R31, 0x10000, RZ ;  /* 0x000100001f1f7824 */ /* 0x000fe200078e00ff */
[----:B-1----:R-:W-:-:S03]  /*4090*/  SHF.L.U32 R0, R6, 0x10, RZ ;  /* 0x0000001006007819 */ /* 0x002fc600000006ff */
        /* <DEDUP_REMOVED lines=11> */
[----:B------:R-:W-:-:S05]  /*4150*/  SHF.L.U32 R0, R0, 0x10, RZ ;  /* 0x0000001000007819 */ /* 0x000fca00000006ff */
[----:B------:R-:W-:-:S06]  /*4160*/  FMUL.FTZ R0, R3, R0 ;  /* 0x0000000003007220 */ /* 0x000fcc0000410000 */
[----:B------:R-:W1:Y:S01]  /*4170*/  F2F.BF16.F32 R0, R0 ;  /* 0x0000000000007304 */ /* 0x000e620000202000 */
[----:B0-----:R-:W-:Y:S01]  /*4180*/  IMAD.U32 R4, R6, 0x10000, RZ ;  /* 0x0001000006047824 */ /* 0x001fe200078e00ff */
[----:B-1----:R-:W-:-:S05]  /*4190*/  SHF.L.U32 R3, R0, 0x10, RZ ;  /* 0x0000001000037819 */ /* 0x002fca00000006ff */
[----:B------:R-:W-:-:S05]  /*41a0*/  FADD.FTZ R31, R3, -R4 ;  /* 0x80000004031f7221 */ /* 0x000fca0000010000 */
[----:B------:R-:W-:-:S07]  /*41b0*/  F2FP.BF16.F32.PACK_AB R31, RZ, R31 ;  /* 0x0000001fff1f723e */ /* 0x000fce00000010ff */
.L_x_1612:
[----:B------:R-:W-:Y:S05]  /*41c0*/  BSYNC B7 ;  /* 0x0000000000077941 */ /* 0x000fea0003800000 */
.L_x_1611:
[----:B-----5:R-:W1:Y:S01]  /*41d0*/  S2R R32, SR_TID.X ;  /* 0x0000000000207919 */ /* 0x020e620000002100 */
[----:B------:R-:W-:Y:S01]  /*41e0*/  BSSY B7, `(.L_x_1619) ;  /* 0x000006b000077945 */ /* 0x000fe20003800000 */
[----:B-1----:R-:W-:-:S05]  /*41f0*/  VIADD R0, R32, 0x80 ;  /* 0x0000008020007836 */ /* 0x002fca0000000000 */
[----:B------:R-:W-:-:S13]  /*4200*/  ISETP.GE.AND P0, PT, R0, R33, PT ;  /* 0x000000210000720c */ /* 0x000fda0003f06270 */
[----:B------:R-:W-:Y:S05]  /*4210*/  @P0 BRA `(.L_x_1620) ;  /* 0x00000004009c0947 */ /* 0x000fea0003800000 */
        /* <DEDUP_REMOVED lines=21> */
.L_x_1622:
[----:B------:R-:W-:Y:S05]  /*4370*/  BSYNC B6 ;  /* 0x0000000000067941 */ /* 0x000fea0003800000 */
.L_x_1621:
        /* <DEDUP_REMOVED lines=21> */
.L_x_1624:
[----:B------:R-:W-:Y:S05]  /*44d0*/  BSYNC B6 ;  /* 0x0000000000067941 */ /* 0x000fea0003800000 */
.L_x_1623:
        /* <DEDUP_REMOVED lines=37> */
.L_x_1626:
[----:B------:R-:W-:Y:S05]  /*4730*/  BSYNC B0 ;  /* 0x0000000000007941 */ /* 0x000fea0003800000 */
.L_x_1625:
        /* <DEDUP_REMOVED lines=21> */
.L_x_1620:
[----:B------:R-:W-:Y:S05]  /*4890*/  BSYNC B7 ;  /* 0x0000000000077941 */ /* 0x000fea0003800000 */
.L_x_1619:
[----:B------:R-:W-:Y:S01]  /*48a0*/  VIADD R0, R32, 0x100 ;  /* 0x0000010020007836 */ /* 0x000fe20000000000 */
[----:B------:R-:W-:Y:S04]  /*48b0*/  BSSY B7, `(.L_x_1627) ;  /* 0x000006a000077945 */ /* 0x000fe80003800000 */
        /* <DEDUP_REMOVED lines=23> */
.L_x_1630:
[----:B------:R-:W-:Y:S05]  /*4a30*/  BSYNC B6 ;  /* 0x0000000000067941 */ /* 0x000fea0003800000 */
.L_x_1629:
        /* <DEDUP_REMOVED lines=21> */
.L_x_1632:
[----:B------:R-:W-:Y:S05]  /*4b90*/  BSYNC B6 ;  /* 0x0000000000067941 */ /* 0x000fea0003800000 */
.L_x_1631:
        /* <DEDUP_REMOVED lines=37> */
.L_x_1634:
[----:B------:R-:W-:Y:S05]  /*4df0*/  BSYNC B0 ;  /* 0x0000000000007941 */ /* 0x000fea0003800000 */
.L_x_1633:
        /* <DEDUP_REMOVED lines=21> */
.L_x_1628:
[----:B------:R-:W-:Y:S05]  /*4f50*/  BSYNC B7 ;  /* 0x0000000000077941 */ /* 0x000fea0003800000 */
.L_x_1627:
        /* <DEDUP_REMOVED lines=25> */
.L_x_1638:
[----:B------:R-:W-:Y:S05]  /*50f0*/  BSYNC B6 ;  /* 0x0000000000067941 */ /* 0x000fea0003800000 */
.L_x_1637:
        /* <DEDUP_REMOVED lines=21> */
.L_x_1640:
[----:B------:R-:W-:Y:S05]  /*5250*/  BSYNC B6 ;  /* 0x0000000000067941 */ /* 0x000fea0003800000 */
.L_x_1639:
        /* <DEDUP_REMOVED lines=37> */
.L_x_1642:
[----:B------:R-:W-:Y:S05]  /*54b0*/  BSYNC B0 ;  /* 0x0000000000007941 */ /* 0x000fea0003800000 */
.L_x_1641:
        /* <DEDUP_REMOVED lines=21> */
.L_x_1636:
[----:B------:R-:W-:Y:S05]  /*5610*/  BSYNC B7 ;  /* 0x0000000000077941 */ /* 0x000fea0003800000 */
.L_x_1635:
        /* <DEDUP_REMOVED lines=25> */
.L_x_1646:
[----:B------:R-:W-:Y:S05]  /*57b0*/  BSYNC B6 ;  /* 0x0000000000067941 */ /* 0x000fea0003800000 */
.L_x_1645:
        /* <DEDUP_REMOVED lines=21> */
.L_x_1648:
[----:B------:R-:W-:Y:S05]  /*5910*/  BSYNC B6 ;  /* 0x0000000000067941 */ /* 0x000fea0003800000 */
.L_x_1647:
        /* <DEDUP_REMOVED lines=37> */
.L_x_1650:
[----:B------:R-:W-:Y:S05]  /*5b70*/  BSYNC B0 ;  /* 0x0000000000007941 */ /* 0x000fea0003800000 */
.L_x_1649:
        /* <DEDUP_REMOVED lines=21> */
.L_x_1644:
[----:B------:R-:W-:Y:S05]  /*5cd0*/  BSYNC B7 ;  /* 0x0000000000077941 */ /* 0x000fea0003800000 */
.L_x_1643:
        /* <DEDUP_REMOVED lines=25> */
.L_x_1654:
[----:B------:R-:W-:Y:S05]  /*5e70*/  BSYNC B6 ;  /* 0x0000000000067941 */ /* 0x000fea0003800000 */
.L_x_1653:
        /* <DEDUP_REMOVED lines=21> */
.L_x_1656:
[----:B------:R-:W-:Y:S05]  /*5fd0*/  BSYNC B6 ;  /* 0x0000000000067941 */ /* 0x000fea0003800000 */
.L_x_1655:
        /* <DEDUP_REMOVED lines=37> */
.L_x_1658:
[----:B------:R-:W-:Y:S05]  /*6230*/  BSYNC B0 ;  /* 0x0000000000007941 */ /* 0x000fea0003800000 */
.L_x_1657:
        /* <DEDUP_REMOVED lines=21> */
.L_x_1652:
[----:B------:R-:W-:Y:S05]  /*6390*/  BSYNC B7 ;  /* 0x0000000000077941 */ /* 0x000fea0003800000 */
.L_x_1651:
        /* <DEDUP_REMOVED lines=25> */
.L_x_1662:
[----:B------:R-:W-:Y:S05]  /*6530*/  BSYNC B6 ;  /* 0x0000000000067941 */ /* 0x000fea0003800000 */
.L_x_1661:
        /* <DEDUP_REMOVED lines=21> */
.L_x_1664:
[----:B------:R-:W-:Y:S05]  /*6690*/  BSYNC B6 ;  /* 0x0000000000067941 */ /* 0x000fea0003800000 */
.L_x_1663:
        /* <DEDUP_REMOVED lines=37> */
.L_x_1666:
[----:B------:R-:W-:Y:S05]  /*68f0*/  BSYNC B0 ;  /* 0x0000000000007941 */ /* 0x000fea0003800000 */
.L_x_1665:
        /* <DEDUP_REMOVED lines=21> */
.L_x_1660:
[----:B------:R-:W-:Y:S05]  /*6a50*/  BSYNC B7 ;  /* 0x0000000000077941 */ /* 0x000fea0003800000 */
.L_x_1659:
        /* <DEDUP_REMOVED lines=12> */
[----:B0-----:R-:W-:Y:S01]  /*6b20*/  MOV R4, UR4 ;  /* 0x0000000400047c02 */ /* 0x001fe20008000f00 */
[----:B------:R-:W-:Y:S01]  /*6b30*/  IMAD.U32 R5, RZ, RZ, UR5 ;  /* 0x00000005ff057e24 */ /* 0x000fe2000f8e00ff */
[----:B------:R-:W-:Y:S01]  /*6b40*/  ULDC.64 UR4, c[0x4][0x2d0] ;  /* 0x0100b40000047ab9 */ /* 0x000fe20000000a00 */
[----:B------:R-:W0:Y:S01]  /*6b50*/  LDC.64 R14, c[0x4][R14] ;  /* 0x010000000e0e7b82 */ /* 0x000e220000000a00 */
[----:B------:R-:W-:Y:S01]  /*6b60*/  HFMA2.MMA R8, -RZ, RZ, 0, 5.36441802978515625e-06 ;  /* 0x0000005aff087435 */ /* 0x000fe200000001ff */
[----:B------:R-:W-:Y:S01]  /*6b70*/  MOV R6, UR4 ;  /* 0x0000000400067c02 */ /* 0x000fe20008000f00 */
[----:B------:R-:W-:Y:S01]  /*6b80*/  IMAD.U32 R10, RZ, RZ, UR6 ;  /* 0x00000006ff0a7e24 */ /* 0x000fe2000f8e00ff */
[----:B------:R-:W-:Y:S01]  /*6b90*/  MOV R7, UR5 ;  /* 0x0000000500077c02 */ /* 0x000fe20008000f00 */
[----:B------:R-:W-:Y:S01]  /*6ba0*/  IMAD.MOV.U32 R12, RZ, RZ, 0x1 ;  /* 0x00000001ff0c7424 */ /* 0x000fe200078e00ff */
[----:B------:R-:W-:-:S02]  /*6bb0*/  MOV R11, UR7 ;  /* 0x00000007000b7c02 */ /* 0x000fc40008000f00 */
[----:B------:R-:W-:-:S07]  /*6bc0*/  MOV R13, RZ ;  /* 0x000000ff000d7202 */ /* 0x000fce0000000f00 */
[----:B------:R-:W-:-:S07]  /*6bd0*/  LEPC R20, `(.L_x_1670) ;  /* 0x000000001014794e */ /* 0x000fce0000000000 */
[----:B0-----:R-:W-:Y:S05]  /*6be0*/  CALL.ABS.NOINC R14 ;  /* 0x000000000e007343 */ /* 0x001fea0003c00000 */
.L_x_1670:
[----:B------:R-:W-:Y:S05]  /*6bf0*/  BSYNC B6 ;  /* 0x0000000000067941 */ /* 0x000fea0003800000 */
.L_x_1669:
        /* <DEDUP_REMOVED lines=21> */
.L_x_1672:
[----:B------:R-:W-:Y:S05]  /*6d50*/  BSYNC B6 ;  /* 0x0000000000067941 */ /* 0x000fea0003800000 */
.L_x_1671:
[----:B------:R-:W-:Y:S01]  /*6d60*/  IMAD.U32 R16, R16, 0x10000, RZ ;  /* 0x0001000010107824 */ /* 0x000fe200078e00ff */
[----:B0-----:R-:W-:Y:S01]  /*6d70*/  HFMA2.MMA R9, -RZ, RZ, 1.3056640625, -1.8671875 ;  /* 0x3d39bf78ff097435 */ /* 0x001fe200000001ff */
[----:B------:R-:W-:Y:S01]  /*6d80*/  IMAD.MOV.U32 R7, RZ, RZ, 0x3e800000 ;  /* 0x3e800000ff077424 */ /* 0x000fe200078e00ff */
[----:B------:R-:W-:Y:S01]  /*6d90*/  BSSY B0, `(.L_x_1673) ;  /* 0x0000022000007945 */ /* 0x000fe20003800000 */
[----:B------:R-:W-:-:S04]  /*6da0*/  FADD.FTZ R3, -R16, -RZ ;  /* 0x800000ff10037221 */ /* 0x000fc80000010100 */
[----:B------:R-:W0:Y:S02]  /*6db0*/  F2F.BF16.F32 R0, R3 ;  /* 0x0000000300007304 */ /* 0x000e240000202000 */
[----:B0-----:R-:W-:-:S04]  /*6dc0*/  SHF.L.U32 R0, R0, 0x10, RZ ;  /* 0x0000001000007819 */ /* 0x001fc800000006ff */
[C---:B------:R-:W-:Y:S01]  /*6dd0*/  ISETP.GE.U32.AND P0, PT, R0.reuse, 0x7f800000, PT ;  /* 0x7f8000000000780c */ /* 0x040fe20003f06070 */
[----:B------:R-:W-:-:S05]  /*6de0*/  FADD.FTZ.RZ R4, R0, 1 ;  /* 0x3f80000000047421 */ /* 0x000fca000001c000 */
        /* <DEDUP_REMOVED lines=28> */
.L_x_1674:
[----:B------:R-:W-:Y:S05]  /*6fb0*/  BSYNC B0 ;  /* 0x0000000000007941 */ /* 0x000fea0003800000 */
.L_x_1673:
[----:B------:R-:W0:Y:S01]  /*6fc0*/  F2F.BF16.F32 R4, R4 ;  /* 0x0000000400047304 */ /* 0x000e220000202000 */
[----:B------:R-:W-:Y:S02]  /*6fd0*/  SHF.L.U32 R8, R2, 0x10, RZ ;  /* 0x0000001002087819 */ /* 0x000fe400000006ff */
[----:B-1----:R-:W-:-:S03]  /*6fe0*/  SHF.L.U32 R0, R6, 0x10, RZ ;  /* 0x0000001006007819 */ /* 0x002fc600000006ff */
[----:B------:R-:W-:Y:S01]  /*6ff0*/  FADD.FTZ R3, R8, -1 ;  /* 0xbf80000008037421 */ /* 0x000fe20000010000 */
[----:B------:R-:W-:-:S04]  /*7000*/  FSETP.GEU.FTZ.AND P0, PT, R0, -100, PT ;  /* 0xc2c800000000780b */ /* 0x000fc80003f1e000 */
[----:B------:R-:W-:Y:S01]  /*7010*/  SEL R0, R6, 0xc2c8, P0 ;  /* 0x0000c2c806007807 */ /* 0x000fe20000000000 */
[----:B------:R-:W1:Y:S01]  /*7020*/  F2F.BF16.F32 R3, R3 ;  /* 0x0000000300037304 */ /* 0x000e620000202000 */
[----:B0-----:R-:W-:Y:S02]  /*7030*/  IMAD.U32 R2, R4, 0x10000, RZ ;  /* 0x0001000004027824 */ /* 0x001fe400078e00ff */
[----:B------:R-:W-:-:S03]  /*7040*/  SHF.L.U32 R5, R0, 0x10, RZ ;  /* 0x0000001000057819 */ /* 0x000fc600000006ff */
        /* <DEDUP_REMOVED lines=8> */
[----:B0-----:R-:W-:Y:S02]  /*70d0*/  SHF.L.U32 R3, R4, 0x10, RZ ;  /* 0x0000001004037819 */ /* 0x001fe400000006ff */
[----:B-1----:R-:W-:-:S05]  /*70e0*/  SHF.L.U32 R0, R2, 0x10, RZ ;  /* 0x0000001002007819 */ /* 0x002fca00000006ff */
[----:B------:R-:W-:-:S05]  /*70f0*/  FADD.FTZ R0, R0, -R3 ;  /* 0x8000000300007221 */ /* 0x000fca0000010000 */
[----:B------:R-:W-:-:S07]  /*7100*/  F2FP.BF16.F32.PACK_AB R0, RZ, R0 ;  /* 0x00000000ff00723e */ /* 0x000fce00000010ff */
.L_x_1668:
[----:B------:R-:W-:Y:S05]  /*7110*/  BSYNC B7 ;  /* 0x0000000000077941 */ /* 0x000fea0003800000 */
.L_x_1667:
[----:B------:R-:W-:Y:S01]  /*7120*/  ISETP.GE.AND P0, PT, R32, R33, PT ;  /* 0x000000212000720c */ /* 0x000fe20003f06270 */
[----:B------:R-:W-:Y:S04]  /*7130*/  BSSY B0, `(.L_x_1675) ;  /* 0x0000035000007945 */ /* 0x000fe80003800000 */
[----:B------:R-:W-:Y:S08]  /*7140*/  BSSY B1, `(.L_x_1676) ;  /* 0x000002d000017945 */ /* 0x000ff00003800000 */
[----:B------:R-:W-:Y:S05]  /*7150*/  @P0 BRA `(.L_x_1677) ;  /* 0x0000000000380947 */ /* 0x000fea0003800000 */
[----:B0-----:R-:W0:Y:S01]  /*7160*/  S2R R5, SR_TID.X ;  /* 0x0000000000057919 */ /* 0x001e220000002100 */
[----:B------:R-:W1:Y:S01]  /*7170*/  LDC.64 R2, c[0x0][0x218] ;  /* 0x00008600ff027b82 */ /* 0x000e620000000a00 */
[----:B------:R-:W2:Y:S01]  /*7180*/  S2R R32, SR_TID.X ;  /* 0x0000000000207919 */ /* 0x000ea20000002100 */
[----:B0-----:R-:W-:-:S04]  /*7190*/  IMAD.IADD R5, R34, 0x1, R5 ;  /* 0x0000000122057824 */ /* 0x001fc800078e0205 */
[----:B-1----:R-:W-:Y:S01]  /*71a0*/  IMAD.WIDE.U32 R2, R5, 0x2, R2 ;  /* 0x0000000205027825 */ /* 0x002fe200078e0002 */
[----:B--2---:R-:W-:-:S04]  /*71b0*/  IADD3 R32, R32, 0x80, RZ ;  /* 0x0000008020207810 */ /* 0x004fc80007ffe0ff */
[----:B------:R0:W-:Y:S01]  /*71c0*/  STG.E.U16 desc[UR36][R2.64], R31 ;  /* 0x0000001f02007986 */ /* 0x0001e2000c101524 */
[----:B------:R-:W-:-:S13]  /*71d0*/  ISETP.GE.AND P0, PT, R32, R33, PT ;  /* 0x000000212000720c */ /* 0x000fda0003f06270 */
[----:B0-----:R-:W-:Y:S05]  /*71e0*/  @P0 BRA `(.L_x_1678) ;  /* 0x0000000000300947 */ /* 0x001fea0003800000 */
[----:B------:R-:W0:Y:S01]  /*71f0*/  LDC.64 R2, c[0x0][0x218] ;  /* 0x00008600ff027b82 */ /* 0x000e220000000a00 */
[----:B------:R-:W-:Y:S01]  /*7200*/  IADD3 R5, R34, R32, RZ ;  /* 0x0000002022057210 */ /* 0x000fe20007ffe0ff */
[----:B------:R-:W-:-:S04]  /*7210*/  VIADD R32, R32, 0x80 ;  /* 0x0000008020207836 */ /* 0x000fc80000000000 */
[----:B0-----:R-:W-:-:S05]  /*7220*/  IMAD.WIDE.U32 R2, R5, 0x2, R2 ;  /* 0x0000000205027825 */ /* 0x001fca00078e0002 */
[----:B------:R1:W-:Y:S02]  /*7230*/  STG.E.U16 desc[UR36][R2.64], R29 ;  /* 0x0000001d02007986 */ /* 0x0003e4000c101524 */
.L_x_1677:
[----:B------:R-:W-:-:S13]  /*7240*/  ISETP.GE.AND P0, PT, R32, R33, PT ;  /* 0x000000212000720c */ /* 0x000fda0003f06270 */
[----:B------:R-:W-:Y:S05]  /*7250*/  @P0 BRA `(.L_x_1679) ;  /* 0x0000000000300947 */ /* 0x000fea0003800000 */
[----:B-1----:R-:W1:Y:S01]  /*7260*/  LDC.64 R2, c[0x0][0x218] ;  /* 0x00008600ff027b82 */ /* 0x002e620000000a00 */
[----:B0-----:R-:W-:Y:S02]  /*7270*/  IADD3 R5, R34, R32, RZ ;  /* 0x0000002022057210 */ /* 0x001fe40007ffe0ff */
[----:B------:R-:W-:-:S03]  /*7280*/  IADD3 R32, R32, 0x80, RZ ;  /* 0x0000008020207810 */ /* 0x000fc60007ffe0ff */
[----:B-1----:R-:W-:-:S05]  /*7290*/  IMAD.WIDE.U32 R2, R5, 0x2, R2 ;  /* 0x0000000205027825 */ /* 0x002fca00078e0002 */
[----:B------:R0:W-:Y:S02]  /*72a0*/  STG.E.U16 desc[UR36][R2.64], R27 ;  /* 0x0000001b02007986 */ /* 0x0001e4000c101524 */
.L_x_1678:
[----:B------:R-:W-:-:S13]  /*72b0*/  ISETP.GE.AND P0, PT, R32, R33, PT ;  /* 0x000000212000720c */ /* 0x000fda0003f06270 */
[----:B------:R-:W-:Y:S05]  /*72c0*/  @P0 BRA `(.L_x_1680) ;  /* 0x0000000000300947 */ /* 0x000fea0003800000 */
[----:B0-----:R-:W0:Y:S01]  /*72d0*/  LDC.64 R2, c[0x0][0x218] ;  /* 0x00008600ff027b82 */ /* 0x001e220000000a00 */
[----:B------:R-:W-:Y:S01]  /*72e0*/  IMAD.IADD R5, R34, 0x1, R32 ;  /* 0x0000000122057824 */ /* 0x000fe200078e0220 */
[----:B------:R-:W-:-:S03]  /*72f0*/  IADD3 R32, R32, 0x80, RZ ;  /* 0x0000008020207810 */ /* 0x000fc60007ffe0ff */
[----:B0-----:R-:W-:-:S05]  /*7300*/  IMAD.WIDE.U32 R2, R5, 0x2, R2 ;  /* 0x0000000205027825 */ /* 0x001fca00078e0002 */
[----:B------:R2:W-:Y:S02]  /*7310*/  STG.E.U16 desc[UR36][R2.64], R25 ;  /* 0x0000001902007986 */ /* 0x0005e4000c101524 */
.L_x_1679:
[----:B------:R-:W-:-:S13]  /*7320*/  ISETP.GE.AND P0, PT, R32, R33, PT ;  /* 0x000000212000720c */ /* 0x000fda0003f06270 */
[----:B------:R-:W-:Y:S05]  /*7330*/  @P0 BRA `(.L_x_1681) ;  /* 0x0000000000340947 */ /* 0x000fea0003800000 */
[----:B-12---:R-:W1:Y:S01]  /*7340*/  LDC.64 R2, c[0x0][0x218] ;  /* 0x00008600ff027b82 */ /* 0x006e620000000a00 */
[----:B0-----:R-:W-:Y:S01]  /*7350*/  IADD3 R5, R34, R32, RZ ;  /* 0x0000002022057210 */ /* 0x001fe20007ffe0ff */
[----:B------:R-:W-:-:S04]  /*7360*/  VIADD R32, R32, 0x80 ;  /* 0x0000008020207836 */ /* 0x000fc80000000000 */
[----:B-1----:R-:W-:-:S05]  /*7370*/  IMAD.WIDE.U32 R2, R5, 0x2, R2 ;  /* 0x0000000205027825 */ /* 0x002fca00078e0002 */
[----:B------:R1:W-:Y:S02]  /*7380*/  STG.E.U16 desc[UR36][R2.64], R23 ;  /* 0x0000001702007986 */ /* 0x0003e4000c101524 */
.L_x_1680:
[----:B------:R-:W-:-:S13]  /*7390*/  ISETP.GE.AND P0, PT, R32, R33, PT ;  /* 0x000000212000720c */ /* 0x000fda0003f06270 */
[----:B------:R-:W-:Y:S05]  /*73a0*/  @P0 BREAK B1 ;  /* 0x0000000000010942 */ /* 0x000fea0003800000 */
[----:B------:R-:W-:Y:S05]  /*73b0*/  @P0 BRA `(.L_x_1682) ;  /* 0x0000000000300947 */ /* 0x000fea0003800000 */
[----:B01----:R-:W0:Y:S01]  /*73c0*/  LDC.64 R2, c[0x0][0x218] ;  /* 0x00008600ff027b82 */ /* 0x003e220000000a00 */
[----:B------:R-:W-:Y:S02]  /*73d0*/  IADD3 R5, R34, R32, RZ ;  /* 0x0000002022057210 */ /* 0x000fe40007ffe0ff */
[----:B------:R-:W-:-:S03]  /*73e0*/  IADD3 R32, R32, 0x80, RZ ;  /* 0x0000008020207810 */ /* 0x000fc60007ffe0ff */
[----:B0-----:R-:W-:-:S05]  /*73f0*/  IMAD.WIDE.U32 R2, R5, 0x2, R2 ;  /* 0x0000000205027825 */ /* 0x001fca00078e0002 */
[----:B------:R3:W-:Y:S02]  /*7400*/  STG.E.U16 desc[UR36][R2.64], R19 ;  /* 0x0000001302007986 */ /* 0x0007e4000c101524 */
.L_x_1681:
[----:B------:R-:W-:Y:S05]  /*7410*/  BSYNC B1 ;  /* 0x0000000000017941 */ /* 0x000fea0003800000 */
.L_x_1676:
[----:B------:R-:W-:-:S13]  /*7420*/  ISETP.GE.AND P0, PT, R32, R33, PT ;  /* 0x000000212000720c */ /* 0x000fda0003f06270 */
[----:B-123--:R-:W1:Y:S01]  /*7430*/  @!P0 LDC.64 R2, c[0x0][0x218] ;  /* 0x00008600ff028b82 */ /* 0x00ee620000000a00 */
[----:B0-----:R-:W-:Y:S01]  /*7440*/  @!P0 IMAD.IADD R5, R34, 0x1, R32 ;  /* 0x0000000122058824 */ /* 0x001fe200078e0220 */
[----:B------:R-:W-:-:S03]  /*7450*/  @!P0 IADD3 R32, R32, 0x80, RZ ;  /* 0x0000008020208810 */ /* 0x000fc60007ffe0ff */
[----:B-1----:R-:W-:-:S05]  /*7460*/  @!P0 IMAD.WIDE.U32 R2, R5, 0x2, R2 ;  /* 0x0000000205028825 */ /* 0x002fca00078e0002 */
[----:B------:R2:W-:Y:S02]  /*7470*/  @!P0 STG.E.U16 desc[UR36][R2.64], R17 ;  /* 0x0000001102008986 */ /* 0x0005e4000c101524 */
.L_x_1682:
[----:B------:R-:W-:Y:S05]  /*7480*/  BSYNC B0 ;  /* 0x0000000000007941 */ /* 0x000fea0003800000 */
.L_x_1675:
[----:B------:R-:W-:-:S13]  /*7490*/  ISETP.GE.AND P0, PT, R32, R33, PT ;  /* 0x000000212000720c */ /* 0x000fda0003f06270 */
[----:B------:R-:W-:Y:S05]  /*74a0*/  @P0 EXIT ;  /* 0x000000000000094d */ /* 0x000fea0003800000 */
[----:B012---:R-:W0:Y:S01]  /*74b0*/  LDC.64 R2, c[0x0][0x218] ;  /* 0x00008600ff027b82 */ /* 0x007e220000000a00 */
[----:B------:R-:W-:-:S05]  /*74c0*/  IADD3 R5, R34, R32, RZ ;  /* 0x0000002022057210 */ /* 0x000fca0007ffe0ff */
[----:B0-----:R-:W-:-:S05]  /*74d0*/  IMAD.WIDE.U32 R2, R5, 0x2, R2 ;  /* 0x0000000205027825 */ /* 0x001fca00078e0002 */
[----:B------:R-:W-:Y:S01]  /*74e0*/  STG.E.U16 desc[UR36][R2.64], R0 ;  /* 0x0000000002007986 */ /* 0x000fe2000c101524 */
[----:B------:R-:W-:Y:S05]  /*74f0*/  EXIT ;  /* 0x000000000000794d */ /* 0x000fea0003800000 */
.L_x_1683:
        /* <DEDUP_REMOVED lines=16> */
.L_x_10815:


//--------------------- .text._ZN2at6native29vectorized_elementwise_kernelILi4EZZZNS0_29binary_cross_entropy_out_cudaERKNS_6TensorES4_RKSt8optionalIS2_ElRS2_ENKUlvE_clEvENKUlvE2_clEvEUlN3c108BFloat16ESD_E_St5arrayIPcLm3EEEEviT0_T1_ --------------------------
	.section	.text._ZN2at6native29vectorized_elementwise_kernelILi4EZZZNS0_29binary_cross_entropy_out_cudaERKNS_6TensorES4_RKSt8optionalIS2_ElRS2_ENKUlvE_clEvENKUlvE2_clEvEUlN3c108BFloat16ESD_E_St5arrayIPcLm3EEEEviT0_T1_,"ax",@progbits
	.align	128
        .global         _ZN2at6native29vectorized_elementwise_kernelILi4EZZZNS0_29binary_cross_entropy_out_cudaERKNS_6TensorES4_RKSt8optionalIS2_ElRS2_ENKUlvE_clEvENKUlvE2_clEvEUlN3c108BFloat16ESD_E_St5arrayIPcLm3EEEEviT0_T1_
        .type           _ZN2at6native29vectorized_elementwise_kernelILi4EZZZNS0_29binary_cross_entropy_out_cudaERKNS_6TensorES4_RKSt8optionalIS2_ElRS2_ENKUlvE_clEvENKUlvE2_clEvEUlN3c108BFloat16ESD_E_St5arrayIPcLm3EEEEviT0_T1_,@function
        .size           _ZN2at6native29vectorized_elementwise_kernelILi4EZZZNS0_29binary_cross_entropy_out_cudaERKNS_6TensorES4_RKSt8optionalIS2_ElRS2_ENKUlvE_clEvENKUlvE2_clEvEUlN3c108BFloat16ESD_E_St5arrayIPcLm3EEEEviT0_T1_,(.L_x_10816 - _ZN2at6native29vectorized_elementwise_kernelILi4EZZZNS0_29binary_cross_entropy_out_cudaERKNS_6TensorES4_RKSt8optionalIS2_ElRS2_ENKUlvE_clEvENKUlvE2_clEvEUlN3c108BFloat16ESD_E_St5arrayIPcLm3EEEEviT0_T1_)
        .other          _ZN2at6native29vectorized_elementwise_kernelILi4EZZZNS0_29binary_cross_entropy_out_cudaERKNS_6TensorES4_RKSt8optionalIS2_ElRS2_ENKUlvE_clEvENKUlvE2_clEvEUlN3c108BFloat16ESD_E_St5arrayIPcLm3EEEEviT0_T1_,@"STO_CUDA_ENTRY STV_DEFAULT"
_ZN2at6native29vectorized_elementwise_kernelILi4EZZZNS0_29binary_cross_entropy_out_cudaERKNS_6TensorES4_RKSt8optionalIS2_ElRS2_ENKUlvE_clEvENKUlvE2_clEvEUlN3c108BFloat16ESD_E_St5arrayIPcLm3EEEEviT0_T1_:
.text._ZN2at6native29vectorized_elementwise_kernelILi4EZZZNS0_29binary_cross_entropy_out_cudaERKNS_6TensorES4_RKSt8optionalIS2_ElRS2_ENKUlvE_clEvENKUlvE2_clEvEUlN3c108BFloat16ESD_E_St5arrayIPcLm3EEEEviT0_T1_:
        /* <DEDUP_REMOVED lines=13> */
[----:B------:R-:W3:Y:S01]  /*00d0*/  LDG.E.64 R24, desc[UR36][R2.64] ;  /* 0x0000002402187981 */ /* 0x000ee2000c1e1b00 */
[----:B--2---:R-:W-:-:S03]  /*00e0*/  IMAD.WIDE R4, R34, 0x2, R4 ;  /* 0x0000000222047825 */ /* 0x004fc600078e0204 */
[----:B------:R0:W5:Y:S01]  /*00f0*/  LDG.E.64 R22, desc[UR36][R2.64+0x400] ;  /* 0x0004002402167981 */ /* 0x000162000c1e1b00 */
[----:B------:R-:W-:-:S05]  /*0100*/  IMAD.WIDE.U32 R4, R16, 0x8, R4 ;  /* 0x0000000810047825 */ /* 0x000fca00078e0004 */
[----:B------:R0:W5:Y:S04]  /*0110*/  LDG.E.64 R26, desc[UR36][R4.64] ;  /* 0x00000024041a7981 */ /* 0x000168000c1e1b00 */
[----:B------:R0:W5:Y:S01]  /*0120*/  LDG.E.64 R18, desc[UR36][R4.64+0x400] ;  /* 0x0004002404127981 */ /* 0x000162000c1e1b00 */
        /* <DEDUP_REMOVED lines=21> */
.L_x_1686:
[----:B------:R-:W-:Y:S05]  /*0280*/  BSYNC B6 ;  /* 0x0000000000067941 */ /* 0x000fea0003800000 */
.L_x_1685:
        /* <DEDUP_REMOVED lines=21> */
.L_x_1688:
[----:B------:R-:W-:Y:S05]  /*03e0*/  BSYNC B6 ;  /* 0x0000000000067941 */ /* 0x000fea0003800000 */
.L_x_1687:
        /* <DEDUP_REMOVED lines=37> */
.L_x_1690:
[----:B------:R-:W-:Y:S05]  /*0640*/  BSYNC B0 ;  /* 0x0000000000007941 */ /* 0x000fea0003800000 */
.L_x_1689:
        /* <DEDUP_REMOVED lines=43> */
.L_x_1692:
[----:B------:R-:W-:Y:S05]  /*0900*/  BSYNC B6 ;  /* 0x0000000000067941 */ /* 0x000fea0003800000 */
.L_x_1691:
        /* <DEDUP_REMOVED lines=21> */
.L_x_1694:
[----:B------:R-:W-:Y:S05]  /*0a60*/  BSYNC B6 ;  /* 0x0000000000067941 */ /* 0x000fea0003800000 */
.L_x_1693:
        /* <DEDUP_REMOVED lines=37> */
.L_x_1696:
[----:B------:R-:W-:Y:S05]  /*0cc0*/  BSYNC B0 ;  /* 0x0000000000007941 */ /* 0x000fea0003800000 */
.L_x_1695:
        /* <DEDUP_REMOVED lines=41> */
.L_x_1698:
[----:B------:R-:W-:Y:S05]  /*0f60*/  BSYNC B6 ;  /* 0x0000000000067941 */ /* 0x000fea0003800000 */
.L_x_1697:
        /* <DEDUP_REMOVED lines=21> */
.L_x_1700:
[----:B------:R-:W-:Y:S05]  /*10c0*/  BSYNC B6 ;  /* 0x0000000000067941 */ /* 0x000fea0003800000 */
.L_x_1699:
        /* <DEDUP_REMOVED lines=37> */
.L_x_1702:
[----:B------:R-:W-:Y:S05]  /*1320*/  BSYNC B0 ;  /* 0x0000000000007941 */ /* 0x000fea0003800000 */
.L_x_1701:
        /* <DEDUP_REMOVED lines=43> */
.L_x_1704:
[----:B------:R-:W-:Y:S05]  /*15e0*/  BSYNC B6 ;  /* 0x0000000000067941 */ /* 0x000fea0003800000 */
.L_x_1703:
        /* <DEDUP_REMOVED lines=21> */
.L_x_1706:
[----:B------:R-:W-:Y:S05]  /*1740*/  BSYNC B6 ;  /* 0x0000000000067941 */ /* 0x000fea0003800000 */
.L_x_1705:
        /* <DEDUP_REMOVED lines=37> */
.L_x_1708:
[----:B------:R-:W-:Y:S05]  /*19a0*/  BSYNC B0 ;  /* 0x0000000000007941 */ /* 0x000fea0003800000 */
.L_x_1707:
        /* <DEDUP_REMOVED lines=41> */
.L_x_1710:
[----:B------:R-:W-:Y:S05]  /*1c40*/  BSYNC B6 ;  /* 0x0000000000067941 */ /* 0x000fea0003800000 */
.L_x_1709:
        /* <DEDUP_REMOVED lines=21> */
.L_x_1712:
[----:B------:R-:W-:Y:S05]  /*1da0*/  BSYNC B6 ;  /* 0x0000000000067941 */ /* 0x000fea0003800000 */
.L_x_1711:
        /* <DEDUP_REMOVED lines=37> */
.L_x_1714:
[----:B------:R-:W-:Y:S05]  /*2000*/  BSYNC B0 ;  /* 0x0000000000007941 */ /* 0x000fea0003800000 */
.L_x_1713:
        /* <DEDUP_REMOVED lines=43> */
.L_x_1716:
[----:B------:R-:W-:Y:S05]  /*22c0*/  BSYNC B6 ;  /* 0x0000000000067941 */ /* 0x000fea0003800000 */
.L_x_1715:
        /* <DEDUP_REMOVED lines=21> */
.L_x_1718:
[----:B------:R-:W-:Y:S05]  /*2420*/  BSYNC B6 ;  /* 0x0000000000067941 */ /* 0x000fea0003800000 */
.L_x_1717:
        /* <DEDUP_REMOVED lines=37> */
.L_x_1720:
[----:B------:R-:W-:Y:S05]  /*2680*/  BSYNC B0 ;  /* 0x0000000000007941 */ /* 0x000fea0003800000 */
.L_x_1719:
        /* <DEDUP_REMOVED lines=41> */
.L_x_1722:
[----:B------:R-:W-:Y:S05]  /*2920*/  BSYNC B6 ;  /* 0x0000000000067941 */ /* 0x000fea0003800000 */
.L_x_1721:
        /* <DEDUP_REMOVED lines=21> */
.L_x_1724:
[----:B------:R-:W-:Y:S05]  /*2a80*/  BSYNC B6 ;  /* 0x0000000000067941 */ /* 0x000fea0003800000 */
.L_x_1723:
        /* <DEDUP_REMOVED lines=37> */
.L_x_1726:
[----:B------:R-:W-:Y:S05]  /*2ce0*/  BSYNC B0 ;  /* 0x0000000000007941 */ /* 0x000fea0003800000 */
.L_x_1725:
        /* <DEDUP_REMOVED lines=43> */
.L_x_1728:
[----:B------:R-:W-:Y:S05]  /*2fa0*/  BSYNC B6 ;  /* 0x0000000000067941 */ /* 0x000fea0003800000 */
.L_x_1727:
        /* <DEDUP_REMOVED lines=21> */
.L_x_1730:
[----:B------:R-:W-:Y:S05]  /*3100*/  BSYNC B6 ;  /* 0x0000000000067941 */ /* 0x000fea0003800000 */
.L_x_1729:
        /* <DEDUP_REMOVED lines=37> */
.L_x_1732:
[----:B------:R-:W-:Y:S05]  /*3360*/  BSYNC B0 ;  /* 0x0000000000007941 */ /* 0x000fea0003800000 */
.L_x_1731:
        /* <DEDUP_REMOVED lines=25> */
[----:B------:R-:W-:Y:S01]  /*3500*/  F2FP.BF16.F32.PACK_AB R4, R27, R22 ;  /* 0x000000161b04723e */ /* 0x000fe200000010ff */
[----:B------:R-:W-:Y:S03]  /*3510*/  STG.E.64 desc[UR36][R34.64], R24 ;  /* 0x0000001822007986 */ /* 0x000fe6000c101b24 */
[----:B------:R-:W-:-:S05]  /*3520*/  F2FP.BF16.F32.PACK_AB R5, R5, R18 ;  /* 0x000000120505723e */ /* 0x000fca00000010ff */
[----:B------:R-:W-:Y:S01]  /*3530*/  STG.E.64 desc[UR36][R34.64+0x400], R4 ;  /* 0x0004000422007986 */ /* 0x000fe2000c101b24 */
[----:B------:R-:W-:Y:S05]  /*3540*/  EXIT ;  /* 0x000000000000794d */ /* 0x000fea0003800000 */
.L_x_1684:
        /* <DEDUP_REMOVED lines=111> */
.L_x_1736:
[----:B------:R-:W-:Y:S05]  /*3c40*/  BSYNC B6 ;  /* 0x0000000000067941 */ /* 0x000fea0003800000 */
.L_x_1735:
        /* <DEDUP_REMOVED lines=21> */
.L_x_1738:
[----:B------:R-:W-:Y:S05]  /*3da0*/  BSYNC B6 ;  /* 0x0000000000067941 */ /* 0x000fea0003800000 */
.L_x_1737:
        /* <DEDUP_REMOVED lines=37> */
.L_x_1740:
[----:B------:R-:W-:Y:S05]  /*4000*/  BSYNC B0 ;  /* 0x0000000000007941 */ /* 0x000fea0003800000 */
.L_x_1739:
        /* <DEDUP_REMOVED lines=21> */
.L_x_1734:
[----:B------:R-:W-:Y:S05]  /*4160*/  BSYNC B7 ;  /* 0x0000000000077941 */ /* 0x000fea0003800000 */
.L_x_1733:
        /* <DEDUP_REMOVED lines=26> */
.L_x_1744:
[----:B------:R-:W-:Y:S05]  /*4310*/  BSYNC B6 ;  /* 0x0000000000067941 */ /* 0x000fea0003800000 */
.L_x_1743:
        /* <DEDUP_REMOVED lines=21> */
.L_x_1746:
[----:B------:R-:W-:Y:S05]  /*4470*/  BSYNC B6 ;  /* 0x0000000000067941 */ /* 0x000fea0003800000 */
.L_x_1745:
        /* <DEDUP_REMOVED lines=37> */
.L_x_1748:
[----:B------:R-:W-:Y:S05]  /*46d0*/  BSYNC B0 ;  /* 0x0000000000007941 */ /* 0x000fea0003800000 */
.L_x_1747:
        /* <DEDUP_REMOVED lines=21> */
.L_x_1742:
[----:B------:R-:W-:Y:S05]  /*4830*/  BSYNC B7 ;  /* 0x0000000000077941 */ /* 0x000fea0003800000 */
.L_x_1741:
        /* <DEDUP_REMOVED lines=25> */
.L_x_1752:
[----:B------:R-:W-:Y:S05]  /*49d0*/  BSYNC B6 ;  /* 0x0000000000067941 */ /* 0x000fea0003800000 */
.L_x_1751:
        /* <DEDUP_REMOVED lines=21> */
.L_x_1754:
[----:B------:R-:W-:Y:S05]  /*4b30*/  BSYNC B6 ;  /* 0x0000000000067941 */ /* 0x000fea0003800000 */
.L_x_1753:
        /* <DEDUP_REMOVED lines=37> */
.L_x_1756:
[----:B------:R-:W-:Y:S05]  /*4d90*/  BSYNC B0 ;  /* 0x0000000000007941 */ /* 0x000fea0003800000 */
.L_x_1755:
        /* <DEDUP_REMOVED lines=21> */
.L_x_1750:
[----:B------:R-:W-:Y:S05]  /*4ef0*/  BSYNC B7 ;  /* 0x0000000000077941 */ /* 0x000fea0003800000 */
.L_x_1749:
        /* <DEDUP_REMOVED lines=25> */
.L_x_1760:
[----:B------:R-:W-:Y:S05]  /*5090*/  BSYNC B6 ;  /* 0x0000000000067941 */ /* 0x000fea0003800000 */
.L_x_1759:
        /* <DEDUP_REMOVED lines=21> */
.L_x_1762:
[----:B------:R-:W-:Y:S05]  /*51f0*/  BSYNC B6 ;  /* 0x0000000000067941 */ /* 0x000fea0003800000 */
.L_x_1761:
        /* <DEDUP_REMOVED lines=37> */
.L_x_1764:
[----:B------:R-:W-:Y:S05]  /*5450*/  BSYNC B0 ;  /* 0x0000000000007941 */ /* 0x000fea0003800000 */
.L_x_1763:
        /* <DEDUP_REMOVED lines=21> */
.L_x_1758:
[----:B------:R-:W-:Y:S05]  /*55b0*/  BSYNC B7 ;  /* 0x0000000000077941 */ /* 0x000fea0003800000 */
.L_x_1757:
        /* <DEDUP_REMOVED lines=25> */
.L_x_1768:
[----:B------:R-:W-:Y:S05]  /*5750*/  BSYNC B6 ;  /* 0x0000000000067941 */ /* 0x000fea0003800000 */
.L_x_1767:
        /* <DEDUP_REMOVED lines=21> */
.L_x_1770:
[----:B------:R-:W-:Y:S05]  /*58b0*/  BSYNC B6 ;  /* 0x0000000000067941 */ /* 0x000fea0003800000 */
.L_x_1769:
        /* <DEDUP_REMOVED lines=37> */
.L_x_1772:
[----:B------:R-:W-:Y:S05]  /*5b10*/  BSYNC B0 ;  /* 0x0000000000007941 */ /* 0x000fea0003800000 */
.L_x_1771:
        /* <DEDUP_REMOVED lines=21> */
.L_x_1766:
[----:B------:R-:W-:Y:S05]  /*5c70*/  BSYNC B7 ;  /* 0x0000000000077941 */ /* 0x000fea0003800000 */
.L_x_1765:
        /* <DEDUP_REMOVED lines=25> */
.L_x_1776:
[----:B------:R-:W-:Y:S05]  /*5e10*/  BSYNC B6 ;  /* 0x0000000000067941 */ /* 0x000fea0003800000 */
.L_x_1775:
        /* <DEDUP_REMOVED lines=21> */
.L_x_1778:
[----:B------:R-:W-:Y:S05]  /*5f70*/  BSYNC B6 ;  /* 0x0000000000067941 */ /* 0x000fea0003800000 */
.L_x_1777:
        /* <DEDUP_REMOVED lines=37> */
.L_x_1780:
[----:B------:R-:W-:Y:S05]  /*61d0*/  BSYNC B0 ;  /* 0x0000000000007941 */ /* 0x000fea0003800000 */
.L_x_1779:
        /* <DEDUP_REMOVED lines=21> */
.L_x_1774:
[----:B------:R-:W-:Y:S05]  /*6330*/  BSYNC B7 ;  /* 0x0000000000077941 */ /* 0x000fea0003800000 */
.L_x_1773:
        /* <DEDUP_REMOVED lines=25> */
.L_x_1784:
[----:B------:R-:W-:Y:S05]  /*64d0*/  BSYNC B6 ;  /* 0x0000000000067941 */ /* 0x000fea0003800000 */
.L_x_1783:
        /* <DEDUP_REMOVED lines=21> */
.L_x_1786:
[----:B------:R-:W-:Y:S05]  /*6630*/  BSYNC B6 ;  /* 0x0000000000067941 */ /* 0x000fea0003800000 */
.L_x_1785:
        /* <DEDUP_REMOVED lines=37> */
.L_x_1788:
[----:B------:R-:W-:Y:S05]  /*6890*/  BSYNC B0 ;  /* 0x0000000000007941 */ /* 0x000fea0003800000 */
.L_x_1787:
        /* <DEDUP_REMOVED lines=21> */
.L_x_1782:
[----:B------:R-:W-:Y:S05]  /*69f0*/  BSYNC B7 ;  /* 0x0000000000077941 */ /* 0x000fea0003800000 */
.L_x_1781:
        /* <DEDUP_REMOVED lines=25> */
.L_x_1792:
[----:B------:R-:W-:Y:S05]  /*6b90*/  BSYNC B6 ;  /* 0x0000000000067941 */ /* 0x000fea0003800000 */
.L_x_1791:
        /* <DEDUP_REMOVED lines=21> */
.L_x_1794:
[----:B------:R-:W-:Y:S05]  /*6cf0*/  BSYNC B6 ;  /* 0x0000000000067941 */ /* 0x000fea0003800000 */
.L_x_1793:
        /* <DEDUP_REMOVED lines=37> */
.L_x_1796:
[----:B------:R-:W-:Y:S05]  /*6f50*/  BSYNC B0 ;  /* 0x0000000000007941 */ /* 0x000fea0003800000 */
.L_x_1795:
        /* <DEDUP_REMOVED lines=21> */
.L_x_1790:
[----:B------:R-:W-:Y:S05]  /*70b0*/  BSYNC B7 ;  /* 0x0000000000077941 */ /* 0x000fea0003800000 */
.L_x_1789:
        /* <DEDUP_REMOVED lines=18> */
.L_x_1799:
[----:B------:R-:W-:-:S13]  /*71e0*/  ISETP.GE.AND P0, PT, R32, R33, PT ;  /* 0x000000212000720c */ /* 0x000fda0003f06270 */
[----:B------:R-:W-:Y:S05]  /*71f0*/  @P0 BRA `(.L_x_1801) ;  /* 0x0000000000300947 */ /* 0x000fea0003800000 */
[----:B-1----:R-:W1:Y:S01]  /*7200*/  LDC.64 R2, c[0x0][0x218] ;  /* 0x00008600ff027b82 */ /* 0x002e620000000a00 */
[----:B0-----:R-:W-:Y:S02]  /*7210*/  IADD3 R5, R34, R32, RZ ;  /* 0x0000002022057210 */ /* 0x001fe40007ffe0ff */
[----:B------:R-:W-:-:S03]  /*7220*/  IADD3 R32, R32, 0x80, RZ ;  /* 0x0000008020207810 */ /* 0x000fc60007ffe0ff */
[----:B-1----:R-:W-:-:S05]  /*7230*/  IMAD.WIDE.U32 R2, R5, 0x2, R2 ;  /* 0x0000000205027825 */ /* 0x002fca00078e0002 */
[----:B------:R0:W-:Y:S02]  /*7240*/  STG.E.U16 desc[UR36][R2.64], R27 ;  /* 0x0000001b02007986 */ /* 0x0001e4000c101524 */
.L_x_1800:
[----:B------:R-:W-:-:S13]  /*7250*/  ISETP.GE.AND P0, PT, R32, R33, PT ;  /* 0x000000212000720c */ /* 0x000fda0003f06270 */
[----:B------:R-:W-:Y:S05]  /*7260*/  @P0 BRA `(.L_x_1802) ;  /* 0x0000000000300947 */ /* 0x000fea0003800000 */
[----:B0-----:R-:W0:Y:S01]  /*7270*/  LDC.64 R2, c[0x0][0x218] ;  /* 0x00008600ff027b82 */ /* 0x001e220000000a00 */
[----:B------:R-:W-:Y:S01]  /*7280*/  IMAD.IADD R5, R34, 0x1, R32 ;  /* 0x0000000122057824 */ /* 0x000fe200078e0220 */
[----:B------:R-:W-:-:S03]  /*7290*/  IADD3 R32, R32, 0x80, RZ ;  /* 0x0000008020207810 */ /* 0x000fc60007ffe0ff */
[----:B0-----:R-:W-:-:S05]  /*72a0*/  IMAD.WIDE.U32 R2, R5, 0x2, R2 ;  /* 0x0000000205027825 */ /* 0x001fca00078e0002 */
[----:B------:R2:W-:Y:S02]  /*72b0*/  STG.E.U16 desc[UR36][R2.64], R25 ;  /* 0x0000001902007986 */ /* 0x0005e4000c101524 */
.L_x_1801:
[----:B------:R-:W-:-:S13]  /*72c0*/  ISETP.GE.AND P0, PT, R32, R33, PT ;  /* 0x000000212000720c */ /* 0x000fda0003f06270 */
[----:B------:R-:W-:Y:S05]  /*72d0*/  @P0 BRA `(.L_x_1803) ;  /* 0x0000000000340947 */ /* 0x000fea0003800000 */
[----:B-12---:R-:W1:Y:S01]  /*72e0*/  LDC.64 R2, c[0x0][0x218] ;  /* 0x00008600ff027b82 */ /* 0x006e620000000a00 */
[----:B0-----:R-:W-:Y:S01]  /*72f0*/  IADD3 R5, R34, R32, RZ ;  /* 0x0000002022057210 */ /* 0x001fe20007ffe0ff */
[----:B------:R-:W-:-:S04]  /*7300*/  VIADD R32, R32, 0x80 ;  /* 0x0000008020207836 */ /* 0x000fc80000000000 */
[----:B-1----:R-:W-:-:S05]  /*7310*/  IMAD.WIDE.U32 R2, R5, 0x2, R2 ;  /* 0x0000000205027825 */ /* 0x002fca00078e0002 */
[----:B------:R1:W-:Y:S02]  /*7320*/  STG.E.U16 desc[UR36][R2.64], R23 ;  /* 0x0000001702007986 */ /* 0x0003e4000c101524 */
.L_x_1802:
        /* <DEDUP_REMOVED lines=8> */
.L_x_1803:
[----:B------:R-:W-:Y:S05]  /*73b0*/  BSYNC B1 ;  /* 0x0000000000017941 */ /* 0x000fea0003800000 */
.L_x_1798:
[----:B------:R-:W-:-:S13]  /*73c0*/  ISETP.GE.AND P0, PT, R32, R33, PT ;  /* 0x000000212000720c */ /* 0x000fda0003f06270 */
[----:B-123--:R-:W1:Y:S01]  /*73d0*/  @!P0 LDC.64 R2, c[0x0][0x218] ;  /* 0x00008600ff028b82 */ /* 0x00ee620000000a00 */
[----:B0-----:R-:W-:Y:S01]  /*73e0*/  @!P0 IMAD.IADD R5, R34, 0x1, R32 ;  /* 0x0000000122058824 */ /* 0x001fe200078e0220 */
[----:B------:R-:W-:-:S03]  /*73f0*/  @!P0 IADD3 R32, R32, 0x80, RZ ;  /* 0x0000008020208810 */ /* 0x000fc60007ffe0ff */
[----:B-1----:R-:W-:-:S05]  /*7400*/  @!P0 IMAD.WIDE.U32 R2, R5, 0x2, R2 ;  /* 0x0000000205028825 */ /* 0x002fca00078e0002 */
[----:B------:R2:W-:Y:S02]  /*7410*/  @!P0 STG.E.U16 desc[UR36][R2.64], R17 ;  /* 0x0000001102008986 */ /* 0x0005e4000c101524 */
.L_x_1804:
[----:B------:R-:W-:Y:S05]  /*7420*/  BSYNC B0 ;  /* 0x0000000000007941 */ /* 0x000fea0003800000 */
.L_x_1797:
[----:B------:R-:W-:-:S13]  /*7430*/  ISETP.GE.AND P0, PT, R32, R33, PT ;  /* 0x000000212000720c */ /* 0x000fda0003f06270 */
[----:B------:R-:W-:Y:S05]  /*7440*/  @P0 EXIT ;  /* 0x000000000000094d */ /* 0x000fea0003800000 */
[----:B012---:R-:W0:Y:S01]  /*7450*/  LDC.64 R2, c[0x0][0x218] ;  /* 0x00008600ff027b82 */ /* 0x007e220000000a00 */
[----:B------:R-:W-:-:S05]  /*7460*/  IADD3 R5, R34, R32, RZ ;  /* 0x0000002022057210 */ /* 0x000fca0007ffe0ff */
[----:B0-----:R-:W-:-:S05]  /*7470*/  IMAD.WIDE.U32 R2, R5, 0x2, R2 ;  /* 0x0000000205027825 */ /* 0x001fca00078e0002 */
[----:B------:R-:W-:Y:S01]  /*7480*/  STG.E.U16 desc[UR36][R2.64], R0 ;  /* 0x0000000002007986 */ /* 0x000fe2000c101524 */
[----:B------:R-:W-:Y:S05]  /*7490*/  EXIT ;  /* 0x000000000000794d */ /* 0x000fea0003800000 */
.L_x_1805:
        /* <DEDUP_REMOVED lines=14> */
.L_x_10816:


//--------------------- .text._ZN2at6native29vectorized_elementwise_kernelILi8EZZZNS0_29binary_cross_entropy_out_cudaERKNS_6TensorES4_RKSt8optionalIS2_ElRS2_ENKUlvE_clEvENKUlvE2_clEvEUlN3c108BFloat16ESD_E_St5arrayIPcLm3EEEEviT0_T1_ --------------------------
	.section	.text._ZN2at6native29vectorized_elementwise_kernelILi8EZZZNS0_29binary_cross_entropy_out_cudaERKNS_6TensorES4_RKSt8optionalIS2_ElRS2_ENKUlvE_clEvENKUlvE2_clEvEUlN3c108BFloat16ESD_E_St5arrayIPcLm3EEEEviT0_T1_,"ax",@progbits
	.align	128
        .global         _ZN2at6native29vectorized_elementwise_kernelILi8EZZZNS0_29binary_cross_entropy_out_cudaERKNS_6TensorES4_RKSt8optionalIS2_ElRS2_ENKUlvE_clEvENKUlvE2_clEvEUlN3c108BFloat16ESD_E_St5arrayIPcLm3EEEEviT0_T1_
        .type           _ZN2at6native29vectorized_elementwise_kernelILi8EZZZNS0_29binary_cross_entropy_out_cudaERKNS_6TensorES4_RKSt8optionalIS2_ElRS2_ENKUlvE_clEvENKUlvE2_clEvEUlN3c108BFloat16ESD_E_St5arrayIPcLm3EEEEviT0_T1_,@function
        .size           _ZN2at6native29vectorized_elementwise_kernelILi8EZZZNS0_29binary_cross_entropy_out_cudaERKNS_6TensorES4_RKSt8optionalIS2_ElRS2_ENKUlvE_clEvENKUlvE2_clEvEUlN3c108BFloat16ESD_E_St5arrayIPcLm3EEEEviT0_T1_,(.L_x_10817 - _ZN2at6native29vectorized_elementwise_kernelILi8EZZZNS0_29binary_cross_entropy_out_cudaERKNS_6TensorES4_RKSt8optionalIS2_ElRS2_ENKUlvE_clEvENKUlvE2_clEvEUlN3c108BFloat16ESD_E_St5arrayIPcLm3EEEEviT0_T1_)
        .other          _ZN2at6native29vectorized_elementwise_kernelILi8EZZZNS0_29binary_cross_entropy_out_cudaERKNS_6TensorES4_RKSt8optionalIS2_ElRS2_ENKUlvE_clEvENKUlvE2_clEvEUlN3c108BFloat16ESD_E_St5arrayIPcLm3EEEEviT0_T1_,@"STO_CUDA_ENTRY STV_DEFAULT"
_ZN2at6native29vectorized_elementwise_kernelILi8EZZZNS0_29binary_cross_entropy_out_cudaERKNS_6TensorES4_RKSt8optionalIS2_ElRS2_ENKUlvE_clEvENKUlvE2_clEvEUlN3c108BFloat16ESD_E_St5arrayIPcLm3EEEEviT0_T1_:
.text._ZN2at6native29vectorized_elementwise_kernelILi8EZZZNS0_29binary_cross_entropy_out_cudaERKNS_6TensorES4_RKSt8optionalIS2_ElRS2_ENKUlvE_clEvENKUlvE2_clEvEUlN3c108BFloat16ESD_E_St5arrayIPcLm3EEEEviT0_T1_:
        /* <DEDUP_REMOVED lines=13> */
[----:B------:R-:W3:Y:S01]  /*00d0*/  LDG.E.128 R24, desc[UR36][R2.64] ;  /* 0x0000002402187981 */ /* 0x000ee2000c1e1d00 */
[----:B--2---:R-:W-:-:S04]  /*00e0*/  IMAD.WIDE R4, R34, 0x2, R4 ;  /* 0x0000000222047825 */ /* 0x004fc800078e0204 */
[----:B------:R-:W-:-:S05]  /*00f0*/  IMAD.WIDE.U32 R4, R22, 0x10, R4 ;  /* 0x0000001016047825 */ /* 0x000fca00078e0004 */
[----:B------:R0:W5:Y:S01]  /*0100*/  LDG.E.128 R16, desc[UR36][R4.64] ;  /* 0x0000002404107981 */ /* 0x000162000c1e1d00 */
        /* <DEDUP_REMOVED lines=21> */
.L_x_1808:
[----:B------:R-:W-:Y:S05]  /*0260*/  BSYNC B6 ;  /* 0x0000000000067941 */ /* 0x000fea0003800000 */
.L_x_1807:
        /* <DEDUP_REMOVED lines=21> */
.L_x_1810:
[----:B------:R-:W-:Y:S05]  /*03c0*/  BSYNC B6 ;  /* 0x0000000000067941 */ /* 0x000fea0003800000 */
.L_x_1809:
        /* <DEDUP_REMOVED lines=37> */
.L_x_1812:
[----:B------:R-:W-:Y:S05]  /*0620*/  BSYNC B0 ;  /* 0x0000000000007941 */ /* 0x000fea0003800000 */
.L_x_1811:
        /* <DEDUP_REMOVED lines=43> */
.L_x_1814:
[----:B------:R-:W-:Y:S05]  /*08e0*/  BSYNC B6 ;  /* 0x0000000000067941 */ /* 0x000fea0003800000 */
.L_x_1813:
        /* <DEDUP_REMOVED lines=21> */
.L_x_1816:
[----:B------:R-:W-:Y:S05]  /*0a40*/  BSYNC B6 ;  /* 0x0000000000067941 */ /* 0x000fea0003800000 */
.L_x_1815:
        /* <DEDUP_REMOVED lines=37> */
.L_x_1818:
[----:B------:R-:W-:Y:S05]  /*0ca0*/  BSYNC B0 ;  /* 0x0000000000007941 */ /* 0x000fea0003800000 */
.L_x_1817:
        /* <DEDUP_REMOVED lines=41> */
.L_x_1820:
[----:B------:R-:W-:Y:S05]  /*0f40*/  BSYNC B6 ;  /* 0x0000000000067941 */ /* 0x000fea0003800000 */
.L_x_1819:
        /* <DEDUP_REMOVED lines=21> */
.L_x_1822:
[----:B------:R-:W-:Y:S05]  /*10a0*/  BSYNC B6 ;  /* 0x0000000000067941 */ /* 0x000fea0003800000 */
.L_x_1821:
        /* <DEDUP_REMOVED lines=37> */
.L_x_1824:
[----:B------:R-:W-:Y:S05]  /*1300*/  BSYNC B0 ;  /* 0x0000000000007941 */ /* 0x000fea0003800000 */
.L_x_1823:
        /* <DEDUP_REMOVED lines=43> */
.L_x_1826:
[----:B------:R-:W-:Y:S05]  /*15c0*/  BSYNC B6 ;  /* 0x0000000000067941 */ /* 0x000fea0003800000 */
.L_x_1825:
        /* <DEDUP_REMOVED lines=21> */
.L_x_1828:
[----:B------:R-:W-:Y:S05]  /*1720*/  BSYNC B6 ;  /* 0x0000000000067941 */ /* 0x000fea0003800000 */
.L_x_1827:
        /* <DEDUP_REMOVED lines=37> */
.L_x_1830:
[----:B------:R-:W-:Y:S05]  /*1980*/  BSYNC B0 ;  /* 0x0000000000007941 */ /* 0x000fea0003800000 */
.L_x_1829:
        /* <DEDUP_REMOVED lines=41> */
.L_x_1832:
[----:B------:R-:W-:Y:S05]  /*1c20*/  BSYNC B6 ;  /* 0x0000000000067941 */ /* 0x000fea0003800000 */
.L_x_1831:
        /* <DEDUP_REMOVED lines=21> */
.L_x_1834:
[----:B------:R-:W-:Y:S05]  /*1d80*/  BSYNC B6 ;  /* 0x0000000000067941 */ /* 0x000fea0003800000 */
.L_x_1833:
        /* <DEDUP_REMOVED lines=37> */
.L_x_1836:
[----:B------:R-:W-:Y:S05]  /*1fe0*/  BSYNC B0 ;  /* 0x0000000000007941 */ /* 0x000fea0003800000 */
.L_x_1835:
        /* <DEDUP_REMOVED lines=43> */
.L_x_1838:
[----:B------:R-:W-:Y:S05]  /*22a0*/  BSYNC B6 ;  /* 0x0000000000067941 */ /* 0x000fea0003800000 */
.L_x_1837:
        /* <DEDUP_REMOVED lines=21> */
.L_x_1840:
[----:B------:R-:W-:Y:S05]  /*2400*/  BSYNC B6 ;  /* 0x0000000000067941 */ /* 0x000fea0003800000 */
.L_x_1839:
        /* <DEDUP_REMOVED lines=37> */
.L_x_1842:
[----:B------:R-:W-:Y:S05]  /*2660*/  BSYNC B0 ;  /* 0x0000000000007941 */ /* 0x000fea0003800000 */
.L_x_1841:
        /* <DEDUP_REMOVED lines=41> */
.L_x_1844:
[----:B------:R-:W-:Y:S05]  /*2900*/  BSYNC B6 ;  /* 0x0000000000067941 */ /* 0x000fea0003800000 */
.L_x_1843:
        /* <DEDUP_REMOVED lines=21> */
.L_x_1846:
[----:B------:R-:W-:Y:S05]  /*2a60*/  BSYNC B6 ;  /* 0x0000000000067941 */ /* 0x000fea0003800000 */
.L_x_1845:
        /* <DEDUP_REMOVED lines=37> */
.L_x_1848:
[----:B------:R-:W-:Y:S05]  /*2cc0*/  BSYNC B0 ;  /* 0x0000000000007941 */ /* 0x000fea0003800000 */
.L_x_1847:
        /* <DEDUP_REMOVED lines=43> */
.L_x_1850:
[----:B------:R-:W-:Y:S05]  /*2f80*/  BSYNC B6 ;  /* 0x0000000000067941 */ /* 0x000fea0003800000 */
.L_x_1849:
        /* <DEDUP_REMOVED lines=21> */
.L_x_1852:
[----:B------:R-:W-:Y:S05]  /*30e0*/  BSYNC B6 ;  /* 0x0000000000067941 */ /* 0x000fea0003800000 */
.L_x_1851:
        /* <DEDUP_REMOVED lines=37> */
.L_x_1854:
[----:B------:R-:W-:Y:S05]  /*3340*/  BSYNC B0 ;  /* 0x0000000000007941 */ /* 0x000fea0003800000 */
.L_x_1853:
        /* <DEDUP_REMOVED lines=25> */
[----:B------:R-:W-:-:S05]  /*34e0*/  FADD.FTZ R5, R4, -R5 ;  /* 0x8000000504057221 */ /* 0x000fca0000010000 */
[----:B------:R-:W-:-:S05]  /*34f0*/  F2FP.BF16.F32.PACK_AB R19, R5, R26 ;  /* 0x0000001a0513723e */ /* 0x000fca00000010ff */
[----:B------:R-:W-:Y:S01]  /*3500*/  STG.E.128 desc[UR36][R34.64], R16 ;  /* 0x0000001022007986 */ /* 0x000fe2000c101d24 */
[----:B------:R-:W-:Y:S05]  /*3510*/  EXIT ;  /* 0x000000000000794d */ /* 0x000fea0003800000 */
.L_x_1806:
        /* <DEDUP_REMOVED lines=111> */
.L_x_1858:
[----:B------:R-:W-:Y:S05]  /*3c10*/  BSYNC B6 ;  /* 0x0000000000067941 */ /* 0x000fea0003800000 */
.L_x_1857:
        /* <DEDUP_REMOVED lines=21> */
.L_x_1860:
[----:B------:R-:W-:Y:S05]  /*3d70*/  BSYNC B6 ;  /* 0x0000000000067941 */ /* 0x000fea0003800000 */
.L_x_1859:
        /* <DEDUP_REMOVED lines=37> */
.L_x_1862:
[----:B------:R-:W-:Y:S05]  /*3fd0*/  BSYNC B0 ;  /* 0x0000000000007941 */ /* 0x000fea0003800000 */
.L_x_1861:
        /* <DEDUP_REMOVED lines=21> */
.L_x_1856:
[----:B------:R-:W-:Y:S05]  /*4130*/  BSYNC B7 ;  /* 0x0000000000077941 */ /* 0x000fea0003800000 */
.L_x_1855:
        /* <DEDUP_REMOVED lines=26> */
.L_x_1866:
[----:B------:R-:W-:Y:S05]  /*42e0*/  BSYNC B6 ;  /* 0x0000000000067941 */ /* 0x000fea0003800000 */
.L_x_1865:
        /* <DEDUP_REMOVED lines=21> */
.L_x_1868:
[----:B------:R-:W-:Y:S05]  /*4440*/  BSYNC B6 ;  /* 0x0000000000067941 */ /* 0x000fea0003800000 */
.L_x_1867:
        /* <DEDUP_REMOVED lines=37> */
.L_x_1870:
[----:B------:R-:W-:Y:S05]  /*46a0*/  BSYNC B0 ;  /* 0x0000000000007941 */ /* 0x000fea0003800000 */
.L_x_1869:
        /* <DEDUP_REMOVED lines=21> */
.L_x_1864:
[----:B------:R-:W-:Y:S05]  /*4800*/  BSYNC B7 ;  /* 0x0000000000077941 */ /* 0x000fea0003800000 */
.L_x_1863:
        /* <DEDUP_REMOVED lines=25> */
.L_x_1874:
[----:B------:R-:W-:Y:S05]  /*49a0*/  BSYNC B6 ;  /* 0x0000000000067941 */ /* 0x000fea0003800000 */
.L_x_1873:
        /* <DEDUP_REMOVED lines=21> */
.L_x_1876:
[----:B------:R-:W-:Y:S05]  /*4b00*/  BSYNC B6 ;  /* 0x0000000000067941 */ /* 0x000fea0003800000 */
.L_x_1875:
        /* <DEDUP_REMOVED lines=37> */
.L_x_1878:
[----:B------:R-:W-:Y:S05]  /*4d60*/  BSYNC B0 ;  /* 0x0000000000007941 */ /* 0x000fea0003800000 */
.L_x_1877:
        /* <DEDUP_REMOVED lines=21> */
.L_x_1872:
[----:B------:R-:W-:Y:S05]  /*4ec0*/  BSYNC B7 ;  /* 0x0000000000077941 */ /* 0x000fea0003800000 */
.L_x_1871:
        /* <DEDUP_REMOVED lines=25> */
.L_x_1882:
[----:B------:R-:W-:Y:S05]  /*5060*/  BSYNC B6 ;  /* 0x0000000000067941 */ /* 0x000fea0003800000 */
.L_x_1881:
        /* <DEDUP_REMOVED lines=21> */
.L_x_1884:
[----:B------:R-:W-:Y:S05]  /*51c0*/  BSYNC B6 ;  /* 0x0000000000067941 */ /* 0x000fea0003800000 */
.L_x_1883:
        /* <DEDUP_REMOVED lines=37> */
.L_x_1886:
[----:B------:R-:W-:Y:S05]  /*5420*/  BSYNC B0 ;  /* 0x0000000000007941 */ /* 0x000fea0003800000 */
.L_x_1885:
        /* <DEDUP_REMOVED lines=21> */
.L_x_1880:
[----:B------:R-:W-:Y:S05]  /*5580*/  BSYNC B7 ;  /* 0x0000000000077941 */ /* 0x000fea0003800000 */
.L_x_1879:
        /* <DEDUP_REMOVED lines=25> */
.L_x_1890:
[----:B------:R-:W-:Y:S05]  /*5720*/  BSYNC B6 ;  /* 0x0000000000067941 */ /* 0x000fea0003800000 */
.L_x_1889:
        /* <DEDUP_REMOVED lines=21> */
.L_x_1892:
[----:B------:R-:W-:Y:S05]  /*5880*/  BSYNC B6 ;  /* 0x0000000000067941 */ /* 0x000fea0003800000 */
.L_x_1891:
        /* <DEDUP_REMOVED lines=37> */
.L_x_1894:
[----:B------:R-:W-:Y:S05]  /*5ae0*/  BSYNC B0 ;  /* 0x0000000000007941 */ /* 0x000fea0003800000 */
.L_x_1893:
        /* <DEDUP_REMOVED lines=21> */
.L_x_1888:
[----:B------:R-:W-:Y:S05]  /*5c40*/  BSYNC B7 ;  /* 0x0000000000077941 */ /* 0x000fea0003800000 */
.L_x_1887:
        /* <DEDUP_REMOVED lines=25> */
.L_x_1898:
[----:B------:R-:W-:Y:S05]  /*5de0*/  BSYNC B6 ;  /* 0x0000000000067941 */ /* 0x000fea0003800000 */
.L_x_1897:
        /* <DEDUP_REMOVED lines=21> */
.L_x_1900:
[----:B------:R-:W-:Y:S05]  /*5f40*/  BSYNC B6 ;  /* 0x0000000000067941 */ /* 0x000fea0003800000 */
.L_x_1899:
        /* <DEDUP_REMOVED lines=37> */
.L_x_1902:
[----:B------:R-:W-:Y:S05]  /*61a0*/  BSYNC B0 ;  /* 0x0000000000007941 */ /* 0x000fea0003800000 */
.L_x_1901:
        /* <DEDUP_REMOVED lines=21> */
.L_x_1896:
[----:B------:R-:W-:Y:S05]  /*6300*/  BSYNC B7 ;  /* 0x0000000000077941 */ /* 0x000fea0003800000 */
.L_x_1895:
        /* <DEDUP_REMOVED lines=25> */
.L_x_1906:
[----:B------:R-:W-:Y:S05]  /*64a0*/  BSYNC B6 ;  /* 0x0000000000067941 */ /* 0x000fea0003800000 */
.L_x_1905:
        /* <DEDUP_REMOVED lines=21> */
.L_x_1908:
[----:B------:R-:W-:Y:S05]  /*6600*/  BSYNC B6 ;  /* 0x0000000000067941 */ /* 0x000fea0003800000 */
.L_x_1907:
        /* <DEDUP_REMOVED lines=37> */
.L_x_1910:
[----:B------:R-:W-:Y:S05]  /*6860*/  BSYNC B0 ;  /* 0x0000000000007941 */ /* 0x000fea0003800000 */
.L_x_1909:
        /* <DEDUP_REMOVED lines=21> */
.L_x_1904:
[----:B------:R-:W-:Y:S05]  /*69c0*/  BSYNC B7 ;  /* 0x0000000000077941 */ /* 0x000fea0003800000 */
.L_x_1903:
        /* <DEDUP_REMOVED lines=25> */
.L_x_1914:
[----:B------:R-:W-:Y:S05]  /*6b60*/  BSYNC B6 ;  /* 0x0000000000067941 */ /* 0x000fea0003800000 */
.L_x_1913:
        /* <DEDUP_REMOVED lines=21> */
.L_x_1916:
[----:B------:R-:W-:Y:S05]  /*6cc0*/  BSYNC B6 ;  /* 0x0000000000067941 */ /* 0x000fea0003800000 */
.L_x_1915:
        /* <DEDUP_REMOVED lines=37> */
.L_x_1918:
[----:B------:R-:W-:Y:S05]  /*6f20*/  BSYNC B0 ;  /* 0x0000000000007941 */ /* 0x000fea0003800000 */
.L_x_1917:
        /* <DEDUP_REMOVED lines=21> */
.L_x_1912:
[----:B------:R-:W-:Y:S05]  /*7080*/  BSYNC B7 ;  /* 0x0000000000077941 */ /* 0x000fea0003800000 */
.L_x_1911:
        /* <DEDUP_REMOVED lines=18> */
.L_x_1921:
[----:B------:R-:W-:-:S13]  /*71b0*/  ISETP.GE.AND P0, PT, R32, R33, PT ;  /* 0x000000212000720c */ /* 0x000fda0003f06270 */
[----:B------:R-:W-:Y:S05]  /*71c0*/  @P0 BRA `(.L_x_1923) ;  /* 0x0000000000300947 */ /* 0x000fea0003800000 */
[----:B-1----:R-:W1:Y:S01]  /*71d0*/  LDC.64 R2, c[0x0][0x218] ;  /* 0x00008600ff027b82 */ /* 0x002e620000000a00 */
[----:B0-----:R-:W-:Y:S02]  /*71e0*/  IADD3 R5, R34, R32, RZ ;  /* 0x0000002022057210 */ /* 0x001fe40007ffe0ff */
[----:B------:R-:W-:-:S03]  /*71f0*/  IADD3 R32, R32, 0x80, RZ ;  /* 0x0000008020207810 */ /* 0x000fc60007ffe0ff */
[----:B-1----:R-:W-:-:S05]  /*7200*/  IMAD.WIDE.U32 R2, R5, 0x2, R2 ;  /* 0x0000000205027825 */ /* 0x002fca00078e0002 */
[----:B------:R0:W-:Y:S02]  /*7210*/  STG.E.U16 desc[UR36][R2.64], R27 ;  /* 0x0000001b02007986 */ /* 0x0001e4000c101524 */
.L_x_1922:
[----:B------:R-:W-:-:S13]  /*7220*/  ISETP.GE.AND P0, PT, R32, R33, PT ;  /* 0x000000212000720c */ /* 0x000fda0003f06270 */
[----:B------:R-:W-:Y:S05]  /*7230*/  @P0 BRA `(.L_x_1924) ;  /* 0x0000000000300947 */ /* 0x000fea0003800000 */
[----:B0-----:R-:W0:Y:S01]  /*7240*/  LDC.64 R2, c[0x0][0x218] ;  /* 0x00008600ff027b82 */ /* 0x001e220000000a00 */
[----:B------:R-:W-:Y:S01]  /*7250*/  IMAD.IADD R5, R34, 0x1, R32 ;  /* 0x0000000122057824 */ /* 0x000fe200078e0220 */
[----:B------:R-:W-:-:S03]  /*7260*/  IADD3 R32, R32, 0x80, RZ ;  /* 0x0000008020207810 */ /* 0x000fc60007ffe0ff */
[----:B0-----:R-:W-:-:S05]  /*7270*/  IMAD.WIDE.U32 R2, R5, 0x2, R2 ;  /* 0x0000000205027825 */ /* 0x001fca00078e0002 */
[----:B------:R2:W-:Y:S02]  /*7280*/  STG.E.U16 desc[UR36][R2.64], R25 ;  /* 0x0000001902007986 */ /* 0x0005e4000c101524 */
.L_x_1923:
[----:B------:R-:W-:-:S13]  /*7290*/  ISETP.GE.AND P0, PT, R32, R33, PT ;  /* 0x000000212000720c */ /* 0x000fda0003f06270 */
[----:B------:R-:W-:Y:S05]  /*72a0*/  @P0 BRA `(.L_x_1925) ;  /* 0x0000000000340947 */ /* 0x000fea0003800000 */
[----:B-12---:R-:W1:Y:S01]  /*72b0*/  LDC.64 R2, c[0x0][0x218] ;  /* 0x00008600ff027b82 */ /* 0x006e620000000a00 */
[----:B0-----:R-:W-:Y:S01]  /*72c0*/  IADD3 R5, R34, R32, RZ ;  /* 0x0000002022057210 */ /* 0x001fe20007ffe0ff */
[----:B------:R-:W-:-:S04]  /*72d0*/  VIADD R32, R32, 0x80 ;  /* 0x0000008020207836 */ /* 0x000fc80000000000 */
[----:B-1----:R-:W-:-:S05]  /*72e0*/  IMAD.WIDE.U32 R2, R5, 0x2, R2 ;  /* 0x0000000205027825 */ /* 0x002fca00078e0002 */
[----:B------:R1:W-:Y:S02]  /*72f0*/  STG.E.U16 desc[UR36][R2.64], R23 ;  /* 0x0000001702007986 */ /* 0x0003e4000c101524 */
.L_x_1924:
        /* <DEDUP_REMOVED lines=8> */
.L_x_1925:
[----:B------:R-:W-:Y:S05]  /*7380*/  BSYNC B1 ;  /* 0x0000000000017941 */ /* 0x000fea0003800000 */
.L_x_1920:
[----:B------:R-:W-:-:S13]  /*7390*/  ISETP.GE.AND P0, PT, R32, R33, PT ;  /* 0x000000212000720c */ /* 0x000fda0003f06270 */
[----:B-123--:R-:W1:Y:S01]  /*73a0*/  @!P0 LDC.64 R2, c[0x0][0x218] ;  /* 0x00008600ff028b82 */ /* 0x00ee620000000a00 */
[----:B0-----:R-:W-:Y:S01]  /*73b0*/  @!P0 IMAD.IADD R5, R34, 0x1, R32 ;  /* 0x0000000122058824 */ /* 0x001fe200078e0220 */
[----:B------:R-:W-:-:S03]  /*73c0*/  @!P0 IADD3 R32, R32, 0x80, RZ ;  /* 0x0000008020208810 */ /* 0x000fc60007ffe0ff */
[----:B-1----:R-:W-:-:S05]  /*73d0*/  @!P0 IMAD.WIDE.U32 R2, R5, 0x2, R2 ;  /* 0x0000000205028825 */ /* 0x002fca00078e0002 */
[----:B------:R2:W-:Y:S02]  /*73e0*/  @!P0 STG.E.U16 desc[UR36][R2.64], R17 ;  /* 0x0000001102008986 */ /* 0x0005e4000c101524 */
.L_x_1926:
[----:B------:R-:W-:Y:S05]  /*73f0*/  BSYNC B0 ;  /* 0x0000000000007941 */ /* 0x000fea0003800000 */
.L_x_1919:
[----:B------:R-:W-:-:S13]  /*7400*/  ISETP.GE.AND P0, PT, R32, R33, PT ;  /* 0x000000212000720c */ /* 0x000fda0003f06270 */
[----:B------:R-:W-:Y:S05]  /*7410*/  @P0 EXIT ;  /* 0x000000000000094d */ /* 0x000fea0003800000 */
[----:B012---:R-:W0:Y:S01]  /*7420*/  LDC.64 R2, c[0x0][0x218] ;  /* 0x00008600ff027b82 */ /* 0x007e220000000a00 */
[----:B------:R-:W-:-:S05]  /*7430*/  IADD3 R5, R34, R32, RZ ;  /* 0x0000002022057210 */ /* 0x000fca0007ffe0ff */
[----:B0-----:R-:W-:-:S05]  /*7440*/  IMAD.WIDE.U32 R2, R5, 0x2, R2 ;  /* 0x0000000205027825 */ /* 0x001fca00078e0002 */
[----:B------:R-:W-:Y:S01]  /*7450*/  STG.E.U16 desc[UR36][R2.64], R0 ;  /* 0x0000000002007986 */ /* 0x000fe2000c101524 */
[----:B------:R-:W-:Y:S05]  /*7460*/  EXIT ;  /* 0x000000000000794d */ /* 0x000fea0003800000 */
.L_x_1927:
        /* <DEDUP_REMOVED lines=9> */
.L_x_10817:


//--------------------- .text._ZN2at6native18elementwise_kernelILi128ELi4EZNS0_15gpu_kernel_implIZZZNS0_29binary_cross_entropy_out_cudaERKNS_6TensorES5_RKSt8optionalIS3_ElRS3_ENKUlvE_clEvENKUlvE1_clEvEUlN3c104HalfESE_E_EEvRNS_18TensorIteratorBaseERKT_EUliE_EEviT1_ --------------------------
	.section	.text._ZN2at6native18elementwise_kernelILi128ELi4EZNS0_15gpu_kernel_implIZZZNS0_29binary_cross_entropy_out_cudaERKNS_6TensorES5_RKSt8optionalIS3_ElRS3_ENKUlvE_clEvENKUlvE1_clEvEUlN3c104HalfESE_E_EEvRNS_18TensorIteratorBaseERKT_EUliE_EEviT1_,"ax",@progbits
	.align	128
        .global         _ZN2at6native18elementwise_kernelILi128ELi4EZNS0_15gpu_kernel_implIZZZNS0_29binary_cross_entropy_out_cudaERKNS_6TensorES5_RKSt8optionalIS3_ElRS3_ENKUlvE_clEvENKUlvE1_clEvEUlN3c104HalfESE_E_EEvRNS_18TensorIteratorBaseERKT_EUliE_EEviT1_
        .type           _ZN2at6native18elementwise_kernelILi128ELi4EZNS0_15gpu_kernel_implIZZZNS0_29binary_cross_entropy_out_cudaERKNS_6TensorES5_RKSt8optionalIS3_ElRS3_ENKUlvE_clEvENKUlvE1_clEvEUlN3c104HalfESE_E_EEvRNS_18TensorIteratorBaseERKT_EUliE_EEviT1_,@function
        .size           _ZN2at6native18elementwise_kernelILi128ELi4EZNS0_15gpu_kernel_implIZZZNS0_29binary_cross_entropy_out_cudaERKNS_6TensorES5_RKSt8optionalIS3_ElRS3_ENKUlvE_clEvENKUlvE1_clEvEUlN3c104HalfESE_E_EEvRNS_18TensorIteratorBaseERKT_EUliE_EEviT1_,(.L_x_10818 - _ZN2at6native18elementwise_kernelILi128ELi4EZNS0_15gpu_kernel_implIZZZNS0_29binary_cross_entropy_out_cudaERKNS_6TensorES5_RKSt8optionalIS3_ElRS3_ENKUlvE_clEvENKUlvE1_clEvEUlN3c104HalfESE_E_EEvRNS_18TensorIteratorBaseERKT_EUliE_EEviT1_)
        .other          _ZN2at6native18elementwise_kernelILi128ELi4EZNS0_15gpu_kernel_implIZZZNS0_29binary_cross_entropy_out_cudaERKNS_6TensorES5_RKSt8optionalIS3_ElRS3_ENKUlvE_clEvENKUlvE1_clEvEUlN3c104HalfESE_E_EEvRNS_18TensorIteratorBaseERKT_EUliE_EEviT1_,@"STO_CUDA_ENTRY STV_DEFAULT"
_ZN2at6native18elementwise_kernelILi128ELi4EZNS0_15gpu_kernel_implIZZZNS0_29binary_cross_entropy_out_cudaERKNS_6TensorES5_RKSt8optionalIS3_ElRS3_ENKUlvE_clEvENKUlvE1_clEvEUlN3c104HalfESE_E_EEvRNS_18TensorIteratorBaseERKT_EUliE_EEviT1_:
.text._ZN2at6native18elementwise_kernelILi128ELi4EZNS0_15gpu_kernel_implIZZZNS0_29binary_cross_entropy_out_cudaERKNS_6TensorES5_RKSt8optionalIS3_ElRS3_ENKUlvE_clEvENKUlvE1_clEvEUlN3c104HalfESE_E_EEvRNS_18TensorIteratorBaseERKT_EUliE_EEviT1_:
        /* <DEDUP_REMOVED lines=363> */
.L_x_1930:
        /* <DEDUP_REMOVED lines=20> */
[----:B0-----:R-:W-:-:S04]  /*17f0*/  F2FP.F16.F32.PACK_AB R0, RZ, R0 ;  /* 0x00000000ff00723e */ /* 0x001fc800000000ff */
[----:B------:R-:W-:Y:S01]  /*1800*/  PRMT R22, R0, 0x7610, R22 ;  /* 0x0000761000167816 */ /* 0x000fe20000000016 */
[----:B------:R-:W-:Y:S06]  /*1810*/  BRA `(.L_x_1936) ;  /* 0x0000000c00d07947 */ /* 0x000fec0003800000 */
.L_x_1934:
[----:B------:R-:W2:Y:S02]  /*1820*/  LDG.E.U8 R2, desc[UR36][R2.64] ;  /* 0x0000002402027981 */ /* 0x000ea4000c1e1100 */
[----:B--2---:R-:W-:-:S04]  /*1830*/  I2FP.F32.U32 R0, R2 ;  /* 0x0000000200007245 */ /* 0x004fc80000201000 */
[----:B------:R-:W-:-:S04]  /*1840*/  F2FP.F16.F32.PACK_AB R0, RZ, R0 ;  /* 0x00000000ff00723e */ /* 0x000fc800000000ff */
[----:B------:R-:W-:Y:S01]  /*1850*/  PRMT R22, R0, 0x7610, R22 ;  /* 0x0000761000167816 */ /* 0x000fe20000000016 */
[----:B------:R-:W-:Y:S06]  /*1860*/  BRA `(.L_x_1936) ;  /* 0x0000000c00bc7947 */ /* 0x000fec0003800000 */
.L_x_1933:
        /* <DEDUP_REMOVED lines=8> */
[----:B0-----:R-:W-:-:S04]  /*18f0*/  F2FP.F16.F32.PACK_AB R0, RZ, R0 ;  /* 0x00000000ff00723e */ /* 0x001fc800000000ff */
[----:B------:R-:W-:Y:S01]  /*1900*/  PRMT R22, R0, 0x7610, R22 ;  /* 0x0000761000167816 */ /* 0x000fe20000000016 */
[----:B------:R-:W-:Y:S06]  /*1910*/  BRA `(.L_x_1936) ;  /* 0x0000000c00907947 */ /* 0x000fec0003800000 */
.L_x_1938:
[----:B------:R-:W2:Y:S02]  /*1920*/  LDG.E R2, desc[UR36][R2.64] ;  /* 0x0000002402027981 */ /* 0x000ea4000c1e1900 */
[----:B--2---:R-:W-:-:S04]  /*1930*/  I2FP.F32.S32 R0, R2 ;  /* 0x0000000200007245 */ /* 0x004fc80000201400 */
[----:B------:R-:W-:-:S04]  /*1940*/  F2FP.F16.F32.PACK_AB R0, RZ, R0 ;  /* 0x00000000ff00723e */ /* 0x000fc800000000ff */
[----:B------:R-:W-:Y:S01]  /*1950*/  PRMT R22, R0, 0x7610, R22 ;  /* 0x0000761000167816 */ /* 0x000fe20000000016 */
[----:B------:R-:W-:Y:S06]  /*1960*/  BRA `(.L_x_1936) ;  /* 0x0000000c007c7947 */ /* 0x000fec0003800000 */
.L_x_1937:
[----:B------:R-:W2:Y:S02]  /*1970*/  LDG.E.U16 R2, desc[UR36][R2.64] ;  /* 0x0000002402027981 */ /* 0x000ea4000c1e1500 */
[----:B--2---:R-:W0:Y:S02]  /*1980*/  I2F.S16 R0, R2 ;  /* 0x0000000200007306 */ /* 0x004e240000101400 */
[----:B0-----:R-:W-:-:S04]  /*1990*/  F2FP.F16.F32.PACK_AB R0, RZ, R0 ;  /* 0x00000000ff00723e */ /* 0x001fc800000000ff */
[----:B------:R-:W-:Y:S01]  /*19a0*/  PRMT R22, R0, 0x7610, R22 ;  /* 0x0000761000167816 */ /* 0x000fe20000000016 */
[----:B------:R-:W-:Y:S06]  /*19b0*/  BRA `(.L_x_1936) ;  /* 0x0000000c00687947 */ /* 0x000fec0003800000 */
.L_x_1932:
[----:B------:R-:W-:-:S13]  /*19c0*/  ISETP.GT.AND P0, PT, R4, 0x6, PT ;  /* 0x000000060400780c */ /* 0x000fda0003f04270 */
[----:B------:R-:W-:Y:S05]  /*19d0*/  @P0 BRA `(.L_x_1939) ;  /* 0x0000000000240947 */ /* 0x000fea0003800000 */
[----:B------:R-:W-:-:S13]  /*19e0*/  ISETP.NE.AND P0, PT, R4, 0x5, PT ;  /* 0x000000050400780c */ /* 0x000fda0003f05270 */
[----:B------:R-:W-:Y:S05]  /*19f0*/  @!P0 BRA `(.L_x_1940) ;  /* 0x0000000000148947 */ /* 0x000fea0003800000 */
[----:B------:R-:W-:-:S13]  /*1a00*/  ISETP.NE.AND P0, PT, R4, 0x6, PT ;  /* 0x000000060400780c */ /* 0x000fda0003f05270 */
[----:B------:R-:W-:Y:S05]  /*1a10*/  @P0 BRA `(.L_x_1935) ;  /* 0x0000000800e40947 */ /* 0x000fea0003800000 */
[----:B------:R-:W2:Y:S02]  /*1a20*/  LDG.E R2, desc[UR36][R2.64] ;  /* 0x0000002402027981 */ /* 0x000ea4000c1e1900 */
[----:B--2---:R-:W-:Y:S01]  /*1a30*/  F2FP.F16.F32.PACK_AB R22, RZ, R2 ;  /* 0x00000002ff16723e */ /* 0x004fe200000000ff */
[----:B------:R-:W-:Y:S06]  /*1a40*/  BRA `(.L_x_1936) ;  /* 0x0000000c00447947 */ /* 0x000fec0003800000 */
.L_x_1940:
[----:B------:R0:W5:Y:S01]  /*1a50*/  LDG.E.U16 R22, desc[UR36][R2.64] ;  /* 0x0000002402167981 */ /* 0x000162000c1e1500 */
[----:B------:R-:W-:Y:S05]  /*1a60*/  BRA `(.L_x_1936) ;  /* 0x0000000c003c7947 */ /* 0x000fea0003800000 */
.L_x_1939:
[----:B------:R-:W-:-:S13]  /*1a70*/  ISETP.NE.AND P0, PT, R4, 0x7, PT ;  /* 0x000000070400780c */ /* 0x000fda0003f05270 */
[----:B------:R-:W-:Y:S05]  /*1a80*/  @!P0 BRA `(.L_x_1941) ;  /* 0x0000000000248947 */ /* 0x000fea0003800000 */
[----:B------:R-:W-:-:S13]  /*1a90*/  ISETP.NE.AND P0, PT, R4, 0x8, PT ;  /* 0x000000080400780c */ /* 0x000fda0003f05270 */
[----:B------:R-:W-:Y:S05]  /*1aa0*/  @!P0 BRA `(.L_x_1942) ;  /* 0x0000000000148947 */ /* 0x000fea0003800000 */
[----:B------:R-:W-:-:S13]  /*1ab0*/  ISETP.NE.AND P0, PT, R4, 0x9, PT ;  /* 0x000000090400780c */ /* 0x000fda0003f05270 */
[----:B------:R-:W-:Y:S05]  /*1ac0*/  @P0 BRA `(.L_x_1935) ;  /* 0x0000000800b80947 */ /* 0x000fea0003800000 */
[----:B------:R-:W2:Y:S02]  /*1ad0*/  LDG.E R2, desc[UR36][R2.64] ;  /* 0x0000002402027981 */ /* 0x000ea4000c1e1900 */
[----:B--2---:R-:W-:Y:S01]  /*1ae0*/  F2FP.F16.F32.PACK_AB R22, RZ, R2 ;  /* 0x00000002ff16723e */ /* 0x004fe200000000ff */
[----:B------:R-:W-:Y:S06]  /*1af0*/  BRA `(.L_x_1936) ;  /* 0x0000000c00187947 */ /* 0x000fec0003800000 */
.L_x_1942:
[----:B------:R1:W5:Y:S01]  /*1b00*/  LDG.E.U16 R22, desc[UR36][R2.64] ;  /* 0x0000002402167981 */ /* 0x000362000c1e1500 */
[----:B------:R-:W-:Y:S05]  /*1b10*/  BRA `(.L_x_1936) ;  /* 0x0000000c00107947 */ /* 0x000fea0003800000 */
.L_x_1941:
[----:B------:R-:W2:Y:S01]  /*1b20*/  LDG.E.64 R2, desc[UR36][R2.64] ;  /* 0x0000002402027981 */ /* 0x000ea2000c1e1b00 */
[----:B------:R-:W-:Y:S01]  /*1b30*/  UMOV UR4, 0xf0000000 ;  /* 0xf000000000047882 */ /* 0x000fe20000000000 */
[----:B------:R-:W-:Y:S01]  /*1b40*/  UMOV UR5, 0x380fffff ;  /* 0x380fffff00057882 */ /* 0x000fe20000000000 */
[----:B--2---:R-:W0:Y:S01]  /*1b50*/  F2F.F32.F64 R0, R2 ;  /* 0x0000000200007310 */ /* 0x004e220000301000 */
[----:B------:R-:W-:-:S14]  /*1b60*/  DSETP.GEU.AND P0, PT, |R2|, UR4, PT ;  /* 0x0000000402007e2a */ /* 0x000fdc000bf0e200 */
[----:B0-----:R-:W-:-:S05]  /*1b70*/  @!P0 FMUL R0, R0, 1.175494350822287508e-38 ;  /* 0x0080000000008820 */ /* 0x001fca0000400000 */
[----:B------:R-:W-:-:S04]  /*1b80*/  F2FP.F16.F32.PACK_AB R0, RZ, R0 ;  /* 0x00000000ff00723e */ /* 0x000fc800000000ff */
[----:B------:R-:W-:Y:S01]  /*1b90*/  PRMT R22, R0, 0x7610, R22 ;  /* 0x0000761000167816 */ /* 0x000fe20000000016 */
[----:B------:R-:W-:Y:S06]  /*1ba0*/  BRA `(.L_x_1936) ;  /* 0x0000000800ec7947 */ /* 0x000fec0003800000 */
.L_x_1931:
        /* <DEDUP_REMOVED lines=11> */
[----:B------:R-:W-:-:S04]  /*1c60*/  F2FP.F16.F32.PACK_AB R0, RZ, R0 ;  /* 0x00000000ff00723e */ /* 0x000fc800000000ff */
[----:B------:R-:W-:Y:S01]  /*1c70*/  PRMT R22, R0, 0x7610, R22 ;  /* 0x0000761000167816 */ /* 0x000fe20000000016 */
[----:B------:R-:W-:Y:S06]  /*1c80*/  BRA `(.L_x_1936) ;  /* 0x0000000800b47947 */ /* 0x000fec0003800000 */
.L_x_1945:
        /* <DEDUP_REMOVED lines=9> */
.L_x_1944:
        /* <DEDUP_REMOVED lines=25> */
[----:B------:R-:W-:-:S04]  /*1eb0*/  F2FP.F16.F32.PACK_AB R5, RZ, R5 ;  /* 0x00000005ff05723e */ /* 0x000fc800000000ff */
[----:B------:R-:W-:Y:S01]  /*1ec0*/  PRMT R22, R5, 0x7610, R22 ;  /* 0x0000761005167816 */ /* 0x000fe20000000016 */
[----:B------:R-:W-:Y:S06]  /*1ed0*/  BRA `(.L_x_1936) ;  /* 0x0000000800207947 */ /* 0x000fec0003800000 */
.L_x_1947:
        /* <DEDUP_REMOVED lines=12> */
[----:B------:R-:W-:-:S04]  /*1fa0*/  F2FP.F16.F32.PACK_AB R4, RZ, R4 ;  /* 0x00000004ff04723e */ /* 0x000fc800000000ff */
[----:B------:R-:W-:Y:S01]  /*1fb0*/  PRMT R22, R4, 0x7610, R22 ;  /* 0x0000761004167816 */ /* 0x000fe20000000016 */
[----:B------:R-:W-:Y:S06]  /*1fc0*/  BRA `(.L_x_1936) ;  /* 0x0000000400e47947 */ /* 0x000fec0003800000 */
.L_x_1946:
[----:B------:R-:W2:Y:S02]  /*1fd0*/  LDG.E.U16 R0, desc[UR36][R2.64] ;  /* 0x0000002402007981 */ /* 0x000ea4000c1e1500 */
[----:B--2---:R-:W-:-:S05]  /*1fe0*/  IMAD.U32 R0, R0, 0x10000, RZ ;  /* 0x0001000000007824 */ /* 0x004fca00078e00ff */
[----:B------:R-:W-:-:S04]  /*1ff0*/  F2FP.F16.F32.PACK_AB R0, RZ, R0 ;  /* 0x00000000ff00723e */ /* 0x000fc800000000ff */
[----:B------:R-:W-:Y:S01]  /*2000*/  PRMT R22, R0, 0x7610, R22 ;  /* 0x0000761000167816 */ /* 0x000fe20000000016 */
[----:B------:R-:W-:Y:S06]  /*2010*/  BRA `(.L_x_1936) ;  /* 0x0000000400d07947 */ /* 0x000fec0003800000 */
.L_x_1943:
        /* <DEDUP_REMOVED lines=10> */
[----:B------:R-:W-:-:S04]  /*20c0*/  F2FP.F16.F32.PACK_AB R0, RZ, R0 ;  /* 0x00000000ff00723e */ /* 0x000fc800000000ff */
[----:B------:R-:W-:Y:S01]  /*20d0*/  PRMT R22, R0, 0x7610, R22 ;  /* 0x0000761000167816 */ /* 0x000fe20000000016 */
[----:B------:R-:W-:Y:S06]  /*20e0*/  BRA `(.L_x_1936) ;  /* 0x00000004009c7947 */ /* 0x000fec0003800000 */
.L_x_1950:
        /* <DEDUP_REMOVED lines=21> */
.L_x_1954:
[----:B------:R-:W-:Y:S05]  /*2240*/  BSYNC B1 ;  /* 0x0000000000017941 */ /* 0x000fea0003800000 */
.L_x_1953:
[----:B------:R-:W-:Y:S01]  /*2250*/  LEA R3, R0, 0x3b800000, 0x17 ;  /* 0x3b80000000037811 */ /* 0x000fe200078eb8ff */
[----:B------:R-:W-:-:S05]  /*2260*/  IMAD.SHL.U32 R0, R2, 0x100000, RZ ;  /* 0x0010000002007824 */ /* 0x000fca00078e00ff */
[----:B------:R-:W-:-:S07]  /*2270*/  LOP3.LUT R0, R3, R0, R4, 0xfe, !PT ;  /* 0x0000000003007212 */ /* 0x000fce00078efe04 */
.L_x_1952:
[----:B------:R-:W-:Y:S05]  /*2280*/  BSYNC B0 ;  /* 0x0000000000007941 */ /* 0x000fea0003800000 */
.L_x_1951:
[----:B------:R-:W-:-:S04]  /*2290*/  F2FP.F16.F32.PACK_AB R0, RZ, R0 ;  /* 0x00000000ff00723e */ /* 0x000fc800000000ff */
[----:B------:R-:W-:Y:S01]  /*22a0*/  PRMT R22, R0, 0x7610, R22 ;  /* 0x0000761000167816 */ /* 0x000fe20000000016 */
[----:B------:R-:W-:Y:S06]  /*22b0*/  BRA `(.L_x_1936) ;  /* 0x0000000400287947 */ /* 0x000fec0003800000 */
.L_x_1949:
        /* <DEDUP_REMOVED lines=21> */
.L_x_1958:
[----:B------:R-:W-:Y:S05]  /*2410*/  BSYNC B1 ;  /* 0x0000000000017941 */ /* 0x000fea0003800000 */
.L_x_1957:
[----:B------:R-:W-:Y:S01]  /*2420*/  LEA R3, R0, 0x37800000, 0x17 ;  /* 0x3780000000037811 */ /* 0x000fe200078eb8ff */
[----:B------:R-:W-:-:S05]  /*2430*/  IMAD.SHL.U32 R0, R2, 0x200000, RZ ;  /* 0x0020000002007824 */ /* 0x000fca00078e00ff */
[----:B------:R-:W-:-:S07]  /*2440*/  LOP3.LUT R0, R3, R0, R4, 0xfe, !PT ;  /* 0x0000000003007212 */ /* 0x000fce00078efe04 */
.L_x_1956:
[----:B------:R-:W-:Y:S05]  /*2450*/  BSYNC B0 ;  /* 0x0000000000007941 */ /* 0x000fea0003800000 */
.L_x_1955:
[----:B------:R-:W-:-:S04]  /*2460*/  F2FP.F16.F32.PACK_AB R0, RZ, R0 ;  /* 0x00000000ff00723e */ /* 0x000fc800000000ff */
[----:B------:R-:W-:Y:S01]  /*2470*/  PRMT R22, R0, 0x7610, R22 ;  /* 0x0000761000167816 */ /* 0x000fe20000000016 */
[----:B------:R-:W-:Y:S06]  /*2480*/  BRA `(.L_x_1936) ;  /* 0x0000000000b47947 */ /* 0x000fec0003800000 */
.L_x_1948:
        /* <DEDUP_REMOVED lines=14> */
.L_x_1962:
[----:B------:R-:W-:Y:S05]  /*2570*/  BSYNC B0 ;  /* 0x0000000000007941 */ /* 0x000fea0003800000 */
.L_x_1961:
[----:B------:R-:W-:-:S04]  /*2580*/  F2FP.F16.F32.PACK_AB R0, RZ, R0 ;  /* 0x00000000ff00723e */ /* 0x000fc800000000ff */
[----:B------:R-:W-:Y:S01]  /*2590*/  PRMT R22, R0, 0x7610, R22 ;  /* 0x0000761000167816 */ /* 0x000fe20000000016 */
[----:B------:R-:W-:Y:S06]  /*25a0*/  BRA `(.L_x_1936) ;  /* 0x00000000006c7947 */ /* 0x000fec0003800000 */
.L_x_1935:
        /* <DEDUP_REMOVED lines=16> */
.L_x_1963:
[----:B------:R-:W-:Y:S01]  /*26b0*/  PRMT R22, RZ, 0x7610, R22 ;  /* 0x00007610ff167816 */ /* 0x000fe20000000016 */
[----:B------:R-:W-:Y:S06]  /*26c0*/  BRA `(.L_x_1936) ;  /* 0x0000000000247947 */ /* 0x000fec0003800000 */
.L_x_1960:
[----:B------:R-:W2:Y:S02]  /*26d0*/  LDG.E.64 R2, desc[UR36][R2.64] ;  /* 0x0000002402027981 */ /* 0x000ea4000c1e1b00 */
[----:B--2---:R-:W0:Y:S02]  /*26e0*/  I2F.U64 R0, R2 ;  /* 0x0000000200007312 */ /* 0x004e240000301000 */
[----:B0-----:R-:W-:-:S04]  /*26f0*/  F2FP.F16.F32.PACK_AB R0, RZ, R0 ;  /* 0x00000000ff00723e */ /* 0x001fc800000000ff */
[----:B------:R-:W-:Y:S01]  /*2700*/  PRMT R22, R0, 0x7610, R22 ;  /* 0x0000761000167816 */ /* 0x000fe20000000016 */
[----:B------:R-:W-:Y:S06]  /*2710*/  BRA `(.L_x_1936) ;  /* 0x0000000000107947 */ /* 0x000fec0003800000 */
.L_x_1959:
[----:B------:R-:W2:Y:S02]  /*2720*/  LDG.E R2, desc[UR36][R2.64] ;  /* 0x0000002402027981 */ /* 0x000ea4000c1e1900 */
[----:B--2---:R-:W-:-:S04]  /*2730*/  I2FP.F32.U32 R0, R2 ;  /* 0x0000000200007245 */ /* 0x004fc80000201000 */
[----:B------:R-:W-:-:S04]  /*2740*/  F2FP.F16.F32.PACK_AB R0, RZ, R0 ;  /* 0x00000000ff00723e */ /* 0x000fc800000000ff */
[----:B------:R-:W-:-:S07]  /*2750*/  PRMT R22, R0, 0x7610, R22 ;  /* 0x0000761000167816 */ /* 0x000fce0000000016 */
.L_x_1936:
[----:B------:R-:W2:Y:S01]  /*2760*/  LDC.U8 R4, c[0x0][0x493] ;  /* 0x000124c0ff047b82 */ /* 0x000ea20000000000 */
[----:B------:R-:W-:Y:S02]  /*2770*/  ULDC.64 UR4, c[0x0][0x488] ;  /* 0x0001220000047ab9 */ /* 0x000fe40000000a00 */
[----:B01----:R-:W-:-:S05]  /*2780*/  IADD3 R2, P1, R24, UR4, RZ ;  /* 0x0000000418027c10 */ /* 0x003fca000ff3e0ff */
[----:B------:R-:W-:Y:S01]  /*2790*/  IMAD.X R3, RZ, RZ, UR5, P1 ;  /* 0x00000005ff037e24 */ /* 0x000fe200088e06ff */
[----:B--2---:R-:W-:-:S04]  /*27a0*/  PRMT R0, R4, 0x9910, RZ ;  /* 0x0000991004007816 */ /* 0x004fc800000000ff */
        /* <DEDUP_REMOVED lines=15> */
.L_x_1967:
[----:B------:R-:W2:Y:S02]  /*28a0*/  LDG.E.U8 R2, desc[UR36][R2.64] ;  /* 0x0000002402027981 */ /* 0x000ea4000c1e1100 */
[----:B--2---:R-:W-:-:S04]  /*28b0*/  I2FP.F32.U32 R0, R2 ;  /* 0x0000000200007245 */ /* 0x004fc80000201000 */
[----:B------:R-:W-:-:S04]  /*28c0*/  F2FP.F16.F32.PACK_AB R0, RZ, R0 ;  /* 0x00000000ff00723e */ /* 0x000fc800000000ff */
[----:B------:R-:W-:Y:S01]  /*28d0*/  PRMT R23, R0, 0x7610, R23 ;  /* 0x0000761000177816 */ /* 0x000fe20000000017 */
[----:B------:R-:W-:Y:S06]  /*28e0*/  BRA `(.L_x_1969) ;  /* 0x0000000c00bc7947 */ /* 0x000fec0003800000 */
.L_x_1966:
        /* <DEDUP_REMOVED lines=11> */
.L_x_1971:
[----:B------:R-:W2:Y:S02]  /*29a0*/  LDG.E R2, desc[UR36][R2.64] ;  /* 0x0000002402027981 */ /* 0x000ea4000c1e1900 */
[----:B--2---:R-:W-:-:S04]  /*29b0*/  I2FP.F32.S32 R0, R2 ;  /* 0x0000000200007245 */ /* 0x004fc80000201400 */
[----:B------:R-:W-:-:S04]  /*29c0*/  F2FP.F16.F32.PACK_AB R0, RZ, R0 ;  /* 0x00000000ff00723e */ /* 0x000fc800000000ff */
[----:B------:R-:W-:Y:S01]  /*29d0*/  PRMT R23, R0, 0x7610, R23 ;  /* 0x0000761000177816 */ /* 0x000fe20000000017 */
[----:B------:R-:W-:Y:S06]  /*29e0*/  BRA `(.L_x_1969) ;  /* 0x0000000c007c7947 */ /* 0x000fec0003800000 */
.L_x_1970:
[----:B------:R-:W2:Y:S02]  /*29f0*/  LDG.E.U16 R2, desc[UR36][R2.64] ;  /* 0x0000002402027981 */ /* 0x000ea4000c1e1500 */
[----:B--2---:R-:W0:Y:S02]  /*2a00*/  I2F.S16 R0, R2 ;  /* 0x0000000200007306 */ /* 0x004e240000101400 */
[----:B0-----:R-:W-:-:S04]  /*2a10*/  F2FP.F16.F32.PACK_AB R0, RZ, R0 ;  /* 0x00000000ff00723e */ /* 0x001fc800000000ff */
[----:B------:R-:W-:Y:S01]  /*2a20*/  PRMT R23, R0, 0x7610, R23 ;  /* 0x0000761000177816 */ /* 0x000fe20000000017 */
[----:B------:R-:W-:Y:S06]  /*2a30*/  BRA `(.L_x_1969) ;  /* 0x0000000c00687947 */ /* 0x000fec0003800000 */
.L_x_1965:
        /* <DEDUP_REMOVED lines=9> */
.L_x_1973:
[----:B------:R1:W5:Y:S01]  /*2ad0*/  LDG.E.U16 R23, desc[UR36][R2.64] ;  /* 0x0000002402177981 */ /* 0x000362000c1e1500 */
[----:B------:R-:W-:Y:S05]  /*2ae0*/  BRA `(.L_x_1969) ;  /* 0x0000000c003c7947 */ /* 0x000fea0003800000 */
.L_x_1972:
        /* <DEDUP_REMOVED lines=9> */
.L_x_1975:
[----:B------:R0:W5:Y:S01]  /*2b80*/  LDG.E.U16 R23, desc[UR36][R2.64] ;  /* 0x0000002402177981 */ /* 0x000162000c1e1500 */
[----:B------:R-:W-:Y:S05]  /*2b90*/  BRA `(.L_x_1969) ;  /* 0x0000000c00107947 */ /* 0x000fea0003800000 */
.L_x_1974:
        /* <DEDUP_REMOVED lines=9> */
.L_x_1964:
        /* <DEDUP_REMOVED lines=14> */
.L_x_1978:
        /* <DEDUP_REMOVED lines=9> */
.L_x_1977:
        /* <DEDUP_REMOVED lines=28> */
.L_x_1980:
        /* <DEDUP_REMOVED lines=15> */
.L_x_1979:
[----:B------:R-:W2:Y:S02]  /*3050*/  LDG.E.U16 R0, desc[UR36][R2.64] ;  /* 0x0000002402007981 */ /* 0x000ea4000c1e1500 */
[----:B--2---:R-:W-:-:S05]  /*3060*/  IMAD.U32 R0, R0, 0x10000, RZ ;  /* 0x0001000000007824 */ /* 0x004fca00078e00ff */
[----:B------:R-:W-:-:S04]  /*3070*/  F2FP.F16.F32.PACK_AB R0, RZ, R0 ;  /* 0x00000000ff00723e */ /* 0x000fc800000000ff */
[----:B------:R-:W-:Y:S01]  /*3080*/  PRMT R23, R0, 0x7610, R23 ;  /* 0x0000761000177816 */ /* 0x000fe20000000017 */
[----:B------:R-:W-:Y:S06]  /*3090*/  BRA `(.L_x_1969) ;  /* 0x0000000400d07947 */ /* 0x000fec0003800000 */
.L_x_1976:
        /* <DEDUP_REMOVED lines=13> */
.L_x_1983:
        /* <DEDUP_REMOVED lines=21> */
.L_x_1987:
[----:B------:R-:W-:Y:S05]  /*32c0*/  BSYNC B1 ;  /* 0x0000000000017941 */ /* 0x000fea0003800000 */
.L_x_1986:
[----:B------:R-:W-:Y:S01]  /*32d0*/  LEA R3, R0, 0x3b800000, 0x17 ;  /* 0x3b80000000037811 */ /* 0x000fe200078eb8ff */
[----:B------:R-:W-:-:S05]  /*32e0*/  IMAD.SHL.U32 R0, R2, 0x100000, RZ ;  /* 0x0010000002007824 */ /* 0x000fca00078e00ff */
[----:B------:R-:W-:-:S07]  /*32f0*/  LOP3.LUT R0, R3, R0, R4, 0xfe, !PT ;  /* 0x0000000003007212 */ /* 0x000fce00078efe04 */
.L_x_1985:
[----:B------:R-:W-:Y:S05]  /*3300*/  BSYNC B0 ;  /* 0x0000000000007941 */ /* 0x000fea0003800000 */
.L_x_1984:
[----:B------:R-:W-:-:S04]  /*3310*/  F2FP.F16.F32.PACK_AB R0, RZ, R0 ;  /* 0x00000000ff00723e */ /* 0x000fc800000000ff */
[----:B------:R-:W-:Y:S01]  /*3320*/  PRMT R23, R0, 0x7610, R23 ;  /* 0x0000761000177816 */ /* 0x000fe20000000017 */
[----:B------:R-:W-:Y:S06]  /*3330*/  BRA `(.L_x_1969) ;  /* 0x0000000400287947 */ /* 0x000fec0003800000 */
.L_x_1982:
        /* <DEDUP_REMOVED lines=21> */
.L_x_1991:
[----:B------:R-:W-:Y:S05]  /*3490*/  BSYNC B1 ;  /* 0x0000000000017941 */ /* 0x000fea0003800000 */
.L_x_1990:
[----:B------:R-:W-:Y:S01]  /*34a0*/  LEA R3, R0, 0x37800000, 0x17 ;  /* 0x3780000000037811 */ /* 0x000fe200078eb8ff */
[----:B------:R-:W-:-:S05]  /*34b0*/  IMAD.SHL.U32 R0, R2, 0x200000, RZ ;  /* 0x0020000002007824 */ /* 0x000fca00078e00ff */
[----:B------:R-:W-:-:S07]  /*34c0*/  LOP3.LUT R0, R3, R0, R4, 0xfe, !PT ;  /* 0x0000000003007212 */ /* 0x000fce00078efe04 */
.L_x_1989:
[----:B------:R-:W-:Y:S05]  /*34d0*/  BSYNC B0 ;  /* 0x0000000000007941 */ /* 0x000fea0003800000 */
.L_x_1988:
[----:B------:R-:W-:-:S04]  /*34e0*/  F2FP.F16.F32.PACK_AB R0, RZ, R0 ;  /* 0x00000000ff00723e */ /* 0x000fc800000000ff */
[----:B------:R-:W-:Y:S01]  /*34f0*/  PRMT R23, R0, 0x7610, R23 ;  /* 0x0000761000177816 */ /* 0x000fe20000000017 */
[----:B------:R-:W-:Y:S06]  /*3500*/  BRA `(.L_x_1969) ;  /* 0x0000000000b47947 */ /* 0x000fec0003800000 */
.L_x_1981:
        /* <DEDUP_REMOVED lines=14> */
.L_x_1995:
[----:B------:R-:W-:Y:S05]  /*35f0*/  BSYNC B0 ;  /* 0x0000000000007941 */ /* 0x000fea0003800000 */
.L_x_1994:
[----:B------:R-:W-:-:S04]  /*3600*/  F2FP.F16.F32.PACK_AB R0, RZ, R0 ;  /* 0x00000000ff00723e */ /* 0x000fc800000000ff */
[----:B------:R-:W-:Y:S01]  /*3610*/  PRMT R23, R0, 0x7610, R23 ;  /* 0x0000761000177816 */ /* 0x000fe20000000017 */
[----:B------:R-:W-:Y:S06]  /*3620*/  BRA `(.L_x_1969) ;  /* 0x00000000006c7947 */ /* 0x000fec0003800000 */
.L_x_1968:
        /* <DEDUP_REMOVED lines=16> */
.L_x_1996:
[----:B------:R-:W-:Y:S01]  /*3730*/  PRMT R23, RZ, 0x7610, R23 ;  /* 0x00007610ff177816 */ /* 0x000fe20000000017 */
[----:B------:R-:W-:Y:S06]  /*3740*/  BRA `(.L_x_1969) ;  /* 0x0000000000247947 */ /* 0x000fec0003800000 */
.L_x_1993:
[----:B------:R-:W2:Y:S02]  /*3750*/  LDG.E.64 R2, desc[UR36][R2.64] ;  /* 0x0000002402027981 */ /* 0x000ea4000c1e1b00 */
[----:B--2---:R-:W0:Y:S02]  /*3760*/  I2F.U64 R0, R2 ;  /* 0x0000000200007312 */ /* 0x004e240000301000 */
[----:B0-----:R-:W-:-:S04]  /*3770*/  F2FP.F16.F32.PACK_AB R0, RZ, R0 ;  /* 0x00000000ff00723e */ /* 0x001fc800000000ff */
[----:B------:R-:W-:Y:S01]  /*3780*/  PRMT R23, R0, 0x7610, R23 ;  /* 0x0000761000177816 */ /* 0x000fe20000000017 */
[----:B------:R-:W-:Y:S06]  /*3790*/  BRA `(.L_x_1969) ;  /* 0x0000000000107947 */ /* 0x000fec0003800000 */
.L_x_1992:
[----:B------:R-:W2:Y:S02]  /*37a0*/  LDG.E R2, desc[UR36][R2.64] ;  /* 0x0000002402027981 */ /* 0x000ea4000c1e1900 */
[----:B--2---:R-:W-:-:S04]  /*37b0*/  I2FP.F32.U32 R0, R2 ;  /* 0x0000000200007245 */ /* 0x004fc80000201000 */
[----:B------:R-:W-:-:S04]  /*37c0*/  F2FP.F16.F32.PACK_AB R0, RZ, R0 ;  /* 0x00000000ff00723e */ /* 0x000fc800000000ff */
[----:B------:R-:W-:-:S07]  /*37d0*/  PRMT R23, R0, 0x7610, R23 ;  /* 0x0000761000177816 */ /* 0x000fce0000000017 */
.L_x_1969:
[----:B-----5:R-:W-:Y:S01]  /*37e0*/  HADD2.F32 R0, -RZ, R22.H0_H0 ;  /* 0x20000016ff007230 */ /* 0x020fe20000004100 */
[----:B------:R-:W-:Y:S04]  /*37f0*/  BSSY B6, `(.L_x_1997) ;  /* 0x0000014000067945 */ /* 0x000fe80003800000 */
[C---:B------:R-:W-:Y:S02]  /*3800*/  FSETP.GE.FTZ.AND P1, PT, R0.reuse, RZ, PT ;  /* 0x000000ff0000720b */ /* 0x040fe40003f36000 */
[----:B------:R-:W-:-:S13]  /*3810*/  FSETP.GTU.FTZ.AND P0, PT, R0, 1, PT ;  /* 0x3f8000000000780b */ /* 0x000fda0003f1c000 */
[----:B------:R-:W-:Y:S05]  /*3820*/  @!P0 BRA P1, `(.L_x_1998) ;  /* 0x0000000000408947 */ /* 0x000fea0000800000 */
[----:B01----:R-:W-:Y:S01]  /*3830*/  MOV R2, 0x0 ;  /* 0x0000000000027802 */ /* 0x003fe20000000f00 */
        /* <DEDUP_REMOVED lines=15> */
.L_x_1998:
[----:B------:R-:W-:Y:S05]  /*3930*/  BSYNC B6 ;  /* 0x0000000000067941 */ /* 0x000fea0003800000 */
.L_x_1997:
[----:B------:R-:W-:Y:S01]  /*3940*/  HADD2.F32 R0, -RZ, R23.H0_H0 ;  /* 0x20000017ff007230 */ /* 0x000fe20000004100 */
        /* <DEDUP_REMOVED lines=20> */
.L_x_2000:
[----:B------:R-:W-:Y:S05]  /*3a90*/  BSYNC B6 ;  /* 0x0000000000067941 */ /* 0x000fea0003800000 */
.L_x_1999:
[--C-:B------:R-:W-:Y:S01]  /*3aa0*/  HADD2.F32 R0, -RZ, -R22.reuse.H0_H0 ;  /* 0xa0000016ff007230 */ /* 0x100fe20000004100 */
[----:B------:R-:W-:Y:S01]  /*3ab0*/  BSSY B0, `(.L_x_2001) ;  /* 0x0000022000007945 */ /* 0x000fe20003800000 */
[----:B------:R-:W-:Y:S02]  /*3ac0*/  IMAD.MOV.U32 R5, RZ, RZ, 0x3e800000 ;  /* 0x3e800000ff057424 */ /* 0x000fe400078e00ff */
[----:B------:R-:W-:Y:S02]  /*3ad0*/  HADD2.F32 R22, -RZ, R22.H0_H0 ;  /* 0x20000016ff167230 */ /* 0x000fe40000004100 */
[C---:B01----:R-:W-:Y:S01]  /*3ae0*/  FADD.FTZ.RZ R2, R0.reuse, 1 ;  /* 0x3f80000000027421 */ /* 0x043fe2000001c000 */
[----:B------:R-:W-:-:S03]  /*3af0*/  ISETP.GE.U32.AND P0, PT, R0, 0x7f800000, PT ;  /* 0x7f8000000000780c */ /* 0x000fc60003f06070 */
[----:B------:R-:W-:-:S05]  /*3b00*/  VIADD R2, R2, 0xc0c00000 ;  /* 0xc0c0000002027836 */ /* 0x000fca0000000000 */
[----:B------:R-:W-:-:S04]  /*3b10*/  LOP3.LUT R3, R2, 0xff800000, RZ, 0xc0, !PT ;  /* 0xff80000002037812 */ /* 0x000fc800078ec0ff */
[----:B------:R-:W-:Y:S01]  /*3b20*/  IADD3 R4, -R3, 0x40800000, RZ ;  /* 0x4080000003047810 */ /* 0x000fe20007ffe1ff */
[----:B------:R-:W-:Y:S01]  /*3b30*/  IMAD.IADD R2, R0, 0x1, -R3 ;  /* 0x0000000100027824 */ /* 0x000fe200078e0a03 */
[----:B------:R-:W-:-:S03]  /*3b40*/  I2FP.F32.S32 R3, R3 ;  /* 0x0000000300037245 */ /* 0x000fc60000201400 */
[----:B------:R-:W-:Y:S01]  /*3b50*/  FFMA.FTZ R5, R4, R5, -1 ;  /* 0xbf80000004057423 */ /* 0x000fe20000010005 */
[----:B------:R-:W-:Y:S02]  /*3b60*/  IMAD.MOV.U32 R4, RZ, RZ, 0x3d39bf78 ;  /* 0x3d39bf78ff047424 */ /* 0x000fe400078e00ff */
[----:B------:R-:W-:Y:S01]  /*3b70*/  FMUL.FTZ R3, R3, 1.1920928955078125e-07 ;  /* 0x3400000003037820 */ /* 0x000fe20000410000 */
[----:B------:R-:W-:-:S04]  /*3b80*/  FADD.FTZ R5, R2, R5 ;  /* 0x0000000502057221 */ /* 0x000fc80000010000 */
[----:B------:R-:W-:-:S04]  /*3b90*/  FFMA.FTZ R2, R5, -R4, 0.10546888411045074463 ;  /* 0x3dd8001205027423 */ /* 0x000fc80000010804 */
[----:B------:R-:W-:-:S04]  /*3ba0*/  FFMA.FTZ R2, R5, R2, -0.13229703903198242188 ;  /* 0xbe0778e005027423 */ /* 0x000fc80000010002 */
[----:B------:R-:W-:-:S04]  /*3bb0*/  FFMA.FTZ R2, R5, R2, 0.14491446316242218018 ;  /* 0x3e14647505027423 */ /* 0x000fc80000010002 */
[----:B------:R-:W-:-:S04]  /*3bc0*/  FFMA.FTZ R2, R5, R2, -0.16641564667224884033 ;  /* 0xbe2a68dd05027423 */ /* 0x000fc80000010002 */
[C---:B------:R-:W-:Y:S02]  /*3bd0*/  FFMA.FTZ R4, R5.reuse, R2, 0.19988867640495300293 ;  /* 0x3e4caf9e05047423 */ /* 0x040fe40000010002 */
[----:B------:R-:W0:Y:S02]  /*3be0*/  MUFU.LG2 R2, R22 ;  /* 0x0000001600027308 */ /* 0x000e240000000c00 */
[----:B------:R-:W-:-:S04]  /*3bf0*/  FFMA.FTZ R4, R5, R4, -0.25000196695327758789 ;  /* 0xbe80004205047423 */ /* 0x000fc80000010004 */
[----:B------:R-:W-:-:S04]  /*3c00*/  FFMA.FTZ R4, R5, R4, 0.33333510160446166992 ;  /* 0x3eaaaae605047423 */ /* 0x000fc80000010004 */
[----:B------:R-:W-:-:S04]  /*3c10*/  FFMA.FTZ R4, R5, R4, -0.5 ;  /* 0xbf00000005047423 */ /* 0x000fc80000010004 */
[----:B------:R-:W-:Y:S01]  /*3c20*/  FMUL.FTZ R4, R5, R4 ;  /* 0x0000000405047220 */ /* 0x000fe20000410000 */
[----:B0-----:R-:W-:-:S03]  /*3c30*/  FMUL.FTZ R2, R2, 0.69314718246459960938 ;  /* 0x3f31721802027820 */ /* 0x001fc60000410000 */
[----:B------:R-:W-:Y:S02]  /*3c40*/  FFMA.FTZ R4, R5, R4, R5 ;  /* 0x0000000405047223 */ /* 0x000fe40000010005 */
[----:B------:R-:W-:Y:S02]  /*3c50*/  F2FP.F16.F32.PACK_AB R2, RZ, R2 ;  /* 0x00000002ff02723e */ /* 0x000fe400000000ff */
[----:B------:R-:W-:Y:S01]  /*3c60*/  FFMA.FTZ R3, R3, 0.69314718246459960938, R4 ;  /* 0x3f31721803037823 */ /* 0x000fe20000010004 */
[----:B------:R-:W-:Y:S06]  /*3c70*/  @!P0 BRA `(.L_x_2002) ;  /* 0x0000000000148947 */ /* 0x000fec0003800000 */
[C---:B------:R-:W-:Y:S02]  /*3c80*/  ISETP.GE.AND P0, PT, R0.reuse, -0x407fffff, PT ;  /* 0xbf8000010000780c */ /* 0x040fe40003f06270 */
[----:B------:R-:W-:-:S11]  /*3c90*/  FSETP.NEU.FTZ.AND P1, PT, R0, RZ, PT ;  /* 0x000000ff0000720b */ /* 0x000fd60003f3d000 */
[----:B------:R-:W-:-:S04]  /*3ca0*/  @P0 IMAD.MOV.U32 R5, RZ, RZ, 0x7f800000 ;  /* 0x7f800000ff050424 */ /* 0x000fc800078e00ff */
[----:B------:R-:W-:-:S05]  /*3cb0*/  @P0 FFMA.FTZ R3, R0, R5, +INF ;  /* 0x7f80000000030423 */ /* 0x000fca0000010005 */
[----:B------:R-:W-:-:S07]  /*3cc0*/  FSEL R3, R3, -RZ, P1 ;  /* 0x800000ff03037208 */ /* 0x000fce0000800000 */
.L_x_2002:
[----:B------:R-:W-:Y:S05]  /*3cd0*/  BSYNC B0 ;  /* 0x0000000000007941 */ /* 0x000fea0003800000 */
.L_x_2001:
[----:B------:R-:W-:Y:S01]  /*3ce0*/  F2FP.F16.F32.PACK_AB R0, RZ, R3 ;  /* 0x00000003ff00723e */ /* 0x000fe200000000ff */
[----:B------:R-:W0:Y:S01]  /*3cf0*/  LDC.U8 R7, c[0x0][0x491] ;  /* 0x00012440ff077b82 */ /* 0x000e220000000000 */
[----:B------:R-:W-:Y:S01]  /*3d00*/  PRMT R4, R2, 0x7610, R4 ;  /* 0x0000761002047816 */ /* 0x000fe20000000004 */
[----:B------:R-:W-:Y:S02]  /*3d10*/  HADD2.F32 R5, -RZ, R23.H0_H0 ;  /* 0x20000017ff057230 */ /* 0x000fe40000004100 */
[----:B------:R-:W-:Y:S02]  /*3d20*/  HADD2.F32 R6, -RZ, R0.H0_H0 ;  /* 0x20000000ff067230 */ /* 0x000fe40000004100 */
[----:B------:R-:W-:Y:S02]  /*3d30*/  HADD2.F32 R3, -RZ, R4.H0_H0 ;  /* 0x20000004ff037230 */ /* 0x000fe40000004100 */
[----:B------:R-:W-:Y:S01]  /*3d40*/  FADD.FTZ R2, R5, -1 ;  /* 0xbf80000005027421 */ /* 0x000fe20000010000 */
[----:B------:R-:W-:-:S02]  /*3d50*/  FSETP.GEU.FTZ.AND P1, PT, R6, -100, PT ;  /* 0xc2c800000600780b */ /* 0x000fc40003f3e000 */
[----:B------:R-:W-:Y:S02]  /*3d60*/  FSETP.GEU.FTZ.AND P0, PT, R3, -100, PT ;  /* 0xc2c800000300780b */ /* 0x000fe40003f1e000 */
[----:B------:R-:W-:Y:S02]  /*3d70*/  F2FP.F16.F32.PACK_AB R3, RZ, R2 ;  /* 0x00000002ff03723e */ /* 0x000fe400000000ff */
[----:B------:R-:W-:Y:S02]  /*3d80*/  SEL R2, R4, 0xd640, P0 ;  /* 0x0000d64004027807 */ /* 0x000fe40000000000 */
[----:B------:R-:W-:Y:S01]  /*3d90*/  SEL R0, R0, 0xd640, P1 ;  /* 0x0000d64000007807 */ /* 0x000fe20000800000 */
[----:B------:R-:W-:Y:S02]  /*3da0*/  HADD2.F32 R3, -RZ, R3.H0_H0 ;  /* 0x20000003ff037230 */ /* 0x000fe40000004100 */
[----:B------:R-:W-:Y:S02]  /*3db0*/  HADD2.F32 R2, -RZ, R2.H0_H0 ;  /* 0x20000002ff027230 */ /* 0x000fe40000004100 */
[----:B------:R-:W-:Y:S01]  /*3dc0*/  HADD2.F32 R0, -RZ, R0.H0_H0 ;  /* 0x20000000ff007230 */ /* 0x000fe20000004100 */
[----:B0-----:R-:W-:-:S02]  /*3dd0*/  PRMT R4, R7, 0x9910, RZ ;  /* 0x0000991007047816 */ /* 0x001fc400000000ff */
[----:B------:R-:W-:Y:S02]  /*3de0*/  FMUL.FTZ R5, R5, R2 ;  /* 0x0000000205057220 */ /* 0x000fe40000410000 */
[----:B------:R-:W-:Y:S01]  /*3df0*/  FMUL.FTZ R0, R3, R0 ;  /* 0x0000000003007220 */ /* 0x000fe20000410000 */
[----:B------:R-:W-:-:S04]  /*3e00*/  ISETP.GT.AND P0, PT, R4, 0x9, PT ;  /* 0x000000090400780c */ /* 0x000fc80003f04270 */
[----:B------:R-:W-:-:S05]  /*3e10*/  F2FP.F16.F32.PACK_AB R0, R5, R0 ;  /* 0x000000000500723e */ /* 0x000fca00000000ff */
[--C-:B------:R-:W-:Y:S02]  /*3e20*/  HADD2.F32 R2, -RZ, R0.reuse.H0_H0 ;  /* 0x20000000ff027230 */ /* 0x100fe40000004100 */
[----:B------:R-:W-:-:S05]  /*3e30*/  HADD2.F32 R3, -RZ, R0.H1_H1 ;  /* 0x30000000ff037230 */ /* 0x000fca0000004100 */
[----:B------:R-:W-:-:S05]  /*3e40*/  FADD.FTZ R2, R2, -R3 ;  /* 0x8000000302027221 */ /* 0x000fca0000010000 */
[----:B------:R-:W-:Y:S01]  /*3e50*/  F2FP.F16.F32.PACK_AB R2, RZ, R2 ;  /* 0x00000002ff02723e */ /* 0x000fe200000000ff */
        /* <DEDUP_REMOVED lines=9> */
[----:B------:R-:W-:-:S04]  /*3ef0*/  HADD2.F32 R0, -RZ, R2.H0_H0 ;  /* 0x20000002ff007230 */ /* 0x000fc80000004100 */
[----:B------:R-:W0:Y:S02]  /*3f00*/  F2I.FTZ.TRUNC.NTZ R3, R0 ;  /* 0x0000000000037305 */ /* 0x000e24000021f100 */
[----:B0-----:R0:W-:Y:S01]  /*3f10*/  STG.E.U8 desc[UR36][R16.64], R3 ;  /* 0x0000000310007986 */ /* 0x0011e2000c101124 */
[----:B------:R-:W-:Y:S05]  /*3f20*/  BRA `(.L_x_2008) ;  /* 0x0000000c00947947 */ /* 0x000fea0003800000 */
.L_x_2006:
[----:B------:R-:W-:-:S06]  /*3f30*/  HADD2.F32 R3, -RZ, R2.H0_H0 ;  /* 0x20000002ff037230 */ /* 0x000fcc0000004100 */
[----:B------:R-:W0:Y:S02]  /*3f40*/  F2I.S64.TRUNC R2, R3 ;  /* 0x0000000300027311 */ /* 0x000e24000020d900 */
[----:B0-----:R0:W-:Y:S01]  /*3f50*/  STG.E.U8 desc[UR36][R16.64], R2 ;  /* 0x0000000210007986 */ /* 0x0011e2000c101124 */
[----:B------:R-:W-:Y:S05]  /*3f60*/  BRA `(.L_x_2008) ;  /* 0x0000000c00847947 */ /* 0x000fea0003800000 */
.L_x_2005:
[----:B------:R-:W-:-:S13]  /*3f70*/  ISETP.NE.AND P0, PT, R4, 0x2, PT ;  /* 0x000000020400780c */ /* 0x000fda0003f05270 */
[----:B------:R-:W-:Y:S05]  /*3f80*/  @!P0 BRA `(.L_x_2009) ;  /* 0x0000000000308947 */ /* 0x000fea0003800000 */
[----:B------:R-:W-:-:S13]  /*3f90*/  ISETP.NE.AND P0, PT, R4, 0x3, PT ;  /* 0x000000030400780c */ /* 0x000fda0003f05270 */
[----:B------:R-:W-:Y:S05]  /*3fa0*/  @!P0 BRA `(.L_x_2010) ;  /* 0x0000000000188947 */ /* 0x000fea0003800000 */
[----:B------:R-:W-:-:S13]  /*3fb0*/  ISETP.NE.AND P0, PT, R4, 0x4, PT ;  /* 0x000000040400780c */ /* 0x000fda0003f05270 */
[----:B------:R-:W-:Y:S05]  /*3fc0*/  @P0 BRA `(.L_x_2007) ;  /* 0x0000000c000c0947 */ /* 0x000fea0003800000 */
[----:B------:R-:W-:-:S06]  /*3fd0*/  HADD2.F32 R2, -RZ, R2.H0_H0 ;  /* 0x20000002ff027230 */ /* 0x000fcc0000004100 */
[----:B------:R-:W0:Y:S02]  /*3fe0*/  F2I.S64.TRUNC R2, R2 ;  /* 0x0000000200027311 */ /* 0x000e24000020d900 */
[----:B0-----:R0:W-:Y:S01]  /*3ff0*/  STG.E.64 desc[UR36][R16.64], R2 ;  /* 0x0000000210007986 */ /* 0x0011e2000c101b24 */
[----:B------:R-:W-:Y:S05]  /*4000*/  BRA `(.L_x_2008) ;  /* 0x0000000c005c7947 */ /* 0x000fea0003800000 */
.L_x_2010:
[----:B------:R-:W-:-:S04]  /*4010*/  HADD2.F32 R2, -RZ, R2.H0_H0 ;  /* 0x20000002ff027230 */ /* 0x000fc80000004100 */
[----:B------:R-:W0:Y:S02]  /*4020*/  F2I.FTZ.TRUNC.NTZ R3, R2 ;  /* 0x0000000200037305 */ /* 0x000e24000021f100 */
[----:B0-----:R0:W-:Y:S01]  /*4030*/  STG.E desc[UR36][R16.64], R3 ;  /* 0x0000000310007986 */ /* 0x0011e2000c101924 */
[----:B------:R-:W-:Y:S05]  /*4040*/  BRA `(.L_x_2008) ;  /* 0x0000000c004c7947 */ /* 0x000fea0003800000 */
.L_x_2009:
[----:B------:R-:W-:-:S04]  /*4050*/  HADD2.F32 R2, -RZ, R2.H0_H0 ;  /* 0x20000002ff027230 */ /* 0x000fc80000004100 */
[----:B------:R-:W0:Y:S02]  /*4060*/  F2I.FTZ.TRUNC.NTZ R3, R2 ;  /* 0x0000000200037305 */ /* 0x000e24000021f100 */
[----:B0-----:R0:W-:Y:S01]  /*4070*/  STG.E.U16 desc[UR36][R16.64], R3 ;  /* 0x0000000310007986 */ /* 0x0011e2000c101524 */
[----:B------:R-:W-:Y:S05]  /*4080*/  BRA `(.L_x_2008) ;  /* 0x0000000c003c7947 */ /* 0x000fea0003800000 */
.L_x_2004:
[----:B------:R-:W-:-:S13]  /*4090*/  ISETP.GT.AND P0, PT, R4, 0x6, PT ;  /* 0x000000060400780c */ /* 0x000fda0003f04270 */
[----:B------:R-:W-:Y:S05]  /*40a0*/  @P0 BRA `(.L_x_2011) ;  /* 0x0000000000240947 */ /* 0x000fea0003800000 */
[----:B------:R-:W-:-:S13]  /*40b0*/  ISETP.NE.AND P0, PT, R4, 0x5, PT ;  /* 0x000000050400780c */ /* 0x000fda0003f05270 */
[----:B------:R-:W-:Y:S05]  /*40c0*/  @!P0 BRA `(.L_x_2012) ;  /* 0x0000000000148947 */ /* 0x000fea0003800000 */
[----:B------:R-:W-:-:S13]  /*40d0*/  ISETP.NE.AND P0, PT, R4, 0x6, PT ;  /* 0x000000060400780c */ /* 0x000fda0003f05270 */
[----:B------:R-:W-:Y:S05]  /*40e0*/  @P0 BRA `(.L_x_2007) ;  /* 0x0000000800c40947 */ /* 0x000fea0003800000 */
[----:B------:R-:W-:-:S05]  /*40f0*/  HADD2.F32 R3, -RZ, R2.H0_H0 ;  /* 0x20000002ff037230 */ /* 0x000fca0000004100 */
[----:B------:R0:W-:Y:S01]  /*4100*/  STG.E desc[UR36][R16.64], R3 ;  /* 0x0000000310007986 */ /* 0x0001e2000c101924 */
[----:B------:R-:W-:Y:S05]  /*4110*/  BRA `(.L_x_2008) ;  /* 0x0000000c00187947 */ /* 0x000fea0003800000 */
.L_x_2012:
[----:B------:R0:W-:Y:S01]  /*4120*/  STG.E.U16 desc[UR36][R16.64], R2 ;  /* 0x0000000210007986 */ /* 0x0001e2000c101524 */
[----:B------:R-:W-:Y:S05]  /*4130*/  BRA `(.L_x_2008) ;  /* 0x0000000c00107947 */ /* 0x000fea0003800000 */
.L_x_2011:
[----:B------:R-:W-:-:S13]  /*4140*/  ISETP.NE.AND P0, PT, R4, 0x7, PT ;  /* 0x000000070400780c */ /* 0x000fda0003f05270 */
[----:B------:R-:W-:Y:S05]  /*4150*/  @!P0 BRA `(.L_x_2013) ;  /* 0x0000000000348947 */ /* 0x000fea0003800000 */
[----:B------:R-:W-:-:S13]  /*4160*/  ISETP.NE.AND P0, PT, R4, 0x8, PT ;  /* 0x000000080400780c */ /* 0x000fda0003f05270 */
[----:B------:R-:W-:Y:S05]  /*4170*/  @!P0 BRA `(.L_x_2014) ;  /* 0x0000000000188947 */ /* 0x000fea0003800000 */
[----:B------:R-:W-:-:S13]  /*4180*/  ISETP.NE.AND P0, PT, R4, 0x9, PT ;  /* 0x000000090400780c */ /* 0x000fda0003f05270 */
[----:B------:R-:W-:Y:S05]  /*4190*/  @P0 BRA `(.L_x_2007) ;  /* 0x0000000800980947 */ /* 0x000fea0003800000 */
[----:B------:R-:W-:Y:S02]  /*41a0*/  HADD2.F32 R2, -RZ, R2.H0_H0 ;  /* 0x20000002ff027230 */ /* 0x000fe40000004100 */
[----:B------:R-:W-:-:S05]  /*41b0*/  IMAD.MOV.U32 R3, RZ, RZ, RZ ;  /* 0x000000ffff037224 */ /* 0x000fca00078e00ff */
[----:B------:R0:W-:Y:S01]  /*41c0*/  STG.E.64 desc[UR36][R16.64], R2 ;  /* 0x0000000210007986 */ /* 0x0001e2000c101b24 */
[----:B------:R-:W-:Y:S05]  /*41d0*/  BRA `(.L_x_2008) ;  /* 0x0000000800e87947 */ /* 0x000fea0003800000 */
.L_x_2014:
[----:B------:R-:W-:-:S05]  /*41e0*/  HADD2.F32 R0, -RZ, R2.H0_H0 ;  /* 0x20000002ff007230 */ /* 0x000fca0000004100 */
[----:B------:R-:W-:-:S04]  /*41f0*/  F2FP.F16.F32.PACK_AB R0, RZ, R0 ;  /* 0x00000000ff00723e */ /* 0x000fc800000000ff */
[----:B------:R-:W-:-:S05]  /*4200*/  PRMT R0, R0, 0x5410, RZ ;  /* 0x0000541000007816 */ /* 0x000fca00000000ff */
[----:B------:R0:W-:Y:S01]  /*4210*/  STG.E desc[UR36][R16.64], R0 ;  /* 0x0000000010007986 */ /* 0x0001e2000c101924 */
[----:B------:R-:W-:Y:S05]  /*4220*/  BRA `(.L_x_2008) ;  /* 0x0000000800d47947 */ /* 0x000fea0003800000 */
.L_x_2013:
[----:B------:R-:W-:-:S05]  /*4230*/  HADD2.F32 R2, -RZ, R2.H0_H0 ;  /* 0x20000002ff027230 */ /* 0x000fca0000004100 */
[----:B------:R-:W-:-:S06]  /*4240*/  FMUL.FTZ R2, R2, 1 ;  /* 0x3f80000002027820 */ /* 0x000fcc0000410000 */
[----:B------:R-:W0:Y:S02]  /*4250*/  F2F.F64.F32 R2, R2 ;  /* 0x0000000200027310 */ /* 0x000e240000201800 */
[----:B0-----:R0:W-:Y:S01]  /*4260*/  STG.E.64 desc[UR36][R16.64], R2 ;  /* 0x0000000210007986 */ /* 0x0011e2000c101b24 */
[----:B------:R-:W-:Y:S05]  /*4270*/  BRA `(.L_x_2008) ;  /* 0x0000000800c07947 */ /* 0x000fea0003800000 */
.L_x_2003:
        /* <DEDUP_REMOVED lines=8> */
[----:B------:R-:W-:-:S05]  /*4300*/  HADD2.F32 R2, -RZ, R2.H0_H0 ;  /* 0x20000002ff027230 */ /* 0x000fca0000004100 */
[----:B------:R-:W-:-:S04]  /*4310*/  FSETP.NEU.FTZ.AND P0, PT, R2, RZ, PT ;  /* 0x000000ff0200720b */ /* 0x000fc80003f1d000 */
[----:B------:R-:W-:-:S05]  /*4320*/  SEL R3, RZ, 0x1, !P0 ;  /* 0x00000001ff037807 */ /* 0x000fca0004000000 */
[----:B------:R0:W-:Y:S01]  /*4330*/  STG.E.U8 desc[UR36][R16.64], R3 ;  /* 0x0000000310007986 */ /* 0x0001e2000c101124 */
[----:B------:R-:W-:Y:S05]  /*4340*/  BRA `(.L_x_2008) ;  /* 0x00000008008c7947 */ /* 0x000fea0003800000 */
.L_x_2017:
[----:B------:R-:W-:Y:S01]  /*4350*/  HADD2.F32 R2, -RZ, R2.H0_H0 ;  /* 0x20000002ff027230 */ /* 0x000fe20000004100 */
[----:B------:R-:W-:-:S04]  /*4360*/  CS2R R6, SRZ ;  /* 0x0000000000067805 */ /* 0x000fc8000001ff00 */
[----:B------:R-:W-:-:S04]  /*4370*/  FMUL.FTZ R2, R2, 1 ;  /* 0x3f80000002027820 */ /* 0x000fc80000410000 */
[----:B------:R-:W0:Y:S02]  /*4380*/  F2F.F64.F32 R4, R2 ;  /* 0x0000000200047310 */ /* 0x000e240000201800 */
[----:B0-----:R0:W-:Y:S01]  /*4390*/  STG.E.128 desc[UR36][R16.64], R4 ;  /* 0x0000000410007986 */ /* 0x0011e2000c101d24 */
[----:B------:R-:W-:Y:S05]  /*43a0*/  BRA `(.L_x_2008) ;  /* 0x0000000800747947 */ /* 0x000fea0003800000 */
.L_x_2016:
[----:B------:R-:W-:-:S13]  /*43b0*/  ISETP.NE.AND P0, PT, R4, 0xf, PT ;  /* 0x0000000f0400780c */ /* 0x000fda0003f05270 */
[----:B------:R-:W-:Y:S05]  /*43c0*/  @!P0 BRA `(.L_x_2018) ;  /* 0x0000000000b48947 */ /* 0x000fea0003800000 */
[----:B------:R-:W-:-:S13]  /*43d0*/  ISETP.NE.AND P0, PT, R4, 0x17, PT ;  /* 0x000000170400780c */ /* 0x000fda0003f05270 */
[----:B------:R-:W-:Y:S05]  /*43e0*/  @!P0 BRA `(.L_x_2019) ;  /* 0x0000000000548947 */ /* 0x000fea0003800000 */
[----:B------:R-:W-:-:S13]  /*43f0*/  ISETP.NE.AND P0, PT, R4, 0x18, PT ;  /* 0x000000180400780c */ /* 0x000fda0003f05270 */
[----:B------:R-:W-:Y:S05]  /*4400*/  @P0 BRA `(.L_x_2007) ;  /* 0x0000000400fc0947 */ /* 0x000fea0003800000 */
[----:B------:R-:W-:Y:S01]  /*4410*/  HADD2.F32 R5, -RZ, R2.H0_H0 ;  /* 0x20000002ff057230 */ /* 0x000fe20000004100 */
        /* <DEDUP_REMOVED lines=14> */
.L_x_2021:
[----:B------:R-:W-:Y:S05]  /*4500*/  BSYNC B0 ;  /* 0x0000000000007941 */ /* 0x000fea0003800000 */
.L_x_2020:
[----:B------:R-:W-:-:S05]  /*4510*/  LOP3.LUT R3, R0, R3, RZ, 0xfc, !PT ;  /* 0x0000000300037212 */ /* 0x000fca00078efcff */
[----:B------:R0:W-:Y:S01]  /*4520*/  STG.E.U8 desc[UR36][R16.64], R3 ;  /* 0x0000000310007986 */ /* 0x0001e2000c101124 */
[----:B------:R-:W-:Y:S05]  /*4530*/  BRA `(.L_x_2008) ;  /* 0x0000000800107947 */ /* 0x000fea0003800000 */
.L_x_2019:
[----:B------:R-:W-:Y:S01]  /*4540*/  HADD2.F32 R3, -RZ, R2.H0_H0 ;  /* 0x20000002ff037230 */ /* 0x000fe20000004100 */
        /* <DEDUP_REMOVED lines=12> */
.L_x_2023:
[----:B------:R-:W-:Y:S01]  /*4610*/  IMAD.MOV.U32 R0, RZ, RZ, 0x7f ;  /* 0x0000007fff007424 */ /* 0x000fe200078e00ff */
[----:B------:R-:W-:-:S04]  /*4620*/  ISETP.GT.U32.AND P0, PT, R2, 0x7f800000, PT ;  /* 0x7f8000000200780c */ /* 0x000fc80003f04070 */
[----:B------:R-:W-:-:S09]  /*4630*/  SEL R0, R0, 0x7c, P0 ;  /* 0x0000007c00007807 */ /* 0x000fd20000000000 */
.L_x_2024:
[----:B------:R-:W-:Y:S05]  /*4640*/  BSYNC B0 ;  /* 0x0000000000007941 */ /* 0x000fea0003800000 */
.L_x_2022:
[----:B------:R-:W-:-:S04]  /*4650*/  LOP3.LUT R2, R3, 0x80000000, RZ, 0xc0, !PT ;  /* 0x8000000003027812 */ /* 0x000fc800078ec0ff */
[----:B------:R-:W-:-:S04]  /*4660*/  SHF.R.U32.HI R3, RZ, 0x18, R2 ;  /* 0x00000018ff037819 */ /* 0x000fc80000011602 */
[----:B------:R-:W-:-:S05]  /*4670*/  LOP3.LUT R3, R0, R3, RZ, 0xfc, !PT ;  /* 0x0000000300037212 */ /* 0x000fca00078efcff */
[----:B------:R0:W-:Y:S01]  /*4680*/  STG.E.U8 desc[UR36][R16.64], R3 ;  /* 0x0000000310007986 */ /* 0x0001e2000c101124 */
[----:B------:R-:W-:Y:S05]  /*4690*/  BRA `(.L_x_2008) ;  /* 0x0000000400b87947 */ /* 0x000fea0003800000 */
.L_x_2018:
[----:B------:R-:W-:-:S05]  /*46a0*/  HADD2.F32 R0, -RZ, R2.H0_H0 ;  /* 0x20000002ff007230 */ /* 0x000fca0000004100 */
[----:B------:R-:W-:-:S05]  /*46b0*/  F2FP.BF16.F32.PACK_AB R0, RZ, R0 ;  /* 0x00000000ff00723e */ /* 0x000fca00000010ff */
[----:B------:R0:W-:Y:S01]  /*46c0*/  STG.E.U16 desc[UR36][R16.64], R0 ;  /* 0x0000000010007986 */ /* 0x0001e2000c101524 */
[----:B------:R-:W-:Y:S05]  /*46d0*/  BRA `(.L_x_2008) ;  /* 0x0000000400a87947 */ /* 0x000fea0003800000 */
.L_x_2015:
        /* <DEDUP_REMOVED lines=8> */
[----:B------:R-:W-:-:S06]  /*4760*/  HADD2.F32 R3, -RZ, R2.H0_H0 ;  /* 0x20000002ff037230 */ /* 0x000fcc0000004100 */
[----:B------:R-:W0:Y:S02]  /*4770*/  F2I.FTZ.U32.TRUNC.NTZ R3, R3 ;  /* 0x0000000300037305 */ /* 0x000e24000021f000 */
[----:B0-----:R4:W-:Y:S01]  /*4780*/  STG.E.U16 desc[UR36][R16.64], R3 ;  /* 0x0000000310007986 */ /* 0x0019e2000c101524 */
[----:B------:R-:W-:Y:S05]  /*4790*/  BRA `(.L_x_2008) ;  /* 0x0000000400787947 */ /* 0x000fea0003800000 */
.L_x_2027:
[----:B------:R-:W-:Y:S01]  /*47a0*/  HADD2.F32 R3, -RZ, R2.H0_H0 ;  /* 0x20000002ff037230 */ /* 0x000fe20000004100 */
        /* <DEDUP_REMOVED lines=16> */
.L_x_2030:
[----:B------:R-:W-:-:S04]  /*48b0*/  LOP3.LUT R2, R3, 0x80000000, RZ, 0xc0, !PT ;  /* 0x8000000003027812 */ /* 0x000fc800078ec0ff */
[----:B------:R-:W-:-:S04]  /*48c0*/  SHF.R.U32.HI R3, RZ, 0x18, R2 ;  /* 0x00000018ff037819 */ /* 0x000fc80000011602 */
[----:B------:R-:W-:-:S04]  /*48d0*/  LOP3.LUT R0, R0, R3, RZ, 0xfc, !PT ;  /* 0x0000000300007212 */ /* 0x000fc800078efcff */
[----:B------:R-:W-:-:S07]  /*48e0*/  PRMT R8, R0, 0x7610, R8 ;  /* 0x0000761000087816 */ /* 0x000fce0000000008 */
.L_x_2029:
[----:B------:R-:W-:Y:S05]  /*48f0*/  BSYNC B0 ;  /* 0x0000000000007941 */ /* 0x000fea0003800000 */
.L_x_2028:
[----:B------:R0:W-:Y:S01]  /*4900*/  STG.E.U8 desc[UR36][R16.64], R8 ;  /* 0x0000000810007986 */ /* 0x0001e2000c101124 */
[----:B------:R-:W-:Y:S05]  /*4910*/  BRA `(.L_x_2008) ;  /* 0x0000000400187947 */ /* 0x000fea0003800000 */
.L_x_2026:
        /* <DEDUP_REMOVED lines=17> */
.L_x_2033:
[----:B------:R-:W-:-:S04]  /*4a30*/  LOP3.LUT R2, R3, 0x80000000, RZ, 0xc0, !PT ;  /* 0x8000000003027812 */ /* 0x000fc800078ec0ff */
[----:B------:R-:W-:-:S04]  /*4a40*/  SHF.R.U32.HI R3, RZ, 0x18, R2 ;  /* 0x00000018ff037819 */ /* 0x000fc80000011602 */
[----:B------:R-:W-:-:S04]  /*4a50*/  LOP3.LUT R0, R0, R3, RZ, 0xfc, !PT ;  /* 0x0000000300007212 */ /* 0x000fc800078efcff */
[----:B------:R-:W-:-:S07]  /*4a60*/  PRMT R8, R0, 0x7610, R8 ;  /* 0x0000761000087816 */ /* 0x000fce0000000008 */
.L_x_2032:
[----:B------:R-:W-:Y:S05]  /*4a70*/  BSYNC B0 ;  /* 0x0000000000007941 */ /* 0x000fea0003800000 */
.L_x_2031:
[----:B------:R3:W-:Y:S01]  /*4a80*/  STG.E.U8 desc[UR36][R16.64], R8 ;  /* 0x0000000810007986 */ /* 0x0007e2000c101124 */
[----:B------:R-:W-:Y:S05]  /*4a90*/  BRA `(.L_x_2008) ;  /* 0x0000000000b87947 */ /* 0x000fea0003800000 */
.L_x_2025:
[----:B------:R-:W-:-:S13]  /*4aa0*/  ISETP.NE.AND P0, PT, R4, 0x1c, PT ;  /* 0x0000001c0400780c */ /* 0x000fda0003f05270 */
[----:B------:R-:W-:Y:S05]  /*4ab0*/  @!P0 BRA `(.L_x_2034) ;  /* 0x0000000000a48947 */ /* 0x000fea0003800000 */
[----:B------:R-:W-:-:S13]  /*4ac0*/  ISETP.NE.AND P0, PT, R4, 0x1d, PT ;  /* 0x0000001d0400780c */ /* 0x000fda0003f05270 */
[----:B------:R-:W-:Y:S05]  /*4ad0*/  @!P0 BRA `(.L_x_2035) ;  /* 0x00000000008c8947 */ /* 0x000fea0003800000 */
[----:B------:R-:W-:-:S13]  /*4ae0*/  ISETP.NE.AND P0, PT, R4, 0x2c, PT ;  /* 0x0000002c0400780c */ /* 0x000fda0003f05270 */
[----:B------:R-:W-:Y:S05]  /*4af0*/  @P0 BRA `(.L_x_2007) ;  /* 0x0000000000400947 */ /* 0x000fea0003800000 */
[----:B------:R-:W-:-:S05]  /*4b00*/  HADD2.F32 R3, -RZ, R2.H0_H0 ;  /* 0x20000002ff037230 */ /* 0x000fca0000004100 */
        /* <DEDUP_REMOVED lines=15> */
.L_x_2007:
        /* <DEDUP_REMOVED lines=16> */
.L_x_2036:
[----:B------:R-:W-:Y:S05]  /*4d00*/  BRA `(.L_x_2008) ;  /* 0x00000000001c7947 */ /* 0x000fea0003800000 */
.L_x_2035:
[----:B------:R-:W-:-:S06]  /*4d10*/  HADD2.F32 R2, -RZ, R2.H0_H0 ;  /* 0x20000002ff027230 */ /* 0x000fcc0000004100 */
[----:B------:R-:W0:Y:S02]  /*4d20*/  F2I.U64.TRUNC R2, R2 ;  /* 0x0000000200027311 */ /* 0x000e24000020d800 */
[----:B0-----:R2:W-:Y:S01]  /*4d30*/  STG.E.64 desc[UR36][R16.64], R2 ;  /* 0x0000000210007986 */ /* 0x0015e2000c101b24 */
[----:B------:R-:W-:Y:S05]  /*4d40*/  BRA `(.L_x_2008) ;  /* 0x00000000000c7947 */ /* 0x000fea0003800000 */
.L_x_2034:
[----:B------:R-:W-:-:S04]  /*4d50*/  HADD2.F32 R2, -RZ, R2.H0_H0 ;  /* 0x20000002ff027230 */ /* 0x000fc80000004100 */
[----:B------:R-:W0:Y:S02]  /*4d60*/  F2I.FTZ.U32.TRUNC.NTZ R3, R2 ;  /* 0x0000000200037305 */ /* 0x000e24000021f000 */
[----:B0-----:R0:W-:Y:S02]  /*4d70*/  STG.E desc[UR36][R16.64], R3 ;  /* 0x0000000310007986 */ /* 0x0011e4000c101924 */
.L_x_2008:
[----:B------:R-:W-:-:S04]  /*4d80*/  IMAD R18, R19, 0x200, R18 ;  /* 0x0000020013127824 */ /* 0x000fc800078e0212 */
[----:B------:R-:W-:-:S07]  /*4d90*/  VIADD R23, R18, 0x80 ;  /* 0x0000008012177836 */ /* 0x000fce0000000000 */
.L_x_1929:
[----:B------:R-:W-:Y:S05]  /*4da0*/  BSYNC B7 ;  /* 0x0000000000077941 */ /* 0x000fea0003800000 */
.L_x_1928:
        /* <DEDUP_REMOVED lines=358> */
.L_x_2039:
        /* <DEDUP_REMOVED lines=23> */
.L_x_2043:
[----:B------:R-:W2:Y:S02]  /*6580*/  LDG.E.U8 R2, desc[UR36][R2.64] ;  /* 0x0000002402027981 */ /* 0x000ea4000c1e1100 */
[----:B--2---:R-:W-:-:S04]  /*6590*/  I2FP.F32.U32 R0, R2 ;  /* 0x0000000200007245 */ /* 0x004fc80000201000 */
[----:B------:R-:W-:-:S04]  /*65a0*/  F2FP.F16.F32.PACK_AB R0, RZ, R0 ;  /* 0x00000000ff00723e */ /* 0x000fc800000000ff */
[----:B------:R-:W-:Y:S01]  /*65b0*/  PRMT R18, R0, 0x7610, R18 ;  /* 0x0000761000127816 */ /* 0x000fe20000000012 */
[----:B------:R-:W-:Y:S06]  /*65c0*/  BRA `(.L_x_2045) ;  /* 0x0000000c00bc7947 */ /* 0x000fec0003800000 */
.L_x_2042:
        /* <DEDUP_REMOVED lines=11> */
.L_x_2047:
[----:B------:R-:W2:Y:S02]  /*6680*/  LDG.E R2, desc[UR36][R2.64] ;  /* 0x0000002402027981 */ /* 0x000ea4000c1e1900 */
[----:B--2---:R-:W-:-:S04]  /*6690*/  I2FP.F32.S32 R0, R2 ;  /* 0x0000000200007245 */ /* 0x004fc80000201400 */
[----:B------:R-:W-:-:S04]  /*66a0*/  F2FP.F16.F32.PACK_AB R0, RZ, R0 ;  /* 0x00000000ff00723e */ /* 0x000fc800000000ff */
[----:B------:R-:W-:Y:S01]  /*66b0*/  PRMT R18, R0, 0x7610, R18 ;  /* 0x0000761000127816 */ /* 0x000fe20000000012 */
[----:B------:R-:W-:Y:S06]  /*66c0*/  BRA `(.L_x_2045) ;  /* 0x0000000c007c7947 */ /* 0x000fec0003800000 */
.L_x_2046:
[----:B------:R-:W2:Y:S02]  /*66d0*/  LDG.E.U16 R2, desc[UR36][R2.64] ;  /* 0x0000002402027981 */ /* 0x000ea4000c1e1500 */
[----:B--2---:R-:W0:Y:S02]  /*66e0*/  I2F.S16 R0, R2 ;  /* 0x0000000200007306 */ /* 0x004e240000101400 */
[----:B0-----:R-:W-:-:S04]  /*66f0*/  F2FP.F16.F32.PACK_AB R0, RZ, R0 ;  /* 0x00000000ff00723e */ /* 0x001fc800000000ff */
[----:B------:R-:W-:Y:S01]  /*6700*/  PRMT R18, R0, 0x7610, R18 ;  /* 0x0000761000127816 */ /* 0x000fe20000000012 */
[----:B------:R-:W-:Y:S06]  /*6710*/  BRA `(.L_x_2045) ;  /* 0x0000000c00687947 */ /* 0x000fec0003800000 */
.L_x_2041:
        /* <DEDUP_REMOVED lines=9> */
.L_x_2049:
[----:B------:R1:W5:Y:S01]  /*67b0*/  LDG.E.U16 R18, desc[UR36][R2.64] ;  /* 0x0000002402127981 */ /* 0x000362000c1e1500 */
[----:B------:R-:W-:Y:S05]  /*67c0*/  BRA `(.L_x_2045) ;  /* 0x0000000c003c7947 */ /* 0x000fea0003800000 */
.L_x_2048:
        /* <DEDUP_REMOVED lines=9> */
.L_x_2051:
[----:B------:R0:W5:Y:S01]  /*6860*/  LDG.E.U16 R18, desc[UR36][R2.64] ;  /* 0x0000002402127981 */ /* 0x000162000c1e1500 */
[----:B------:R-:W-:Y:S05]  /*6870*/  BRA `(.L_x_2045) ;  /* 0x0000000c00107947 */ /* 0x000fea0003800000 */
.L_x_2050:
        /* <DEDUP_REMOVED lines=9> */
.L_x_2040:
        /* <DEDUP_REMOVED lines=14> */
.L_x_2054:
        /* <DEDUP_REMOVED lines=9> */
.L_x_2053:
        /* <DEDUP_REMOVED lines=28> */
.L_x_2056:
        /* <DEDUP_REMOVED lines=15> */
.L_x_2055:
[----:B------:R-:W2:Y:S02]  /*6d30*/  LDG.E.U16 R0, desc[UR36][R2.64] ;  /* 0x0000002402007981 */ /* 0x000ea4000c1e1500 */
[----:B--2---:R-:W-:-:S05]  /*6d40*/  IMAD.U32 R0, R0, 0x10000, RZ ;  /* 0x0001000000007824 */ /* 0x004fca00078e00ff */
[----:B------:R-:W-:-:S04]  /*6d50*/  F2FP.F16.F32.PACK_AB R0, RZ, R0 ;  /* 0x00000000ff00723e */ /* 0x000fc800000000ff */
[----:B------:R-:W-:Y:S01]  /*6d60*/  PRMT R18, R0, 0x7610, R18 ;  /* 0x0000761000127816 */ /* 0x000fe20000000012 */
[----:B------:R-:W-:Y:S06]  /*6d70*/  BRA `(.L_x_2045) ;  /* 0x0000000400d07947 */ /* 0x000fec0003800000 */
.L_x_2052:
        /* <DEDUP_REMOVED lines=13> */
.L_x_2059:
        /* <DEDUP_REMOVED lines=21> */
.L_x_2063:
[----:B------:R-:W-:Y:S05]  /*6fa0*/  BSYNC B1 ;  /* 0x0000000000017941 */ /* 0x000fea0003800000 */
.L_x_2062:
[----:B------:R-:W-:Y:S01]  /*6fb0*/  LEA R3, R0, 0x3b800000, 0x17 ;  /* 0x3b80000000037811 */ /* 0x000fe200078eb8ff */
[----:B------:R-:W-:-:S05]  /*6fc0*/  IMAD.SHL.U32 R0, R2, 0x100000, RZ ;  /* 0x0010000002007824 */ /* 0x000fca00078e00ff */
[----:B------:R-:W-:-:S07]  /*6fd0*/  LOP3.LUT R0, R3, R0, R4, 0xfe, !PT ;  /* 0x0000000003007212 */ /* 0x000fce00078efe04 */
.L_x_2061:
[----:B------:R-:W-:Y:S05]  /*6fe0*/  BSYNC B0 ;  /* 0x0000000000007941 */ /* 0x000fea0003800000 */
.L_x_2060:
[----:B------:R-:W-:-:S04]  /*6ff0*/  F2FP.F16.F32.PACK_AB R0, RZ, R0 ;  /* 0x00000000ff00723e */ /* 0x000fc800000000ff */
[----:B------:R-:W-:Y:S01]  /*7000*/  PRMT R18, R0, 0x7610, R18 ;  /* 0x0000761000127816 */ /* 0x000fe20000000012 */
[----:B------:R-:W-:Y:S06]  /*7010*/  BRA `(.L_x_2045) ;  /* 0x0000000400287947 */ /* 0x000fec0003800000 */
.L_x_2058:
        /* <DEDUP_REMOVED lines=21> */
.L_x_2067:
[----:B------:R-:W-:Y:S05]  /*7170*/  BSYNC B1 ;  /* 0x0000000000017941 */ /* 0x000fea0003800000 */
.L_x_2066:
[----:B------:R-:W-:Y:S01]  /*7180*/  LEA R3, R0, 0x37800000, 0x17 ;  /* 0x3780000000037811 */ /* 0x000fe200078eb8ff */
[----:B------:R-:W-:-:S05]  /*7190*/  IMAD.SHL.U32 R0, R2, 0x200000, RZ ;  /* 0x0020000002007824 */ /* 0x000fca00078e00ff */
[----:B------:R-:W-:-:S07]  /*71a0*/  LOP3.LUT R0, R3, R0, R4, 0xfe, !PT ;  /* 0x0000000003007212 */ /* 0x000fce00078efe04 */
.L_x_2065:
[----:B------:R-:W-:Y:S05]  /*71b0*/  BSYNC B0 ;  /* 0x0000000000007941 */ /* 0x000fea0003800000 */
.L_x_2064:
[----:B------:R-:W-:-:S04]  /*71c0*/  F2FP.F16.F32.PACK_AB R0, RZ, R0 ;  /* 0x00000000ff00723e */ /* 0x000fc800000000ff */
[----:B------:R-:W-:Y:S01]  /*71d0*/  PRMT R18, R0, 0x7610, R18 ;  /* 0x0000761000127816 */ /* 0x000fe20000000012 */
[----:B------:R-:W-:Y:S06]  /*71e0*/  BRA `(.L_x_2045) ;  /* 0x0000000000b47947 */ /* 0x000fec0003800000 */
.L_x_2057:
        /* <DEDUP_REMOVED lines=14> */
.L_x_2071:
[----:B------:R-:W-:Y:S05]  /*72d0*/  BSYNC B0 ;  /* 0x0000000000007941 */ /* 0x000fea0003800000 */
.L_x_2070:
[----:B------:R-:W-:-:S04]  /*72e0*/  F2FP.F16.F32.PACK_AB R0, RZ, R0 ;  /* 0x00000000ff00723e */ /* 0x000fc800000000ff */
[----:B------:R-:W-:Y:S01]  /*72f0*/  PRMT R18, R0, 0x7610, R18 ;  /* 0x0000761000127816 */ /* 0x000fe20000000012 */
[----:B------:R-:W-:Y:S06]  /*7300*/  BRA `(.L_x_2045) ;  /* 0x00000000006c7947 */ /* 0x000fec0003800000 */
.L_x_2044:
        /* <DEDUP_REMOVED lines=16> */
.L_x_2072:
[----:B------:R-:W-:Y:S01]  /*7410*/  PRMT R18, RZ, 0x7610, R18 ;  /* 0x00007610ff127816 */ /* 0x000fe20000000012 */
[----:B------:R-:W-:Y:S06]  /*7420*/  BRA `(.L_x_2045) ;  /* 0x0000000000247947 */ /* 0x000fec0003800000 */
.L_x_2069:
[----:B------:R-:W2:Y:S02]  /*7430*/  LDG.E.64 R2, desc[UR36][R2.64] ;  /* 0x0000002402027981 */ /* 0x000ea4000c1e1b00 */
[----:B--2---:R-:W0:Y:S02]  /*7440*/  I2F.U64 R0, R2 ;  /* 0x0000000200007312 */ /* 0x004e240000301000 */
[----:B0-----:R-:W-:-:S04]  /*7450*/  F2FP.F16.F32.PACK_AB R0, RZ, R0 ;  /* 0x00000000ff00723e */ /* 0x001fc800000000ff */
[----:B------:R-:W-:Y:S01]  /*7460*/  PRMT R18, R0, 0x7610, R18 ;  /* 0x0000761000127816 */ /* 0x000fe20000000012 */
[----:B------:R-:W-:Y:S06]  /*7470*/  BRA `(.L_x_2045) ;  /* 0x0000000000107947 */ /* 0x000fec0003800000 */
.L_x_2068:
[----:B------:R-:W2:Y:S02]  /*7480*/  LDG.E R2, desc[UR36][R2.64] ;  /* 0x0000002402027981 */ /* 0x000ea4000c1e1900 */
[----:B--2---:R-:W-:-:S04]  /*7490*/  I2FP.F32.U32 R0, R2 ;  /* 0x0000000200007245 */ /* 0x004fc80000201000 */
[----:B------:R-:W-:-:S04]  /*74a0*/  F2FP.F16.F32.PACK_AB R0, RZ, R0 ;  /* 0x00000000ff00723e */ /* 0x000fc800000000ff */
[----:B------:R-:W-:-:S07]  /*74b0*/  PRMT R18, R0, 0x7610, R18 ;  /* 0x0000761000127816 */ /* 0x000fce0000000012 */
.L_x_2045:
        /* <DEDUP_REMOVED lines=20> */
.L_x_2076:
[----:B------:R-:W2:Y:S02]  /*7600*/  LDG.E.U8 R2, desc[UR36][R2.64] ;  /* 0x0000002402027981 */ /* 0x000ea4000c1e1100 */
[----:B--2---:R-:W-:-:S04]  /*7610*/  I2FP.F32.U32 R0, R2 ;  /* 0x0000000200007245 */ /* 0x004fc80000201000 */
[----:B------:R-:W-:-:S04]  /*7620*/  F2FP.F16.F32.PACK_AB R0, RZ, R0 ;  /* 0x00000000ff00723e */ /* 0x000fc800000000ff */
[----:B------:R-:W-:Y:S01]  /*7630*/  PRMT R19, R0, 0x7610, R19 ;  /* 0x0000761000137816 */ /* 0x000fe20000000013 */
[----:B------:R-:W-:Y:S06]  /*7640*/  BRA `(.L_x_2078) ;  /* 0x0000000c00bc7947 */ /* 0x000fec0003800000 */
.L_x_2075:
        /* <DEDUP_REMOVED lines=11> */
.L_x_2080:
[----:B------:R-:W2:Y:S02]  /*7700*/  LDG.E R2, desc[UR36][R2.64] ;  /* 0x0000002402027981 */ /* 0x000ea4000c1e1900 */
[----:B--2---:R-:W-:-:S04]  /*7710*/  I2FP.F32.S32 R0, R2 ;  /* 0x0000000200007245 */ /* 0x004fc80000201400 */
[----:B------:R-:W-:-:S04]  /*7720*/  F2FP.F16.F32.PACK_AB R0, RZ, R0 ;  /* 0x00000000ff00723e */ /* 0x000fc800000000ff */
[----:B------:R-:W-:Y:S01]  /*7730*/  PRMT R19, R0, 0x7610, R19 ;  /* 0x0000761000137816 */ /* 0x000fe20000000013 */
[----:B------:R-:W-:Y:S06]  /*7740*/  BRA `(.L_x_2078) ;  /* 0x0000000c007c7947 */ /* 0x000fec0003800000 */
.L_x_2079:
[----:B------:R-:W2:Y:S02]  /*7750*/  LDG.E.U16 R2, desc[UR36][R2.64] ;  /* 0x0000002402027981 */ /* 0x000ea4000c1e1500 */
[----:B--2---:R-:W0:Y:S02]  /*7760*/  I2F.S16 R0, R2 ;  /* 0x0000000200007306 */ /* 0x004e240000101400 */
[----:B0-----:R-:W-:-:S04]  /*7770*/  F2FP.F16.F32.PACK_AB R0, RZ, R0 ;  /* 0x00000000ff00723e */ /* 0x001fc800000000ff */
[----:B------:R-:W-:Y:S01]  /*7780*/  PRMT R19, R0, 0x7610, R19 ;  /* 0x0000761000137816 */ /* 0x000fe20000000013 */
[----:B------:R-:W-:Y:S06]  /*7790*/  BRA `(.L_x_2078) ;  /* 0x0000000c00687947 */ /* 0x000fec0003800000 */
.L_x_2074:
        /* <DEDUP_REMOVED lines=9> */
.L_x_2082:
[----:B------:R1:W5:Y:S01]  /*7830*/  LDG.E.U16 R19, desc[UR36][R2.64] ;  /* 0x0000002402137981 */ /* 0x000362000c1e1500 */
[----:B------:R-:W-:Y:S05]  /*7840*/  BRA `(.L_x_2078) ;  /* 0x0000000c003c7947 */ /* 0x000fea0003800000 */
.L_x_2081:
        /* <DEDUP_REMOVED lines=9> */
.L_x_2084:
[----:B------:R0:W5:Y:S01]  /*78e0*/  LDG.E.U16 R19, desc[UR36][R2.64] ;  /* 0x0000002402137981 */ /* 0x000162000c1e1500 */
[----:B------:R-:W-:Y:S05]  /*78f0*/  BRA `(.L_x_2078) ;  /* 0x0000000c00107947 */ /* 0x000fea0003800000 */
.L_x_2083:
        /* <DEDUP_REMOVED lines=9> */
.L_x_2073:
        /* <DEDUP_REMOVED lines=14> */
.L_x_2087:
        /* <DEDUP_REMOVED lines=9> */
.L_x_2086:
        /* <DEDUP_REMOVED lines=28> */
.L_x_2089:
        /* <DEDUP_REMOVED lines=15> */
.L_x_2088:
[----:B------:R-:W2:Y:S02]  /*7db0*/  LDG.E.U16 R0, desc[UR36][R2.64] ;  /* 0x0000002402007981 */ /* 0x000ea4000c1e1500 */
[----:B--2---:R-:W-:-:S05]  /*7dc0*/  IMAD.U32 R0, R0, 0x10000, RZ ;  /* 0x0001000000007824 */ /* 0x004fca00078e00ff */
[----:B------:R-:W-:-:S04]  /*7dd0*/  F2FP.F16.F32.PACK_AB R0, RZ, R0 ;  /* 0x00000000ff00723e */ /* 0x000fc800000000ff */
[----:B------:R-:W-:Y:S01]  /*7de0*/  PRMT R19, R0, 0x7610, R19 ;  /* 0x0000761000137816 */ /* 0x000fe20000000013 */
[----:B------:R-:W-:Y:S06]  /*7df0*/  BRA `(.L_x_2078) ;  /* 0x0000000400d07947 */ /* 0x000fec0003800000 */
.L_x_2085:
        /* <DEDUP_REMOVED lines=13> */
.L_x_2092:
        /* <DEDUP_REMOVED lines=21> */
.L_x_2096:
[----:B------:R-:W-:Y:S05]  /*8020*/  BSYNC B1 ;  /* 0x0000000000017941 */ /* 0x000fea0003800000 */
.L_x_2095:
[----:B------:R-:W-:Y:S01]  /*8030*/  LEA R3, R0, 0x3b800000, 0x17 ;  /* 0x3b80000000037811 */ /* 0x000fe200078eb8ff */
[----:B------:R-:W-:-:S05]  /*8040*/  IMAD.SHL.U32 R0, R2, 0x100000, RZ ;  /* 0x0010000002007824 */ /* 0x000fca00078e00ff */
[----:B------:R-:W-:-:S07]  /*8050*/  LOP3.LUT R0, R3, R0, R4, 0xfe, !PT ;  /* 0x0000000003007212 */ /* 0x000fce00078efe04 */
.L_x_2094:
[----:B------:R-:W-:Y:S05]  /*8060*/  BSYNC B0 ;  /* 0x0000000000007941 */ /* 0x000fea0003800000 */
.L_x_2093:
[----:B------:R-:W-:-:S04]  /*8070*/  F2FP.F16.F32.PACK_AB R0, RZ, R0 ;  /* 0x00000000ff00723e */ /* 0x000fc800000000ff */
[----:B------:R-:W-:Y:S01]  /*8080*/  PRMT R19, R0, 0x7610, R19 ;  /* 0x0000761000137816 */ /* 0x000fe20000000013 */
[----:B------:R-:W-:Y:S06]  /*8090*/  BRA `(.L_x_2078) ;  /* 0x0000000400287947 */ /* 0x000fec0003800000 */
.L_x_2091:
        /* <DEDUP_REMOVED lines=21> */
.L_x_2100:
[----:B------:R-:W-:Y:S05]  /*81f0*/  BSYNC B1 ;  /* 0x0000000000017941 */ /* 0x000fea0003800000 */
.L_x_2099:
[----:B------:R-:W-:Y:S01]  /*8200*/  LEA R3, R0, 0x37800000, 0x17 ;  /* 0x3780000000037811 */ /* 0x000fe200078eb8ff */
[----:B------:R-:W-:-:S05]  /*8210*/  IMAD.SHL.U32 R0, R2, 0x200000, RZ ;  /* 0x0020000002007824 */ /* 0x000fca00078e00ff */
[----:B------:R-:W-:-:S07]  /*8220*/  LOP3.LUT R0, R3, R0, R4, 0xfe, !PT ;  /* 0x0000000003007212 */ /* 0x000fce00078efe04 */
.L_x_2098:
[----:B------:R-:W-:Y:S05]  /*8230*/  BSYNC B0 ;  /* 0x0000000000007941 */ /* 0x000fea0003800000 */
.L_x_2097:
[----:B------:R-:W-:-:S04]  /*8240*/  F2FP.F16.F32.PACK_AB R0, RZ, R0 ;  /* 0x00000000ff00723e */ /* 0x000fc800000000ff */
[----:B------:R-:W-:Y:S01]  /*8250*/  PRMT R19, R0, 0x7610, R19 ;  /* 0x0000761000137816 */ /* 0x000fe20000000013 */
[----:B------:R-:W-:Y:S06]  /*8260*/  BRA `(.L_x_2078) ;  /* 0x0000000000b47947 */ /* 0x000fec0003800000 */
.L_x_2090:
        /* <DEDUP_REMOVED lines=14> */
.L_x_2104:
[----:B------:R-:W-:Y:S05]  /*8350*/  BSYNC B0 ;  /* 0x0000000000007941 */ /* 0x000fea0003800000 */
.L_x_2103:
[----:B------:R-:W-:-:S04]  /*8360*/  F2FP.F16.F32.PACK_AB R0, RZ, R0 ;  /* 0x00000000ff00723e */ /* 0x000fc800000000ff */
[----:B------:R-:W-:Y:S01]  /*8370*/  PRMT R19, R0, 0x7610, R19 ;  /* 0x0000761000137816 */ /* 0x000fe20000000013 */
[----:B------:R-:W-:Y:S06]  /*8380*/  BRA `(.L_x_2078) ;  /* 0x00000000006c7947 */ /* 0x000fec0003800000 */
.L_x_2077:
        /* <DEDUP_REMOVED lines=16> */
.L_x_2105:
[----:B------:R-:W-:Y:S01]  /*8490*/  PRMT R19, RZ, 0x7610, R19 ;  /* 0x00007610ff137816 */ /* 0x000fe20000000013 */
[----:B------:R-:W-:Y:S06]  /*84a0*/  BRA `(.L_x_2078) ;  /* 0x0000000000247947 */ /* 0x000fec0003800000 */
.L_x_2102:
[----:B------:R-:W2:Y:S02]  /*84b0*/  LDG.E.64 R2, desc[UR36][R2.64] ;  /* 0x0000002402027981 */ /* 0x000ea4000c1e1b00 */
[----:B--2---:R-:W0:Y:S02]  /*84c0*/  I2F.U64 R0, R2 ;  /* 0x0000000200007312 */ /* 0x004e240000301000 */
[----:B0-----:R-:W-:-:S04]  /*84d0*/  F2FP.F16.F32.PACK_AB R0, RZ, R0 ;  /* 0x00000000ff00723e */ /* 0x001fc800000000ff */
[----:B------:R-:W-:Y:S01]  /*84e0*/  PRMT R19, R0, 0x7610, R19 ;  /* 0x0000761000137816 */ /* 0x000fe20000000013 */
[----:B------:R-:W-:Y:S06]  /*84f0*/  BRA `(.L_x_2078) ;  /* 0x0000000000107947 */ /* 0x000fec0003800000 */
.L_x_2101:
[----:B------:R-:W2:Y:S02]  /*8500*/  LDG.E R2, desc[UR36][R2.64] ;  /* 0x0000002402027981 */ /* 0x000ea4000c1e1900 */
[----:B--2---:R-:W-:-:S04]  /*8510*/  I2FP.F32.U32 R0, R2 ;  /* 0x0000000200007245 */ /* 0x004fc80000201000 */
[----:B------:R-:W-:-:S04]  /*8520*/  F2FP.F16.F32.PACK_AB R0, RZ, R0 ;  /* 0x00000000ff00723e */ /* 0x000fc800000000ff */
[----:B------:R-:W-:-:S07]  /*8530*/  PRMT R19, R0, 0x7610, R19 ;  /* 0x0000761000137816 */ /* 0x000fce0000000013 */
.L_x_2078:
        /* <DEDUP_REMOVED lines=21> */
.L_x_2107:
[----:B------:R-:W-:Y:S05]  /*8690*/  BSYNC B6 ;  /* 0x0000000000067941 */ /* 0x000fea0003800000 */
.L_x_2106:
        /* <DEDUP_REMOVED lines=21> */
.L_x_2109:
[----:B------:R-:W-:Y:S05]  /*87f0*/  BSYNC B6 ;  /* 0x0000000000067941 */ /* 0x000fea0003800000 */
.L_x_2108:
        /* <DEDUP_REMOVED lines=35> */
.L_x_2111:
[----:B------:R-:W-:Y:S05]  /*8a30*/  BSYNC B0 ;  /* 0x0000000000007941 */ /* 0x000fea0003800000 */
.L_x_2110:
        /* <DEDUP_REMOVED lines=37> */
.L_x_2115:
[----:B------:R-:W-:-:S06]  /*8c90*/  HADD2.F32 R3, -RZ, R2.H0_H0 ;  /* 0x20000002ff037230 */ /* 0x000fcc0000004100 */
[----:B------:R-:W0:Y:S02]  /*8ca0*/  F2I.S64.TRUNC R2, R3 ;  /* 0x0000000300027311 */ /* 0x000e24000020d900 */
[----:B0-----:R4:W-:Y:S01]  /*8cb0*/  STG.E.U8 desc[UR36][R16.64], R2 ;  /* 0x0000000210007986 */ /* 0x0019e2000c101124 */
[----:B------:R-:W-:Y:S05]  /*8cc0*/  BRA `(.L_x_2117) ;  /* 0x0000000c00847947 */ /* 0x000fea0003800000 */
.L_x_2114:
        /* <DEDUP_REMOVED lines=10> */
.L_x_2119:
[----:B------:R-:W-:-:S04]  /*8d70*/  HADD2.F32 R2, -RZ, R2.H0_H0 ;  /* 0x20000002ff027230 */ /* 0x000fc80000004100 */
[----:B------:R-:W0:Y:S02]  /*8d80*/  F2I.FTZ.TRUNC.NTZ R3, R2 ;  /* 0x0000000200037305 */ /* 0x000e24000021f100 */
[----:B0-----:R2:W-:Y:S01]  /*8d90*/  STG.E desc[UR36][R16.64], R3 ;  /* 0x0000000310007986 */ /* 0x0015e2000c101924 */
[----:B------:R-:W-:Y:S05]  /*8da0*/  BRA `(.L_x_2117) ;  /* 0x0000000c004c7947 */ /* 0x000fea0003800000 */
.L_x_2118:
[----:B------:R-:W-:-:S04]  /*8db0*/  HADD2.F32 R2, -RZ, R2.H0_H0 ;  /* 0x20000002ff027230 */ /* 0x000fc80000004100 */
[----:B------:R-:W0:Y:S02]  /*8dc0*/  F2I.FTZ.TRUNC.NTZ R3, R2 ;  /* 0x0000000200037305 */ /* 0x000e24000021f100 */
[----:B0-----:R0:W-:Y:S01]  /*8dd0*/  STG.E.U16 desc[UR36][R16.64], R3 ;  /* 0x0000000310007986 */ /* 0x0011e2000c101524 */
[----:B------:R-:W-:Y:S05]  /*8de0*/  BRA `(.L_x_2117) ;  /* 0x0000000c003c7947 */ /* 0x000fea0003800000 */
.L_x_2113:
        /* <DEDUP_REMOVED lines=9> */
.L_x_2121:
[----:B------:R0:W-:Y:S01]  /*8e80*/  STG.E.U16 desc[UR36][R16.64], R2 ;  /* 0x0000000210007986 */ /* 0x0001e2000c101524 */
[----:B------:R-:W-:Y:S05]  /*8e90*/  BRA `(.L_x_2117) ;  /* 0x0000000c00107947 */ /* 0x000fea0003800000 */
.L_x_2120:
        /* <DEDUP_REMOVED lines=10> */
.L_x_2123:
[----:B------:R-:W-:-:S05]  /*8f40*/  HADD2.F32 R0, -RZ, R2.H0_H0 ;  /* 0x20000002ff007230 */ /* 0x000fca0000004100 */
[----:B------:R-:W-:-:S04]  /*8f50*/  F2FP.F16.F32.PACK_AB R0, RZ, R0 ;  /* 0x00000000ff00723e */ /* 0x000fc800000000ff */
[----:B------:R-:W-:-:S05]  /*8f60*/  PRMT R0, R0, 0x5410, RZ ;  /* 0x0000541000007816 */ /* 0x000fca00000000ff */
[----:B------:R0:W-:Y:S01]  /*8f70*/  STG.E desc[UR36][R16.64], R0 ;  /* 0x0000000010007986 */ /* 0x0001e2000c101924 */
[----:B------:R-:W-:Y:S05]  /*8f80*/  BRA `(.L_x_2117) ;  /* 0x0000000800d47947 */ /* 0x000fea0003800000 */
.L_x_2122:
[----:B------:R-:W-:-:S05]  /*8f90*/  HADD2.F32 R2, -RZ, R2.H0_H0 ;  /* 0x20000002ff027230 */ /* 0x000fca0000004100 */
[----:B------:R-:W-:-:S06]  /*8fa0*/  FMUL.FTZ R2, R2, 1 ;  /* 0x3f80000002027820 */ /* 0x000fcc0000410000 */
[----:B------:R-:W0:Y:S02]  /*8fb0*/  F2F.F64.F32 R2, R2 ;  /* 0x0000000200027310 */ /* 0x000e240000201800 */
[----:B0-----:R0:W-:Y:S01]  /*8fc0*/  STG.E.64 desc[UR36][R16.64], R2 ;  /* 0x0000000210007986 */ /* 0x0011e2000c101b24 */
[----:B------:R-:W-:Y:S05]  /*8fd0*/  BRA `(.L_x_2117) ;  /* 0x0000000800c07947 */ /* 0x000fea0003800000 */
.L_x_2112:
        /* <DEDUP_REMOVED lines=13> */
.L_x_2126:
[----:B------:R-:W-:Y:S01]  /*90b0*/  HADD2.F32 R2, -RZ, R2.H0_H0 ;  /* 0x20000002ff027230 */ /* 0x000fe20000004100 */
[----:B------:R-:W-:-:S04]  /*90c0*/  CS2R R6, SRZ ;  /* 0x0000000000067805 */ /* 0x000fc8000001ff00 */
[----:B------:R-:W-:-:S04]  /*90d0*/  FMUL.FTZ R2, R2, 1 ;  /* 0x3f80000002027820 */ /* 0x000fc80000410000 */
[----:B------:R-:W0:Y:S02]  /*90e0*/  F2F.F64.F32 R4, R2 ;  /* 0x0000000200047310 */ /* 0x000e240000201800 */
[----:B0-----:R0:W-:Y:S01]  /*90f0*/  STG.E.128 desc[UR36][R16.64], R4 ;  /* 0x0000000410007986 */ /* 0x0011e2000c101d24 */
[----:B------:R-:W-:Y:S05]  /*9100*/  BRA `(.L_x_2117) ;  /* 0x0000000800747947 */ /* 0x000fea0003800000 */
.L_x_2125:
        /* <DEDUP_REMOVED lines=21> */
.L_x_2130:
[----:B------:R-:W-:Y:S05]  /*9260*/  BSYNC B0 ;  /* 0x0000000000007941 */ /* 0x000fea0003800000 */
.L_x_2129:
[----:B------:R-:W-:-:S05]  /*9270*/  LOP3.LUT R3, R0, R3, RZ, 0xfc, !PT ;  /* 0x0000000300037212 */ /* 0x000fca00078efcff */
[----:B------:R0:W-:Y:S01]  /*9280*/  STG.E.U8 desc[UR36][R16.64], R3 ;  /* 0x0000000310007986 */ /* 0x0001e2000c101124 */
[----:B------:R-:W-:Y:S05]  /*9290*/  BRA `(.L_x_2117) ;  /* 0x0000000800107947 */ /* 0x000fea0003800000 */
.L_x_2128:
        /* <DEDUP_REMOVED lines=13> */
.L_x_2132:
[----:B------:R-:W-:Y:S01]  /*9370*/  IMAD.MOV.U32 R0, RZ, RZ, 0x7f ;  /* 0x0000007fff007424 */ /* 0x000fe200078e00ff */
[----:B------:R-:W-:-:S04]  /*9380*/  ISETP.GT.U32.AND P0, PT, R2, 0x7f800000, PT ;  /* 0x7f8000000200780c */ /* 0x000fc80003f04070 */
[----:B------:R-:W-:-:S09]  /*9390*/  SEL R0, R0, 0x7c, P0 ;  /* 0x0000007c00007807 */ /* 0x000fd20000000000 */
.L_x_2133:
[----:B------:R-:W-:Y:S05]  /*93a0*/  BSYNC B0 ;  /* 0x0000000000007941 */ /* 0x000fea0003800000 */
.L_x_2131:
[----:B------:R-:W-:-:S04]  /*93b0*/  LOP3.LUT R2, R3, 0x80000000, RZ, 0xc0, !PT ;  /* 0x8000000003027812 */ /* 0x000fc800078ec0ff */
[----:B------:R-:W-:-:S04]  /*93c0*/  SHF.R.U32.HI R3, RZ, 0x18, R2 ;  /* 0x00000018ff037819 */ /* 0x000fc80000011602 */
[----:B------:R-:W-:-:S05]  /*93d0*/  LOP3.LUT R3, R0, R3, RZ, 0xfc, !PT ;  /* 0x0000000300037212 */ /* 0x000fca00078efcff */
[----:B------:R0:W-:Y:S01]  /*93e0*/  STG.E.U8 desc[UR36][R16.64], R3 ;  /* 0x0000000310007986 */ /* 0x0001e2000c101124 */
[----:B------:R-:W-:Y:S05]  /*93f0*/  BRA `(.L_x_2117) ;  /* 0x0000000400b87947 */ /* 0x000fea0003800000 */
.L_x_2127:
[----:B------:R-:W-:-:S05]  /*9400*/  HADD2.F32 R0, -RZ, R2.H0_H0 ;  /* 0x20000002ff007230 */ /* 0x000fca0000004100 */
[----:B------:R-:W-:-:S05]  /*9410*/  F2FP.BF16.F32.PACK_AB R0, RZ, R0 ;  /* 0x00000000ff00723e */ /* 0x000fca00000010ff */
[----:B------:R0:W-:Y:S01]  /*9420*/  STG.E.U16 desc[UR36][R16.64], R0 ;  /* 0x0000000010007986 */ /* 0x0001e2000c101524 */
[----:B------:R-:W-:Y:S05]  /*9430*/  BRA `(.L_x_2117) ;  /* 0x0000000400a87947 */ /* 0x000fea0003800000 */
.L_x_2124:
        /* <DEDUP_REMOVED lines=12> */
.L_x_2136:
        /* <DEDUP_REMOVED lines=17> */
.L_x_2139:
[----:B------:R-:W-:-:S04]  /*9610*/  LOP3.LUT R2, R3, 0x80000000, RZ, 0xc0, !PT ;  /* 0x8000000003027812 */ /* 0x000fc800078ec0ff */
[----:B------:R-:W-:-:S04]  /*9620*/  SHF.R.U32.HI R3, RZ, 0x18, R2 ;  /* 0x00000018ff037819 */ /* 0x000fc80000011602 */
[----:B------:R-:W-:-:S04]  /*9630*/  LOP3.LUT R0, R0, R3, RZ, 0xfc, !PT ;  /* 0x0000000300007212 */ /* 0x000fc800078efcff */
[----:B------:R-:W-:-:S07]  /*9640*/  PRMT R8, R0, 0x7610, R8 ;  /* 0x0000761000087816 */ /* 0x000fce0000000008 */
.L_x_2138:
[----:B------:R-:W-:Y:S05]  /*9650*/  BSYNC B0 ;  /* 0x0000000000007941 */ /* 0x000fea0003800000 */
.L_x_2137:
[----:B------:R0:W-:Y:S01]  /*9660*/  STG.E.U8 desc[UR36][R16.64], R8 ;  /* 0x0000000810007986 */ /* 0x0001e2000c101124 */
[----:B------:R-:W-:Y:S05]  /*9670*/  BRA `(.L_x_2117) ;  /* 0x0000000400187947 */ /* 0x000fea0003800000 */
.L_x_2135:
        /* <DEDUP_REMOVED lines=17> */
.L_x_2142:
[----:B------:R-:W-:-:S04]  /*9790*/  LOP3.LUT R2, R3, 0x80000000, RZ, 0xc0, !PT ;  /* 0x8000000003027812 */ /* 0x000fc800078ec0ff */
[----:B------:R-:W-:-:S04]  /*97a0*/  SHF.R.U32.HI R3, RZ, 0x18, R2 ;  /* 0x00000018ff037819 */ /* 0x000fc80000011602 */
[----:B------:R-:W-:-:S04]  /*97b0*/  LOP3.LUT R0, R0, R3, RZ, 0xfc, !PT ;  /* 0x0000000300007212 */ /* 0x000fc800078efcff */
[----:B------:R-:W-:-:S07]  /*97c0*/  PRMT R8, R0, 0x7610, R8 ;  /* 0x0000761000087816 */ /* 0x000fce0000000008 */
.L_x_2141:
[----:B------:R-:W-:Y:S05]  /*97d0*/  BSYNC B0 ;  /* 0x0000000000007941 */ /* 0x000fea0003800000 */
.L_x_2140:
[----:B------:R0:W-:Y:S01]  /*97e0*/  STG.E.U8 desc[UR36][R16.64], R8 ;  /* 0x0000000810007986 */ /* 0x0001e2000c101124 */
[----:B------:R-:W-:Y:S05]  /*97f0*/  BRA `(.L_x_2117) ;  /* 0x0000000000b87947 */ /* 0x000fea0003800000 */
.L_x_2134:
        /* <DEDUP_REMOVED lines=22> */
.L_x_2116:
        /* <DEDUP_REMOVED lines=16> */
.L_x_2145:
[----:B------:R-:W-:Y:S05]  /*9a60*/  BRA `(.L_x_2117) ;  /* 0x00000000001c7947 */ /* 0x000fea0003800000 */
.L_x_2144:
[----:B------:R-:W-:-:S06]  /*9a70*/  HADD2.F32 R2, -RZ, R2.H0_H0 ;  /* 0x20000002ff027230 */ /* 0x000fcc0000004100 */
[----:B------:R-:W0:Y:S02]  /*9a80*/  F2I.U64.TRUNC R2, R2 ;  /* 0x0000000200027311 */ /* 0x000e24000020d800 */
[----:B0-----:R0:W-:Y:S01]  /*9a90*/  STG.E.64 desc[UR36][R16.64], R2 ;  /* 0x0000000210007986 */ /* 0x0011e2000c101b24 */
[----:B------:R-:W-:Y:S05]  /*9aa0*/  BRA `(.L_x_2117) ;  /* 0x00000000000c7947 */ /* 0x000fea0003800000 */
.L_x_2143:
[----:B------:R-:W-:-:S04]  /*9ab0*/  HADD2.F32 R2, -RZ, R2.H0_H0 ;  /* 0x20000002ff027230 */ /* 0x000fc80000004100 */
[----:B------:R-:W0:Y:S02]  /*9ac0*/  F2I.FTZ.U32.TRUNC.NTZ R3, R2 ;  /* 0x0000000200037305 */ /* 0x000e24000021f000 */
[----:B0-----:R0:W-:Y:S02]  /*9ad0*/  STG.E desc[UR36][R16.64], R3 ;  /* 0x0000000310007986 */ /* 0x0011e4000c101924 */
.L_x_2117:
[----:B------:R-:W-:-:S07]  /*9ae0*/  VIADD R23, R23, 0x80 ;  /* 0x0000008017177836 */ /* 0x000fce0000000000 */
.L_x_2038:
[----:B------:R-:W-:Y:S05]  /*9af0*/  BSYNC B7 ;  /* 0x0000000000077941 */ /* 0x000fea0003800000 */
.L_x_2037:
        /* <DEDUP_REMOVED lines=358> */
.L_x_2148:
        /* <DEDUP_REMOVED lines=23> */
.L_x_2152:
[----:B------:R-:W2:Y:S02]  /*b2d0*/  LDG.E.U8 R2, desc[UR36][R2.64] ;  /* 0x0000002402027981 */ /* 0x000ea4000c1e1100 */
[----:B--2---:R-:W-:-:S04]  /*b2e0*/  I2FP.F32.U32 R0, R2 ;  /* 0x0000000200007245 */ /* 0x004fc80000201000 */
[----:B------:R-:W-:-:S04]  /*b2f0*/  F2FP.F16.F32.PACK_AB R0, RZ, R0 ;  /* 0x00000000ff00723e */ /* 0x000fc800000000ff */
[----:B------:R-:W-:Y:S01]  /*b300*/  PRMT R18, R0, 0x7610, R18 ;  /* 0x0000761000127816 */ /* 0x000fe20000000012 */
[----:B------:R-:W-:Y:S06]  /*b310*/  BRA `(.L_x_2154) ;  /* 0x0000000c00bc7947 */ /* 0x000fec0003800000 */
.L_x_2151:
        /* <DEDUP_REMOVED lines=11> */
.L_x_2156:
[----:B------:R-:W2:Y:S02]  /*b3d0*/  LDG.E R2, desc[UR36][R2.64] ;  /* 0x0000002402027981 */ /* 0x000ea4000c1e1900 */
[----:B--2---:R-:W-:-:S04]  /*b3e0*/  I2FP.F32.S32 R0, R2 ;  /* 0x0000000200007245 */ /* 0x004fc80000201400 */
[----:B------:R-:W-:-:S04]  /*b3f0*/  F2FP.F16.F32.PACK_AB R0, RZ, R0 ;  /* 0x00000000ff00723e */ /* 0x000fc800000000ff */
[----:B------:R-:W-:Y:S01]  /*b400*/  PRMT R18, R0, 0x7610, R18 ;  /* 0x0000761000127816 */ /* 0x000fe20000000012 */
[----:B------:R-:W-:Y:S06]  /*b410*/  BRA `(.L_x_2154) ;  /* 0x0000000c007c7947 */ /* 0x000fec0003800000 */
.L_x_2155:
[----:B------:R-:W2:Y:S02]  /*b420*/  LDG.E.U16 R2, desc[UR36][R2.64] ;  /* 0x0000002402027981 */ /* 0x000ea4000c1e1500 */
[----:B--2---:R-:W0:Y:S02]  /*b430*/  I2F.S16 R0, R2 ;  /* 0x0000000200007306 */ /* 0x004e240000101400 */
[----:B0-----:R-:W-:-:S04]  /*b440*/  F2FP.F16.F32.PACK_AB R0, RZ, R0 ;  /* 0x00000000ff00723e */ /* 0x001fc800000000ff */
[----:B------:R-:W-:Y:S01]  /*b450*/  PRMT R18, R0, 0x7610, R18 ;  /* 0x0000761000127816 */ /* 0x000fe20000000012 */
[----:B------:R-:W-:Y:S06]  /*b460*/  BRA `(.L_x_2154) ;  /* 0x0000000c00687947 */ /* 0x000fec0003800000 */
.L_x_2150:
        /* <DEDUP_REMOVED lines=9> */
.L_x_2158:
[----:B------:R1:W5:Y:S01]  /*b500*/  LDG.E.U16 R18, desc[UR36][R2.64] ;  /* 0x0000002402127981 */ /* 0x000362000c1e1500 */
[----:B------:R-:W-:Y:S05]  /*b510*/  BRA `(.L_x_2154) ;  /* 0x0000000c003c7947 */ /* 0x000fea0003800000 */
.L_x_2157:
        /* <DEDUP_REMOVED lines=9> */
.L_x_2160:
[----:B------:R0:W5:Y:S01]  /*b5b0*/  LDG.E.U16 R18, desc[UR36][R2.64] ;  /* 0x0000002402127981 */ /* 0x000162000c1e1500 */
[----:B------:R-:W-:Y:S05]  /*b5c0*/  BRA `(.L_x_2154) ;  /* 0x0000000c00107947 */ /* 0x000fea0003800000 */
.L_x_2159:
        /* <DEDUP_REMOVED lines=9> */
.L_x_2149:
        /* <DEDUP_REMOVED lines=14> */
.L_x_2163:
        /* <DEDUP_REMOVED lines=9> */
.L_x_2162:
        /* <DEDUP_REMOVED lines=28> */
.L_x_2165:
        /* <DEDUP_REMOVED lines=15> */
.L_x_2164:
[----:B------:R-:W2:Y:S02]  /*ba80*/  LDG.E.U16 R0, desc[UR36][R2.64] ;  /* 0x0000002402007981 */ /* 0x000ea4000c1e1500 */
[----:B--2---:R-:W-:-:S05]  /*ba90*/  IMAD.U32 R0, R0, 0x10000, RZ ;  /* 0x0001000000007824 */ /* 0x004fca00078e00ff */
[----:B------:R-:W-:-:S04]  /*baa0*/  F2FP.F16.F32.PACK_AB R0, RZ, R0 ;  /* 0x00000000ff00723e */ /* 0x000fc800000000ff */
[----:B------:R-:W-:Y:S01]  /*bab0*/  PRMT R18, R0, 0x7610, R18 ;  /* 0x0000761000127816 */ /* 0x000fe20000000012 */
[----:B------:R-:W-:Y:S06]  /*bac0*/  BRA `(.L_x_2154) ;  /* 0x0000000400d07947 */ /* 0x000fec0003800000 */
.L_x_2161:
        /* <DEDUP_REMOVED lines=13> */
.L_x_2168:
        /* <DEDUP_REMOVED lines=21> */
.L_x_2172:
[----:B------:R-:W-:Y:S05]  /*bcf0*/  BSYNC B1 ;  /* 0x0000000000017941 */ /* 0x000fea0003800000 */
.L_x_2171:
[----:B------:R-:W-:Y:S01]  /*bd00*/  LEA R3, R0, 0x3b800000, 0x17 ;  /* 0x3b80000000037811 */ /* 0x000fe200078eb8ff */
[----:B------:R-:W-:-:S05]  /*bd10*/  IMAD.SHL.U32 R0, R2, 0x100000, RZ ;  /* 0x0010000002007824 */ /* 0x000fca00078e00ff */
[----:B------:R-:W-:-:S07]  /*bd20*/  LOP3.LUT R0, R3, R0, R4, 0xfe, !PT ;  /* 0x0000000003007212 */ /* 0x000fce00078efe04 */
.L_x_2170:
[----:B------:R-:W-:Y:S05]  /*bd30*/  BSYNC B0 ;  /* 0x0000000000007941 */ /* 0x000fea0003800000 */
.L_x_2169:
[----:B------:R-:W-:-:S04]  /*bd40*/  F2FP.F16.F32.PACK_AB R0, RZ, R0 ;  /* 0x00000000ff00723e */ /* 0x000fc800000000ff */
[----:B------:R-:W-:Y:S01]  /*bd50*/  PRMT R18, R0, 0x7610, R18 ;  /* 0x0000761000127816 */ /* 0x000fe20000000012 */
[----:B------:R-:W-:Y:S06]  /*bd60*/  BRA `(.L_x_2154) ;  /* 0x0000000400287947 */ /* 0x000fec0003800000 */
.L_x_2167:
        /* <DEDUP_REMOVED lines=21> */
.L_x_2176:
[----:B------:R-:W-:Y:S05]  /*bec0*/  BSYNC B1 ;  /* 0x0000000000017941 */ /* 0x000fea0003800000 */
.L_x_2175:
[----:B------:R-:W-:Y:S01]  /*bed0*/  LEA R3, R0, 0x37800000, 0x17 ;  /* 0x3780000000037811 */ /* 0x000fe200078eb8ff */
[----:B------:R-:W-:-:S05]  /*bee0*/  IMAD.SHL.U32 R0, R2, 0x200000, RZ ;  /* 0x0020000002007824 */ /* 0x000fca00078e00ff */
[----:B------:R-:W-:-:S07]  /*bef0*/  LOP3.LUT R0, R3, R0, R4, 0xfe, !PT ;  /* 0x0000000003007212 */ /* 0x000fce00078efe04 */
.L_x_2174:
[----:B------:R-:W-:Y:S05]  /*bf00*/  BSYNC B0 ;  /* 0x0000000000007941 */ /* 0x000fea0003800000 */
.L_x_2173:
[----:B------:R-:W-:-:S04]  /*bf10*/  F2FP.F16.F32.PACK_AB R0, RZ, R0 ;  /* 0x00000000ff00723e */ /* 0x000fc800000000ff */
[----:B------:R-:W-:Y:S01]  /*bf20*/  PRMT R18, R0, 0x7610, R18 ;  /* 0x0000761000127816 */ /* 0x000fe20000000012 */
[----:B------:R-:W-:Y:S06]  /*bf30*/  BRA `(.L_x_2154) ;  /* 0x0000000000b47947 */ /* 0x000fec0003800000 */
.L_x_2166:
        /* <DEDUP_REMOVED lines=14> */
.L_x_2180:
[----:B------:R-:W-:Y:S05]  /*c020*/  BSYNC B0 ;  /* 0x0000000000007941 */ /* 0x000fea0003800000 */
.L_x_2179:
[----:B------:R-:W-:-:S04]  /*c030*/  F2FP.F16.F32.PACK_AB R0, RZ, R0 ;  /* 0x00000000ff00723e */ /* 0x000fc800000000ff */
[----:B------:R-:W-:Y:S01]  /*c040*/  PRMT R18, R0, 0x7610, R18 ;  /* 0x0000761000127816 */ /* 0x000fe20000000012 */
[----:B------:R-:W-:Y:S06]  /*c050*/  BRA `(.L_x_2154) ;  /* 0x00000000006c7947 */ /* 0x000fec0003800000 */
.L_x_2153:
        /* <DEDUP_REMOVED lines=16> */
.L_x_2181:
[----:B------:R-:W-:Y:S01]  /*c160*/  PRMT R18, RZ, 0x7610, R18 ;  /* 0x00007610ff127816 */ /* 0x000fe20000000012 */
[----:B------:R-:W-:Y:S06]  /*c170*/  BRA `(.L_x_2154) ;  /* 0x0000000000247947 */ /* 0x000fec0003800000 */
.L_x_2178:
[----:B------:R-:W2:Y:S02]  /*c180*/  LDG.E.64 R2, desc[UR36][R2.64] ;  /* 0x0000002402027981 */ /* 0x000ea4000c1e1b00 */
[----:B--2---:R-:W0:Y:S02]  /*c190*/  I2F.U64 R0, R2 ;  /* 0x0000000200007312 */ /* 0x004e240000301000 */
[----:B0-----:R-:W-:-:S04]  /*c1a0*/  F2FP.F16.F32.PACK_AB R0, RZ, R0 ;  /* 0x00000000ff00723e */ /* 0x001fc800000000ff */
[----:B------:R-:W-:Y:S01]  /*c1b0*/  PRMT R18, R0, 0x7610, R18 ;  /* 0x0000761000127816 */ /* 0x000fe20000000012 */
[----:B------:R-:W-:Y:S06]  /*c1c0*/  BRA `(.L_x_2154) ;  /* 0x0000000000107947 */ /* 0x000fec0003800000 */
.L_x_2177:
[----:B------:R-:W2:Y:S02]  /*c1d0*/  LDG.E R2, desc[UR36][R2.64] ;  /* 0x0000002402027981 */ /* 0x000ea4000c1e1900 */
[----:B--2---:R-:W-:-:S04]  /*c1e0*/  I2FP.F32.U32 R0, R2 ;  /* 0x0000000200007245 */ /* 0x004fc80000201000 */
[----:B------:R-:W-:-:S04]  /*c1f0*/  F2FP.F16.F32.PACK_AB R0, RZ, R0 ;  /* 0x00000000ff00723e */ /* 0x000fc800000000ff */
[----:B------:R-:W-:-:S07]  /*c200*/  PRMT R18, R0, 0x7610, R18 ;  /* 0x0000761000127816 */ /* 0x000fce0000000012 */
.L_x_2154:
        /* <DEDUP_REMOVED lines=20> */
.L_x_2185:
[----:B------:R-:W2:Y:S02]  /*c350*/  LDG.E.U8 R2, desc[UR36][R2.64] ;  /* 0x0000002402027981 */ /* 0x000ea4000c1e1100 */
[----:B--2---:R-:W-:-:S04]  /*c360*/  I2FP.F32.U32 R0, R2 ;  /* 0x0000000200007245 */ /* 0x004fc80000201000 */
[----:B------:R-:W-:-:S04]  /*c370*/  F2FP.F16.F32.PACK_AB R0, RZ, R0 ;  /* 0x00000000ff00723e */ /* 0x000fc800000000ff */
[----:B------:R-:W-:Y:S01]  /*c380*/  PRMT R19, R0, 0x7610, R19 ;  /* 0x0000761000137816 */ /* 0x000fe20000000013 */
[----:B------:R-:W-:Y:S06]  /*c390*/  BRA `(.L_x_2187) ;  /* 0x0000000c00bc7947 */ /* 0x000fec0003800000 */
.L_x_2184:
        /* <DEDUP_REMOVED lines=11> */
.L_x_2189:
[----:B------:R-:W2:Y:S02]  /*c450*/  LDG.E R2, desc[UR36][R2.64] ;  /* 0x0000002402027981 */ /* 0x000ea4000c1e1900 */
[----:B--2---:R-:W-:-:S04]  /*c460*/  I2FP.F32.S32 R0, R2 ;  /* 0x0000000200007245 */ /* 0x004fc80000201400 */
[----:B------:R-:W-:-:S04]  /*c470*/  F2FP.F16.F32.PACK_AB R0, RZ, R0 ;  /* 0x00000000ff00723e */ /* 0x000fc800000000ff */
[----:B------:R-:W-:Y:S01]  /*c480*/  PRMT R19, R0, 0x7610, R19 ;  /* 0x0000761000137816 */ /* 0x000fe20000000013 */
[----:B------:R-:W-:Y:S06]  /*c490*/  BRA `(.L_x_2187) ;  /* 0x0000000c007c7947 */ /* 0x000fec0003800000 */
.L_x_2188:
[----:B------:R-:W2:Y:S02]  /*c4a0*/  LDG.E.U16 R2, desc[UR36][R2.64] ;  /* 0x0000002402027981 */ /* 0x000ea4000c1e1500 */
[----:B--2---:R-:W0:Y:S02]  /*c4b0*/  I2F.S16 R0, R2 ;  /* 0x0000000200007306 */ /* 0x004e240000101400 */
[----:B0-----:R-:W-:-:S04]  /*c4c0*/  F2FP.F16.F32.PACK_AB R0, RZ, R0 ;  /* 0x00000000ff00723e */ /* 0x001fc800000000ff */
[----:B------:R-:W-:Y:S01]  /*c4d0*/  PRMT R19, R0, 0x7610, R19 ;  /* 0x0000761000137816 */ /* 0x000fe20000000013 */
[----:B------:R-:W-:Y:S06]  /*c4e0*/  BRA `(.L_x_2187) ;  /* 0x0000000c00687947 */ /* 0x000fec0003800000 */
.L_x_2183:
        /* <DEDUP_REMOVED lines=9> */
.L_x_2191:
[----:B------:R0:W5:Y:S01]  /*c580*/  LDG.E.U16 R19, desc[UR36][R2.64] ;  /* 0x0000002402137981 */ /* 0x000162000c1e1500 */
[----:B------:R-:W-:Y:S05]  /*c590*/  BRA `(.L_x_2187) ;  /* 0x0000000c003c7947 */ /* 0x000fea0003800000 */
.L_x_2190:
        /* <DEDUP_REMOVED lines=9> */
.L_x_2193:
[----:B------:R1:W5:Y:S01]  /*c630*/  LDG.E.U16 R19, desc[UR36][R2.64] ;  /* 0x0000002402137981 */ /* 0x000362000c1e1500 */
[----:B------:R-:W-:Y:S05]  /*c640*/  BRA `(.L_x_2187) ;  /* 0x0000000c00107947 */ /* 0x000fea0003800000 */
.L_x_2192:
        /* <DEDUP_REMOVED lines=9> */
.L_x_2182:
        /* <DEDUP_REMOVED lines=14> */
.L_x_2196:
        /* <DEDUP_REMOVED lines=9> */
.L_x_2195:
        /* <DEDUP_REMOVED lines=28> */
.L_x_2198:
        /* <DEDUP_REMOVED lines=15> */
.L_x_2197:
[----:B------:R-:W2:Y:S02]  /*cb00*/  LDG.E.U16 R0, desc[UR36][R2.64] ;  /* 0x0000002402007981 */ /* 0x000ea4000c1e1500 */
[----:B--2---:R-:W-:-:S05]  /*cb10*/  IMAD.U32 R0, R0, 0x10000, RZ ;  /* 0x0001000000007824 */ /* 0x004fca00078e00ff */
[----:B------:R-:W-:-:S04]  /*cb20*/  F2FP.F16.F32.PACK_AB R0, RZ, R0 ;  /* 0x00000000ff00723e */ /* 0x000fc800000000ff */
[----:B------:R-:W-:Y:S01]  /*cb30*/  PRMT R19, R0, 0x7610, R19 ;  /* 0x0000761000137816 */ /* 0x000fe20000000013 */
[----:B------:R-:W-:Y:S06]  /*cb40*/  BRA `(.L_x_2187) ;  /* 0x0000000400d07947 */ /* 0x000fec0003800000 */
.L_x_2194:
        /* <DEDUP_REMOVED lines=13> */
.L_x_2201:
        /* <DEDUP_REMOVED lines=21> */
.L_x_2205:
[----:B------:R-:W-:Y:S05]  /*cd70*/  BSYNC B1 ;  /* 0x0000000000017941 */ /* 0x000fea0003800000 */
.L_x_2204:
[----:B------:R-:W-:Y:S01]  /*cd80*/  LEA R3, R0, 0x3b800000, 0x17 ;  /* 0x3b80000000037811 */ /* 0x000fe200078eb8ff */
[----:B------:R-:W-:-:S05]  /*cd90*/  IMAD.SHL.U32 R0, R2, 0x100000, RZ ;  /* 0x0010000002007824 */ /* 0x000fca00078e00ff */
[----:B------:R-:W-:-:S07]  /*cda0*/  LOP3.LUT R0, R3, R0, R4, 0xfe, !PT ;  /* 0x0000000003007212 */ /* 0x000fce00078efe04 */
.L_x_2203:
[----:B------:R-:W-:Y:S05]  /*cdb0*/  BSYNC B0 ;  /* 0x0000000000007941 */ /* 0x000fea0003800000 */
.L_x_2202:
[----:B------:R-:W-:-:S04]  /*cdc0*/  F2FP.F16.F32.PACK_AB R0, RZ, R0 ;  /* 0x00000000ff00723e */ /* 0x000fc800000000ff */
[----:B------:R-:W-:Y:S01]  /*cdd0*/  PRMT R19, R0, 0x7610, R19 ;  /* 0x0000761000137816 */ /* 0x000fe20000000013 */
[----:B------:R-:W-:Y:S06]  /*cde0*/  BRA `(.L_x_2187) ;  /* 0x0000000400287947 */ /* 0x000fec0003800000 */
.L_x_2200:
        /* <DEDUP_REMOVED lines=21> */
.L_x_2209:
[----:B------:R-:W-:Y:S05]  /*cf40*/  BSYNC B1 ;  /* 0x0000000000017941 */ /* 0x000fea0003800000 */
.L_x_2208:
[----:B------:R-:W-:Y:S01]  /*cf50*/  LEA R3, R0, 0x37800000, 0x17 ;  /* 0x3780000000037811 */ /* 0x000fe200078eb8ff */
[----:B------:R-:W-:-:S05]  /*cf60*/  IMAD.SHL.U32 R0, R2, 0x200000, RZ ;  /* 0x0020000002007824 */ /* 0x000fca00078e00ff */
[----:B------:R-:W-:-:S07]  /*cf70*/  LOP3.LUT R0, R3, R0, R4, 0xfe, !PT ;  /* 0x0000000003007212 */ /* 0x000fce00078efe04 */
.L_x_2207:
[----:B------:R-:W-:Y:S05]  /*cf80*/  BSYNC B0 ;  /* 0x0000000000007941 */ /* 0x000fea0003800000 */
.L_x_2206:
[----:B------:R-:W-:-:S04]  /*cf90*/  F2FP.F16.F32.PACK_AB R0, RZ, R0 ;  /* 0x00000000ff00723e */ /* 0x000fc800000000ff */
[----:B------:R-:W-:Y:S01]  /*cfa0*/  PRMT R19, R0, 0x7610, R19 ;  /* 0x0000761000137816 */ /* 0x000fe20000000013 */
[----:B------:R-:W-:Y:S06]  /*cfb0*/  BRA `(.L_x_2187) ;  /* 0x0000000000b47947 */ /* 0x000fec0003800000 */
.L_x_2199:
        /* <DEDUP_REMOVED lines=14> */
.L_x_2213:
[----:B------:R-:W-:Y:S05]  /*d0a0*/  BSYNC B0 ;  /* 0x0000000000007941 */ /* 0x000fea0003800000 */
.L_x_2212:
[----:B------:R-:W-:-:S04]  /*d0b0*/  F2FP.F16.F32.PACK_AB R0, RZ, R0 ;  /* 0x00000000ff00723e */ /* 0x000fc800000000ff */
[----:B------:R-:W-:Y:S01]  /*d0c0*/  PRMT R19, R0, 0x7610, R19 ;  /* 0x0000761000137816 */ /* 0x000fe20000000013 */
[----:B------:R-:W-:Y:S06]  /*d0d0*/  BRA `(.L_x_2187) ;  /* 0x00000000006c7947 */ /* 0x000fec0003800000 */
.L_x_2186:
        /* <DEDUP_REMOVED lines=16> */
.L_x_2214:
[----:B------:R-:W-:Y:S01]  /*d1e0*/  PRMT R19, RZ, 0x7610, R19 ;  /* 0x00007610ff137816 */ /* 0x000fe20000000013 */
[----:B------:R-:W-:Y:S06]  /*d1f0*/  BRA `(.L_x_2187) ;  /* 0x0000000000247947 */ /* 0x000fec0003800000 */
.L_x_2211:
[----:B------:R-:W2:Y:S02]  /*d200*/  LDG.E.64 R2, desc[UR36][R2.64] ;  /* 0x0000002402027981 */ /* 0x000ea4000c1e1b00 */
[----:B--2---:R-:W0:Y:S02]  /*d210*/  I2F.U64 R0, R2 ;  /* 0x0000000200007312 */ /* 0x004e240000301000 */
[----:B0-----:R-:W-:-:S04]  /*d220*/  F2FP.F16.F32.PACK_AB R0, RZ, R0 ;  /* 0x00000000ff00723e */ /* 0x001fc800000000ff */
[----:B------:R-:W-:Y:S01]  /*d230*/  PRMT R19, R0, 0x7610, R19 ;  /* 0x0000761000137816 */ /* 0x000fe20000000013 */
[----:B------:R-:W-:Y:S06]  /*d240*/  BRA `(.L_x_2187) ;  /* 0x0000000000107947 */ /* 0x000fec0003800000 */
.L_x_2210:
[----:B------:R-:W2:Y:S02]  /*d250*/  LDG.E R2, desc[UR36][R2.64] ;  /* 0x0000002402027981 */ /* 0x000ea4000c1e1900 */
[----:B--2---:R-:W-:-:S04]  /*d260*/  I2FP.F32.U32 R0, R2 ;  /* 0x0000000200007245 */ /* 0x004fc80000201000 */
[----:B------:R-:W-:-:S04]  /*d270*/  F2FP.F16.F32.PACK_AB R0, RZ, R0 ;  /* 0x00000000ff00723e */ /* 0x000fc800000000ff */
[----:B------:R-:W-:-:S07]  /*d280*/  PRMT R19, R0, 0x7610, R19 ;  /* 0x0000761000137816 */ /* 0x000fce0000000013 */
.L_x_2187:
        /* <DEDUP_REMOVED lines=21> */
.L_x_2216:
[----:B------:R-:W-:Y:S05]  /*d3e0*/  BSYNC B6 ;  /* 0x0000000000067941 */ /* 0x000fea0003800000 */
.L_x_2215:
        /* <DEDUP_REMOVED lines=21> */
.L_x_2218:
[----:B------:R-:W-:Y:S05]  /*d540*/  BSYNC B6 ;  /* 0x0000000000067941 */ /* 0x000fea0003800000 */
.L_x_2217:
        /* <DEDUP_REMOVED lines=35> */
.L_x_2220:
[----:B------:R-:W-:Y:S05]  /*d780*/  BSYNC B0 ;  /* 0x0000000000007941 */ /* 0x000fea0003800000 */
.L_x_2219:
        /* <DEDUP_REMOVED lines=37> */
.L_x_2224:
[----:B------:R-:W-:-:S06]  /*d9e0*/  HADD2.F32 R3, -RZ, R2.H0_H0 ;  /* 0x20000002ff037230 */ /* 0x000fcc0000004100 */
[----:B------:R-:W0:Y:S02]  /*d9f0*/  F2I.S64.TRUNC R2, R3 ;  /* 0x0000000300027311 */ /* 0x000e24000020d900 */
[----:B0-----:R0:W-:Y:S01]  /*da00*/  STG.E.U8 desc[UR36][R16.64], R2 ;  /* 0x0000000210007986 */ /* 0x0011e2000c101124 */
[----:B------:R-:W-:Y:S05]  /*da10*/  BRA `(.L_x_2226) ;  /* 0x0000000c00847947 */ /* 0x000fea0003800000 */
.L_x_2223:
        /* <DEDUP_REMOVED lines=10> */
.L_x_2228:
[----:B------:R-:W-:-:S04]  /*dac0*/  HADD2.F32 R2, -RZ, R2.H0_H0 ;  /* 0x20000002ff027230 */ /* 0x000fc80000004100 */
[----:B------:R-:W0:Y:S02]  /*dad0*/  F2I.FTZ.TRUNC.NTZ R3, R2 ;  /* 0x0000000200037305 */ /* 0x000e24000021f100 */
[----:B0-----:R0:W-:Y:S01]  /*dae0*/  STG.E desc[UR36][R16.64], R3 ;  /* 0x0000000310007986 */ /* 0x0011e2000c101924 */
[----:B------:R-:W-:Y:S05]  /*daf0*/  BRA `(.L_x_2226) ;  /* 0x0000000c004c7947 */ /* 0x000fea0003800000 */
.L_x_2227:
[----:B------:R-:W-:-:S04]  /*db00*/  HADD2.F32 R2, -RZ, R2.H0_H0 ;  /* 0x20000002ff027230 */ /* 0x000fc80000004100 */
[----:B------:R-:W0:Y:S02]  /*db10*/  F2I.FTZ.TRUNC.NTZ R3, R2 ;  /* 0x0000000200037305 */ /* 0x000e24000021f100 */
[----:B0-----:R0:W-:Y:S01]  /*db20*/  STG.E.U16 desc[UR36][R16.64], R3 ;  /* 0x0000000310007986 */ /* 0x0011e2000c101524 */
[----:B------:R-:W-:Y:S05]  /*db30*/  BRA `(.L_x_2226) ;  /* 0x0000000c003c7947 */ /* 0x000fea0003800000 */
.L_x_2222:
        /* <DEDUP_REMOVED lines=9> */
.L_x_2230:
[----:B------:R0:W-:Y:S01]  /*dbd0*/  STG.E.U16 desc[UR36][R16.64], R2 ;  /* 0x0000000210007986 */ /* 0x0001e2000c101524 */
[----:B------:R-:W-:Y:S05]  /*dbe0*/  BRA `(.L_x_2226) ;  /* 0x0000000c00107947 */ /* 0x000fea0003800000 */
.L_x_2229:
        /* <DEDUP_REMOVED lines=10> */
.L_x_2232:
[----:B------:R-:W-:-:S05]  /*dc90*/  HADD2.F32 R0, -RZ, R2.H0_H0 ;  /* 0x20000002ff007230 */ /* 0x000fca0000004100 */
[----:B------:R-:W-:-:S04]  /*dca0*/  F2FP.F16.F32.PACK_AB R0, RZ, R0 ;  /* 0x00000000ff00723e */ /* 0x000fc800000000ff */
[----:B------:R-:W-:-:S05]  /*dcb0*/  PRMT R0, R0, 0x5410, RZ ;  /* 0x0000541000007816 */ /* 0x000fca00000000ff */
[----:B------:R3:W-:Y:S01]  /*dcc0*/  STG.E desc[UR36][R16.64], R0 ;  /* 0x0000000010007986 */ /* 0x0007e2000c101924 */
[----:B------:R-:W-:Y:S05]  /*dcd0*/  BRA `(.L_x_2226) ;  /* 0x0000000800d47947 */ /* 0x000fea0003800000 */
.L_x_2231:
[----:B------:R-:W-:-:S05]  /*dce0*/  HADD2.F32 R2, -RZ, R2.H0_H0 ;  /* 0x20000002ff027230 */ /* 0x000fca0000004100 */
[----:B------:R-:W-:-:S06]  /*dcf0*/  FMUL.FTZ R2, R2, 1 ;  /* 0x3f80000002027820 */ /* 0x000fcc0000410000 */
[----:B------:R-:W0:Y:S02]  /*dd00*/  F2F.F64.F32 R2, R2 ;  /* 0x0000000200027310 */ /* 0x000e240000201800 */
[----:B0-----:R4:W-:Y:S01]  /*dd10*/  STG.E.64 desc[UR36][R16.64], R2 ;  /* 0x0000000210007986 */ /* 0x0019e2000c101b24 */
[----:B------:R-:W-:Y:S05]  /*dd20*/  BRA `(.L_x_2226) ;  /* 0x0000000800c07947 */ /* 0x000fea0003800000 */
.L_x_2221:
        /* <DEDUP_REMOVED lines=13> */
.L_x_2235:
[----:B------:R-:W-:Y:S01]  /*de00*/  HADD2.F32 R2, -RZ, R2.H0_H0 ;  /* 0x20000002ff027230 */ /* 0x000fe20000004100 */
[----:B------:R-:W-:-:S04]  /*de10*/  CS2R R6, SRZ ;  /* 0x0000000000067805 */ /* 0x000fc8000001ff00 */
[----:B------:R-:W-:-:S04]  /*de20*/  FMUL.FTZ R2, R2, 1 ;  /* 0x3f80000002027820 */ /* 0x000fc80000410000 */
[----:B------:R-:W0:Y:S02]  /*de30*/  F2F.F64.F32 R4, R2 ;  /* 0x0000000200047310 */ /* 0x000e240000201800 */
[----:B0-----:R0:W-:Y:S01]  /*de40*/  STG.E.128 desc[UR36][R16.64], R4 ;  /* 0x0000000410007986 */ /* 0x0011e2000c101d24 */
[----:B------:R-:W-:Y:S05]  /*de50*/  BRA `(.L_x_2226) ;  /* 0x0000000800747947 */ /* 0x000fea0003800000 */
.L_x_2234:
        /* <DEDUP_REMOVED lines=21> */
.L_x_2239:
[----:B------:R-:W-:Y:S05]  /*dfb0*/  BSYNC B0 ;  /* 0x0000000000007941 */ /* 0x000fea0003800000 */
.L_x_2238:
[----:B------:R-:W-:-:S05]  /*dfc0*/  LOP3.LUT R3, R0, R3, RZ, 0xfc, !PT ;  /* 0x0000000300037212 */ /* 0x000fca00078efcff */
[----:B------:R0:W-:Y:S01]  /*dfd0*/  STG.E.U8 desc[UR36][R16.64], R3 ;  /* 0x0000000310007986 */ /* 0x0001e2000c101124 */
[----:B------:R-:W-:Y:S05]  /*dfe0*/  BRA `(.L_x_2226) ;  /* 0x0000000800107947 */ /* 0x000fea0003800000 */
.L_x_2237:
        /* <DEDUP_REMOVED lines=13> */
.L_x_2241:
[----:B------:R-:W-:Y:S01]  /*e0c0*/  IMAD.MOV.U32 R0, RZ, RZ, 0x7f ;  /* 0x0000007fff007424 */ /* 0x000fe200078e00ff */
[----:B------:R-:W-:-:S04]  /*e0d0*/  ISETP.GT.U32.AND P0, PT, R2, 0x7f800000, PT ;  /* 0x7f8000000200780c */ /* 0x000fc80003f04070 */
[----:B------:R-:W-:-:S09]  /*e0e0*/  SEL R0, R0, 0x7c, P0 ;  /* 0x0000007c00007807 */ /* 0x000fd20000000000 */
.L_x_2242:
[----:B------:R-:W-:Y:S05]  /*e0f0*/  BSYNC B0 ;  /* 0x0000000000007941 */ /* 0x000fea0003800000 */
.L_x_2240:
[----:B------:R-:W-:-:S04]  /*e100*/  LOP3.LUT R2, R3, 0x80000000, RZ, 0xc0, !PT ;  /* 0x8000000003027812 */ /* 0x000fc800078ec0ff */
[----:B------:R-:W-:-:S04]  /*e110*/  SHF.R.U32.HI R3, RZ, 0x18, R2 ;  /* 0x00000018ff037819 */ /* 0x000fc80000011602 */
[----:B------:R-:W-:-:S05]  /*e120*/  LOP3.LUT R3, R0, R3, RZ, 0xfc, !PT ;  /* 0x0000000300037212 */ /* 0x000fca00078efcff */
[----:B------:R0:W-:Y:S01]  /*e130*/  STG.E.U8 desc[UR36][R16.64], R3 ;  /* 0x0000000310007986 */ /* 0x0001e2000c101124 */
[----:B------:R-:W-:Y:S05]  /*e140*/  BRA `(.L_x_2226) ;  /* 0x0000000400b87947 */ /* 0x000fea0003800000 */
.L_x_2236:
[----:B------:R-:W-:-:S05]  /*e150*/  HADD2.F32 R0, -RZ, R2.H0_H0 ;  /* 0x20000002ff007230 */ /* 0x000fca0000004100 */
[----:B------:R-:W-:-:S05]  /*e160*/  F2FP.BF16.F32.PACK_AB R0, RZ, R0 ;  /* 0x00000000ff00723e */ /* 0x000fca00000010ff */
[----:B------:R0:W-:Y:S01]  /*e170*/  STG.E.U16 desc[UR36][R16.64], R0 ;  /* 0x0000000010007986 */ /* 0x0001e2000c101524 */
[----:B------:R-:W-:Y:S05]  /*e180*/  BRA `(.L_x_2226) ;  /* 0x0000000400a87947 */ /* 0x000fea0003800000 */
.L_x_2233:
        /* <DEDUP_REMOVED lines=12> */
.L_x_2245:
        /* <DEDUP_REMOVED lines=17> */
.L_x_2248:
[----:B------:R-:W-:-:S04]  /*e360*/  LOP3.LUT R2, R3, 0x80000000, RZ, 0xc0, !PT ;  /* 0x8000000003027812 */ /* 0x000fc800078ec0ff */
[----:B------:R-:W-:-:S04]  /*e370*/  SHF.R.U32.HI R3, RZ, 0x18, R2 ;  /* 0x00000018ff037819 */ /* 0x000fc80000011602 */
[----:B------:R-:W-:-:S04]  /*e380*/  LOP3.LUT R0, R0, R3, RZ, 0xfc, !PT ;  /* 0x0000000300007212 */ /* 0x000fc800078efcff */
[----:B------:R-:W-:-:S07]  /*e390*/  PRMT R8, R0, 0x7610, R8 ;  /* 0x0000761000087816 */ /* 0x000fce0000000008 */
.L_x_2247:
[----:B------:R-:W-:Y:S05]  /*e3a0*/  BSYNC B0 ;  /* 0x0000000000007941 */ /* 0x000fea0003800000 */
.L_x_2246:
[----:B------:R0:W-:Y:S01]  /*e3b0*/  STG.E.U8 desc[UR36][R16.64], R8 ;  /* 0x0000000810007986 */ /* 0x0001e2000c101124 */
[----:B------:R-:W-:Y:S05]  /*e3c0*/  BRA `(.L_x_2226) ;  /* 0x0000000400187947 */ /* 0x000fea0003800000 */
.L_x_2244:
        /* <DEDUP_REMOVED lines=17> */
.L_x_2251:
[----:B------:R-:W-:-:S04]  /*e4e0*/  LOP3.LUT R2, R3, 0x80000000, RZ, 0xc0, !PT ;  /* 0x8000000003027812 */ /* 0x000fc800078ec0ff */
[----:B------:R-:W-:-:S04]  /*e4f0*/  SHF.R.U32.HI R3, RZ, 0x18, R2 ;  /* 0x00000018ff037819 */ /* 0x000fc80000011602 */
[----:B------:R-:W-:-:S04]  /*e500*/  LOP3.LUT R0, R0, R3, RZ, 0xfc, !PT ;  /* 0x0000000300007212 */ /* 0x000fc800078efcff */
[----:B------:R-:W-:-:S07]  /*e510*/  PRMT R8, R0, 0x7610, R8 ;  /* 0x0000761000087816 */ /* 0x000fce0000000008 */
.L_x_2250:
[----:B------:R-:W-:Y:S05]  /*e520*/  BSYNC B0 ;  /* 0x0000000000007941 */ /* 0x000fea0003800000 */
.L_x_2249:
[----:B------:R0:W-:Y:S01]  /*e530*/  STG.E.U8 desc[UR36][R16.64], R8 ;  /* 0x0000000810007986 */ /* 0x0001e2000c101124 */
[----:B------:R-:W-:Y:S05]  /*e540*/  BRA `(.L_x_2226) ;  /* 0x0000000000b87947 */ /* 0x000fea0003800000 */
.L_x_2243:
        /* <DEDUP_REMOVED lines=22> */
.L_x_2225:
        /* <DEDUP_REMOVED lines=16> */
.L_x_2254:
[----:B------:R-:W-:Y:S05]  /*e7b0*/  BRA `(.L_x_2226) ;  /* 0x00000000001c7947 */ /* 0x000fea0003800000 */
.L_x_2253:
[----:B------:R-:W-:-:S06]  /*e7c0*/  HADD2.F32 R2, -RZ, R2.H0_H0 ;  /* 0x20000002ff027230 */ /* 0x000fcc0000004100 */
[----:B------:R-:W0:Y:S02]  /*e7d0*/  F2I.U64.TRUNC R2, R2 ;  /* 0x0000000200027311 */ /* 0x000e24000020d800 */
[----:B0-----:R0:W-:Y:S01]  /*e7e0*/  STG.E.64 desc[UR36][R16.64], R2 ;  /* 0x0000000210007986 */ /* 0x0011e2000c101b24 */
[----:B------:R-:W-:Y:S05]  /*e7f0*/  BRA `(.L_x_2226) ;  /* 0x00000000000c7947 */ /* 0x000fea0003800000 */
.L_x_2252:
[----:B------:R-:W-:-:S04]  /*e800*/  HADD2.F32 R2, -RZ, R2.H0_H0 ;  /* 0x20000002ff027230 */ /* 0x000fc80000004100 */
[----:B------:R-:W0:Y:S02]  /*e810*/  F2I.FTZ.U32.TRUNC.NTZ R3, R2 ;  /* 0x0000000200037305 */ /* 0x000e24000021f000 */
[----:B0-----:R0:W-:Y:S02]  /*e820*/  STG.E desc[UR36][R16.64], R3 ;  /* 0x0000000310007986 */ /* 0x0011e4000c101924 */
.L_x_2226:
[----:B------:R-:W-:-:S07]  /*e830*/  VIADD R23, R23, 0x80 ;  /* 0x0000008017177836 */ /* 0x000fce0000000000 */
.L_x_2147:
[----:B------:R-:W-:Y:S05]  /*e840*/  BSYNC B7 ;  /* 0x0000000000077941 */ /* 0x000fea0003800000 */
.L_x_2146:
[----:B------:R-:W-:Y:S02]  /*e850*/  ULDC UR4, c[0x0][0x210] ;  /* 0x0000840000047ab9 */ /* 0x000fe40000000800 */
[----:B------:R-:W-:-:S13]  /*e860*/  ISETP.GE.AND P0, PT, R23, UR4, PT ;  /* 0x0000000417007c0c */ /* 0x000fda000bf06270 */
[----:B------:R-:W-:Y:S05]  /*e870*/  @P0 EXIT ;  /* 0x000000000000094d */ /* 0x000fea0003800000 */
[----:B0-----:R-:W0:Y:S01]  /*e880*/  LDC R6, c[0x0][0x218] ;  /* 0x00008600ff067b82 */ /* 0x001e220000000800 */
[----:B------:R-:W-:Y:S02]  /*e890*/  IMAD.MOV.U32 R19, RZ, RZ, RZ ;  /* 0x000000ffff137224 */ /* 0x000fe400078e00ff */
[----:B---3--:R-:W-:Y:S02]  /*e8a0*/  IMAD.MOV.U32 R0, RZ, RZ, RZ ;  /* 0x000000ffff007224 */ /* 0x008fe400078e00ff */
[----:B-12-4-:R-:W-:Y:S01]  /*e8b0*/  IMAD.MOV.U32 R16, RZ, RZ, RZ ;  /* 0x000000ffff107224 */ /* 0x016fe200078e00ff */
        /* <DEDUP_REMOVED lines=350> */
.L_x_2255:
        /* <DEDUP_REMOVED lines=23> */
.L_x_2259:
[----:B------:R-:W2:Y:S02]  /*10010*/  LDG.E.U8 R2, desc[UR36][R2.64] ;  /* 0x0000002402027981 */ /* 0x000ea4000c1e1100 */
[----:B--2---:R-:W-:-:S04]  /*10020*/  I2FP.F32.U32 R0, R2 ;  /* 0x0000000200007245 */ /* 0x004fc80000201000 */
[----:B------:R-:W-:-:S04]  /*10030*/  F2FP.F16.F32.PACK_AB R0, RZ, R0 ;  /* 0x00000000ff00723e */ /* 0x000fc800000000ff */
[----:B------:R-:W-:Y:S01]  /*10040*/  PRMT R18, R0, 0x7610, R18 ;  /* 0x0000761000127816 */ /* 0x000fe20000000012 */
[----:B------:R-:W-:Y:S06]  /*10050*/  BRA `(.L_x_2261) ;  /* 0x0000000c00bc7947 */ /* 0x000fec0003800000 */
.L_x_2258:
        /* <DEDUP_REMOVED lines=11> */
.L_x_2263:
[----:B------:R-:W2:Y:S02]  /*10110*/  LDG.E R2, desc[UR36][R2.64] ;  /* 0x0000002402027981 */ /* 0x000ea4000c1e1900 */
[----:B--2---:R-:W-:-:S04]  /*10120*/  I2FP.F32.S32 R0, R2 ;  /* 0x0000000200007245 */ /* 0x004fc80000201400 */
[----:B------:R-:W-:-:S04]  /*10130*/  F2FP.F16.F32.PACK_AB R0, RZ, R0 ;  /* 0x00000000ff00723e */ /* 0x000fc800000000ff */
[----:B------:R-:W-:Y:S01]  /*10140*/  PRMT R18, R0, 0x7610, R18 ;  /* 0x0000761000127816 */ /* 0x000fe20000000012 */
[----:B------:R-:W-:Y:S06]  /*10150*/  BRA `(.L_x_2261) ;  /* 0x0000000c007c7947 */ /* 0x000fec0003800000 */
.L_x_2262:
[----:B------:R-:W2:Y:S02]  /*10160*/  LDG.E.U16 R2, desc[UR36][R2.64] ;  /* 0x0000002402027981 */ /* 0x000ea4000c1e1500 */
[----:B--2---:R-:W0:Y:S02]  /*10170*/  I2F.S16 R0, R2 ;  /* 0x0000000200007306 */ /* 0x004e240000101400 */
[----:B0-----:R-:W-:-:S04]  /*10180*/  F2FP.F16.F32.PACK_AB R0, RZ, R0 ;  /* 0x00000000ff00723e */ /* 0x001fc800000000ff */
[----:B------:R-:W-:Y:S01]  /*10190*/  PRMT R18, R0, 0x7610, R18 ;  /* 0x0000761000127816 */ /* 0x000fe20000000012 */
[----:B------:R-:W-:Y:S06]  /*101a0*/  BRA `(.L_x_2261) ;  /* 0x0000000c00687947 */ /* 0x000fec0003800000 */
.L_x_2257:
        /* <DEDUP_REMOVED lines=9> */
.L_x_2265:
[----:B------:R1:W5:Y:S01]  /*10240*/  LDG.E.U16 R18, desc[UR36][R2.64] ;  /* 0x0000002402127981 */ /* 0x000362000c1e1500 */
[----:B------:R-:W-:Y:S05]  /*10250*/  BRA `(.L_x_2261) ;  /* 0x0000000c003c7947 */ /* 0x000fea0003800000 */
.L_x_2264:
        /* <DEDUP_REMOVED lines=9> */
.L_x_2267:
[----:B------:R0:W5:Y:S01]  /*102f0*/  LDG.E.U16 R18, desc[UR36][R2.64] ;  /* 0x0000002402127981 */ /* 0x000162000c1e1500 */
[----:B------:R-:W-:Y:S05]  /*10300*/  BRA `(.L_x_2261) ;  /* 0x0000000c00107947 */ /* 0x000fea0003800000 */
.L_x_2266:
        /* <DEDUP_REMOVED lines=9> */
.L_x_2256:
        /* <DEDUP_REMOVED lines=14> */
.L_x_2270:
        /* <DEDUP_REMOVED lines=9> */
.L_x_2269:
        /* <DEDUP_REMOVED lines=28> */
.L_x_2272:
        /* <DEDUP_REMOVED lines=15> */
.L_x_2271:
[----:B------:R-:W2:Y:S02]  /*107c0*/  LDG.E.U16 R0, desc[UR36][R2.64] ;  /* 0x0000002402007981 */ /* 0x000ea4000c1e1500 */
[----:B--2---:R-:W-:-:S05]  /*107d0*/  IMAD.U32 R0, R0, 0x10000, RZ ;  /* 0x0001000000007824 */ /* 0x004fca00078e00ff */
[----:B------:R-:W-:-:S04]  /*107e0*/  F2FP.F16.F32.PACK_AB R0, RZ, R0 ;  /* 0x00000000ff00723e */ /* 0x000fc800000000ff */
[----:B------:R-:W-:Y:S01]  /*107f0*/  PRMT R18, R0, 0x7610, R18 ;  /* 0x0000761000127816 */ /* 0x000fe20000000012 */
[----:B------:R-:W-:Y:S06]  /*10800*/  BRA `(.L_x_2261) ;  /* 0x0000000400d07947 */ /* 0x000fec0003800000 */
.L_x_2268:
        /* <DEDUP_REMOVED lines=13> */
.L_x_2275:
        /* <DEDUP_REMOVED lines=21> */
.L_x_2279:
[----:B------:R-:W-:Y:S05]  /*10a30*/  BSYNC B1 ;  /* 0x0000000000017941 */ /* 0x000fea0003800000 */
.L_x_2278:
[----:B------:R-:W-:Y:S01]  /*10a40*/  LEA R3, R0, 0x3b800000, 0x17 ;  /* 0x3b80000000037811 */ /* 0x000fe200078eb8ff */
[----:B------:R-:W-:-:S05]  /*10a50*/  IMAD.SHL.U32 R0, R2, 0x100000, RZ ;  /* 0x0010000002007824 */ /* 0x000fca00078e00ff */
[----:B------:R-:W-:-:S07]  /*10a60*/  LOP3.LUT R0, R3, R0, R4, 0xfe, !PT ;  /* 0x0000000003007212 */ /* 0x000fce00078efe04 */
.L_x_2277:
[----:B------:R-:W-:Y:S05]  /*10a70*/  BSYNC B0 ;  /* 0x0000000000007941 */ /* 0x000fea0003800000 */
.L_x_2276:
[----:B------:R-:W-:-:S04]  /*10a80*/  F2FP.F16.F32.PACK_AB R0, RZ, R0 ;  /* 0x00000000ff00723e */ /* 0x000fc800000000ff */
[----:B------:R-:W-:Y:S01]  /*10a90*/  PRMT R18, R0, 0x7610, R18 ;  /* 0x0000761000127816 */ /* 0x000fe20000000012 */
[----:B------:R-:W-:Y:S06]  /*10aa0*/  BRA `(.L_x_2261) ;  /* 0x0000000400287947 */ /* 0x000fec0003800000 */
.L_x_2274:
        /* <DEDUP_REMOVED lines=21> */
.L_x_2283:
[----:B------:R-:W-:Y:S05]  /*10c00*/  BSYNC B1 ;  /* 0x0000000000017941 */ /* 0x000fea0003800000 */
.L_x_2282:
[----:B------:R-:W-:Y:S01]  /*10c10*/  LEA R3, R0, 0x37800000, 0x17 ;  /* 0x3780000000037811 */ /* 0x000fe200078eb8ff */
[----:B------:R-:W-:-:S05]  /*10c20*/  IMAD.SHL.U32 R0, R2, 0x200000, RZ ;  /* 0x0020000002007824 */ /* 0x000fca00078e00ff */
[----:B------:R-:W-:-:S07]  /*10c30*/  LOP3.LUT R0, R3, R0, R4, 0xfe, !PT ;  /* 0x0000000003007212 */ /* 0x000fce00078efe04 */
.L_x_2281:
[----:B------:R-:W-:Y:S05]  /*10c40*/  BSYNC B0 ;  /* 0x0000000000007941 */ /* 0x000fea0003800000 */
.L_x_2280:
[----:B------:R-:W-:-:S04]  /*10c50*/  F2FP.F16.F32.PACK_AB R0, RZ, R0 ;  /* 0x00000000ff00723e */ /* 0x000fc800000000ff */
[----:B------:R-:W-:Y:S01]  /*10c60*/  PRMT R18, R0, 0x7610, R18 ;  /* 0x0000761000127816 */ /* 0x000fe20000000012 */
[----:B------:R-:W-:Y:S06]  /*10c70*/  BRA `(.L_x_2261) ;  /* 0x0000000000b47947 */ /* 0x000fec0003800000 */
.L_x_2273:
        /* <DEDUP_REMOVED lines=14> */
.L_x_2287:
[----:B------:R-:W-:Y:S05]  /*10d60*/  BSYNC B0 ;  /* 0x0000000000007941 */ /* 0x000fea0003800000 */
.L_x_2286:
[----:B------:R-:W-:-:S04]  /*10d70*/  F2FP.F16.F32.PACK_AB R0, RZ, R0 ;  /* 0x00000000ff00723e */ /* 0x000fc800000000ff */
[----:B------:R-:W-:Y:S01]  /*10d80*/  PRMT R18, R0, 0x7610, R18 ;  /* 0x0000761000127816 */ /* 0x000fe20000000012 */
[----:B------:R-:W-:Y:S06]  /*10d90*/  BRA `(.L_x_2261) ;  /* 0x00000000006c7947 */ /* 0x000fec0003800000 */
.L_x_2260:
        /* <DEDUP_REMOVED lines=16> */
.L_x_2288:
[----:B------:R-:W-:Y:S01]  /*10ea0*/  PRMT R18, RZ, 0x7610, R18 ;  /* 0x00007610ff127816 */ /* 0x000fe20000000012 */
[----:B------:R-:W-:Y:S06]  /*10eb0*/  BRA `(.L_x_2261) ;  /* 0x0000000000247947 */ /* 0x000fec0003800000 */
.L_x_2285:
[----:B------:R-:W2:Y:S02]  /*10ec0*/  LDG.E.64 R2, desc[UR36][R2.64] ;  /* 0x0000002402027981 */ /* 0x000ea4000c1e1b00 */
[----:B--2---:R-:W0:Y:S02]  /*10ed0*/  I2F.U64 R0, R2 ;  /* 0x0000000200007312 */ /* 0x004e240000301000 */
[----:B0-----:R-:W-:-:S04]  /*10ee0*/  F2FP.F16.F32.PACK_AB R0, RZ, R0 ;  /* 0x00000000ff00723e */ /* 0x001fc800000000ff */
[----:B------:R-:W-:Y:S01]  /*10ef0*/  PRMT R18, R0, 0x7610, R18 ;  /* 0x0000761000127816 */ /* 0x000fe20000000012 */
[----:B------:R-:W-:Y:S06]  /*10f00*/  BRA `(.L_x_2261) ;  /* 0x0000000000107947 */ /* 0x000fec0003800000 */
.L_x_2284:
[----:B------:R-:W2:Y:S02]  /*10f10*/  LDG.E R2, desc[UR36][R2.64] ;  /* 0x0000002402027981 */ /* 0x000ea4000c1e1900 */
[----:B--2---:R-:W-:-:S04]  /*10f20*/  I2FP.F32.U32 R0, R2 ;  /* 0x0000000200007245 */ /* 0x004fc80000201000 */
[----:B------:R-:W-:-:S04]  /*10f30*/  F2FP.F16.F32.PACK_AB R0, RZ, R0 ;  /* 0x00000000ff00723e */ /* 0x000fc800000000ff */
[----:B------:R-:W-:-:S07]  /*10f40*/  PRMT R18, R0, 0x7610, R18 ;  /* 0x0000761000127816 */ /* 0x000fce0000000012 */
.L_x_2261:
        /* <DEDUP_REMOVED lines=20> */
.L_x_2292:
[----:B------:R-:W2:Y:S02]  /*11090*/  LDG.E.U8 R2, desc[UR36][R2.64] ;  /* 0x0000002402027981 */ /* 0x000ea4000c1e1100 */
[----:B--2---:R-:W-:-:S04]  /*110a0*/  I2FP.F32.U32 R0, R2 ;  /* 0x0000000200007245 */ /* 0x004fc80000201000 */
[----:B------:R-:W-:-:S04]  /*110b0*/  F2FP.F16.F32.PACK_AB R0, RZ, R0 ;  /* 0x00000000ff00723e */ /* 0x000fc800000000ff */
[----:B------:R-:W-:Y:S01]  /*110c0*/  PRMT R19, R0, 0x7610, R19 ;  /* 0x0000761000137816 */ /* 0x000fe20000000013 */
[----:B------:R-:W-:Y:S06]  /*110d0*/  BRA `(.L_x_2294) ;  /* 0x0000000c00bc7947 */ /* 0x000fec0003800000 */
.L_x_2291:
        /* <DEDUP_REMOVED lines=11> */
.L_x_2296:
[----:B------:R-:W2:Y:S02]  /*11190*/  LDG.E R2, desc[UR36][R2.64] ;  /* 0x0000002402027981 */ /* 0x000ea4000c1e1900 */
[----:B--2---:R-:W-:-:S04]  /*111a0*/  I2FP.F32.S32 R0, R2 ;  /* 0x0000000200007245 */ /* 0x004fc80000201400 */
[----:B------:R-:W-:-:S04]  /*111b0*/  F2FP.F16.F32.PACK_AB R0, RZ, R0 ;  /* 0x00000000ff00723e */ /* 0x000fc800000000ff */
[----:B------:R-:W-:Y:S01]  /*111c0*/  PRMT R19, R0, 0x7610, R19 ;  /* 0x0000761000137816 */ /* 0x000fe20000000013 */
[----:B------:R-:W-:Y:S06]  /*111d0*/  BRA `(.L_x_2294) ;  /* 0x0000000c007c7947 */ /* 0x000fec0003800000 */
.L_x_2295:
[----:B------:R-:W2:Y:S02]  /*111e0*/  LDG.E.U16 R2, desc[UR36][R2.64] ;  /* 0x0000002402027981 */ /* 0x000ea4000c1e1500 */
[----:B--2---:R-:W0:Y:S02]  /*111f0*/  I2F.S16 R0, R2 ;  /* 0x0000000200007306 */ /* 0x004e240000101400 */
[----:B0-----:R-:W-:-:S04]  /*11200*/  F2FP.F16.F32.PACK_AB R0, RZ, R0 ;  /* 0x00000000ff00723e */ /* 0x001fc800000000ff */
[----:B------:R-:W-:Y:S01]  /*11210*/  PRMT R19, R0, 0x7610, R19 ;  /* 0x0000761000137816 */ /* 0x000fe20000000013 */
[----:B------:R-:W-:Y:S06]  /*11220*/  BRA `(.L_x_2294) ;  /* 0x0000000c00687947 */ /* 0x000fec0003800000 */
.L_x_2290:
        /* <DEDUP_REMOVED lines=9> */
.L_x_2298:
[----:B------:R1:W5:Y:S01]  /*112c0*/  LDG.E.U16 R19, desc[UR36][R2.64] ;  /* 0x0000002402137981 */ /* 0x000362000c1e1500 */
[----:B------:R-:W-:Y:S05]  /*112d0*/  BRA `(.L_x_2294) ;  /* 0x0000000c003c7947 */ /* 0x000fea0003800000 */
.L_x_2297:
        /* <DEDUP_REMOVED lines=9> */
.L_x_2300:
[----:B------:R0:W5:Y:S01]  /*11370*/  LDG.E.U16 R19, desc[UR36][R2.64] ;  /* 0x0000002402137981 */ /* 0x000162000c1e1500 */
[----:B------:R-:W-:Y:S05]  /*11380*/  BRA `(.L_x_2294) ;  /* 0x0000000c00107947 */ /* 0x000fea0003800000 */
.L_x_2299:
        /* <DEDUP_REMOVED lines=9> */
.L_x_2289:
        /* <DEDUP_REMOVED lines=14> */
.L_x_2303:
        /* <DEDUP_REMOVED lines=9> */
.L_x_2302:
        /* <DEDUP_REMOVED lines=28> */
.L_x_2305:
        /* <DEDUP_REMOVED lines=15> */
.L_x_2304:
[----:B------:R-:W2:Y:S02]  /*11840*/  LDG.E.U16 R0, desc[UR36][R2.64] ;  /* 0x0000002402007981 */ /* 0x000ea4000c1e1500 */
[----:B--2---:R-:W-:-:S05]  /*11850*/  IMAD.U32 R0, R0, 0x10000, RZ ;  /* 0x0001000000007824 */ /* 0x004fca00078e00ff */
[----:B------:R-:W-:-:S04]  /*11860*/  F2FP.F16.F32.PACK_AB R0, RZ, R0 ;  /* 0x00000000ff00723e */ /* 0x000fc800000000ff */
[----:B------:R-:W-:Y:S01]  /*11870*/  PRMT R19, R0, 0x7610, R19 ;  /* 0x0000761000137816 */ /* 0x000fe20000000013 */
[----:B------:R-:W-:Y:S06]  /*11880*/  BRA `(.L_x_2294) ;  /* 0x0000000400d07947 */ /* 0x000fec0003800000 */
.L_x_2301:
        /* <DEDUP_REMOVED lines=13> */
.L_x_2308:
        /* <DEDUP_REMOVED lines=21> */
.L_x_2312:
[----:B------:R-:W-:Y:S05]  /*11ab0*/  BSYNC B1 ;  /* 0x0000000000017941 */ /* 0x000fea0003800000 */
.L_x_2311:
[----:B------:R-:W-:Y:S01]  /*11ac0*/  LEA R3, R0, 0x3b800000, 0x17 ;  /* 0x3b80000000037811 */ /* 0x000fe200078eb8ff */
[----:B------:R-:W-:-:S05]  /*11ad0*/  IMAD.SHL.U32 R0, R2, 0x100000, RZ ;  /* 0x0010000002007824 */ /* 0x000fca00078e00ff */
[----:B------:R-:W-:-:S07]  /*11ae0*/  LOP3.LUT R0, R3, R0, R4, 0xfe, !PT ;  /* 0x0000000003007212 */ /* 0x000fce00078efe04 */
.L_x_2310:
[----:B------:R-:W-:Y:S05]  /*11af0*/  BSYNC B0 ;  /* 0x0000000000007941 */ /* 0x000fea0003800000 */
.L_x_2309:
[----:B------:R-:W-:-:S04]  /*11b00*/  F2FP.F16.F32.PACK_AB R0, RZ, R0 ;  /* 0x00000000ff00723e */ /* 0x000fc800000000ff */
[----:B------:R-:W-:Y:S01]  /*11b10*/  PRMT R19, R0, 0x7610, R19 ;  /* 0x0000761000137816 */ /* 0x000fe20000000013 */
[----:B------:R-:W-:Y:S06]  /*11b20*/  BRA `(.L_x_2294) ;  /* 0x0000000400287947 */ /* 0x000fec0003800000 */
.L_x_2307:
        /* <DEDUP_REMOVED lines=21> */
.L_x_2316:
[----:B------:R-:W-:Y:S05]  /*11c80*/  BSYNC B1 ;  /* 0x0000000000017941 */ /* 0x000fea0003800000 */
.L_x_2315:
[----:B------:R-:W-:Y:S01]  /*11c90*/  LEA R3, R0, 0x37800000, 0x17 ;  /* 0x3780000000037811 */ /* 0x000fe200078eb8ff */
[----:B------:R-:W-:-:S05]  /*11ca0*/  IMAD.SHL.U32 R0, R2, 0x200000, RZ ;  /* 0x0020000002007824 */ /* 0x000fca00078e00ff */
[----:B------:R-:W-:-:S07]  /*11cb0*/  LOP3.LUT R0, R3, R0, R4, 0xfe, !PT ;  /* 0x0000000003007212 */ /* 0x000fce00078efe04 */
.L_x_2314:
[----:B------:R-:W-:Y:S05]  /*11cc0*/  BSYNC B0 ;  /* 0x0000000000007941 */ /* 0x000fea0003800000 */
.L_x_2313:
[----:B------:R-:W-:-:S04]  /*11cd0*/  F2FP.F16.F32.PACK_AB R0, RZ, R0 ;  /* 0x00000000ff00723e */ /* 0x000fc800000000ff */
[----:B------:R-:W-:Y:S01]  /*11ce0*/  PRMT R19, R0, 0x7610, R19 ;  /* 0x0000761000137816 */ /* 0x000fe20000000013 */
[----:B------:R-:W-:Y:S06]  /*11cf0*/  BRA `(.L_x_2294) ;  /* 0x0000000000b47947 */ /* 0x000fec0003800000 */
.L_x_2306:
        /* <DEDUP_REMOVED lines=14> */
.L_x_2320:
[----:B------:R-:W-:Y:S05]  /*11de0*/  BSYNC B0 ;  /* 0x0000000000007941 */ /* 0x000fea0003800000 */
.L_x_2319:
[----:B------:R-:W-:-:S04]  /*11df0*/  F2FP.F16.F32.PACK_AB R0, RZ, R0 ;  /* 0x00000000ff00723e */ /* 0x000fc800000000ff */
[----:B------:R-:W-:Y:S01]  /*11e00*/  PRMT R19, R0, 0x7610, R19 ;  /* 0x0000761000137816 */ /* 0x000fe20000000013 */
[----:B------:R-:W-:Y:S06]  /*11e10*/  BRA `(.L_x_2294) ;  /* 0x00000000006c7947 */ /* 0x000fec0003800000 */
.L_x_2293:
        /* <DEDUP_REMOVED lines=16> */
.L_x_2321:
[----:B------:R-:W-:Y:S01]  /*11f20*/  PRMT R19, RZ, 0x7610, R19 ;  /* 0x00007610ff137816 */ /* 0x000fe20000000013 */
[----:B------:R-:W-:Y:S06]  /*11f30*/  BRA `(.L_x_2294) ;  /* 0x0000000000247947 */ /* 0x000fec0003800000 */
.L_x_2318:
[----:B------:R-:W2:Y:S02]  /*11f40*/  LDG.E.64 R2, desc[UR36][R2.64] ;  /* 0x0000002402027981 */ /* 0x000ea4000c1e1b00 */
[----:B--2---:R-:W0:Y:S02]  /*11f50*/  I2F.U64 R0, R2 ;  /* 0x0000000200007312 */ /* 0x004e240000301000 */
[----:B0-----:R-:W-:-:S04]  /*11f60*/  F2FP.F16.F32.PACK_AB R0, RZ, R0 ;  /* 0x00000000ff00723e */ /* 0x001fc800000000ff */
[----:B------:R-:W-:Y:S01]  /*11f70*/  PRMT R19, R0, 0x7610, R19 ;  /* 0x0000761000137816 */ /* 0x000fe20000000013 */
[----:B------:R-:W-:Y:S06]  /*11f80*/  BRA `(.L_x_2294) ;  /* 0x0000000000107947 */ /* 0x000fec0003800000 */
.L_x_2317:
[----:B------:R-:W2:Y:S02]  /*11f90*/  LDG.E R2, desc[UR36][R2.64] ;  /* 0x0000002402027981 */ /* 0x000ea4000c1e1900 */
[----:B--2---:R-:W-:-:S04]  /*11fa0*/  I2FP.F32.U32 R0, R2 ;  /* 0x0000000200007245 */ /* 0x004fc80000201000 */
[----:B------:R-:W-:-:S04]  /*11fb0*/  F2FP.F16.F32.PACK_AB R0, RZ, R0 ;  /* 0x00000000ff00723e */ /* 0x000fc800000000ff */
[----:B------:R-:W-:-:S07]  /*11fc0*/  PRMT R19, R0, 0x7610, R19 ;  /* 0x0000761000137816 */ /* 0x000fce0000000013 */
.L_x_2294:
        /* <DEDUP_REMOVED lines=21> */
.L_x_2323:
[----:B------:R-:W-:Y:S05]  /*12120*/  BSYNC B6 ;  /* 0x0000000000067941 */ /* 0x000fea0003800000 */
.L_x_2322:
        /* <DEDUP_REMOVED lines=21> */
.L_x_2325:
[----:B------:R-:W-:Y:S05]  /*12280*/  BSYNC B6 ;  /* 0x0000000000067941 */ /* 0x000fea0003800000 */
.L_x_2324:
        /* <DEDUP_REMOVED lines=35> */
.L_x_2327:
[----:B------:R-:W-:Y:S05]  /*124c0*/  BSYNC B0 ;  /* 0x0000000000007941 */ /* 0x000fea0003800000 */
.L_x_2326:
        /* <DEDUP_REMOVED lines=35> */
[----:B0-----:R-:W-:Y:S01]  /*12700*/  STG.E.U8 desc[UR36][R16.64], R3 ;  /* 0x0000000310007986 */ /* 0x001fe2000c101124 */
[----:B------:R-:W-:Y:S05]  /*12710*/  EXIT ;  /* 0x000000000000794d */ /* 0x000fea0003800000 */
.L_x_2331:
[----:B------:R-:W-:-:S06]  /*12720*/  HADD2.F32 R3, -RZ, R2.H0_H0 ;  /* 0x20000002ff037230 */ /* 0x000fcc0000004100 */
[----:B------:R-:W0:Y:S02]  /*12730*/  F2I.S64.TRUNC R2, R3 ;  /* 0x0000000300027311 */ /* 0x000e24000020d900 */
[----:B0-----:R-:W-:Y:S01]  /*12740*/  STG.E.U8 desc[UR36][R16.64], R2 ;  /* 0x0000000210007986 */ /* 0x001fe2000c101124 */
[----:B------:R-:W-:Y:S05]  /*12750*/  EXIT ;  /* 0x000000000000794d */ /* 0x000fea0003800000 */
.L_x_2330:
        /* <DEDUP_REMOVED lines=8> */
[----:B0-----:R-:W-:Y:S01]  /*127e0*/  STG.E.64 desc[UR36][R16.64], R2 ;  /* 0x0000000210007986 */ /* 0x001fe2000c101b24 */
[----:B------:R-:W-:Y:S05]  /*127f0*/  EXIT ;  /* 0x000000000000794d */ /* 0x000fea0003800000 */
.L_x_2334:
[----:B------:R-:W-:-:S04]  /*12800*/  HADD2.F32 R2, -RZ, R2.H0_H0 ;  /* 0x20000002ff027230 */ /* 0x000fc80000004100 */
[----:B------:R-:W0:Y:S02]  /*12810*/  F2I.FTZ.TRUNC.NTZ R3, R2 ;  /* 0x0000000200037305 */ /* 0x000e24000021f100 */
[----:B0-----:R-:W-:Y:S01]  /*12820*/  STG.E desc[UR36][R16.64], R3 ;  /* 0x0000000310007986 */ /* 0x001fe2000c101924 */
[----:B------:R-:W-:Y:S05]  /*12830*/  EXIT ;  /* 0x000000000000794d */ /* 0x000fea0003800000 */
.L_x_2333:
[----:B------:R-:W-:-:S04]  /*12840*/  HADD2.F32 R2, -RZ, R2.H0_H0 ;  /* 0x20000002ff027230 */ /* 0x000fc80000004100 */
[----:B------:R-:W0:Y:S02]  /*12850*/  F2I.FTZ.TRUNC.NTZ R3, R2 ;  /* 0x0000000200037305 */ /* 0x000e24000021f100 */
[----:B0-----:R-:W-:Y:S01]  /*12860*/  STG.E.U16 desc[UR36][R16.64], R3 ;  /* 0x0000000310007986 */ /* 0x001fe2000c101524 */
[----:B------:R-:W-:Y:S05]  /*12870*/  EXIT ;  /* 0x000000000000794d */ /* 0x000fea0003800000 */
.L_x_2329:
[----:B------:R-:W-:-:S13]  /*12880*/  ISETP.GT.AND P0, PT, R4, 0x6, PT ;  /* 0x000000060400780c */ /* 0x000fda0003f04270 */
[----:B------:R-:W-:Y:S05]  /*12890*/  @P0 BRA `(.L_x_2335) ;  /* 0x0000000000240947 */ /* 0x000fea0003800000 */
[----:B------:R-:W-:-:S13]  /*128a0*/  ISETP.NE.AND P0, PT, R4, 0x5, PT ;  /* 0x000000050400780c */ /* 0x000fda0003f05270 */
[----:B------:R-:W-:Y:S05]  /*128b0*/  @!P0 BRA `(.L_x_2336) ;  /* 0x0000000000148947 */ /* 0x000fea0003800000 */
[----:B------:R-:W-:-:S13]  /*128c0*/  ISETP.NE.AND P0, PT, R4, 0x6, PT ;  /* 0x000000060400780c */ /* 0x000fda0003f05270 */
[----:B------:R-:W-:Y:S05]  /*128d0*/  @P0 BRA `(.L_x_2332) ;  /* 0x0000000800c40947 */ /* 0x000fea0003800000 */
[----:B------:R-:W-:-:S05]  /*128e0*/  HADD2.F32 R3, -RZ, R2.H0_H0 ;  /* 0x20000002ff037230 */ /* 0x000fca0000004100 */
[----:B------:R-:W-:Y:S01]  /*128f0*/  STG.E desc[UR36][R16.64], R3 ;  /* 0x0000000310007986 */ /* 0x000fe2000c101924 */
[----:B------:R-:W-:Y:S05]  /*12900*/  EXIT ;  /* 0x000000000000794d */ /* 0x000fea0003800000 */
.L_x_2336:
[----:B------:R-:W-:Y:S01]  /*12910*/  STG.E.U16 desc[UR36][R16.64], R2 ;  /* 0x0000000210007986 */ /* 0x000fe2000c101524 */
[----:B------:R-:W-:Y:S05]  /*12920*/  EXIT ;  /* 0x000000000000794d */ /* 0x000fea0003800000 */
.L_x_2335:
        /* <DEDUP_REMOVED lines=8> */
[----:B------:R-:W-:Y:S01]  /*129b0*/  STG.E.64 desc[UR36][R16.64], R2 ;  /* 0x0000000210007986 */ /* 0x000fe2000c101b24 */
[----:B------:R-:W-:Y:S05]  /*129c0*/  EXIT ;  /* 0x000000000000794d */ /* 0x000fea0003800000 */
.L_x_2338:
[----:B------:R-:W-:-:S05]  /*129d0*/  HADD2.F32 R0, -RZ, R2.H0_H0 ;  /* 0x20000002ff007230 */ /* 0x000fca0000004100 */
[----:B------:R-:W-:-:S04]  /*129e0*/  F2FP.F16.F32.PACK_AB R0, RZ, R0 ;  /* 0x00000000ff00723e */ /* 0x000fc800000000ff */
[----:B------:R-:W-:-:S05]  /*129f0*/  PRMT R0, R0, 0x5410, RZ ;  /* 0x0000541000007816 */ /* 0x000fca00000000ff */
[----:B------:R-:W-:Y:S01]  /*12a00*/  STG.E desc[UR36][R16.64], R0 ;  /* 0x0000000010007986 */ /* 0x000fe2000c101924 */
[----:B------:R-:W-:Y:S05]  /*12a10*/  EXIT ;  /* 0x000000000000794d */ /* 0x000fea0003800000 */
.L_x_2337:
[----:B------:R-:W-:-:S05]  /*12a20*/  HADD2.F32 R2, -RZ, R2.H0_H0 ;  /* 0x20000002ff027230 */ /* 0x000fca0000004100 */
[----:B------:R-:W-:-:S06]  /*12a30*/  FMUL.FTZ R2, R2, 1 ;  /* 0x3f80000002027820 */ /* 0x000fcc0000410000 */
[----:B------:R-:W0:Y:S02]  /*12a40*/  F2F.F64.F32 R2, R2 ;  /* 0x0000000200027310 */ /* 0x000e240000201800 */
[----:B0-----:R-:W-:Y:S01]  /*12a50*/  STG.E.64 desc[UR36][R16.64], R2 ;  /* 0x0000000210007986 */ /* 0x001fe2000c101b24 */
[----:B------:R-:W-:Y:S05]  /*12a60*/  EXIT ;  /* 0x000000000000794d */ /* 0x000fea0003800000 */
.L_x_2328:
        /* <DEDUP_REMOVED lines=11> */
[----:B------:R-:W-:Y:S01]  /*12b20*/  STG.E.U8 desc[UR36][R16.64], R3 ;  /* 0x0000000310007986 */ /* 0x000fe2000c101124 */
[----:B------:R-:W-:Y:S05]  /*12b30*/  EXIT ;  /* 0x000000000000794d */ /* 0x000fea0003800000 */
.L_x_2341:
[----:B------:R-:W-:Y:S01]  /*12b40*/  HADD2.F32 R2, -RZ, R2.H0_H0 ;  /* 0x20000002ff027230 */ /* 0x000fe20000004100 */
[----:B------:R-:W-:-:S04]  /*12b50*/  CS2R R6, SRZ ;  /* 0x0000000000067805 */ /* 0x000fc8000001ff00 */
[----:B------:R-:W-:-:S04]  /*12b60*/  FMUL.FTZ R2, R2, 1 ;  /* 0x3f80000002027820 */ /* 0x000fc80000410000 */
[----:B------:R-:W0:Y:S02]  /*12b70*/  F2F.F64.F32 R4, R2 ;  /* 0x0000000200047310 */ /* 0x000e240000201800 */
[----:B0-----:R-:W-:Y:S01]  /*12b80*/  STG.E.128 desc[UR36][R16.64], R4 ;  /* 0x0000000410007986 */ /* 0x001fe2000c101d24 */
[----:B------:R-:W-:Y:S05]  /*12b90*/  EXIT ;  /* 0x000000000000794d */ /* 0x000fea0003800000 */
.L_x_2340:
        /* <DEDUP_REMOVED lines=21> */
.L_x_2345:
[----:B------:R-:W-:Y:S05]  /*12cf0*/  BSYNC B0 ;  /* 0x0000000000007941 */ /* 0x000fea0003800000 */
.L_x_2344:
[----:B------:R-:W-:-:S05]  /*12d00*/  LOP3.LUT R3, R0, R3, RZ, 0xfc, !PT ;  /* 0x0000000300037212 */ /* 0x000fca00078efcff */
[----:B------:R-:W-:Y:S01]  /*12d10*/  STG.E.U8 desc[UR36][R16.64], R3 ;  /* 0x0000000310007986 */ /* 0x000fe2000c101124 */
[----:B------:R-:W-:Y:S05]  /*12d20*/  EXIT ;  /* 0x000000000000794d */ /* 0x000fea0003800000 */
.L_x_2343:
        /* <DEDUP_REMOVED lines=13> */
.L_x_2347:
[----:B------:R-:W-:Y:S01]  /*12e00*/  IMAD.MOV.U32 R0, RZ, RZ, 0x7f ;  /* 0x0000007fff007424 */ /* 0x000fe200078e00ff */
[----:B------:R-:W-:-:S04]  /*12e10*/  ISETP.GT.U32.AND P0, PT, R2, 0x7f800000, PT ;  /* 0x7f8000000200780c */ /* 0x000fc80003f04070 */
[----:B------:R-:W-:-:S09]  /*12e20*/  SEL R0, R0, 0x7c, P0 ;  /* 0x0000007c00007807 */ /* 0x000fd20000000000 */
.L_x_2348:
[----:B------:R-:W-:Y:S05]  /*12e30*/  BSYNC B0 ;  /* 0x0000000000007941 */ /* 0x000fea0003800000 */
.L_x_2346:
[----:B------:R-:W-:-:S04]  /*12e40*/  LOP3.LUT R2, R3, 0x80000000, RZ, 0xc0, !PT ;  /* 0x8000000003027812 */ /* 0x000fc800078ec0ff */
[----:B------:R-:W-:-:S04]  /*12e50*/  SHF.R.U32.HI R3, RZ, 0x18, R2 ;  /* 0x00000018ff037819 */ /* 0x000fc80000011602 */
[----:B------:R-:W-:-:S05]  /*12e60*/  LOP3.LUT R3, R0, R3, RZ, 0xfc, !PT ;  /* 0x0000000300037212 */ /* 0x000fca00078efcff */
[----:B------:R-:W-:Y:S01]  /*12e70*/  STG.E.U8 desc[UR36][R16.64], R3 ;  /* 0x0000000310007986 */ /* 0x000fe2000c101124 */
[----:B------:R-:W-:Y:S05]  /*12e80*/  EXIT ;  /* 0x000000000000794d */ /* 0x000fea0003800000 */
.L_x_2342:
[----:B------:R-:W-:-:S05]  /*12e90*/  HADD2.F32 R0, -RZ, R2.H0_H0 ;  /* 0x20000002ff007230 */ /* 0x000fca0000004100 */
[----:B------:R-:W-:-:S05]  /*12ea0*/  F2FP.BF16.F32.PACK_AB R0, RZ, R0 ;  /* 0x00000000ff00723e */ /* 0x000fca00000010ff */
[----:B------:R-:W-:Y:S01]  /*12eb0*/  STG.E.U16 desc[UR36][R16.64], R0 ;  /* 0x0000000010007986 */ /* 0x000fe2000c101524 */
[----:B------:R-:W-:Y:S05]  /*12ec0*/  EXIT ;  /* 0x000000000000794d */ /* 0x000fea0003800000 */
.L_x_2339:
        /* <DEDUP_REMOVED lines=10> */
[----:B0-----:R-:W-:Y:S01]  /*12f70*/  STG.E.U16 desc[UR36][R16.64], R3 ;  /* 0x0000000310007986 */ /* 0x001fe2000c101524 */
[----:B------:R-:W-:Y:S05]  /*12f80*/  EXIT ;  /* 0x000000000000794d */ /* 0x000fea0003800000 */
.L_x_2351:
        /* <DEDUP_REMOVED lines=17> */
.L_x_2354:
[----:B------:R-:W-:-:S04]  /*130a0*/  LOP3.LUT R2, R3, 0x80000000, RZ, 0xc0, !PT ;  /* 0x8000000003027812 */ /* 0x000fc800078ec0ff */
[----:B------:R-:W-:-:S04]  /*130b0*/  SHF.R.U32.HI R3, RZ, 0x18, R2 ;  /* 0x00000018ff037819 */ /* 0x000fc80000011602 */
[----:B------:R-:W-:-:S04]  /*130c0*/  LOP3.LUT R0, R0, R3, RZ, 0xfc, !PT ;  /* 0x0000000300007212 */ /* 0x000fc800078efcff */
[----:B------:R-:W-:-:S07]  /*130d0*/  PRMT R8, R0, 0x7610, R8 ;  /* 0x0000761000087816 */ /* 0x000fce0000000008 */
.L_x_2353:
[----:B------:R-:W-:Y:S05]  /*130e0*/  BSYNC B0 ;  /* 0x0000000000007941 */ /* 0x000fea0003800000 */
.L_x_2352:
[----:B------:R-:W-:Y:S01]  /*130f0*/  STG.E.U8 desc[UR36][R16.64], R8 ;  /* 0x0000000810007986 */ /* 0x000fe2000c101124 */
[----:B------:R-:W-:Y:S05]  /*13100*/  EXIT ;  /* 0x000000000000794d */ /* 0x000fea0003800000 */
.L_x_2350:
        /* <DEDUP_REMOVED lines=17> */
.L_x_2357:
[----:B------:R-:W-:-:S04]  /*13220*/  LOP3.LUT R2, R3, 0x80000000, RZ, 0xc0, !PT ;  /* 0x8000000003027812 */ /* 0x000fc800078ec0ff */
[----:B------:R-:W-:-:S04]  /*13230*/  SHF.R.U32.HI R3, RZ, 0x18, R2 ;  /* 0x00000018ff037819 */ /* 0x000fc80000011602 */
[----:B------:R-:W-:-:S04]  /*13240*/  LOP3.LUT R0, R0, R3, RZ, 0xfc, !PT ;  /* 0x0000000300007212 */ /* 0x000fc800078efcff */
[----:B------:R-:W-:-:S07]  /*13250*/  PRMT R8, R0, 0x7610, R8 ;  /* 0x0000761000087816 */ /* 0x000fce0000000008 */
.L_x_2356:
[----:B------:R-:W-:Y:S05]  /*13260*/  BSYNC B0 ;  /* 0x0000000000007941 */ /* 0x000fea0003800000 */
.L_x_2355:
[----:B------:R-:W-:Y:S01]  /*13270*/  STG.E.U8 desc[UR36][R16.64], R8 ;  /* 0x0000000810007986 */ /* 0x000fe2000c101124 */
[----:B------:R-:W-:Y:S05]  /*13280*/  EXIT ;  /* 0x000000000000794d */ /* 0x000fea0003800000 */
.L_x_2349:
        /* <DEDUP_REMOVED lines=22> */
.L_x_2332:
        /* <DEDUP_REMOVED lines=16> */
.L_x_2360:
[----:B------:R-:W-:Y:S05]  /*134f0*/  EXIT ;  /* 0x000000000000794d */ /* 0x000fea0003800000 */
.L_x_2359:
[----:B------:R-:W-:-:S06]  /*13500*/  HADD2.F32 R2, -RZ, R2.H0_H0 ;  /* 0x20000002ff027230 */ /* 0x000fcc0000004100 */
[----:B------:R-:W0:Y:S02]  /*13510*/  F2I.U64.TRUNC R2, R2 ;  /* 0x0000000200027311 */ /* 0x000e24000020d800 */
[----:B0-----:R-:W-:Y:S01]  /*13520*/  STG.E.64 desc[UR36][R16.64], R2 ;  /* 0x0000000210007986 */ /* 0x001fe2000c101b24 */
[----:B------:R-:W-:Y:S05]  /*13530*/  EXIT ;  /* 0x000000000000794d */ /* 0x000fea0003800000 */
.L_x_2358:
[----:B------:R-:W-:-:S04]  /*13540*/  HADD2.F32 R2, -RZ, R2.H0_H0 ;  /* 0x20000002ff027230 */ /* 0x000fc80000004100 */
[----:B------:R-:W0:Y:S02]  /*13550*/  F2I.FTZ.U32.TRUNC.NTZ R3, R2 ;  /* 0x0000000200037305 */ /* 0x000e24000021f000 */
[----:B0-----:R-:W-:Y:S01]  /*13560*/  STG.E desc[UR36][R16.64], R3 ;  /* 0x0000000310007986 */ /* 0x001fe2000c101924 */
[----:B------:R-:W-:Y:S05]  /*13570*/  EXIT ;  /* 0x000000000000794d */ /* 0x000fea0003800000 */
.L_x_2361:
        /* <DEDUP_REMOVED lines=16> */
.L_x_10818:


//--------------------- .text._ZN2at6native27unrolled_elementwise_kernelIZZZNS0_29binary_cross_entropy_out_cudaERKNS_6TensorES4_RKSt8optionalIS2_ElRS2_ENKUlvE_clEvENKUlvE1_clEvEUlN3c104HalfESD_E_St5arrayIPcLm3EELi4E23TrivialOffsetCalculatorILi2EjESI_ILi1EjENS0_6memory12LoadWithCastILi2EEENSL_13StoreWithCastILi1EEEEEviT_T0_T2_T3_T4_T5_ --------------------------
	.section	.text._ZN2at6native27unrolled_elementwise_kernelIZZZNS0_29binary_cross_entropy_out_cudaERKNS_6TensorES4_RKSt8optionalIS2_ElRS2_ENKUlvE_clEvENKUlvE1_clEvEUlN3c104HalfESD_E_St5arrayIPcLm3EELi4E23TrivialOffsetCalculatorILi2EjESI_ILi1EjENS0_6memory12LoadWithCastILi2EEENSL_13StoreWithCastILi1EEEEEviT_T0_T2_T3_T4_T5_,"ax",@progbits
	.align	128
        .global         _ZN2at6native27unrolled_elementwise_kernelIZZZNS0_29binary_cross_entropy_out_cudaERKNS_6TensorES4_RKSt8optionalIS2_ElRS2_ENKUlvE_clEvENKUlvE1_clEvEUlN3c104HalfESD_E_St5arrayIPcLm3EELi4E23TrivialOffsetCalculatorILi2EjESI_ILi1EjENS0_6memory12LoadWithCastILi2EEENSL_13StoreWithCastILi1EEEEEviT_T0_T2_T3_T4_T5_
        .type           _ZN2at6native27unrolled_elementwise_kernelIZZZNS0_29binary_cross_entropy_out_cudaERKNS_6TensorES4_RKSt8optionalIS2_ElRS2_ENKUlvE_clEvENKUlvE1_clEvEUlN3c104HalfESD_E_St5arrayIPcLm3EELi4E23TrivialOffsetCalculatorILi2EjESI_ILi1EjENS0_6memory12LoadWithCastILi2EEENSL_13StoreWithCastILi1EEEEEviT_T0_T2_T3_T4_T5_,@function
        .size           _ZN2at6native27unrolled_elementwise_kernelIZZZNS0_29binary_cross_entropy_out_cudaERKNS_6TensorES4_RKSt8optionalIS2_ElRS2_ENKUlvE_clEvENKUlvE1_clEvEUlN3c104HalfESD_E_St5arrayIPcLm3EELi4E23TrivialOffsetCalculatorILi2EjESI_ILi1EjENS0_6memory12LoadWithCastILi2EEENSL_13StoreWithCastILi1EEEEEviT_T0_T2_T3_T4_T5_,(.L_x_10819 - _ZN2at6native27unrolled_elementwise_kernelIZZZNS0_29binary_cross_entropy_out_cudaERKNS_6TensorES4_RKSt8optionalIS2_ElRS2_ENKUlvE_clEvENKUlvE1_clEvEUlN3c104HalfESD_E_St5arrayIPcLm3EELi4E23TrivialOffsetCalculatorILi2EjESI_ILi1EjENS0_6memory12LoadWithCastILi2EEENSL_13StoreWithCastILi1EEEEEviT_T0_T2_T3_T4_T5_)
        .other          _ZN2at6native27unrolled_elementwise_kernelIZZZNS0_29binary_cross_entropy_out_cudaERKNS_6TensorES4_RKSt8optionalIS2_ElRS2_ENKUlvE_clEvENKUlvE1_clEvEUlN3c104HalfESD_E_St5arrayIPcLm3EELi4E23TrivialOffsetCalculatorILi2EjESI_ILi1EjENS0_6memory12LoadWithCastILi2EEENSL_13StoreWithCastILi1EEEEEviT_T0_T2_T3_T4_T5_,@"STO_CUDA_ENTRY STV_DEFAULT"
_ZN2at6native27unrolled_elementwise_kernelIZZZNS0_29binary_cross_entropy_out_cudaERKNS_6TensorES4_RKSt8optionalIS2_ElRS2_ENKUlvE_clEvENKUlvE1_clEvEUlN3c104HalfESD_E_St5arrayIPcLm3EELi4E23TrivialOffsetCalculatorILi2EjESI_ILi1EjENS0_6memory12LoadWithCastILi2EEENSL_13StoreWithCastILi1EEEEEviT_T0_T2_T3_T4_T5_:
.text._ZN2at6native27unrolled_elementwise_kernelIZZZNS0_29binary_cross_entropy_out_cudaERKNS_6TensorES4_RKSt8optionalIS2_ElRS2_ENKUlvE_clEvENKUlvE1_clEvEUlN3c104HalfESD_E_St5arrayIPcLm3EELi4E23TrivialOffsetCalculatorILi2EjESI_ILi1EjENS0_6memory12LoadWithCastILi2EEENSL_13StoreWithCastILi1EEEEEviT_T0_T2_T3_T4_T5_:
        /* <DEDUP_REMOVED lines=36> */
.L_x_2367:
[----:B------:R-:W2:Y:S02]  /*0240*/  LDG.E.U8 R4, desc[UR36][R4.64] ;  /* 0x0000002404047981 */ /* 0x000ea4000c1e1100 */
[----:B--2---:R-:W-:-:S04]  /*0250*/  I2FP.F32.U32 R0, R4 ;  /* 0x0000000400007245 */ /* 0x004fc80000201000 */
[----:B------:R-:W-:-:S04]  /*0260*/  F2FP.F16.F32.PACK_AB R0, RZ, R0 ;  /* 0x00000000ff00723e */ /* 0x000fc800000000ff */
[----:B------:R-:W-:Y:S01]  /*0270*/  PRMT R19, R0, 0x7610, R19 ;  /* 0x0000761000137816 */ /* 0x000fe20000000013 */
[----:B------:R-:W-:Y:S06]  /*0280*/  BRA `(.L_x_2369) ;  /* 0x0000000c00bc7947 */ /* 0x000fec0003800000 */
.L_x_2366:
        /* <DEDUP_REMOVED lines=11> */
.L_x_2371:
[----:B------:R-:W2:Y:S02]  /*0340*/  LDG.E R4, desc[UR36][R4.64] ;  /* 0x0000002404047981 */ /* 0x000ea4000c1e1900 */
[----:B--2---:R-:W-:-:S04]  /*0350*/  I2FP.F32.S32 R0, R4 ;  /* 0x0000000400007245 */ /* 0x004fc80000201400 */
[----:B------:R-:W-:-:S04]  /*0360*/  F2FP.F16.F32.PACK_AB R0, RZ, R0 ;  /* 0x00000000ff00723e */ /* 0x000fc800000000ff */
[----:B------:R-:W-:Y:S01]  /*0370*/  PRMT R19, R0, 0x7610, R19 ;  /* 0x0000761000137816 */ /* 0x000fe20000000013 */
[----:B------:R-:W-:Y:S06]  /*0380*/  BRA `(.L_x_2369) ;  /* 0x0000000c007c7947 */ /* 0x000fec0003800000 */
.L_x_2370:
[----:B------:R-:W2:Y:S02]  /*0390*/  LDG.E.U16 R4, desc[UR36][R4.64] ;  /* 0x0000002404047981 */ /* 0x000ea4000c1e1500 */
[----:B--2---:R-:W0:Y:S02]  /*03a0*/  I2F.S16 R0, R4 ;  /* 0x0000000400007306 */ /* 0x004e240000101400 */
[----:B0-----:R-:W-:-:S04]  /*03b0*/  F2FP.F16.F32.PACK_AB R0, RZ, R0 ;  /* 0x00000000ff00723e */ /* 0x001fc800000000ff */
[----:B------:R-:W-:Y:S01]  /*03c0*/  PRMT R19, R0, 0x7610, R19 ;  /* 0x0000761000137816 */ /* 0x000fe20000000013 */
[----:B------:R-:W-:Y:S06]  /*03d0*/  BRA `(.L_x_2369) ;  /* 0x0000000c00687947 */ /* 0x000fec0003800000 */
.L_x_2365:
        /* <DEDUP_REMOVED lines=9> */
.L_x_2373:
[----:B------:R1:W5:Y:S01]  /*0470*/  LDG.E.U16 R19, desc[UR36][R4.64] ;  /* 0x0000002404137981 */ /* 0x000362000c1e1500 */
[----:B------:R-:W-:Y:S05]  /*0480*/  BRA `(.L_x_2369) ;  /* 0x0000000c003c7947 */ /* 0x000fea0003800000 */
.L_x_2372:
        /* <DEDUP_REMOVED lines=9> */
.L_x_2375:
[----:B------:R0:W5:Y:S01]  /*0520*/  LDG.E.U16 R19, desc[UR36][R4.64] ;  /* 0x0000002404137981 */ /* 0x000162000c1e1500 */
[----:B------:R-:W-:Y:S05]  /*0530*/  BRA `(.L_x_2369) ;  /* 0x0000000c00107947 */ /* 0x000fea0003800000 */
.L_x_2374:
        /* <DEDUP_REMOVED lines=9> */
.L_x_2364:
        /* <DEDUP_REMOVED lines=14> */
.L_x_2378:
        /* <DEDUP_REMOVED lines=9> */
.L_x_2377:
        /* <DEDUP_REMOVED lines=28> */
.L_x_2380:
        /* <DEDUP_REMOVED lines=12> */
[----:B------:R-:W-:-:S04]  /*09c0*/  F2FP.F16.F32.PACK_AB R0, RZ, R0 ;  /* 0x00000000ff00723e */ /* 0x000fc800000000ff */
[----:B------:R-:W-:Y:S01]  /*09d0*/  PRMT R19, R0, 0x7610, R19 ;  /* 0x0000761000137816 */ /* 0x000fe20000000013 */
[----:B------:R-:W-:Y:S06]  /*09e0*/  BRA `(.L_x_2369) ;  /* 0x0000000400e47947 */ /* 0x000fec0003800000 */
.L_x_2379:
[----:B------:R-:W2:Y:S02]  /*09f0*/  LDG.E.U16 R0, desc[UR36][R4.64] ;  /* 0x0000002404007981 */ /* 0x000ea4000c1e1500 */
[----:B--2---:R-:W-:-:S05]  /*0a00*/  IMAD.U32 R0, R0, 0x10000, RZ ;  /* 0x0001000000007824 */ /* 0x004fca00078e00ff */
[----:B------:R-:W-:-:S04]  /*0a10*/  F2FP.F16.F32.PACK_AB R0, RZ, R0 ;  /* 0x00000000ff00723e */ /* 0x000fc800000000ff */
[----:B------:R-:W-:Y:S01]  /*0a20*/  PRMT R19, R0, 0x7610, R19 ;  /* 0x0000761000137816 */ /* 0x000fe20000000013 */
[----:B------:R-:W-:Y:S06]  /*0a30*/  BRA `(.L_x_2369) ;  /* 0x0000000400d07947 */ /* 0x000fec0003800000 */
.L_x_2376:
        /* <DEDUP_REMOVED lines=13> */
.L_x_2383:
        /* <DEDUP_REMOVED lines=21> */
.L_x_2387:
[----:B------:R-:W-:Y:S05]  /*0c60*/  BSYNC B1 ;  /* 0x0000000000017941 */ /* 0x000fea0003800000 */
.L_x_2386:
[----:B------:R-:W-:Y:S01]  /*0c70*/  LEA R5, R0, 0x3b800000, 0x17 ;  /* 0x3b80000000057811 */ /* 0x000fe200078eb8ff */
[----:B------:R-:W-:-:S05]  /*0c80*/  IMAD.SHL.U32 R0, R3, 0x100000, RZ ;  /* 0x0010000003007824 */ /* 0x000fca00078e00ff */
[----:B------:R-:W-:-:S07]  /*0c90*/  LOP3.LUT R0, R5, R0, R6, 0xfe, !PT ;  /* 0x0000000005007212 */ /* 0x000fce00078efe06 */
.L_x_2385:
[----:B------:R-:W-:Y:S05]  /*0ca0*/  BSYNC B0 ;  /* 0x0000000000007941 */ /* 0x000fea0003800000 */
.L_x_2384:
[----:B------:R-:W-:-:S04]  /*0cb0*/  F2FP.F16.F32.PACK_AB R0, RZ, R0 ;  /* 0x00000000ff00723e */ /* 0x000fc800000000ff */
[----:B------:R-:W-:Y:S01]  /*0cc0*/  PRMT R19, R0, 0x7610, R19 ;  /* 0x0000761000137816 */ /* 0x000fe20000000013 */
[----:B------:R-:W-:Y:S06]  /*0cd0*/  BRA `(.L_x_2369) ;  /* 0x0000000400287947 */ /* 0x000fec0003800000 */
.L_x_2382:
        /* <DEDUP_REMOVED lines=21> */
.L_x_2391:
[----:B------:R-:W-:Y:S05]  /*0e30*/  BSYNC B1 ;  /* 0x0000000000017941 */ /* 0x000fea0003800000 */
.L_x_2390:
[----:B------:R-:W-:Y:S01]  /*0e40*/  LEA R5, R0, 0x37800000, 0x17 ;  /* 0x3780000000057811 */ /* 0x000fe200078eb8ff */
[----:B------:R-:W-:-:S05]  /*0e50*/  IMAD.SHL.U32 R0, R3, 0x200000, RZ ;  /* 0x0020000003007824 */ /* 0x000fca00078e00ff */
[----:B------:R-:W-:-:S07]  /*0e60*/  LOP3.LUT R0, R5, R0, R6, 0xfe, !PT ;  /* 0x0000000005007212 */ /* 0x000fce00078efe06 */
.L_x_2389:
[----:B------:R-:W-:Y:S05]  /*0e70*/  BSYNC B0 ;  /* 0x0000000000007941 */ /* 0x000fea0003800000 */
.L_x_2388:
[----:B------:R-:W-:-:S04]  /*0e80*/  F2FP.F16.F32.PACK_AB R0, RZ, R0 ;  /* 0x00000000ff00723e */ /* 0x000fc800000000ff */
[----:B------:R-:W-:Y:S01]  /*0e90*/  PRMT R19, R0, 0x7610, R19 ;  /* 0x0000761000137816 */ /* 0x000fe20000000013 */
[----:B------:R-:W-:Y:S06]  /*0ea0*/  BRA `(.L_x_2369) ;  /* 0x0000000000b47947 */ /* 0x000fec0003800000 */
.L_x_2381:
        /* <DEDUP_REMOVED lines=14> */
.L_x_2395:
[----:B------:R-:W-:Y:S05]  /*0f90*/  BSYNC B0 ;  /* 0x0000000000007941 */ /* 0x000fea0003800000 */
.L_x_2394:
[----:B------:R-:W-:-:S04]  /*0fa0*/  F2FP.F16.F32.PACK_AB R0, RZ, R0 ;  /* 0x00000000ff00723e */ /* 0x000fc800000000ff */
[----:B------:R-:W-:Y:S01]  /*0fb0*/  PRMT R19, R0, 0x7610, R19 ;  /* 0x0000761000137816 */ /* 0x000fe20000000013 */
[----:B------:R-:W-:Y:S06]  /*0fc0*/  BRA `(.L_x_2369) ;  /* 0x00000000006c7947 */ /* 0x000fec0003800000 */
.L_x_2368:
        /* <DEDUP_REMOVED lines=16> */
.L_x_2396:
[----:B------:R-:W-:Y:S01]  /*10d0*/  PRMT R19, RZ, 0x7610, R19 ;  /* 0x00007610ff137816 */ /* 0x000fe20000000013 */
[----:B------:R-:W-:Y:S06]  /*10e0*/  BRA `(.L_x_2369) ;  /* 0x0000000000247947 */ /* 0x000fec0003800000 */
.L_x_2393:
[----:B------:R-:W2:Y:S02]  /*10f0*/  LDG.E.64 R4, desc[UR36][R4.64] ;  /* 0x0000002404047981 */ /* 0x000ea4000c1e1b00 */
[----:B--2---:R-:W0:Y:S02]  /*1100*/  I2F.U64 R0, R4 ;  /* 0x0000000400007312 */ /* 0x004e240000301000 */
[----:B0-----:R-:W-:-:S04]  /*1110*/  F2FP.F16.F32.PACK_AB R0, RZ, R0 ;  /* 0x00000000ff00723e */ /* 0x001fc800000000ff */
[----:B------:R-:W-:Y:S01]  /*1120*/  PRMT R19, R0, 0x7610, R19 ;  /* 0x0000761000137816 */ /* 0x000fe20000000013 */
[----:B------:R-:W-:Y:S06]  /*1130*/  BRA `(.L_x_2369) ;  /* 0x0000000000107947 */ /* 0x000fec0003800000 */
.L_x_2392:
[----:B------:R-:W2:Y:S02]  /*1140*/  LDG.E R4, desc[UR36][R4.64] ;  /* 0x0000002404047981 */ /* 0x000ea4000c1e1900 */
[----:B--2---:R-:W-:-:S04]  /*1150*/  I2FP.F32.U32 R0, R4 ;  /* 0x0000000400007245 */ /* 0x004fc80000201000 */
[----:B------:R-:W-:-:S04]  /*1160*/  F2FP.F16.F32.PACK_AB R0, RZ, R0 ;  /* 0x00000000ff00723e */ /* 0x000fc800000000ff */
[----:B------:R-:W-:-:S07]  /*1170*/  PRMT R19, R0, 0x7610, R19 ;  /* 0x0000761000137816 */ /* 0x000fce0000000013 */
.L_x_2369:
[----:B01----:R-:W0:Y:S01]  /*1180*/  LDC.64 R4, c[0x0][0x228] ;  /* 0x00008a00ff047b82 */ /* 0x003e220000000a00 */
        /* <DEDUP_REMOVED lines=20> */
.L_x_2400:
[----:B------:R-:W2:Y:S02]  /*12d0*/  LDG.E.U8 R4, desc[UR36][R4.64] ;  /* 0x0000002404047981 */ /* 0x000ea4000c1e1100 */
[----:B--2---:R-:W-:-:S04]  /*12e0*/  I2FP.F32.U32 R0, R4 ;  /* 0x0000000400007245 */ /* 0x004fc80000201000 */
[----:B------:R-:W-:-:S04]  /*12f0*/  F2FP.F16.F32.PACK_AB R0, RZ, R0 ;  /* 0x00000000ff00723e */ /* 0x000fc800000000ff */
[----:B------:R-:W-:Y:S01]  /*1300*/  PRMT R22, R0, 0x7610, R22 ;  /* 0x0000761000167816 */ /* 0x000fe20000000016 */
[----:B------:R-:W-:Y:S06]  /*1310*/  BRA `(.L_x_2402) ;  /* 0x0000000c00bc7947 */ /* 0x000fec0003800000 */
.L_x_2399:
        /* <DEDUP_REMOVED lines=11> */
.L_x_2404:
[----:B------:R-:W2:Y:S02]  /*13d0*/  LDG.E R4, desc[UR36][R4.64] ;  /* 0x0000002404047981 */ /* 0x000ea4000c1e1900 */
[----:B--2---:R-:W-:-:S04]  /*13e0*/  I2FP.F32.S32 R0, R4 ;  /* 0x0000000400007245 */ /* 0x004fc80000201400 */
[----:B------:R-:W-:-:S04]  /*13f0*/  F2FP.F16.F32.PACK_AB R0, RZ, R0 ;  /* 0x00000000ff00723e */ /* 0x000fc800000000ff */
[----:B------:R-:W-:Y:S01]  /*1400*/  PRMT R22, R0, 0x7610, R22 ;  /* 0x0000761000167816 */ /* 0x000fe20000000016 */
[----:B------:R-:W-:Y:S06]  /*1410*/  BRA `(.L_x_2402) ;  /* 0x0000000c007c7947 */ /* 0x000fec0003800000 */
.L_x_2403:
[----:B------:R-:W2:Y:S02]  /*1420*/  LDG.E.U16 R4, desc[UR36][R4.64] ;  /* 0x0000002404047981 */ /* 0x000ea4000c1e1500 */
[----:B--2---:R-:W0:Y:S02]  /*1430*/  I2F.S16 R0, R4 ;  /* 0x0000000400007306 */ /* 0x004e240000101400 */
[----:B0-----:R-:W-:-:S04]  /*1440*/  F2FP.F16.F32.PACK_AB R0, RZ, R0 ;  /* 0x00000000ff00723e */ /* 0x001fc800000000ff */
[----:B------:R-:W-:Y:S01]  /*1450*/  PRMT R22, R0, 0x7610, R22 ;  /* 0x0000761000167816 */ /* 0x000fe20000000016 */
[----:B------:R-:W-:Y:S06]  /*1460*/  BRA `(.L_x_2402) ;  /* 0x0000000c00687947 */ /* 0x000fec0003800000 */
.L_x_2398:
        /* <DEDUP_REMOVED lines=9> */
.L_x_2406:
[----:B------:R1:W5:Y:S01]  /*1500*/  LDG.E.U16 R22, desc[UR36][R4.64] ;  /* 0x0000002404167981 */ /* 0x000362000c1e1500 */
[----:B------:R-:W-:Y:S05]  /*1510*/  BRA `(.L_x_2402) ;  /* 0x0000000c003c7947 */ /* 0x000fea0003800000 */
.L_x_2405:
        /* <DEDUP_REMOVED lines=9> */
.L_x_2408:
[----:B------:R0:W5:Y:S01]  /*15b0*/  LDG.E.U16 R22, desc[UR36][R4.64] ;  /* 0x0000002404167981 */ /* 0x000162000c1e1500 */
[----:B------:R-:W-:Y:S05]  /*15c0*/  BRA `(.L_x_2402) ;  /* 0x0000000c00107947 */ /* 0x000fea0003800000 */
.L_x_2407:
        /* <DEDUP_REMOVED lines=9> */
.L_x_2397:
        /* <DEDUP_REMOVED lines=14> */
.L_x_2411:
        /* <DEDUP_REMOVED lines=9> */
.L_x_2410:
        /* <DEDUP_REMOVED lines=28> */
.L_x_2413:
        /* <DEDUP_REMOVED lines=15> */
.L_x_2412:
[----:B------:R-:W2:Y:S02]  /*1a80*/  LDG.E.U16 R0, desc[UR36][R4.64] ;  /* 0x0000002404007981 */ /* 0x000ea4000c1e1500 */
[----:B--2---:R-:W-:-:S05]  /*1a90*/  IMAD.U32 R0, R0, 0x10000, RZ ;  /* 0x0001000000007824 */ /* 0x004fca00078e00ff */
[----:B------:R-:W-:-:S04]  /*1aa0*/  F2FP.F16.F32.PACK_AB R0, RZ, R0 ;  /* 0x00000000ff00723e */ /* 0x000fc800000000ff */
[----:B------:R-:W-:Y:S01]  /*1ab0*/  PRMT R22, R0, 0x7610, R22 ;  /* 0x0000761000167816 */ /* 0x000fe20000000016 */
[----:B------:R-:W-:Y:S06]  /*1ac0*/  BRA `(.L_x_2402) ;  /* 0x0000000400d07947 */ /* 0x000fec0003800000 */
.L_x_2409:
        /* <DEDUP_REMOVED lines=13> */
.L_x_2416:
        /* <DEDUP_REMOVED lines=21> */
.L_x_2420:
[----:B------:R-:W-:Y:S05]  /*1cf0*/  BSYNC B1 ;  /* 0x0000000000017941 */ /* 0x000fea0003800000 */
.L_x_2419:
[----:B------:R-:W-:Y:S01]  /*1d00*/  LEA R5, R0, 0x3b800000, 0x17 ;  /* 0x3b80000000057811 */ /* 0x000fe200078eb8ff */
[----:B------:R-:W-:-:S05]  /*1d10*/  IMAD.SHL.U32 R0, R3, 0x100000, RZ ;  /* 0x0010000003007824 */ /* 0x000fca00078e00ff */
[----:B------:R-:W-:-:S07]  /*1d20*/  LOP3.LUT R0, R5, R0, R6, 0xfe, !PT ;  /* 0x0000000005007212 */ /* 0x000fce00078efe06 */
.L_x_2418:
[----:B------:R-:W-:Y:S05]  /*1d30*/  BSYNC B0 ;  /* 0x0000000000007941 */ /* 0x000fea0003800000 */
.L_x_2417:
[----:B------:R-:W-:-:S04]  /*1d40*/  F2FP.F16.F32.PACK_AB R0, RZ, R0 ;  /* 0x00000000ff00723e */ /* 0x000fc800000000ff */
[----:B------:R-:W-:Y:S01]  /*1d50*/  PRMT R22, R0, 0x7610, R22 ;  /* 0x0000761000167816 */ /* 0x000fe20000000016 */
[----:B------:R-:W-:Y:S06]  /*1d60*/  BRA `(.L_x_2402) ;  /* 0x0000000400287947 */ /* 0x000fec0003800000 */
.L_x_2415:
        /* <DEDUP_REMOVED lines=21> */
.L_x_2424:
[----:B------:R-:W-:Y:S05]  /*1ec0*/  BSYNC B1 ;  /* 0x0000000000017941 */ /* 0x000fea0003800000 */
.L_x_2423:
[----:B------:R-:W-:Y:S01]  /*1ed0*/  LEA R5, R0, 0x37800000, 0x17 ;  /* 0x3780000000057811 */ /* 0x000fe200078eb8ff */
[----:B------:R-:W-:-:S05]  /*1ee0*/  IMAD.SHL.U32 R0, R3, 0x200000, RZ ;  /* 0x0020000003007824 */ /* 0x000fca00078e00ff */
[----:B------:R-:W-:-:S07]  /*1ef0*/  LOP3.LUT R0, R5, R0, R6, 0xfe, !PT ;  /* 0x0000000005007212 */ /* 0x000fce00078efe06 */
.L_x_2422:
[----:B------:R-:W-:Y:S05]  /*1f00*/  BSYNC B0 ;  /* 0x0000000000007941 */ /* 0x000fea0003800000 */
.L_x_2421:
[----:B------:R-:W-:-:S04]  /*1f10*/  F2FP.F16.F32.PACK_AB R0, RZ, R0 ;  /* 0x00000000ff00723e */ /* 0x000fc800000000ff */
[----:B------:R-:W-:Y:S01]  /*1f20*/  PRMT R22, R0, 0x7610, R22 ;  /* 0x0000761000167816 */ /* 0x000fe20000000016 */
[----:B------:R-:W-:Y:S06]  /*1f30*/  BRA `(.L_x_2402) ;  /* 0x0000000000b47947 */ /* 0x000fec0003800000 */
.L_x_2414:
        /* <DEDUP_REMOVED lines=14> */
.L_x_2428:
[----:B------:R-:W-:Y:S05]  /*2020*/  BSYNC B0 ;  /* 0x0000000000007941 */ /* 0x000fea0003800000 */
.L_x_2427:
[----:B------:R-:W-:-:S04]  /*2030*/  F2FP.F16.F32.PACK_AB R0, RZ, R0 ;  /* 0x00000000ff00723e */ /* 0x000fc800000000ff */
[----:B------:R-:W-:Y:S01]  /*2040*/  PRMT R22, R0, 0x7610, R22 ;  /* 0x0000761000167816 */ /* 0x000fe20000000016 */
[----:B------:R-:W-:Y:S06]  /*2050*/  BRA `(.L_x_2402) ;  /* 0x00000000006c7947 */ /* 0x000fec0003800000 */
.L_x_2401:
        /* <DEDUP_REMOVED lines=16> */
.L_x_2429:
[----:B------:R-:W-:Y:S01]  /*2160*/  PRMT R22, RZ, 0x7610, R22 ;  /* 0x00007610ff167816 */ /* 0x000fe20000000016 */
[----:B------:R-:W-:Y:S06]  /*2170*/  BRA `(.L_x_2402) ;  /* 0x0000000000247947 */ /* 0x000fec0003800000 */
.L_x_2426:
[----:B------:R-:W2:Y:S02]  /*2180*/  LDG.E.64 R4, desc[UR36][R4.64] ;  /* 0x0000002404047981 */ /* 0x000ea4000c1e1b00 */
[----:B--2---:R-:W0:Y:S02]  /*2190*/  I2F.U64 R0, R4 ;  /* 0x0000000400007312 */ /* 0x004e240000301000 */
[----:B0-----:R-:W-:-:S04]  /*21a0*/  F2FP.F16.F32.PACK_AB R0, RZ, R0 ;  /* 0x00000000ff00723e */ /* 0x001fc800000000ff */
[----:B------:R-:W-:Y:S01]  /*21b0*/  PRMT R22, R0, 0x7610, R22 ;  /* 0x0000761000167816 */ /* 0x000fe20000000016 */
[----:B------:R-:W-:Y:S06]  /*21c0*/  BRA `(.L_x_2402) ;  /* 0x0000000000107947 */ /* 0x000fec0003800000 */
.L_x_2425:
[----:B------:R-:W2:Y:S02]  /*21d0*/  LDG.E R4, desc[UR36][R4.64] ;  /* 0x0000002404047981 */ /* 0x000ea4000c1e1900 */
[----:B--2---:R-:W-:-:S04]  /*21e0*/  I2FP.F32.U32 R0, R4 ;  /* 0x0000000400007245 */ /* 0x004fc80000201000 */
[----:B------:R-:W-:-:S04]  /*21f0*/  F2FP.F16.F32.PACK_AB R0, RZ, R0 ;  /* 0x00000000ff00723e */ /* 0x000fc800000000ff */
[----:B------:R-:W-:-:S07]  /*2200*/  PRMT R22, R0, 0x7610, R22 ;  /* 0x0000761000167816 */ /* 0x000fce0000000016 */
.L_x_2402:
[----:B------:R-:W-:-:S07]  /*2210*/  VIADD R29, R29, 0x80 ;  /* 0x000000801d1d7836 */ /* 0x000fce0000000000 */
.L_x_2363:
[----:B------:R-:W-:Y:S05]  /*2220*/  BSYNC B6 ;  /* 0x0000000000067941 */ /* 0x000fea0003800000 */
.L_x_2362:
[----:B------:R-:W-:Y:S01]  /*2230*/  ISETP.GE.AND P0, PT, R29, R28, PT ;  /* 0x0000001c1d00720c */ /* 0x000fe20003f06270 */
[----:B------:R-:W-:Y:S01]  /*2240*/  BSSY B6, `(.L_x_2430) ;  /* 0x0000218000067945 */ /* 0x000fe20003800000 */
[----:B------:R-:W-:-:S11]  /*2250*/  PRMT R23, RZ, 0x7610, R23 ;  /* 0x00007610ff177816 */ /* 0x000fd60000000017 */
[----:B------:R-:W-:Y:S05]  /*2260*/  @P0 BRA `(.L_x_2431) ;  /* 0x0000002000540947 */ /* 0x000fea0003800000 */
[----:B01----:R-:W0:Y:S01]  /*2270*/  LDC.64 R4, c[0x0][0x220] ;  /* 0x00008800ff047b82 */ /* 0x003e220000000a00 */
        /* <DEDUP_REMOVED lines=21> */
.L_x_2435:
[----:B------:R-:W2:Y:S02]  /*23d0*/  LDG.E.U8 R4, desc[UR36][R4.64] ;  /* 0x0000002404047981 */ /* 0x000ea4000c1e1100 */
[----:B--2---:R-:W-:-:S04]  /*23e0*/  I2FP.F32.U32 R0, R4 ;  /* 0x0000000400007245 */ /* 0x004fc80000201000 */
[----:B------:R-:W-:-:S04]  /*23f0*/  F2FP.F16.F32.PACK_AB R0, RZ, R0 ;  /* 0x00000000ff00723e */ /* 0x000fc800000000ff */
[----:B------:R-:W-:Y:S01]  /*2400*/  PRMT R18, R0, 0x7610, R18 ;  /* 0x0000761000127816 */ /* 0x000fe20000000012 */
[----:B------:R-:W-:Y:S06]  /*2410*/  BRA `(.L_x_2437) ;  /* 0x0000000c00c07947 */ /* 0x000fec0003800000 */
.L_x_2434:
        /* <DEDUP_REMOVED lines=11> */
.L_x_2439:
[----:B------:R-:W2:Y:S02]  /*24d0*/  LDG.E R4, desc[UR36][R4.64] ;  /* 0x0000002404047981 */ /* 0x000ea4000c1e1900 */
[----:B--2---:R-:W-:-:S04]  /*24e0*/  I2FP.F32.S32 R0, R4 ;  /* 0x0000000400007245 */ /* 0x004fc80000201400 */
[----:B------:R-:W-:-:S04]  /*24f0*/  F2FP.F16.F32.PACK_AB R0, RZ, R0 ;  /* 0x00000000ff00723e */ /* 0x000fc800000000ff */
[----:B------:R-:W-:Y:S01]  /*2500*/  PRMT R18, R0, 0x7610, R18 ;  /* 0x0000761000127816 */ /* 0x000fe20000000012 */
[----:B------:R-:W-:Y:S06]  /*2510*/  BRA `(.L_x_2437) ;  /* 0x0000000c00807947 */ /* 0x000fec0003800000 */
.L_x_2438:
[----:B------:R-:W2:Y:S02]  /*2520*/  LDG.E.U16 R4, desc[UR36][R4.64] ;  /* 0x0000002404047981 */ /* 0x000ea4000c1e1500 */
[----:B--2---:R-:W0:Y:S02]  /*2530*/  I2F.S16 R0, R4 ;  /* 0x0000000400007306 */ /* 0x004e240000101400 */
[----:B0-----:R-:W-:-:S04]  /*2540*/  F2FP.F16.F32.PACK_AB R0, RZ, R0 ;  /* 0x00000000ff00723e */ /* 0x001fc800000000ff */
[----:B------:R-:W-:Y:S01]  /*2550*/  PRMT R18, R0, 0x7610, R18 ;  /* 0x0000761000127816 */ /* 0x000fe20000000012 */
[----:B------:R-:W-:Y:S06]  /*2560*/  BRA `(.L_x_2437) ;  /* 0x0000000c006c7947 */ /* 0x000fec0003800000 */
.L_x_2433:
        /* <DEDUP_REMOVED lines=9> */
.L_x_2441:
[----:B------:R1:W5:Y:S01]  /*2600*/  LDG.E.U16 R18, desc[UR36][R4.64] ;  /* 0x0000002404127981 */ /* 0x000362000c1e1500 */
[----:B------:R-:W-:Y:S05]  /*2610*/  BRA `(.L_x_2437) ;  /* 0x0000000c00407947 */ /* 0x000fea0003800000 */
.L_x_2440:
        /* <DEDUP_REMOVED lines=9> */
.L_x_2443:
[----:B------:R0:W5:Y:S01]  /*26b0*/  LDG.E.U16 R18, desc[UR36][R4.64] ;  /* 0x0000002404127981 */ /* 0x000162000c1e1500 */
[----:B------:R-:W-:Y:S05]  /*26c0*/  BRA `(.L_x_2437) ;  /* 0x0000000c00147947 */ /* 0x000fea0003800000 */
.L_x_2442:
        /* <DEDUP_REMOVED lines=9> */
.L_x_2432:
        /* <DEDUP_REMOVED lines=14> */
.L_x_2446:
        /* <DEDUP_REMOVED lines=9> */
.L_x_2445:
        /* <DEDUP_REMOVED lines=28> */
.L_x_2448:
        /* <DEDUP_REMOVED lines=16> */
.L_x_2447:
[----:B------:R-:W2:Y:S02]  /*2b90*/  LDG.E.U16 R0, desc[UR36][R4.64] ;  /* 0x0000002404007981 */ /* 0x000ea4000c1e1500 */
[----:B--2---:R-:W-:-:S05]  /*2ba0*/  IMAD.U32 R0, R0, 0x10000, RZ ;  /* 0x0001000000007824 */ /* 0x004fca00078e00ff */
[----:B------:R-:W-:-:S04]  /*2bb0*/  F2FP.F16.F32.PACK_AB R0, RZ, R0 ;  /* 0x00000000ff00723e */ /* 0x000fc800000000ff */
[----:B------:R-:W-:Y:S01]  /*2bc0*/  PRMT R18, R0, 0x7610, R18 ;  /* 0x0000761000127816 */ /* 0x000fe20000000012 */
[----:B------:R-:W-:Y:S06]  /*2bd0*/  BRA `(.L_x_2437) ;  /* 0x0000000400d07947 */ /* 0x000fec0003800000 */
.L_x_2444:
        /* <DEDUP_REMOVED lines=13> */
.L_x_2451:
        /* <DEDUP_REMOVED lines=21> */
.L_x_2455:
[----:B------:R-:W-:Y:S05]  /*2e00*/  BSYNC B1 ;  /* 0x0000000000017941 */ /* 0x000fea0003800000 */
.L_x_2454:
[----:B------:R-:W-:Y:S01]  /*2e10*/  LEA R5, R0, 0x3b800000, 0x17 ;  /* 0x3b80000000057811 */ /* 0x000fe200078eb8ff */
[----:B------:R-:W-:-:S05]  /*2e20*/  IMAD.SHL.U32 R0, R3, 0x100000, RZ ;  /* 0x0010000003007824 */ /* 0x000fca00078e00ff */
[----:B------:R-:W-:-:S07]  /*2e30*/  LOP3.LUT R0, R5, R0, R6, 0xfe, !PT ;  /* 0x0000000005007212 */ /* 0x000fce00078efe06 */
.L_x_2453:
[----:B------:R-:W-:Y:S05]  /*2e40*/  BSYNC B0 ;  /* 0x0000000000007941 */ /* 0x000fea0003800000 */
.L_x_2452:
[----:B------:R-:W-:-:S04]  /*2e50*/  F2FP.F16.F32.PACK_AB R0, RZ, R0 ;  /* 0x00000000ff00723e */ /* 0x000fc800000000ff */
[----:B------:R-:W-:Y:S01]  /*2e60*/  PRMT R18, R0, 0x7610, R18 ;  /* 0x0000761000127816 */ /* 0x000fe20000000012 */
[----:B------:R-:W-:Y:S06]  /*2e70*/  BRA `(.L_x_2437) ;  /* 0x0000000400287947 */ /* 0x000fec0003800000 */
.L_x_2450:
        /* <DEDUP_REMOVED lines=21> */
.L_x_2459:
[----:B------:R-:W-:Y:S05]  /*2fd0*/  BSYNC B1 ;  /* 0x0000000000017941 */ /* 0x000fea0003800000 */
.L_x_2458:
[----:B------:R-:W-:Y:S01]  /*2fe0*/  LEA R5, R0, 0x37800000, 0x17 ;  /* 0x3780000000057811 */ /* 0x000fe200078eb8ff */
[----:B------:R-:W-:-:S05]  /*2ff0*/  IMAD.SHL.U32 R0, R3, 0x200000, RZ ;  /* 0x0020000003007824 */ /* 0x000fca00078e00ff */
[----:B------:R-:W-:-:S07]  /*3000*/  LOP3.LUT R0, R5, R0, R6, 0xfe, !PT ;  /* 0x0000000005007212 */ /* 0x000fce00078efe06 */
.L_x_2457:
[----:B------:R-:W-:Y:S05]  /*3010*/  BSYNC B0 ;  /* 0x0000000000007941 */ /* 0x000fea0003800000 */
.L_x_2456:
[----:B------:R-:W-:-:S04]  /*3020*/  F2FP.F16.F32.PACK_AB R0, RZ, R0 ;  /* 0x00000000ff00723e */ /* 0x000fc800000000ff */
[----:B------:R-:W-:Y:S01]  /*3030*/  PRMT R18, R0, 0x7610, R18 ;  /* 0x0000761000127816 */ /* 0x000fe20000000012 */
[----:B------:R-:W-:Y:S06]  /*3040*/  BRA `(.L_x_2437) ;  /* 0x0000000000b47947 */ /* 0x000fec0003800000 */
.L_x_2449:
        /* <DEDUP_REMOVED lines=14> */
.L_x_2463:
[----:B------:R-:W-:Y:S05]  /*3130*/  BSYNC B0 ;  /* 0x0000000000007941 */ /* 0x000fea0003800000 */
.L_x_2462:
[----:B------:R-:W-:-:S04]  /*3140*/  F2FP.F16.F32.PACK_AB R0, RZ, R0 ;  /* 0x00000000ff00723e */ /* 0x000fc800000000ff */
[----:B------:R-:W-:Y:S01]  /*3150*/  PRMT R18, R0, 0x7610, R18 ;  /* 0x0000761000127816 */ /* 0x000fe20000000012 */
[----:B------:R-:W-:Y:S06]  /*3160*/  BRA `(.L_x_2437) ;  /* 0x00000000006c7947 */ /* 0x000fec0003800000 */
.L_x_2436:
        /* <DEDUP_REMOVED lines=16> */
.L_x_2464:
[----:B------:R-:W-:Y:S01]  /*3270*/  PRMT R18, RZ, 0x7610, R18 ;  /* 0x00007610ff127816 */ /* 0x000fe20000000012 */
[----:B------:R-:W-:Y:S06]  /*3280*/  BRA `(.L_x_2437) ;  /* 0x0000000000247947 */ /* 0x000fec0003800000 */
.L_x_2461:
[----:B------:R-:W2:Y:S02]  /*3290*/  LDG.E.64 R4, desc[UR36][R4.64] ;  /* 0x0000002404047981 */ /* 0x000ea4000c1e1b00 */
[----:B--2---:R-:W0:Y:S02]  /*32a0*/  I2F.U64 R0, R4 ;  /* 0x0000000400007312 */ /* 0x004e240000301000 */
[----:B0-----:R-:W-:-:S04]  /*32b0*/  F2FP.F16.F32.PACK_AB R0, RZ, R0 ;  /* 0x00000000ff00723e */ /* 0x001fc800000000ff */
[----:B------:R-:W-:Y:S01]  /*32c0*/  PRMT R18, R0, 0x7610, R18 ;  /* 0x0000761000127816 */ /* 0x000fe20000000012 */
[----:B------:R-:W-:Y:S06]  /*32d0*/  BRA `(.L_x_2437) ;  /* 0x0000000000107947 */ /* 0x000fec0003800000 */
.L_x_2460:
[----:B------:R-:W2:Y:S02]  /*32e0*/  LDG.E R4, desc[UR36][R4.64] ;  /* 0x0000002404047981 */ /* 0x000ea4000c1e1900 */
[----:B--2---:R-:W-:-:S04]  /*32f0*/  I2FP.F32.U32 R0, R4 ;  /* 0x0000000400007245 */ /* 0x004fc80000201000 */
[----:B------:R-:W-:-:S04]  /*3300*/  F2FP.F16.F32.PACK_AB R0, RZ, R0 ;  /* 0x00000000ff00723e */ /* 0x000fc800000000ff */
[----:B------:R-:W-:-:S07]  /*3310*/  PRMT R18, R0, 0x7610, R18 ;  /* 0x0000761000127816 */ /* 0x000fce0000000012 */
.L_x_2437:
        /* <DEDUP_REMOVED lines=21> */
.L_x_2468:
[----:B------:R-:W2:Y:S02]  /*3470*/  LDG.E.U8 R4, desc[UR36][R4.64] ;  /* 0x0000002404047981 */ /* 0x000ea4000c1e1100 */
[----:B--2---:R-:W-:-:S04]  /*3480*/  I2FP.F32.U32 R0, R4 ;  /* 0x0000000400007245 */ /* 0x004fc80000201000 */
[----:B------:R-:W-:-:S04]  /*3490*/  F2FP.F16.F32.PACK_AB R0, RZ, R0 ;  /* 0x00000000ff00723e */ /* 0x000fc800000000ff */
[----:B------:R-:W-:Y:S01]  /*34a0*/  PRMT R23, R0, 0x7610, R23 ;  /* 0x0000761000177816 */ /* 0x000fe20000000017 */
[----:B------:R-:W-:Y:S06]  /*34b0*/  BRA `(.L_x_2470) ;  /* 0x0000000c00bc7947 */ /* 0x000fec0003800000 */
.L_x_2467:
        /* <DEDUP_REMOVED lines=11> */
.L_x_2472:
[----:B------:R-:W2:Y:S02]  /*3570*/  LDG.E R4, desc[UR36][R4.64] ;  /* 0x0000002404047981 */ /* 0x000ea4000c1e1900 */
[----:B--2---:R-:W-:-:S04]  /*3580*/  I2FP.F32.S32 R0, R4 ;  /* 0x0000000400007245 */ /* 0x004fc80000201400 */
[----:B------:R-:W-:-:S04]  /*3590*/  F2FP.F16.F32.PACK_AB R0, RZ, R0 ;  /* 0x00000000ff00723e */ /* 0x000fc800000000ff */
[----:B------:R-:W-:Y:S01]  /*35a0*/  PRMT R23, R0, 0x7610, R23 ;  /* 0x0000761000177816 */ /* 0x000fe20000000017 */
[----:B------:R-:W-:Y:S06]  /*35b0*/  BRA `(.L_x_2470) ;  /* 0x0000000c007c7947 */ /* 0x000fec0003800000 */
.L_x_2471:
[----:B------:R-:W2:Y:S02]  /*35c0*/  LDG.E.U16 R4, desc[UR36][R4.64] ;  /* 0x0000002404047981 */ /* 0x000ea4000c1e1500 */
[----:B--2---:R-:W0:Y:S02]  /*35d0*/  I2F.S16 R0, R4 ;  /* 0x0000000400007306 */ /* 0x004e240000101400 */
[----:B0-----:R-:W-:-:S04]  /*35e0*/  F2FP.F16.F32.PACK_AB R0, RZ, R0 ;  /* 0x00000000ff00723e */ /* 0x001fc800000000ff */
[----:B------:R-:W-:Y:S01]  /*35f0*/  PRMT R23, R0, 0x7610, R23 ;  /* 0x0000761000177816 */ /* 0x000fe20000000017 */
[----:B------:R-:W-:Y:S06]  /*3600*/  BRA `(.L_x_2470) ;  /* 0x0000000c00687947 */ /* 0x000fec0003800000 */
.L_x_2466:
        /* <DEDUP_REMOVED lines=9> */
.L_x_2474:
[----:B------:R1:W5:Y:S01]  /*36a0*/  LDG.E.U16 R23, desc[UR36][R4.64] ;  /* 0x0000002404177981 */ /* 0x000362000c1e1500 */
[----:B------:R-:W-:Y:S05]  /*36b0*/  BRA `(.L_x_2470) ;  /* 0x0000000c003c7947 */ /* 0x000fea0003800000 */
.L_x_2473:
        /* <DEDUP_REMOVED lines=9> */
.L_x_2476:
[----:B------:R0:W5:Y:S01]  /*3750*/  LDG.E.U16 R23, desc[UR36][R4.64] ;  /* 0x0000002404177981 */ /* 0x000162000c1e1500 */
[----:B------:R-:W-:Y:S05]  /*3760*/  BRA `(.L_x_2470) ;  /* 0x0000000c00107947 */ /* 0x000fea0003800000 */
.L_x_2475:
        /* <DEDUP_REMOVED lines=9> */
.L_x_2465:
        /* <DEDUP_REMOVED lines=14> */
.L_x_2479:
        /* <DEDUP_REMOVED lines=9> */
.L_x_2478:
        /* <DEDUP_REMOVED lines=28> */
.L_x_2481:
        /* <DEDUP_REMOVED lines=15> */
.L_x_2480:
[----:B------:R-:W2:Y:S02]  /*3c20*/  LDG.E.U16 R0, desc[UR36][R4.64] ;  /* 0x0000002404007981 */ /* 0x000ea4000c1e1500 */
[----:B--2---:R-:W-:-:S05]  /*3c30*/  IMAD.U32 R0, R0, 0x10000, RZ ;  /* 0x0001000000007824 */ /* 0x004fca00078e00ff */
[----:B------:R-:W-:-:S04]  /*3c40*/  F2FP.F16.F32.PACK_AB R0, RZ, R0 ;  /* 0x00000000ff00723e */ /* 0x000fc800000000ff */
[----:B------:R-:W-:Y:S01]  /*3c50*/  PRMT R23, R0, 0x7610, R23 ;  /* 0x0000761000177816 */ /* 0x000fe20000000017 */
[----:B------:R-:W-:Y:S06]  /*3c60*/  BRA `(.L_x_2470) ;  /* 0x0000000400d07947 */ /* 0x000fec0003800000 */
.L_x_2477:
        /* <DEDUP_REMOVED lines=13> */
.L_x_2484:
        /* <DEDUP_REMOVED lines=21> */
.L_x_2488:
[----:B------:R-:W-:Y:S05]  /*3e90*/  BSYNC B1 ;  /* 0x0000000000017941 */ /* 0x000fea0003800000 */
.L_x_2487:
[----:B------:R-:W-:Y:S01]  /*3ea0*/  LEA R5, R0, 0x3b800000, 0x17 ;  /* 0x3b80000000057811 */ /* 0x000fe200078eb8ff */
[----:B------:R-:W-:-:S05]  /*3eb0*/  IMAD.SHL.U32 R0, R3, 0x100000, RZ ;  /* 0x0010000003007824 */ /* 0x000fca00078e00ff */
[----:B------:R-:W-:-:S07]  /*3ec0*/  LOP3.LUT R0, R5, R0, R6, 0xfe, !PT ;  /* 0x0000000005007212 */ /* 0x000fce00078efe06 */
.L_x_2486:
[----:B------:R-:W-:Y:S05]  /*3ed0*/  BSYNC B0 ;  /* 0x0000000000007941 */ /* 0x000fea0003800000 */
.L_x_2485:
[----:B------:R-:W-:-:S04]  /*3ee0*/  F2FP.F16.F32.PACK_AB R0, RZ, R0 ;  /* 0x00000000ff00723e */ /* 0x000fc800000000ff */
[----:B------:R-:W-:Y:S01]  /*3ef0*/  PRMT R23, R0, 0x7610, R23 ;  /* 0x0000761000177816 */ /* 0x000fe20000000017 */
[----:B------:R-:W-:Y:S06]  /*3f00*/  BRA `(.L_x_2470) ;  /* 0x0000000400287947 */ /* 0x000fec0003800000 */
.L_x_2483:
        /* <DEDUP_REMOVED lines=21> */
.L_x_2492:
[----:B------:R-:W-:Y:S05]  /*4060*/  BSYNC B1 ;  /* 0x0000000000017941 */ /* 0x000fea0003800000 */
.L_x_2491:
[----:B------:R-:W-:Y:S01]  /*4070*/  LEA R5, R0, 0x37800000, 0x17 ;  /* 0x3780000000057811 */ /* 0x000fe200078eb8ff */
[----:B------:R-:W-:-:S05]  /*4080*/  IMAD.SHL.U32 R0, R3, 0x200000, RZ ;  /* 0x0020000003007824 */ /* 0x000fca00078e00ff */
[----:B------:R-:W-:-:S07]  /*4090*/  LOP3.LUT R0, R5, R0, R6, 0xfe, !PT ;  /* 0x0000000005007212 */ /* 0x000fce00078efe06 */
.L_x_2490:
[----:B------:R-:W-:Y:S05]  /*40a0*/  BSYNC B0 ;  /* 0x0000000000007941 */ /* 0x000fea0003800000 */
.L_x_2489:
[----:B------:R-:W-:-:S04]  /*40b0*/  F2FP.F16.F32.PACK_AB R0, RZ, R0 ;  /* 0x00000000ff00723e */ /* 0x000fc800000000ff */
[----:B------:R-:W-:Y:S01]  /*40c0*/  PRMT R23, R0, 0x7610, R23 ;  /* 0x0000761000177816 */ /* 0x000fe20000000017 */
[----:B------:R-:W-:Y:S06]  /*40d0*/  BRA `(.L_x_2470) ;  /* 0x0000000000b47947 */ /* 0x000fec0003800000 */
.L_x_2482:
        /* <DEDUP_REMOVED lines=14> */
.L_x_2496:
[----:B------:R-:W-:Y:S05]  /*41c0*/  BSYNC B0 ;  /* 0x0000000000007941 */ /* 0x000fea0003800000 */
.L_x_2495:
[----:B------:R-:W-:-:S04]  /*41d0*/  F2FP.F16.F32.PACK_AB R0, RZ, R0 ;  /* 0x00000000ff00723e */ /* 0x000fc800000000ff */
[----:B------:R-:W-:Y:S01]  /*41e0*/  PRMT R23, R0, 0x7610, R23 ;  /* 0x0000761000177816 */ /* 0x000fe20000000017 */
[----:B------:R-:W-:Y:S06]  /*41f0*/  BRA `(.L_x_2470) ;  /* 0x00000000006c7947 */ /* 0x000fec0003800000 */
.L_x_2469:
        /* <DEDUP_REMOVED lines=16> */
.L_x_2497:
[----:B------:R-:W-:Y:S01]  /*4300*/  PRMT R23, RZ, 0x7610, R23 ;  /* 0x00007610ff177816 */ /* 0x000fe20000000017 */
[----:B------:R-:W-:Y:S06]  /*4310*/  BRA `(.L_x_2470) ;  /* 0x0000000000247947 */ /* 0x000fec0003800000 */
.L_x_2494:
[----:B------:R-:W2:Y:S02]  /*4320*/  LDG.E.64 R4, desc[UR36][R4.64] ;  /* 0x0000002404047981 */ /* 0x000ea4000c1e1b00 */
[----:B--2---:R-:W0:Y:S02]  /*4330*/  I2F.U64 R0, R4 ;  /* 0x0000000400007312 */ /* 0x004e240000301000 */
[----:B0-----:R-:W-:-:S04]  /*4340*/  F2FP.F16.F32.PACK_AB R0, RZ, R0 ;  /* 0x00000000ff00723e */ /* 0x001fc800000000ff */
[----:B------:R-:W-:Y:S01]  /*4350*/  PRMT R23, R0, 0x7610, R23 ;  /* 0x0000761000177816 */ /* 0x000fe20000000017 */
[----:B------:R-:W-:Y:S06]  /*4360*/  BRA `(.L_x_2470) ;  /* 0x0000000000107947 */ /* 0x000fec0003800000 */
.L_x_2493:
[----:B------:R-:W2:Y:S02]  /*4370*/  LDG.E R4, desc[UR36][R4.64] ;  /* 0x0000002404047981 */ /* 0x000ea4000c1e1900 */
[----:B--2---:R-:W-:-:S04]  /*4380*/  I2FP.F32.U32 R0, R4 ;  /* 0x0000000400007245 */ /* 0x004fc80000201000 */
[----:B------:R-:W-:-:S04]  /*4390*/  F2FP.F16.F32.PACK_AB R0, RZ, R0 ;  /* 0x00000000ff00723e */ /* 0x000fc800000000ff */
[----:B------:R-:W-:-:S07]  /*43a0*/  PRMT R23, R0, 0x7610, R23 ;  /* 0x0000761000177816 */ /* 0x000fce0000000017 */
.L_x_2470:
[----:B------:R-:W-:-:S07]  /*43b0*/  VIADD R29, R29, 0x80 ;  /* 0x000000801d1d7836 */ /* 0x000fce0000000000 */
.L_x_2431:
[----:B------:R-:W-:Y:S05]  /*43c0*/  BSYNC B6 ;  /* 0x0000000000067941 */ /* 0x000fea0003800000 */
.L_x_2430:
[----:B------:R-:W-:Y:S01]  /*43d0*/  ISETP.GE.AND P0, PT, R29, R28, PT ;  /* 0x0000001c1d00720c */ /* 0x000fe20003f06270 */
[----:B------:R-:W-:Y:S01]  /*43e0*/  BSSY B6, `(.L_x_2498) ;  /* 0x0000219000067945 */ /* 0x000fe20003800000 */
[----:B------:R-:W-:Y:S02]  /*43f0*/  PRMT R24, RZ, 0x7610, R24 ;  /* 0x00007610ff187816 */ /* 0x000fe40000000018 */
[----:B------:R-:W-:Y:S02]  /*4400*/  PRMT R25, RZ, 0x7610, R25 ;  /* 0x00007610ff197816 */ /* 0x000fe40000000019 */
[----:B------:R-:W-:-:S07]  /*4410*/  PRMT R26, RZ, 0x7610, R26 ;  /* 0x00007610ff1a7816 */ /* 0x000fce000000001a */
        /* <DEDUP_REMOVED lines=23> */
.L_x_2503:
[----:B------:R-:W2:Y:S02]  /*4590*/  LDG.E.U8 R4, desc[UR36][R4.64] ;  /* 0x0000002404047981 */ /* 0x000ea4000c1e1100 */
[----:B--2---:R-:W-:-:S04]  /*45a0*/  I2FP.F32.U32 R0, R4 ;  /* 0x0000000400007245 */ /* 0x004fc80000201000 */
[----:B------:R-:W-:-:S04]  /*45b0*/  F2FP.F16.F32.PACK_AB R0, RZ, R0 ;  /* 0x00000000ff00723e */ /* 0x000fc800000000ff */
[----:B------:R-:W-:Y:S01]  /*45c0*/  PRMT R25, R0, 0x7610, R25 ;  /* 0x0000761000197816 */ /* 0x000fe20000000019 */
[----:B------:R-:W-:Y:S06]  /*45d0*/  BRA `(.L_x_2505) ;  /* 0x0000000c00bc7947 */ /* 0x000fec0003800000 */
.L_x_2502:
        /* <DEDUP_REMOVED lines=11> */
.L_x_2507:
[----:B------:R-:W2:Y:S02]  /*4690*/  LDG.E R4, desc[UR36][R4.64] ;  /* 0x0000002404047981 */ /* 0x000ea4000c1e1900 */
[----:B--2---:R-:W-:-:S04]  /*46a0*/  I2FP.F32.S32 R0, R4 ;  /* 0x0000000400007245 */ /* 0x004fc80000201400 */
[----:B------:R-:W-:-:S04]  /*46b0*/  F2FP.F16.F32.PACK_AB R0, RZ, R0 ;  /* 0x00000000ff00723e */ /* 0x000fc800000000ff */
[----:B------:R-:W-:Y:S01]  /*46c0*/  PRMT R25, R0, 0x7610, R25 ;  /* 0x0000761000197816 */ /* 0x000fe20000000019 */
[----:B------:R-:W-:Y:S06]  /*46d0*/  BRA `(.L_x_2505) ;  /* 0x0000000c007c7947 */ /* 0x000fec0003800000 */
.L_x_2506:
[----:B------:R-:W2:Y:S02]  /*46e0*/  LDG.E.U16 R4, desc[UR36][R4.64] ;  /* 0x0000002404047981 */ /* 0x000ea4000c1e1500 */
[----:B--2---:R-:W0:Y:S02]  /*46f0*/  I2F.S16 R0, R4 ;  /* 0x0000000400007306 */ /* 0x004e240000101400 */
[----:B0-----:R-:W-:-:S04]  /*4700*/  F2FP.F16.F32.PACK_AB R0, RZ, R0 ;  /* 0x00000000ff00723e */ /* 0x001fc800000000ff */
[----:B------:R-:W-:Y:S01]  /*4710*/  PRMT R25, R0, 0x7610, R25 ;  /* 0x0000761000197816 */ /* 0x000fe20000000019 */
[----:B------:R-:W-:Y:S06]  /*4720*/  BRA `(.L_x_2505) ;  /* 0x0000000c00687947 */ /* 0x000fec0003800000 */
.L_x_2501:
        /* <DEDUP_REMOVED lines=9> */
.L_x_2509:
[----:B------:R1:W5:Y:S01]  /*47c0*/  LDG.E.U16 R25, desc[UR36][R4.64] ;  /* 0x0000002404197981 */ /* 0x000362000c1e1500 */
[----:B------:R-:W-:Y:S05]  /*47d0*/  BRA `(.L_x_2505) ;  /* 0x0000000c003c7947 */ /* 0x000fea0003800000 */
.L_x_2508:
        /* <DEDUP_REMOVED lines=9> */
.L_x_2511:
[----:B------:R0:W5:Y:S01]  /*4870*/  LDG.E.U16 R25, desc[UR36][R4.64] ;  /* 0x0000002404197981 */ /* 0x000162000c1e1500 */
[----:B------:R-:W-:Y:S05]  /*4880*/  BRA `(.L_x_2505) ;  /* 0x0000000c00107947 */ /* 0x000fea0003800000 */
.L_x_2510:
        /* <DEDUP_REMOVED lines=9> */
.L_x_2500:
        /* <DEDUP_REMOVED lines=14> */
.L_x_2514:
        /* <DEDUP_REMOVED lines=9> */
.L_x_2513:
        /* <DEDUP_REMOVED lines=28> */
.L_x_2516:
        /* <DEDUP_REMOVED lines=15> */
.L_x_2515:
[----:B------:R-:W2:Y:S02]  /*4d40*/  LDG.E.U16 R0, desc[UR36][R4.64] ;  /* 0x0000002404007981 */ /* 0x000ea4000c1e1500 */
[----:B--2---:R-:W-:-:S05]  /*4d50*/  IMAD.U32 R0, R0, 0x10000, RZ ;  /* 0x0001000000007824 */ /* 0x004fca00078e00ff */
[----:B------:R-:W-:-:S04]  /*4d60*/  F2FP.F16.F32.PACK_AB R0, RZ, R0 ;  /* 0x00000000ff00723e */ /* 0x000fc800000000ff */
[----:B------:R-:W-:Y:S01]  /*4d70*/  PRMT R25, R0, 0x7610, R25 ;  /* 0x0000761000197816 */ /* 0x000fe20000000019 */
[----:B------:R-:W-:Y:S06]  /*4d80*/  BRA `(.L_x_2505) ;  /* 0x0000000400d07947 */ /* 0x000fec0003800000 */
.L_x_2512:
        /* <DEDUP_REMOVED lines=13> */
.L_x_2519:
        /* <DEDUP_REMOVED lines=21> */
.L_x_2523:
[----:B------:R-:W-:Y:S05]  /*4fb0*/  BSYNC B1 ;  /* 0x0000000000017941 */ /* 0x000fea0003800000 */
.L_x_2522:
[----:B------:R-:W-:Y:S01]  /*4fc0*/  LEA R5, R0, 0x3b800000, 0x17 ;  /* 0x3b80000000057811 */ /* 0x000fe200078eb8ff */
[----:B------:R-:W-:-:S05]  /*4fd0*/  IMAD.SHL.U32 R0, R3, 0x100000, RZ ;  /* 0x0010000003007824 */ /* 0x000fca00078e00ff */
[----:B------:R-:W-:-:S07]  /*4fe0*/  LOP3.LUT R0, R5, R0, R6, 0xfe, !PT ;  /* 0x0000000005007212 */ /* 0x000fce00078efe06 */
.L_x_2521:
[----:B------:R-:W-:Y:S05]  /*4ff0*/  BSYNC B0 ;  /* 0x0000000000007941 */ /* 0x000fea0003800000 */
.L_x_2520:
[----:B------:R-:W-:-:S04]  /*5000*/  F2FP.F16.F32.PACK_AB R0, RZ, R0 ;  /* 0x00000000ff00723e */ /* 0x000fc800000000ff */
[----:B------:R-:W-:Y:S01]  /*5010*/  PRMT R25, R0, 0x7610, R25 ;  /* 0x0000761000197816 */ /* 0x000fe20000000019 */
[----:B------:R-:W-:Y:S06]  /*5020*/  BRA `(.L_x_2505) ;  /* 0x0000000400287947 */ /* 0x000fec0003800000 */
.L_x_2518:
        /* <DEDUP_REMOVED lines=21> */
.L_x_2527:
[----:B------:R-:W-:Y:S05]  /*5180*/  BSYNC B1 ;  /* 0x0000000000017941 */ /* 0x000fea0003800000 */
.L_x_2526:
[----:B------:R-:W-:Y:S01]  /*5190*/  LEA R5, R0, 0x37800000, 0x17 ;  /* 0x3780000000057811 */ /* 0x000fe200078eb8ff */
[----:B------:R-:W-:-:S05]  /*51a0*/  IMAD.SHL.U32 R0, R3, 0x200000, RZ ;  /* 0x0020000003007824 */ /* 0x000fca00078e00ff */
[----:B------:R-:W-:-:S07]  /*51b0*/  LOP3.LUT R0, R5, R0, R6, 0xfe, !PT ;  /* 0x0000000005007212 */ /* 0x000fce00078efe06 */
.L_x_2525:
[----:B------:R-:W-:Y:S05]  /*51c0*/  BSYNC B0 ;  /* 0x0000000000007941 */ /* 0x000fea0003800000 */
.L_x_2524:
[----:B------:R-:W-:-:S04]  /*51d0*/  F2FP.F16.F32.PACK_AB R0, RZ, R0 ;  /* 0x00000000ff00723e */ /* 0x000fc800000000ff */
[----:B------:R-:W-:Y:S01]  /*51e0*/  PRMT R25, R0, 0x7610, R25 ;  /* 0x0000761000197816 */ /* 0x000fe20000000019 */
[----:B------:R-:W-:Y:S06]  /*51f0*/  BRA `(.L_x_2505) ;  /* 0x0000000000b47947 */ /* 0x000fec0003800000 */
.L_x_2517:
        /* <DEDUP_REMOVED lines=14> */
.L_x_2531:
[----:B------:R-:W-:Y:S05]  /*52e0*/  BSYNC B0 ;  /* 0x0000000000007941 */ /* 0x000fea0003800000 */
.L_x_2530:
[----:B------:R-:W-:-:S04]  /*52f0*/  F2FP.F16.F32.PACK_AB R0, RZ, R0 ;  /* 0x00000000ff00723e */ /* 0x000fc800000000ff */
[----:B------:R-:W-:Y:S01]  /*5300*/  PRMT R25, R0, 0x7610, R25 ;  /* 0x0000761000197816 */ /* 0x000fe20000000019 */
[----:B------:R-:W-:Y:S06]  /*5310*/  BRA `(.L_x_2505) ;  /* 0x00000000006c7947 */ /* 0x000fec0003800000 */
.L_x_2504:
        /* <DEDUP_REMOVED lines=16> */
.L_x_2532:
[----:B------:R-:W-:Y:S01]  /*5420*/  PRMT R25, RZ, 0x7610, R25 ;  /* 0x00007610ff197816 */ /* 0x000fe20000000019 */
[----:B------:R-:W-:Y:S06]  /*5430*/  BRA `(.L_x_2505) ;  /* 0x0000000000247947 */ /* 0x000fec0003800000 */
.L_x_2529:
[----:B------:R-:W2:Y:S02]  /*5440*/  LDG.E.64 R4, desc[UR36][R4.64] ;  /* 0x0000002404047981 */ /* 0x000ea4000c1e1b00 */
[----:B--2---:R-:W0:Y:S02]  /*5450*/  I2F.U64 R0, R4 ;  /* 0x0000000400007312 */ /* 0x004e240000301000 */
[----:B0-----:R-:W-:-:S04]  /*5460*/  F2FP.F16.F32.PACK_AB R0, RZ, R0 ;  /* 0x00000000ff00723e */ /* 0x001fc800000000ff */
[----:B------:R-:W-:Y:S01]  /*5470*/  PRMT R25, R0, 0x7610, R25 ;  /* 0x0000761000197816 */ /* 0x000fe20000000019 */
[----:B------:R-:W-:Y:S06]  /*5480*/  BRA `(.L_x_2505) ;  /* 0x0000000000107947 */ /* 0x000fec0003800000 */
.L_x_2528:
[----:B------:R-:W2:Y:S02]  /*5490*/  LDG.E R4, desc[UR36][R4.64] ;  /* 0x0000002404047981 */ /* 0x000ea4000c1e1900 */
[----:B--2---:R-:W-:-:S04]  /*54a0*/  I2FP.F32.U32 R0, R4 ;  /* 0x0000000400007245 */ /* 0x004fc80000201000 */
[----:B------:R-:W-:-:S04]  /*54b0*/  F2FP.F16.F32.PACK_AB R0, RZ, R0 ;  /* 0x00000000ff00723e */ /* 0x000fc800000000ff */
[----:B------:R-:W-:-:S07]  /*54c0*/  PRMT R25, R0, 0x7610, R25 ;  /* 0x0000761000197816 */ /* 0x000fce0000000019 */
.L_x_2505:
        /* <DEDUP_REMOVED lines=21> */
.L_x_2536:
[----:B------:R-:W2:Y:S02]  /*5620*/  LDG.E.U8 R4, desc[UR36][R4.64] ;  /* 0x0000002404047981 */ /* 0x000ea4000c1e1100 */
[----:B--2---:R-:W-:-:S04]  /*5630*/  I2FP.F32.U32 R0, R4 ;  /* 0x0000000400007245 */ /* 0x004fc80000201000 */
[----:B------:R-:W-:-:S04]  /*5640*/  F2FP.F16.F32.PACK_AB R0, RZ, R0 ;  /* 0x00000000ff00723e */ /* 0x000fc800000000ff */
[----:B------:R-:W-:Y:S01]  /*5650*/  PRMT R26, R0, 0x7610, R26 ;  /* 0x00007610001a7816 */ /* 0x000fe2000000001a */
[----:B------:R-:W-:Y:S06]  /*5660*/  BRA `(.L_x_2538) ;  /* 0x0000000c00bc7947 */ /* 0x000fec0003800000 */
.L_x_2535:
        /* <DEDUP_REMOVED lines=11> */
.L_x_2540:
[----:B------:R-:W2:Y:S02]  /*5720*/  LDG.E R4, desc[UR36][R4.64] ;  /* 0x0000002404047981 */ /* 0x000ea4000c1e1900 */
[----:B--2---:R-:W-:-:S04]  /*5730*/  I2FP.F32.S32 R0, R4 ;  /* 0x0000000400007245 */ /* 0x004fc80000201400 */
[----:B------:R-:W-:-:S04]  /*5740*/  F2FP.F16.F32.PACK_AB R0, RZ, R0 ;  /* 0x00000000ff00723e */ /* 0x000fc800000000ff */
[----:B------:R-:W-:Y:S01]  /*5750*/  PRMT R26, R0, 0x7610, R26 ;  /* 0x00007610001a7816 */ /* 0x000fe2000000001a */
[----:B------:R-:W-:Y:S06]  /*5760*/  BRA `(.L_x_2538) ;  /* 0x0000000c007c7947 */ /* 0x000fec0003800000 */
.L_x_2539:
[----:B------:R-:W2:Y:S02]  /*5770*/  LDG.E.U16 R4, desc[UR36][R4.64] ;  /* 0x0000002404047981 */ /* 0x000ea4000c1e1500 */
[----:B--2---:R-:W0:Y:S02]  /*5780*/  I2F.S16 R0, R4 ;  /* 0x0000000400007306 */ /* 0x004e240000101400 */
[----:B0-----:R-:W-:-:S04]  /*5790*/  F2FP.F16.F32.PACK_AB R0, RZ, R0 ;  /* 0x00000000ff00723e */ /* 0x001fc800000000ff */
[----:B------:R-:W-:Y:S01]  /*57a0*/  PRMT R26, R0, 0x7610, R26 ;  /* 0x00007610001a7816 */ /* 0x000fe2000000001a */
[----:B------:R-:W-:Y:S06]  /*57b0*/  BRA `(.L_x_2538) ;  /* 0x0000000c00687947 */ /* 0x000fec0003800000 */
.L_x_2534:
        /* <DEDUP_REMOVED lines=9> */
.L_x_2542:
[----:B------:R1:W5:Y:S01]  /*5850*/  LDG.E.U16 R26, desc[UR36][R4.64] ;  /* 0x00000024041a7981 */ /* 0x000362000c1e1500 */
[----:B------:R-:W-:Y:S05]  /*5860*/  BRA `(.L_x_2538) ;  /* 0x0000000c003c7947 */ /* 0x000fea0003800000 */
.L_x_2541:
        /* <DEDUP_REMOVED lines=9> */
.L_x_2544:
[----:B------:R0:W5:Y:S01]  /*5900*/  LDG.E.U16 R26, desc[UR36][R4.64] ;  /* 0x00000024041a7981 */ /* 0x000162000c1e1500 */
[----:B------:R-:W-:Y:S05]  /*5910*/  BRA `(.L_x_2538) ;  /* 0x0000000c00107947 */ /* 0x000fea0003800000 */
.L_x_2543:
        /* <DEDUP_REMOVED lines=9> */
.L_x_2533:
        /* <DEDUP_REMOVED lines=14> */
.L_x_2547:
        /* <DEDUP_REMOVED lines=9> */
.L_x_2546:
        /* <DEDUP_REMOVED lines=28> */
.L_x_2549:
        /* <DEDUP_REMOVED lines=15> */
.L_x_2548:
[----:B------:R-:W2:Y:S02]  /*5dd0*/  LDG.E.U16 R0, desc[UR36][R4.64] ;  /* 0x0000002404007981 */ /* 0x000ea4000c1e1500 */
[----:B--2---:R-:W-:-:S05]  /*5de0*/  IMAD.U32 R0, R0, 0x10000, RZ ;  /* 0x0001000000007824 */ /* 0x004fca00078e00ff */
[----:B------:R-:W-:-:S04]  /*5df0*/  F2FP.F16.F32.PACK_AB R0, RZ, R0 ;  /* 0x00000000ff00723e */ /* 0x000fc800000000ff */
[----:B------:R-:W-:Y:S01]  /*5e00*/  PRMT R26, R0, 0x7610, R26 ;  /* 0x00007610001a7816 */ /* 0x000fe2000000001a */
[----:B------:R-:W-:Y:S06]  /*5e10*/  BRA `(.L_x_2538) ;  /* 0x0000000400d07947 */ /* 0x000fec0003800000 */
.L_x_2545:
        /* <DEDUP_REMOVED lines=13> */
.L_x_2552:
        /* <DEDUP_REMOVED lines=21> */
.L_x_2556:
[----:B------:R-:W-:Y:S05]  /*6040*/  BSYNC B1 ;  /* 0x0000000000017941 */ /* 0x000fea0003800000 */
.L_x_2555:
[----:B------:R-:W-:Y:S01]  /*6050*/  LEA R5, R0, 0x3b800000, 0x17 ;  /* 0x3b80000000057811 */ /* 0x000fe200078eb8ff */
[----:B------:R-:W-:-:S05]  /*6060*/  IMAD.SHL.U32 R0, R3, 0x100000, RZ ;  /* 0x0010000003007824 */ /* 0x000fca00078e00ff */
[----:B------:R-:W-:-:S07]  /*6070*/  LOP3.LUT R0, R5, R0, R6, 0xfe, !PT ;  /* 0x0000000005007212 */ /* 0x000fce00078efe06 */
.L_x_2554:
[----:B------:R-:W-:Y:S05]  /*6080*/  BSYNC B0 ;  /* 0x0000000000007941 */ /* 0x000fea0003800000 */
.L_x_2553:
[----:B------:R-:W-:-:S04]  /*6090*/  F2FP.F16.F32.PACK_AB R0, RZ, R0 ;  /* 0x00000000ff00723e */ /* 0x000fc800000000ff */
[----:B------:R-:W-:Y:S01]  /*60a0*/  PRMT R26, R0, 0x7610, R26 ;  /* 0x00007610001a7816 */ /* 0x000fe2000000001a */
[----:B------:R-:W-:Y:S06]  /*60b0*/  BRA `(.L_x_2538) ;  /* 0x0000000400287947 */ /* 0x000fec0003800000 */
.L_x_2551:
        /* <DEDUP_REMOVED lines=21> */
.L_x_2560:
[----:B------:R-:W-:Y:S05]  /*6210*/  BSYNC B1 ;  /* 0x0000000000017941 */ /* 0x000fea0003800000 */
.L_x_2559:
[----:B------:R-:W-:Y:S01]  /*6220*/  LEA R5, R0, 0x37800000, 0x17 ;  /* 0x3780000000057811 */ /* 0x000fe200078eb8ff */
[----:B------:R-:W-:-:S05]  /*6230*/  IMAD.SHL.U32 R0, R3, 0x200000, RZ ;  /* 0x0020000003007824 */ /* 0x000fca00078e00ff */
[----:B------:R-:W-:-:S07]  /*6240*/  LOP3.LUT R0, R5, R0, R6, 0xfe, !PT ;  /* 0x0000000005007212 */ /* 0x000fce00078efe06 */
.L_x_2558:
[----:B------:R-:W-:Y:S05]  /*6250*/  BSYNC B0 ;  /* 0x0000000000007941 */ /* 0x000fea0003800000 */
.L_x_2557:
[----:B------:R-:W-:-:S04]  /*6260*/  F2FP.F16.F32.PACK_AB R0, RZ, R0 ;  /* 0x00000000ff00723e */ /* 0x000fc800000000ff */
[----:B------:R-:W-:Y:S01]  /*6270*/  PRMT R26, R0, 0x7610, R26 ;  /* 0x00007610001a7816 */ /* 0x000fe2000000001a */
[----:B------:R-:W-:Y:S06]  /*6280*/  BRA `(.L_x_2538) ;  /* 0x0000000000b47947 */ /* 0x000fec0003800000 */
.L_x_2550:
        /* <DEDUP_REMOVED lines=14> */
.L_x_2564:
[----:B------:R-:W-:Y:S05]  /*6370*/  BSYNC B0 ;  /* 0x0000000000007941 */ /* 0x000fea0003800000 */
.L_x_2563:
[----:B------:R-:W-:-:S04]  /*6380*/  F2FP.F16.F32.PACK_AB R0, RZ, R0 ;  /* 0x00000000ff00723e */ /* 0x000fc800000000ff */
[----:B------:R-:W-:Y:S01]  /*6390*/  PRMT R26, R0, 0x7610, R26 ;  /* 0x00007610001a7816 */ /* 0x000fe2000000001a */
[----:B------:R-:W-:Y:S06]  /*63a0*/  BRA `(.L_x_2538) ;  /* 0x00000000006c7947 */ /* 0x000fec0003800000 */
.L_x_2537:
        /* <DEDUP_REMOVED lines=16> */
.L_x_2565:
[----:B------:R-:W-:Y:S01]  /*64b0*/  PRMT R26, RZ, 0x7610, R26 ;  /* 0x00007610ff1a7816 */ /* 0x000fe2000000001a */
[----:B------:R-:W-:Y:S06]  /*64c0*/  BRA `(.L_x_2538) ;  /* 0x0000000000247947 */ /* 0x000fec0003800000 */
.L_x_2562:
[----:B------:R-:W2:Y:S02]  /*64d0*/  LDG.E.64 R4, desc[UR36][R4.64] ;  /* 0x0000002404047981 */ /* 0x000ea4000c1e1b00 */
[----:B--2---:R-:W0:Y:S02]  /*64e0*/  I2F.U64 R0, R4 ;  /* 0x0000000400007312 */ /* 0x004e240000301000 */
[----:B0-----:R-:W-:-:S04]  /*64f0*/  F2FP.F16.F32.PACK_AB R0, RZ, R0 ;  /* 0x00000000ff00723e */ /* 0x001fc800000000ff */
[----:B------:R-:W-:Y:S01]  /*6500*/  PRMT R26, R0, 0x7610, R26 ;  /* 0x00007610001a7816 */ /* 0x000fe2000000001a */
[----:B------:R-:W-:Y:S06]  /*6510*/  BRA `(.L_x_2538) ;  /* 0x0000000000107947 */ /* 0x000fec0003800000 */
.L_x_2561:
[----:B------:R-:W2:Y:S02]  /*6520*/  LDG.E R4, desc[UR36][R4.64] ;  /* 0x0000002404047981 */ /* 0x000ea4000c1e1900 */
[----:B--2---:R-:W-:-:S04]  /*6530*/  I2FP.F32.U32 R0, R4 ;  /* 0x0000000400007245 */ /* 0x004fc80000201000 */
[----:B------:R-:W-:-:S04]  /*6540*/  F2FP.F16.F32.PACK_AB R0, RZ, R0 ;  /* 0x00000000ff00723e */ /* 0x000fc800000000ff */
[----:B------:R-:W-:-:S07]  /*6550*/  PRMT R26, R0, 0x7610, R26 ;  /* 0x00007610001a7816 */ /* 0x000fce000000001a */
.L_x_2538:
[----:B------:R-:W-:-:S07]  /*6560*/  VIADD R29, R29, 0x80 ;  /* 0x000000801d1d7836 */ /* 0x000fce0000000000 */
.L_x_2499:
[----:B------:R-:W-:Y:S05]  /*6570*/  BSYNC B6 ;  /* 0x0000000000067941 */ /* 0x000fea0003800000 */
.L_x_2498:
        /* <DEDUP_REMOVED lines=26> */
.L_x_2571:
[----:B------:R-:W2:Y:S02]  /*6720*/  LDG.E.U8 R4, desc[UR36][R4.64] ;  /* 0x0000002404047981 */ /* 0x000ea4000c1e1100 */
[----:B--2---:R-:W-:-:S04]  /*6730*/  I2FP.F32.U32 R0, R4 ;  /* 0x0000000400007245 */ /* 0x004fc80000201000 */
[----:B------:R-:W-:-:S04]  /*6740*/  F2FP.F16.F32.PACK_AB R0, RZ, R0 ;  /* 0x00000000ff00723e */ /* 0x000fc800000000ff */
[----:B------:R-:W-:Y:S01]  /*6750*/  PRMT R24, R0, 0x7610, R24 ;  /* 0x0000761000187816 */ /* 0x000fe20000000018 */
[----:B------:R-:W-:Y:S06]  /*6760*/  BRA `(.L_x_2573) ;  /* 0x0000000c00bc7947 */ /* 0x000fec0003800000 */
.L_x_2570:
        /* <DEDUP_REMOVED lines=11> */
.L_x_2575:
[----:B------:R-:W2:Y:S02]  /*6820*/  LDG.E R4, desc[UR36][R4.64] ;  /* 0x0000002404047981 */ /* 0x000ea4000c1e1900 */
[----:B--2---:R-:W-:-:S04]  /*6830*/  I2FP.F32.S32 R0, R4 ;  /* 0x0000000400007245 */ /* 0x004fc80000201400 */
[----:B------:R-:W-:-:S04]  /*6840*/  F2FP.F16.F32.PACK_AB R0, RZ, R0 ;  /* 0x00000000ff00723e */ /* 0x000fc800000000ff */
[----:B------:R-:W-:Y:S01]  /*6850*/  PRMT R24, R0, 0x7610, R24 ;  /* 0x0000761000187816 */ /* 0x000fe20000000018 */
[----:B------:R-:W-:Y:S06]  /*6860*/  BRA `(.L_x_2573) ;  /* 0x0000000c007c7947 */ /* 0x000fec0003800000 */
.L_x_2574:
[----:B------:R-:W2:Y:S02]  /*6870*/  LDG.E.U16 R4, desc[UR36][R4.64] ;  /* 0x0000002404047981 */ /* 0x000ea4000c1e1500 */
[----:B--2---:R-:W0:Y:S02]  /*6880*/  I2F.S16 R0, R4 ;  /* 0x0000000400007306 */ /* 0x004e240000101400 */
[----:B0-----:R-:W-:-:S04]  /*6890*/  F2FP.F16.F32.PACK_AB R0, RZ, R0 ;  /* 0x00000000ff00723e */ /* 0x001fc800000000ff */
[----:B------:R-:W-:Y:S01]  /*68a0*/  PRMT R24, R0, 0x7610, R24 ;  /* 0x0000761000187816 */ /* 0x000fe20000000018 */
[----:B------:R-:W-:Y:S06]  /*68b0*/  BRA `(.L_x_2573) ;  /* 0x0000000c00687947 */ /* 0x000fec0003800000 */
.L_x_2569:
        /* <DEDUP_REMOVED lines=9> */
.L_x_2577:
[----:B------:R0:W5:Y:S01]  /*6950*/  LDG.E.U16 R24, desc[UR36][R4.64] ;  /* 0x0000002404187981 */ /* 0x000162000c1e1500 */
[----:B------:R-:W-:Y:S05]  /*6960*/  BRA `(.L_x_2573) ;  /* 0x0000000c003c7947 */ /* 0x000fea0003800000 */
.L_x_2576:
        /* <DEDUP_REMOVED lines=9> */
.L_x_2579:
[----:B------:R1:W5:Y:S01]  /*6a00*/  LDG.E.U16 R24, desc[UR36][R4.64] ;  /* 0x0000002404187981 */ /* 0x000362000c1e1500 */
[----:B------:R-:W-:Y:S05]  /*6a10*/  BRA `(.L_x_2573) ;  /* 0x0000000c00107947 */ /* 0x000fea0003800000 */
.L_x_2578:
        /* <DEDUP_REMOVED lines=9> */
.L_x_2568:
        /* <DEDUP_REMOVED lines=14> */
.L_x_2582:
        /* <DEDUP_REMOVED lines=9> */
.L_x_2581:
        /* <DEDUP_REMOVED lines=28> */
.L_x_2584:
        /* <DEDUP_REMOVED lines=15> */
.L_x_2583:
[----:B------:R-:W2:Y:S02]  /*6ed0*/  LDG.E.U16 R0, desc[UR36][R4.64] ;  /* 0x0000002404007981 */ /* 0x000ea4000c1e1500 */
[----:B--2---:R-:W-:-:S05]  /*6ee0*/  IMAD.U32 R0, R0, 0x10000, RZ ;  /* 0x0001000000007824 */ /* 0x004fca00078e00ff */
[----:B------:R-:W-:-:S04]  /*6ef0*/  F2FP.F16.F32.PACK_AB R0, RZ, R0 ;  /* 0x00000000ff00723e */ /* 0x000fc800000000ff */
[----:B------:R-:W-:Y:S01]  /*6f00*/  PRMT R24, R0, 0x7610, R24 ;  /* 0x0000761000187816 */ /* 0x000fe20000000018 */
[----:B------:R-:W-:Y:S06]  /*6f10*/  BRA `(.L_x_2573) ;  /* 0x0000000400d07947 */ /* 0x000fec0003800000 */
.L_x_2580:
        /* <DEDUP_REMOVED lines=13> */
.L_x_2587:
        /* <DEDUP_REMOVED lines=21> */
.L_x_2591:
[----:B------:R-:W-:Y:S05]  /*7140*/  BSYNC B1 ;  /* 0x0000000000017941 */ /* 0x000fea0003800000 */
.L_x_2590:
[----:B------:R-:W-:Y:S01]  /*7150*/  LEA R5, R0, 0x3b800000, 0x17 ;  /* 0x3b80000000057811 */ /* 0x000fe200078eb8ff */
[----:B------:R-:W-:-:S05]  /*7160*/  IMAD.SHL.U32 R0, R3, 0x100000, RZ ;  /* 0x0010000003007824 */ /* 0x000fca00078e00ff */
[----:B------:R-:W-:-:S07]  /*7170*/  LOP3.LUT R0, R5, R0, R6, 0xfe, !PT ;  /* 0x0000000005007212 */ /* 0x000fce00078efe06 */
.L_x_2589:
[----:B------:R-:W-:Y:S05]  /*7180*/  BSYNC B0 ;  /* 0x0000000000007941 */ /* 0x000fea0003800000 */
.L_x_2588:
[----:B------:R-:W-:-:S04]  /*7190*/  F2FP.F16.F32.PACK_AB R0, RZ, R0 ;  /* 0x00000000ff00723e */ /* 0x000fc800000000ff */
[----:B------:R-:W-:Y:S01]  /*71a0*/  PRMT R24, R0, 0x7610, R24 ;  /* 0x0000761000187816 */ /* 0x000fe20000000018 */
[----:B------:R-:W-:Y:S06]  /*71b0*/  BRA `(.L_x_2573) ;  /* 0x0000000400287947 */ /* 0x000fec0003800000 */
.L_x_2586:
        /* <DEDUP_REMOVED lines=21> */
.L_x_2595:
[----:B------:R-:W-:Y:S05]  /*7310*/  BSYNC B1 ;  /* 0x0000000000017941 */ /* 0x000fea0003800000 */
.L_x_2594:
[----:B------:R-:W-:Y:S01]  /*7320*/  LEA R5, R0, 0x37800000, 0x17 ;  /* 0x3780000000057811 */ /* 0x000fe200078eb8ff */
[----:B------:R-:W-:-:S05]  /*7330*/  IMAD.SHL.U32 R0, R3, 0x200000, RZ ;  /* 0x0020000003007824 */ /* 0x000fca00078e00ff */
[----:B------:R-:W-:-:S07]  /*7340*/  LOP3.LUT R0, R5, R0, R6, 0xfe, !PT ;  /* 0x0000000005007212 */ /* 0x000fce00078efe06 */
.L_x_2593:
[----:B------:R-:W-:Y:S05]  /*7350*/  BSYNC B0 ;  /* 0x0000000000007941 */ /* 0x000fea0003800000 */
.L_x_2592:
[----:B------:R-:W-:-:S04]  /*7360*/  F2FP.F16.F32.PACK_AB R0, RZ, R0 ;  /* 0x00000000ff00723e */ /* 0x000fc800000000ff */
[----:B------:R-:W-:Y:S01]  /*7370*/  PRMT R24, R0, 0x7610, R24 ;  /* 0x0000761000187816 */ /* 0x000fe20000000018 */
[----:B------:R-:W-:Y:S06]  /*7380*/  BRA `(.L_x_2573) ;  /* 0x0000000000b47947 */ /* 0x000fec0003800000 */
.L_x_2585:
        /* <DEDUP_REMOVED lines=14> */
.L_x_2599:
[----:B------:R-:W-:Y:S05]  /*7470*/  BSYNC B0 ;  /* 0x0000000000007941 */ /* 0x000fea0003800000 */
.L_x_2598:
[----:B------:R-:W-:-:S04]  /*7480*/  F2FP.F16.F32.PACK_AB R0, RZ, R0 ;  /* 0x00000000ff00723e */ /* 0x000fc800000000ff */
[----:B------:R-:W-:Y:S01]  /*7490*/  PRMT R24, R0, 0x7610, R24 ;  /* 0x0000761000187816 */ /* 0x000fe20000000018 */
[----:B------:R-:W-:Y:S06]  /*74a0*/  BRA `(.L_x_2573) ;  /* 0x00000000006c7947 */ /* 0x000fec0003800000 */
.L_x_2572:
        /* <DEDUP_REMOVED lines=16> */
.L_x_2600:
[----:B------:R-:W-:Y:S01]  /*75b0*/  PRMT R24, RZ, 0x7610, R24 ;  /* 0x00007610ff187816 */ /* 0x000fe20000000018 */
[----:B------:R-:W-:Y:S06]  /*75c0*/  BRA `(.L_x_2573) ;  /* 0x0000000000247947 */ /* 0x000fec0003800000 */
.L_x_2597:
[----:B------:R-:W2:Y:S02]  /*75d0*/  LDG.E.64 R4, desc[UR36][R4.64] ;  /* 0x0000002404047981 */ /* 0x000ea4000c1e1b00 */
[----:B--2---:R-:W0:Y:S02]  /*75e0*/  I2F.U64 R0, R4 ;  /* 0x0000000400007312 */ /* 0x004e240000301000 */
[----:B0-----:R-:W-:-:S04]  /*75f0*/  F2FP.F16.F32.PACK_AB R0, RZ, R0 ;  /* 0x00000000ff00723e */ /* 0x001fc800000000ff */
[----:B------:R-:W-:Y:S01]  /*7600*/  PRMT R24, R0, 0x7610, R24 ;  /* 0x0000761000187816 */ /* 0x000fe20000000018 */
[----:B------:R-:W-:Y:S06]  /*7610*/  BRA `(.L_x_2573) ;  /* 0x0000000000107947 */ /* 0x000fec0003800000 */
.L_x_2596:
[----:B------:R-:W2:Y:S02]  /*7620*/  LDG.E R4, desc[UR36][R4.64] ;  /* 0x0000002404047981 */ /* 0x000ea4000c1e1900 */
[----:B--2---:R-:W-:-:S04]  /*7630*/  I2FP.F32.U32 R0, R4 ;  /* 0x0000000400007245 */ /* 0x004fc80000201000 */
[----:B------:R-:W-:-:S04]  /*7640*/  F2FP.F16.F32.PACK_AB R0, RZ, R0 ;  /* 0x00000000ff00723e */ /* 0x000fc800000000ff */
[----:B------:R-:W-:-:S07]  /*7650*/  PRMT R24, R0, 0x7610, R24 ;  /* 0x0000761000187816 */ /* 0x000fce0000000018 */
.L_x_2573:
        /* <DEDUP_REMOVED lines=21> */
.L_x_2604:
[----:B------:R-:W2:Y:S02]  /*77b0*/  LDG.E.U8 R4, desc[UR36][R4.64] ;  /* 0x0000002404047981 */ /* 0x000ea4000c1e1100 */
[----:B--2---:R-:W-:-:S04]  /*77c0*/  I2FP.F32.U32 R0, R4 ;  /* 0x0000000400007245 */ /* 0x004fc80000201000 */
[----:B------:R-:W-:-:S04]  /*77d0*/  F2FP.F16.F32.PACK_AB R0, RZ, R0 ;  /* 0x00000000ff00723e */ /* 0x000fc800000000ff */
[----:B------:R-:W-:Y:S01]  /*77e0*/  PRMT R27, R0, 0x7610, R27 ;  /* 0x00007610001b7816 */ /* 0x000fe2000000001b */
[----:B------:R-:W-:Y:S06]  /*77f0*/  BRA `(.L_x_2567) ;  /* 0x0000000c00bc7947 */ /* 0x000fec0003800000 */
.L_x_2603:
        /* <DEDUP_REMOVED lines=11> */
.L_x_2607:
[----:B------:R-:W2:Y:S02]  /*78b0*/  LDG.E R4, desc[UR36][R4.64] ;  /* 0x0000002404047981 */ /* 0x000ea4000c1e1900 */
[----:B--2---:R-:W-:-:S04]  /*78c0*/  I2FP.F32.S32 R0, R4 ;  /* 0x0000000400007245 */ /* 0x004fc80000201400 */
[----:B------:R-:W-:-:S04]  /*78d0*/  F2FP.F16.F32.PACK_AB R0, RZ, R0 ;  /* 0x00000000ff00723e */ /* 0x000fc800000000ff */
[----:B------:R-:W-:Y:S01]  /*78e0*/  PRMT R27, R0, 0x7610, R27 ;  /* 0x00007610001b7816 */ /* 0x000fe2000000001b */
[----:B------:R-:W-:Y:S06]  /*78f0*/  BRA `(.L_x_2567) ;  /* 0x0000000c007c7947 */ /* 0x000fec0003800000 */
.L_x_2606:
[----:B------:R-:W2:Y:S02]  /*7900*/  LDG.E.U16 R4, desc[UR36][R4.64] ;  /* 0x0000002404047981 */ /* 0x000ea4000c1e1500 */
[----:B--2---:R-:W0:Y:S02]  /*7910*/  I2F.S16 R0, R4 ;  /* 0x0000000400007306 */ /* 0x004e240000101400 */
[----:B0-----:R-:W-:-:S04]  /*7920*/  F2FP.F16.F32.PACK_AB R0, RZ, R0 ;  /* 0x00000000ff00723e */ /* 0x001fc800000000ff */
[----:B------:R-:W-:Y:S01]  /*7930*/  PRMT R27, R0, 0x7610, R27 ;  /* 0x00007610001b7816 */ /* 0x000fe2000000001b */
[----:B------:R-:W-:Y:S06]  /*7940*/  BRA `(.L_x_2567) ;  /* 0x0000000c00687947 */ /* 0x000fec0003800000 */
.L_x_2602:
        /* <DEDUP_REMOVED lines=9> */
.L_x_2609:
[----:B------:R2:W5:Y:S01]  /*79e0*/  LDG.E.U16 R27, desc[UR36][R4.64] ;  /* 0x00000024041b7981 */ /* 0x000562000c1e1500 */
[----:B------:R-:W-:Y:S05]  /*79f0*/  BRA `(.L_x_2567) ;  /* 0x0000000c003c7947 */ /* 0x000fea0003800000 */
.L_x_2608:
        /* <DEDUP_REMOVED lines=9> */
.L_x_2611:
[----:B------:R3:W5:Y:S01]  /*7a90*/  LDG.E.U16 R27, desc[UR36][R4.64] ;  /* 0x00000024041b7981 */ /* 0x000762000c1e1500 */
[----:B------:R-:W-:Y:S05]  /*7aa0*/  BRA `(.L_x_2567) ;  /* 0x0000000c00107947 */ /* 0x000fea0003800000 */
.L_x_2610:
        /* <DEDUP_REMOVED lines=9> */
.L_x_2601:
        /* <DEDUP_REMOVED lines=14> */
.L_x_2614:
        /* <DEDUP_REMOVED lines=9> */
.L_x_2613:
        /* <DEDUP_REMOVED lines=28> */
.L_x_2616:
        /* <DEDUP_REMOVED lines=15> */
.L_x_2615:
[----:B------:R-:W2:Y:S02]  /*7f60*/  LDG.E.U16 R0, desc[UR36][R4.64] ;  /* 0x0000002404007981 */ /* 0x000ea4000c1e1500 */
[----:B--2---:R-:W-:-:S05]  /*7f70*/  IMAD.U32 R0, R0, 0x10000, RZ ;  /* 0x0001000000007824 */ /* 0x004fca00078e00ff */
[----:B------:R-:W-:-:S04]  /*7f80*/  F2FP.F16.F32.PACK_AB R0, RZ, R0 ;  /* 0x00000000ff00723e */ /* 0x000fc800000000ff */
[----:B------:R-:W-:Y:S01]  /*7f90*/  PRMT R27, R0, 0x7610, R27 ;  /* 0x00007610001b7816 */ /* 0x000fe2000000001b */
[----:B------:R-:W-:Y:S06]  /*7fa0*/  BRA `(.L_x_2567) ;  /* 0x0000000400d07947 */ /* 0x000fec0003800000 */
.L_x_2612:
        /* <DEDUP_REMOVED lines=13> */
.L_x_2619:
        /* <DEDUP_REMOVED lines=21> */
.L_x_2623:
[----:B------:R-:W-:Y:S05]  /*81d0*/  BSYNC B1 ;  /* 0x0000000000017941 */ /* 0x000fea0003800000 */
.L_x_2622:
[----:B------:R-:W-:Y:S01]  /*81e0*/  LEA R5, R0, 0x3b800000, 0x17 ;  /* 0x3b80000000057811 */ /* 0x000fe200078eb8ff */
[----:B------:R-:W-:-:S05]  /*81f0*/  IMAD.SHL.U32 R0, R3, 0x100000, RZ ;  /* 0x0010000003007824 */ /* 0x000fca00078e00ff */
[----:B------:R-:W-:-:S07]  /*8200*/  LOP3.LUT R0, R5, R0, R6, 0xfe, !PT ;  /* 0x0000000005007212 */ /* 0x000fce00078efe06 */
.L_x_2621:
[----:B------:R-:W-:Y:S05]  /*8210*/  BSYNC B0 ;  /* 0x0000000000007941 */ /* 0x000fea0003800000 */
.L_x_2620:
[----:B------:R-:W-:-:S04]  /*8220*/  F2FP.F16.F32.PACK_AB R0, RZ, R0 ;  /* 0x00000000ff00723e */ /* 0x000fc800000000ff */
[----:B------:R-:W-:Y:S01]  /*8230*/  PRMT R27, R0, 0x7610, R27 ;  /* 0x00007610001b7816 */ /* 0x000fe2000000001b */
[----:B------:R-:W-:Y:S06]  /*8240*/  BRA `(.L_x_2567) ;  /* 0x0000000400287947 */ /* 0x000fec0003800000 */
.L_x_2618:
        /* <DEDUP_REMOVED lines=21> */
.L_x_2627:
[----:B------:R-:W-:Y:S05]  /*83a0*/  BSYNC B1 ;  /* 0x0000000000017941 */ /* 0x000fea0003800000 */
.L_x_2626:
[----:B------:R-:W-:Y:S01]  /*83b0*/  LEA R5, R0, 0x37800000, 0x17 ;  /* 0x3780000000057811 */ /* 0x000fe200078eb8ff */
[----:B------:R-:W-:-:S05]  /*83c0*/  IMAD.SHL.U32 R0, R3, 0x200000, RZ ;  /* 0x0020000003007824 */ /* 0x000fca00078e00ff */
[----:B------:R-:W-:-:S07]  /*83d0*/  LOP3.LUT R0, R5, R0, R6, 0xfe, !PT ;  /* 0x0000000005007212 */ /* 0x000fce00078efe06 */
.L_x_2625:
[----:B------:R-:W-:Y:S05]  /*83e0*/  BSYNC B0 ;  /* 0x0000000000007941 */ /* 0x000fea0003800000 */
.L_x_2624:
[----:B------:R-:W-:-:S04]  /*83f0*/  F2FP.F16.F32.PACK_AB R0, RZ, R0 ;  /* 0x00000000ff00723e */ /* 0x000fc800000000ff */
[----:B------:R-:W-:Y:S01]  /*8400*/  PRMT R27, R0, 0x7610, R27 ;  /* 0x00007610001b7816 */ /* 0x000fe2000000001b */
[----:B------:R-:W-:Y:S06]  /*8410*/  BRA `(.L_x_2567) ;  /* 0x0000000000b47947 */ /* 0x000fec0003800000 */
.L_x_2617:
        /* <DEDUP_REMOVED lines=14> */
.L_x_2631:
[----:B------:R-:W-:Y:S05]  /*8500*/  BSYNC B0 ;  /* 0x0000000000007941 */ /* 0x000fea0003800000 */
.L_x_2630:
[----:B------:R-:W-:-:S04]  /*8510*/  F2FP.F16.F32.PACK_AB R0, RZ, R0 ;  /* 0x00000000ff00723e */ /* 0x000fc800000000ff */
[----:B------:R-:W-:Y:S01]  /*8520*/  PRMT R27, R0, 0x7610, R27 ;  /* 0x00007610001b7816 */ /* 0x000fe2000000001b */
[----:B------:R-:W-:Y:S06]  /*8530*/  BRA `(.L_x_2567) ;  /* 0x00000000006c7947 */ /* 0x000fec0003800000 */
.L_x_2605:
        /* <DEDUP_REMOVED lines=16> */
.L_x_2632:
[----:B------:R-:W-:Y:S01]  /*8640*/  PRMT R27, RZ, 0x7610, R27 ;  /* 0x00007610ff1b7816 */ /* 0x000fe2000000001b */
[----:B------:R-:W-:Y:S06]  /*8650*/  BRA `(.L_x_2567) ;  /* 0x0000000000247947 */ /* 0x000fec0003800000 */
.L_x_2629:
[----:B------:R-:W2:Y:S02]  /*8660*/  LDG.E.64 R4, desc[UR36][R4.64] ;  /* 0x0000002404047981 */ /* 0x000ea4000c1e1b00 */
[----:B--2---:R-:W0:Y:S02]  /*8670*/  I2F.U64 R0, R4 ;  /* 0x0000000400007312 */ /* 0x004e240000301000 */
[----:B0-----:R-:W-:-:S04]  /*8680*/  F2FP.F16.F32.PACK_AB R0, RZ, R0 ;  /* 0x00000000ff00723e */ /* 0x001fc800000000ff */
[----:B------:R-:W-:Y:S01]  /*8690*/  PRMT R27, R0, 0x7610, R27 ;  /* 0x00007610001b7816 */ /* 0x000fe2000000001b */
[----:B------:R-:W-:Y:S06]  /*86a0*/  BRA `(.L_x_2567) ;  /* 0x0000000000107947 */ /* 0x000fec0003800000 */
.L_x_2628:
[----:B------:R-:W2:Y:S02]  /*86b0*/  LDG.E R4, desc[UR36][R4.64] ;  /* 0x0000002404047981 */ /* 0x000ea4000c1e1900 */
[----:B--2---:R-:W-:-:S04]  /*86c0*/  I2FP.F32.U32 R0, R4 ;  /* 0x0000000400007245 */ /* 0x004fc80000201000 */
[----:B------:R-:W-:-:S04]  /*86d0*/  F2FP.F16.F32.PACK_AB R0, RZ, R0 ;  /* 0x00000000ff00723e */ /* 0x000fc800000000ff */
[----:B------:R-:W-:-:S07]  /*86e0*/  PRMT R27, R0, 0x7610, R27 ;  /* 0x00007610001b7816 */ /* 0x000fce000000001b */
.L_x_2567:
[----:B------:R-:W-:Y:S05]  /*86f0*/  BSYNC B6 ;  /* 0x0000000000067941 */ /* 0x000fea0003800000 */
.L_x_2566:
[----:B------:R-:W4:Y:S01]  /*8700*/  S2R R17, SR_TID.X ;  /* 0x0000000000117919 */ /* 0x000f220000002100 */
[----:B------:R-:W-:Y:S01]  /*8710*/  BSSY B7, `(.L_x_2633) ;  /* 0x0000069000077945 */ /* 0x000fe20003800000 */
[----:B----4-:R-:W-:-:S04]  /*8720*/  ISETP.GE.AND P0, PT, R17, R28, PT ;  /* 0x0000001c1100720c */ /* 0x010fc80003f06270 */
[----:B------:R-:W-:-:S09]  /*8730*/  P2R R16, PR, RZ, 0x1 ;  /* 0x00000001ff107803 */ /* 0x000fd20000000000 */
[----:B------:R-:W-:Y:S05]  /*8740*/  @P0 BRA `(.L_x_2634) ;  /* 0x0000000400940947 */ /* 0x000fea0003800000 */
[----:B-----5:R-:W-:Y:S01]  /*8750*/  HADD2.F32 R0, -RZ, R19.H0_H0 ;  /* 0x20000013ff007230 */ /* 0x020fe20000004100 */
[----:B------:R-:W-:Y:S04]  /*8760*/  BSSY B6, `(.L_x_2635) ;  /* 0x0000014000067945 */ /* 0x000fe80003800000 */
[C---:B------:R-:W-:Y:S02]  /*8770*/  FSETP.GE.FTZ.AND P1, PT, R0.reuse, RZ, PT ;  /* 0x000000ff0000720b */ /* 0x040fe40003f36000 */
[----:B------:R-:W-:-:S13]  /*8780*/  FSETP.GTU.FTZ.AND P0, PT, R0, 1, PT ;  /* 0x3f8000000000780b */ /* 0x000fda0003f1c000 */
[----:B------:R-:W-:Y:S05]  /*8790*/  @!P0 BRA P1, `(.L_x_2636) ;  /* 0x0000000000408947 */ /* 0x000fea0000800000 */
[----:B------:R-:W-:Y:S01]  /*87a0*/  MOV R14, 0x0 ;  /* 0x00000000000e7802 */ /* 0x000fe20000000f00 */
[----:B------:R-:W-:Y:S01]  /*87b0*/  ULDC.64 UR4, c[0x4][0x300] ;  /* 0x0100c00000047ab9 */ /* 0x000fe20000000a00 */
[----:B------:R-:W-:Y:S01]  /*87c0*/  ULDC.64 UR6, c[0x4][0x18] ;  /* 0x0100060000067ab9 */ /* 0x000fe20000000a00 */
[----:B0123--:R-:W-:Y:S02]  /*87d0*/  IMAD.U32 R4, RZ, RZ, UR4 ;  /* 0x00000004ff047e24 */ /* 0x00ffe4000f8e00ff */
        /* <DEDUP_REMOVED lines=12> */
.L_x_2636:
[----:B------:R-:W-:Y:S05]  /*88a0*/  BSYNC B6 ;  /* 0x0000000000067941 */ /* 0x000fea0003800000 */
.L_x_2635:
[----:B------:R-:W-:Y:S01]  /*88b0*/  HADD2.F32 R0, -RZ, R22.H0_H0 ;  /* 0x20000016ff007230 */ /* 0x000fe20000004100 */
        /* <DEDUP_REMOVED lines=20> */
.L_x_2638:
[----:B------:R-:W-:Y:S05]  /*8a00*/  BSYNC B6 ;  /* 0x0000000000067941 */ /* 0x000fea0003800000 */
.L_x_2637:
[--C-:B------:R-:W-:Y:S01]  /*8a10*/  HADD2.F32 R0, -RZ, -R19.reuse.H0_H0 ;  /* 0xa0000013ff007230 */ /* 0x100fe20000004100 */
[----:B------:R-:W-:Y:S01]  /*8a20*/  BSSY B0, `(.L_x_2639) ;  /* 0x0000022000007945 */ /* 0x000fe20003800000 */
[----:B------:R-:W-:Y:S02]  /*8a30*/  IMAD.MOV.U32 R6, RZ, RZ, 0x3e800000 ;  /* 0x3e800000ff067424 */ /* 0x000fe400078e00ff */
[----:B------:R-:W-:Y:S02]  /*8a40*/  HADD2.F32 R19, -RZ, R19.H0_H0 ;  /* 0x20000013ff137230 */ /* 0x000fe40000004100 */
[C---:B------:R-:W-:Y:S01]  /*8a50*/  FADD.FTZ.RZ R3, R0.reuse, 1 ;  /* 0x3f80000000037421 */ /* 0x040fe2000001c000 */
[----:B------:R-:W-:-:S03]  /*8a60*/  ISETP.GE.U32.AND P0, PT, R0, 0x7f800000, PT ;  /* 0x7f8000000000780c */ /* 0x000fc60003f06070 */
[----:B------:R-:W-:-:S05]  /*8a70*/  VIADD R3, R3, 0xc0c00000 ;  /* 0xc0c0000003037836 */ /* 0x000fca0000000000 */
[----:B------:R-:W-:-:S04]  /*8a80*/  LOP3.LUT R3, R3, 0xff800000, RZ, 0xc0, !PT ;  /* 0xff80000003037812 */ /* 0x000fc800078ec0ff */
[----:B0123--:R-:W-:Y:S01]  /*8a90*/  IADD3 R5, -R3, 0x40800000, RZ ;  /* 0x4080000003057810 */ /* 0x00ffe20007ffe1ff */
        /* <DEDUP_REMOVED lines=26> */
.L_x_2640:
[----:B------:R-:W-:Y:S05]  /*8c40*/  BSYNC B0 ;  /* 0x0000000000007941 */ /* 0x000fea0003800000 */
.L_x_2639:
[----:B------:R-:W-:Y:S01]  /*8c50*/  PRMT R5, R4, 0x7610, R5 ;  /* 0x0000761004057816 */ /* 0x000fe20000000005 */
[----:B------:R-:W-:Y:S01]  /*8c60*/  HADD2.F32 R22, -RZ, R22.H0_H0 ;  /* 0x20000016ff167230 */ /* 0x000fe20000004100 */
[----:B------:R-:W-:-:S03]  /*8c70*/  F2FP.F16.F32.PACK_AB R0, RZ, R3 ;  /* 0x00000003ff00723e */ /* 0x000fc600000000ff */
[----:B------:R-:W-:Y:S02]  /*8c80*/  HADD2.F32 R4, -RZ, R5.H0_H0 ;  /* 0x20000005ff047230 */ /* 0x000fe40000004100 */
[----:B------:R-:W-:Y:S01]  /*8c90*/  FADD.FTZ R3, R22, -1 ;  /* 0xbf80000016037421 */ /* 0x000fe20000010000 */
[----:B------:R-:W-:Y:S02]  /*8ca0*/  HADD2.F32 R6, -RZ, R0.H0_H0 ;  /* 0x20000000ff067230 */ /* 0x000fe40000004100 */
[----:B------:R-:W-:-:S03]  /*8cb0*/  FSETP.GEU.FTZ.AND P0, PT, R4, -100, PT ;  /* 0xc2c800000400780b */ /* 0x000fc60003f1e000 */
[----:B------:R-:W-:Y:S02]  /*8cc0*/  FSETP.GEU.FTZ.AND P1, PT, R6, -100, PT ;  /* 0xc2c800000600780b */ /* 0x000fe40003f3e000 */
[----:B------:R-:W-:Y:S02]  /*8cd0*/  F2FP.F16.F32.PACK_AB R4, RZ, R3 ;  /* 0x00000003ff04723e */ /* 0x000fe400000000ff */
[----:B------:R-:W-:Y:S02]  /*8ce0*/  SEL R3, R5, 0xd640, P0 ;  /* 0x0000d64005037807 */ /* 0x000fe40000000000 */
[----:B------:R-:W-:Y:S01]  /*8cf0*/  SEL R0, R0, 0xd640, P1 ;  /* 0x0000d64000007807 */ /* 0x000fe20000800000 */
[----:B------:R-:W-:Y:S02]  /*8d00*/  HADD2.F32 R4, -RZ, R4.H0_H0 ;  /* 0x20000004ff047230 */ /* 0x000fe40000004100 */
[----:B------:R-:W-:Y:S02]  /*8d10*/  HADD2.F32 R5, -RZ, R3.H0_H0 ;  /* 0x20000003ff057230 */ /* 0x000fe40000004100 */
[----:B------:R-:W-:-:S03]  /*8d20*/  HADD2.F32 R3, -RZ, R0.H0_H0 ;  /* 0x20000000ff037230 */ /* 0x000fc60000004100 */
[----:B------:R-:W-:Y:S02]  /*8d30*/  FMUL.FTZ R0, R22, R5 ;  /* 0x0000000516007220 */ /* 0x000fe40000410000 */
[----:B------:R-:W-:-:S05]  /*8d40*/  FMUL.FTZ R3, R4, R3 ;  /* 0x0000000304037220 */ /* 0x000fca0000410000 */
[----:B------:R-:W-:-:S05]  /*8d50*/  F2FP.F16.F32.PACK_AB R3, R0, R3 ;  /* 0x000000030003723e */ /* 0x000fca00000000ff */
[--C-:B------:R-:W-:Y:S02]  /*8d60*/  HADD2.F32 R0, -RZ, R3.reuse.H0_H0 ;  /* 0x20000003ff007230 */ /* 0x100fe40000004100 */
[----:B------:R-:W-:-:S05]  /*8d70*/  HADD2.F32 R3, -RZ, R3.H1_H1 ;  /* 0x30000003ff037230 */ /* 0x000fca0000004100 */
[----:B------:R-:W-:-:S05]  /*8d80*/  FADD.FTZ R22, R0, -R3 ;  /* 0x8000000300167221 */ /* 0x000fca0000010000 */
[----:B------:R-:W-:-:S07]  /*8d90*/  F2FP.F16.F32.PACK_AB R22, RZ, R22 ;  /* 0x00000016ff16723e */ /* 0x000fce00000000ff */
.L_x_2634:
[----:B------:R-:W-:Y:S05]  /*8da0*/  BSYNC B7 ;  /* 0x0000000000077941 */ /* 0x000fea0003800000 */
.L_x_2633:
[----:B-----5:R-:W-:Y:S01]  /*8db0*/  VIADD R19, R17, 0x80 ;  /* 0x0000008011137836 */ /* 0x020fe20000000000 */
[----:B------:R-:W-:Y:S04]  /*8dc0*/  BSSY B7, `(.L_x_2641) ;  /* 0x0000068000077945 */ /* 0x000fe80003800000 */
[----:B------:R-:W-:-:S13]  /*8dd0*/  ISETP.GE.AND P0, PT, R19, R28, PT ;  /* 0x0000001c1300720c */ /* 0x000fda0003f06270 */
[----:B------:R-:W-:Y:S05]  /*8de0*/  @P0 BRA `(.L_x_2642) ;  /* 0x0000000400940947 */ /* 0x000fea0003800000 */
        /* <DEDUP_REMOVED lines=21> */
.L_x_2644:
[----:B------:R-:W-:Y:S05]  /*8f40*/  BSYNC B6 ;  /* 0x0000000000067941 */ /* 0x000fea0003800000 */
.L_x_2643:
        /* <DEDUP_REMOVED lines=21> */
.L_x_2646:
[----:B------:R-:W-:Y:S05]  /*90a0*/  BSYNC B6 ;  /* 0x0000000000067941 */ /* 0x000fea0003800000 */
.L_x_2645:
        /* <DEDUP_REMOVED lines=35> */
.L_x_2648:
[----:B------:R-:W-:Y:S05]  /*92e0*/  BSYNC B0 ;  /* 0x0000000000007941 */ /* 0x000fea0003800000 */
.L_x_2647:
        /* <DEDUP_REMOVED lines=21> */
.L_x_2642:
[----:B------:R-:W-:Y:S05]  /*9440*/  BSYNC B7 ;  /* 0x0000000000077941 */ /* 0x000fea0003800000 */
.L_x_2641:
[----:B------:R-:W-:Y:S01]  /*9450*/  VIADD R3, R17, 0x100 ;  /* 0x0000010011037836 */ /* 0x000fe20000000000 */
        /* <DEDUP_REMOVED lines=24> */
.L_x_2652:
[----:B------:R-:W-:Y:S05]  /*95e0*/  BSYNC B6 ;  /* 0x0000000000067941 */ /* 0x000fea0003800000 */
.L_x_2651:
        /* <DEDUP_REMOVED lines=21> */
.L_x_2654:
[----:B------:R-:W-:Y:S05]  /*9740*/  BSYNC B6 ;  /* 0x0000000000067941 */ /* 0x000fea0003800000 */
.L_x_2653:
[--C-:B------:R-:W-:Y:S01]  /*9750*/  HADD2.F32 R0, -RZ, -R25.reuse.H0_H0 ;  /* 0xa0000019ff007230 */ /* 0x100fe20000004100 */
[----:B------:R-:W-:Y:S01]  /*9760*/  BSSY B0, `(.L_x_2655) ;  /* 0x0000022000007945 */ /* 0x000fe20003800000 */
[----:B------:R-:W-:Y:S02]  /*9770*/  IMAD.MOV.U32 R7, RZ, RZ, 0x3e800000 ;  /* 0x3e800000ff077424 */ /* 0x000fe400078e00ff */
[----:B------:R-:W-:Y:S02]  /*9780*/  HADD2.F32 R25, -RZ, R25.H0_H0 ;  /* 0x20000019ff197230 */ /* 0x000fe40000004100 */
[C---:B------:R-:W-:Y:S01]  /*9790*/  FADD.FTZ.RZ R3, R0.reuse, 1 ;  /* 0x3f80000000037421 */ /* 0x040fe2000001c000 */
[----:B------:R-:W-:-:S03]  /*97a0*/  ISETP.GE.U32.AND P0, PT, R0, 0x7f800000, PT ;  /* 0x7f8000000000780c */ /* 0x000fc60003f06070 */
[----:B------:R-:W-:-:S05]  /*97b0*/  VIADD R3, R3, 0xc0c00000 ;  /* 0xc0c0000003037836 */ /* 0x000fca0000000000 */
[----:B0123--:R-:W-:-:S04]  /*97c0*/  LOP3.LUT R5, R3, 0xff800000, RZ, 0xc0, !PT ;  /* 0xff80000003057812 */ /* 0x00ffc800078ec0ff */
        /* <DEDUP_REMOVED lines=27> */
.L_x_2656:
[----:B------:R-:W-:Y:S05]  /*9980*/  BSYNC B0 ;  /* 0x0000000000007941 */ /* 0x000fea0003800000 */
.L_x_2655:
        /* <DEDUP_REMOVED lines=21> */
.L_x_2650:
[----:B------:R-:W-:Y:S05]  /*9ae0*/  BSYNC B7 ;  /* 0x0000000000077941 */ /* 0x000fea0003800000 */
.L_x_2649:
        /* <DEDUP_REMOVED lines=25> */
.L_x_2660:
[----:B------:R-:W-:Y:S05]  /*9c80*/  BSYNC B6 ;  /* 0x0000000000067941 */ /* 0x000fea0003800000 */
.L_x_2659:
        /* <DEDUP_REMOVED lines=21> */
.L_x_2662:
[----:B------:R-:W-:Y:S05]  /*9de0*/  BSYNC B6 ;  /* 0x0000000000067941 */ /* 0x000fea0003800000 */
.L_x_2661:
        /* <DEDUP_REMOVED lines=35> */
.L_x_2664:
[----:B------:R-:W-:Y:S05]  /*a020*/  BSYNC B0 ;  /* 0x0000000000007941 */ /* 0x000fea0003800000 */
.L_x_2663:
        /* <DEDUP_REMOVED lines=21> */
.L_x_2658:
[----:B------:R-:W-:Y:S05]  /*a180*/  BSYNC B7 ;  /* 0x0000000000077941 */ /* 0x000fea0003800000 */
.L_x_2657:
[----:B------:R-:W-:Y:S01]  /*a190*/  ISETP.NE.AND P0, PT, R16, RZ, PT ;  /* 0x000000ff1000720c */ /* 0x000fe20003f05270 */
[----:B------:R-:W-:Y:S01]  /*a1a0*/  BSSY B6, `(.L_x_2665) ;  /* 0x0000115000067945 */ /* 0x000fe20003800000 */
[----:B------:R-:W4:Y:S11]  /*a1b0*/  LDC.U8 R16, c[0x0][0x240] ;  /* 0x00009000ff107b82 */ /* 0x000f360000000000 */
[----:B------:R-:W-:Y:S05]  /*a1c0*/  @P0 BRA `(.L_x_2666) ;  /* 0x0000001000480947 */ /* 0x000fea0003800000 */
[----:B------:R-:W5:Y:S01]  /*a1d0*/  S2R R3, SR_TID.X ;  /* 0x0000000000037919 */ /* 0x000f620000002100 */
[----:B------:R-:W5:Y:S01]  /*a1e0*/  LDC.64 R8, c[0x0][0x218] ;  /* 0x00008600ff087b82 */ /* 0x000f620000000a00 */
[----:B01234-:R-:W-:Y:S01]  /*a1f0*/  PRMT R4, R16, 0x9910, RZ ;  /* 0x0000991010047816 */ /* 0x01ffe200000000ff */
[----:B------:R-:W-:Y:S01]  /*a200*/  ULDC UR4, c[0x0][0x244] ;  /* 0x0000910000047ab9 */ /* 0x000fe20000000800 */
[----:B-----5:R-:W-:-:S04]  /*a210*/  IMAD R0, R2, 0x200, R3 ;  /* 0x0000020002007824 */ /* 0x020fc800078e0203 */
[----:B------:R-:W-:Y:S02]  /*a220*/  IMAD R3, R0, UR4, RZ ;  /* 0x0000000400037c24 */ /* 0x000fe4000f8e02ff */
[----:B------:R-:W-:-:S03]  /*a230*/  IMAD.MOV.U32 R0, RZ, RZ, R4 ;  /* 0x000000ffff007224 */ /* 0x000fc600078e0004 */
[----:B------:R-:W-:Y:S02]  /*a240*/  IADD3 R8, P1, R3, R8, RZ ;  /* 0x0000000803087210 */ /* 0x000fe40007f3e0ff */
        /* <DEDUP_REMOVED lines=11> */
[----:B------:R-:W-:Y:S02]  /*a300*/  HADD2.F32 R22, -RZ, R22.H0_H0 ;  /* 0x20000016ff167230 */ /* 0x000fe40000004100 */
[----:B------:R-:W-:Y:S02]  /*a310*/  IMAD.MOV.U32 R17, RZ, RZ, R19 ;  /* 0x000000ffff117224 */ /* 0x000fe400078e0013 */
[----:B------:R-:W0:Y:S02]  /*a320*/  F2I.FTZ.TRUNC.NTZ R3, R22 ;  /* 0x0000001600037305 */ /* 0x000e24000021f100 */
[----:B0-----:R0:W-:Y:S01]  /*a330*/  STG.E.U8 desc[UR36][R8.64], R3 ;  /* 0x0000000308007986 */ /* 0x0011e2000c101124 */
[----:B------:R-:W-:Y:S05]  /*a340*/  BRA `(.L_x_2666) ;  /* 0x0000000c00e87947 */ /* 0x000fea0003800000 */
.L_x_2670:
[----:B------:R-:W-:Y:S02]  /*a350*/  HADD2.F32 R5, -RZ, R22.H0_H0 ;  /* 0x20000016ff057230 */ /* 0x000fe40000004100 */
[----:B------:R-:W-:-:S04]  /*a360*/  IMAD.MOV.U32 R17, RZ, RZ, R19 ;  /* 0x000000ffff117224 */ /* 0x000fc800078e0013 */
[----:B------:R-:W0:Y:S02]  /*a370*/  F2I.S64.TRUNC R4, R5 ;  /* 0x0000000500047311 */ /* 0x000e24000020d900 */
[----:B0-----:R0:W-:Y:S01]  /*a380*/  STG.E.U8 desc[UR36][R8.64], R4 ;  /* 0x0000000408007986 */ /* 0x0011e2000c101124 */
[----:B------:R-:W-:Y:S05]  /*a390*/  BRA `(.L_x_2666) ;  /* 0x0000000c00d47947 */ /* 0x000fea0003800000 */
.L_x_2669:
[----:B------:R-:W-:-:S13]  /*a3a0*/  ISETP.NE.AND P0, PT, R0, 0x2, PT ;  /* 0x000000020000780c */ /* 0x000fda0003f05270 */
[----:B------:R-:W-:Y:S05]  /*a3b0*/  @!P0 BRA `(.L_x_2672) ;  /* 0x0000000000388947 */ /* 0x000fea0003800000 */
[----:B------:R-:W-:-:S13]  /*a3c0*/  ISETP.NE.AND P0, PT, R0, 0x3, PT ;  /* 0x000000030000780c */ /* 0x000fda0003f05270 */
[----:B------:R-:W-:Y:S05]  /*a3d0*/  @!P0 BRA `(.L_x_2673) ;  /* 0x00000000001c8947 */ /* 0x000fea0003800000 */
[----:B------:R-:W-:-:S13]  /*a3e0*/  ISETP.NE.AND P0, PT, R0, 0x4, PT ;  /* 0x000000040000780c */ /* 0x000fda0003f05270 */
[----:B------:R-:W-:Y:S05]  /*a3f0*/  @P0 BRA `(.L_x_2671) ;  /* 0x0000000c00500947 */ /* 0x000fea0003800000 */
[----:B------:R-:W-:Y:S02]  /*a400*/  HADD2.F32 R4, -RZ, R22.H0_H0 ;  /* 0x20000016ff047230 */ /* 0x000fe40000004100 */
[----:B------:R-:W-:-:S04]  /*a410*/  IMAD.MOV.U32 R17, RZ, RZ, R19 ;  /* 0x000000ffff117224 */ /* 0x000fc800078e0013 */
[----:B------:R-:W0:Y:S02]  /*a420*/  F2I.S64.TRUNC R4, R4 ;  /* 0x0000000400047311 */ /* 0x000e24000020d900 */
[----:B0-----:R0:W-:Y:S01]  /*a430*/  STG.E.64 desc[UR36][R8.64], R4 ;  /* 0x0000000408007986 */ /* 0x0011e2000c101b24 */
[----:B------:R-:W-:Y:S05]  /*a440*/  BRA `(.L_x_2666) ;  /* 0x0000000c00a87947 */ /* 0x000fea0003800000 */
.L_x_2673:
[----:B------:R-:W-:Y:S02]  /*a450*/  HADD2.F32 R22, -RZ, R22.H0_H0 ;  /* 0x20000016ff167230 */ /* 0x000fe40000004100 */
[----:B------:R-:W-:Y:S02]  /*a460*/  IMAD.MOV.U32 R17, RZ, RZ, R19 ;  /* 0x000000ffff117224 */ /* 0x000fe400078e0013 */
[----:B------:R-:W0:Y:S02]  /*a470*/  F2I.FTZ.TRUNC.NTZ R3, R22 ;  /* 0x0000001600037305 */ /* 0x000e24000021f100 */
[----:B0-----:R0:W-:Y:S01]  /*a480*/  STG.E desc[UR36][R8.64], R3 ;  /* 0x0000000308007986 */ /* 0x0011e2000c101924 */
[----:B------:R-:W-:Y:S05]  /*a490*/  BRA `(.L_x_2666) ;  /* 0x0000000c00947947 */ /* 0x000fea0003800000 */
.L_x_2672:
[----:B------:R-:W-:Y:S02]  /*a4a0*/  HADD2.F32 R22, -RZ, R22.H0_H0 ;  /* 0x20000016ff167230 */ /* 0x000fe40000004100 */
[----:B------:R-:W-:Y:S02]  /*a4b0*/  IMAD.MOV.U32 R17, RZ, RZ, R19 ;  /* 0x000000ffff117224 */ /* 0x000fe400078e0013 */
[----:B------:R-:W0:Y:S02]  /*a4c0*/  F2I.FTZ.TRUNC.NTZ R3, R22 ;  /* 0x0000001600037305 */ /* 0x000e24000021f100 */
[----:B0-----:R0:W-:Y:S01]  /*a4d0*/  STG.E.U16 desc[UR36][R8.64], R3 ;  /* 0x0000000308007986 */ /* 0x0011e2000c101524 */
[----:B------:R-:W-:Y:S05]  /*a4e0*/  BRA `(.L_x_2666) ;  /* 0x0000000c00807947 */ /* 0x000fea0003800000 */
.L_x_2668:
[----:B------:R-:W-:-:S13]  /*a4f0*/  ISETP.GT.AND P0, PT, R0, 0x6, PT ;  /* 0x000000060000780c */ /* 0x000fda0003f04270 */
[----:B------:R-:W-:Y:S05]  /*a500*/  @P0 BRA `(.L_x_2674) ;  /* 0x00000000002c0947 */ /* 0x000fea0003800000 */
[----:B------:R-:W-:-:S13]  /*a510*/  ISETP.NE.AND P0, PT, R0, 0x5, PT ;  /* 0x000000050000780c */ /* 0x000fda0003f05270 */
[----:B------:R-:W-:Y:S05]  /*a520*/  @!P0 BRA `(.L_x_2675) ;  /* 0x0000000000188947 */ /* 0x000fea0003800000 */
[----:B------:R-:W-:-:S13]  /*a530*/  ISETP.NE.AND P0, PT, R0, 0x6, PT ;  /* 0x000000060000780c */ /* 0x000fda0003f05270 */
[----:B------:R-:W-:Y:S05]  /*a540*/  @P0 BRA `(.L_x_2671) ;  /* 0x0000000800fc0947 */ /* 0x000fea0003800000 */
[----:B------:R-:W-:Y:S02]  /*a550*/  HADD2.F32 R3, -RZ, R22.H0_H0 ;  /* 0x20000016ff037230 */ /* 0x000fe40000004100 */
[----:B------:R-:W-:-:S03]  /*a560*/  IMAD.MOV.U32 R17, RZ, RZ, R19 ;  /* 0x000000ffff117224 */ /* 0x000fc600078e0013 */
[----:B------:R0:W-:Y:S01]  /*a570*/  STG.E desc[UR36][R8.64], R3 ;  /* 0x0000000308007986 */ /* 0x0001e2000c101924 */
[----:B------:R-:W-:Y:S05]  /*a580*/  BRA `(.L_x_2666) ;  /* 0x0000000c00587947 */ /* 0x000fea0003800000 */
.L_x_2675:
[----:B------:R0:W-:Y:S01]  /*a590*/  STG.E.U16 desc[UR36][R8.64], R22 ;  /* 0x0000001608007986 */ /* 0x0001e2000c101524 */
[----:B------:R-:W-:Y:S01]  /*a5a0*/  IMAD.MOV.U32 R17, RZ, RZ, R19 ;  /* 0x000000ffff117224 */ /* 0x000fe200078e0013 */
[----:B------:R-:W-:Y:S06]  /*a5b0*/  BRA `(.L_x_2666) ;  /* 0x0000000c004c7947 */ /* 0x000fec0003800000 */
.L_x_2674:
[----:B------:R-:W-:-:S13]  /*a5c0*/  ISETP.NE.AND P0, PT, R0, 0x7, PT ;  /* 0x000000070000780c */ /* 0x000fda0003f05270 */
[----:B------:R-:W-:Y:S05]  /*a5d0*/  @!P0 BRA `(.L_x_2676) ;  /* 0x00000000003c8947 */ /* 0x000fea0003800000 */
[----:B------:R-:W-:-:S13]  /*a5e0*/  ISETP.NE.AND P0, PT, R0, 0x8, PT ;  /* 0x000000080000780c */ /* 0x000fda0003f05270 */
[----:B------:R-:W-:Y:S05]  /*a5f0*/  @!P0 BRA `(.L_x_2677) ;  /* 0x00000000001c8947 */ /* 0x000fea0003800000 */
[----:B------:R-:W-:-:S13]  /*a600*/  ISETP.NE.AND P0, PT, R0, 0x9, PT ;  /* 0x000000090000780c */ /* 0x000fda0003f05270 */
[----:B------:R-:W-:Y:S05]  /*a610*/  @P0 BRA `(.L_x_2671) ;  /* 0x0000000800c80947 */ /* 0x000fea0003800000 */
[----:B------:R-:W-:Y:S02]  /*a620*/  HADD2.F32 R4, -RZ, R22.H0_H0 ;  /* 0x20000016ff047230 */ /* 0x000fe40000004100 */
[----:B------:R-:W-:Y:S02]  /*a630*/  IMAD.MOV.U32 R5, RZ, RZ, RZ ;  /* 0x000000ffff057224 */ /* 0x000fe400078e00ff */
[----:B------:R-:W-:-:S03]  /*a640*/  IMAD.MOV.U32 R17, RZ, RZ, R19 ;  /* 0x000000ffff117224 */ /* 0x000fc600078e0013 */
[----:B------:R0:W-:Y:S01]  /*a650*/  STG.E.64 desc[UR36][R8.64], R4 ;  /* 0x0000000408007986 */ /* 0x0001e2000c101b24 */
[----:B------:R-:W-:Y:S05]  /*a660*/  BRA `(.L_x_2666) ;  /* 0x0000000c00207947 */ /* 0x000fea0003800000 */
.L_x_2677:
[----:B------:R-:W-:Y:S02]  /*a670*/  HADD2.F32 R0, -RZ, R22.H0_H0 ;  /* 0x20000016ff007230 */ /* 0x000fe40000004100 */
[----:B------:R-:W-:-:S03]  /*a680*/  IMAD.MOV.U32 R17, RZ, RZ, R19 ;  /* 0x000000ffff117224 */ /* 0x000fc600078e0013 */
[----:B------:R-:W-:-:S04]  /*a690*/  F2FP.F16.F32.PACK_AB R0, RZ, R0 ;  /* 0x00000000ff00723e */ /* 0x000fc800000000ff */
[----:B------:R-:W-:-:S05]  /*a6a0*/  PRMT R0, R0, 0x5410, RZ ;  /* 0x0000541000007816 */ /* 0x000fca00000000ff */
[----:B------:R0:W-:Y:S01]  /*a6b0*/  STG.E desc[UR36][R8.64], R0 ;  /* 0x0000000008007986 */ /* 0x0001e2000c101924 */
[----:B------:R-:W-:Y:S05]  /*a6c0*/  BRA `(.L_x_2666) ;  /* 0x0000000c00087947 */ /* 0x000fea0003800000 */
.L_x_2676:
[----:B------:R-:W-:Y:S02]  /*a6d0*/  HADD2.F32 R4, -RZ, R22.H0_H0 ;  /* 0x20000016ff047230 */ /* 0x000fe40000004100 */
[----:B------:R-:W-:-:S03]  /*a6e0*/  IMAD.MOV.U32 R17, RZ, RZ, R19 ;  /* 0x000000ffff117224 */ /* 0x000fc600078e0013 */
[----:B------:R-:W-:-:S06]  /*a6f0*/  FMUL.FTZ R4, R4, 1 ;  /* 0x3f80000004047820 */ /* 0x000fcc0000410000 */
[----:B------:R-:W0:Y:S02]  /*a700*/  F2F.F64.F32 R4, R4 ;  /* 0x0000000400047310 */ /* 0x000e240000201800 */
[----:B0-----:R0:W-:Y:S01]  /*a710*/  STG.E.64 desc[UR36][R8.64], R4 ;  /* 0x0000000408007986 */ /* 0x0011e2000c101b24 */
[----:B------:R-:W-:Y:S05]  /*a720*/  BRA `(.L_x_2666) ;  /* 0x0000000800f07947 */ /* 0x000fea0003800000 */
.L_x_2667:
        /* <DEDUP_REMOVED lines=10> */
[----:B------:R-:W-:-:S04]  /*a7d0*/  FSETP.NEU.FTZ.AND P0, PT, R22, RZ, PT ;  /* 0x000000ff1600720b */ /* 0x000fc80003f1d000 */
[----:B------:R-:W-:-:S05]  /*a7e0*/  SEL R3, RZ, 0x1, !P0 ;  /* 0x00000001ff037807 */ /* 0x000fca0004000000 */
[----:B------:R0:W-:Y:S01]  /*a7f0*/  STG.E.U8 desc[UR36][R8.64], R3 ;  /* 0x0000000308007986 */ /* 0x0001e2000c101124 */
[----:B------:R-:W-:Y:S05]  /*a800*/  BRA `(.L_x_2666) ;  /* 0x0000000800b87947 */ /* 0x000fea0003800000 */
.L_x_2680:
[----:B------:R-:W-:Y:S01]  /*a810*/  HADD2.F32 R22, -RZ, R22.H0_H0 ;  /* 0x20000016ff167230 */ /* 0x000fe20000004100 */
[----:B------:R-:W-:Y:S01]  /*a820*/  CS2R R6, SRZ ;  /* 0x0000000000067805 */ /* 0x000fe2000001ff00 */
[----:B------:R-:W-:-:S03]  /*a830*/  IMAD.MOV.U32 R17, RZ, RZ, R19 ;  /* 0x000000ffff117224 */ /* 0x000fc600078e0013 */
[----:B------:R-:W-:-:S06]  /*a840*/  FMUL.FTZ R4, R22, 1 ;  /* 0x3f80000016047820 */ /* 0x000fcc0000410000 */
[----:B------:R-:W0:Y:S02]  /*a850*/  F2F.F64.F32 R4, R4 ;  /* 0x0000000400047310 */ /* 0x000e240000201800 */
[----:B0-----:R0:W-:Y:S01]  /*a860*/  STG.E.128 desc[UR36][R8.64], R4 ;  /* 0x0000000408007986 */ /* 0x0011e2000c101d24 */
[----:B------:R-:W-:Y:S05]  /*a870*/  BRA `(.L_x_2666) ;  /* 0x00000008009c7947 */ /* 0x000fea0003800000 */
.L_x_2679:
        /* <DEDUP_REMOVED lines=21> */
.L_x_2684:
[----:B------:R-:W-:Y:S05]  /*a9d0*/  BSYNC B0 ;  /* 0x0000000000007941 */ /* 0x000fea0003800000 */
.L_x_2683:
[----:B------:R-:W-:Y:S01]  /*a9e0*/  LOP3.LUT R5, R0, R5, RZ, 0xfc, !PT ;  /* 0x0000000500057212 */ /* 0x000fe200078efcff */
[----:B------:R-:W-:-:S04]  /*a9f0*/  IMAD.MOV.U32 R17, RZ, RZ, R19 ;  /* 0x000000ffff117224 */ /* 0x000fc800078e0013 */
[----:B------:R0:W-:Y:S01]  /*aa00*/  STG.E.U8 desc[UR36][R8.64], R5 ;  /* 0x0000000508007986 */ /* 0x0001e2000c101124 */
[----:B------:R-:W-:Y:S05]  /*aa10*/  BRA `(.L_x_2666) ;  /* 0x0000000800347947 */ /* 0x000fea0003800000 */
.L_x_2682:
        /* <DEDUP_REMOVED lines=13> */
.L_x_2686:
[----:B------:R-:W-:Y:S01]  /*aaf0*/  IMAD.MOV.U32 R0, RZ, RZ, 0x7f ;  /* 0x0000007fff007424 */ /* 0x000fe200078e00ff */
[----:B------:R-:W-:-:S04]  /*ab00*/  ISETP.GT.U32.AND P0, PT, R3, 0x7f800000, PT ;  /* 0x7f8000000300780c */ /* 0x000fc80003f04070 */
[----:B------:R-:W-:-:S09]  /*ab10*/  SEL R0, R0, 0x7c, P0 ;  /* 0x0000007c00007807 */ /* 0x000fd20000000000 */
.L_x_2687:
[----:B------:R-:W-:Y:S05]  /*ab20*/  BSYNC B0 ;  /* 0x0000000000007941 */ /* 0x000fea0003800000 */
.L_x_2685:
[----:B------:R-:W-:Y:S01]  /*ab30*/  LOP3.LUT R3, R5, 0x80000000, RZ, 0xc0, !PT ;  /* 0x8000000005037812 */ /* 0x000fe200078ec0ff */
[----:B------:R-:W-:-:S03]  /*ab40*/  IMAD.MOV.U32 R17, RZ, RZ, R19 ;  /* 0x000000ffff117224 */ /* 0x000fc600078e0013 */
[----:B------:R-:W-:-:S04]  /*ab50*/  SHF.R.U32.HI R3, RZ, 0x18, R3 ;  /* 0x00000018ff037819 */ /* 0x000fc80000011603 */
[----:B------:R-:W-:-:S05]  /*ab60*/  LOP3.LUT R3, R0, R3, RZ, 0xfc, !PT ;  /* 0x0000000300037212 */ /* 0x000fca00078efcff */
[----:B------:R0:W-:Y:S01]  /*ab70*/  STG.E.U8 desc[UR36][R8.64], R3 ;  /* 0x0000000308007986 */ /* 0x0001e2000c101124 */
[----:B------:R-:W-:Y:S05]  /*ab80*/  BRA `(.L_x_2666) ;  /* 0x0000000400d87947 */ /* 0x000fea0003800000 */
.L_x_2681:
[----:B------:R-:W-:Y:S02]  /*ab90*/  HADD2.F32 R0, -RZ, R22.H0_H0 ;  /* 0x20000016ff007230 */ /* 0x000fe40000004100 */
[----:B------:R-:W-:-:S03]  /*aba0*/  IMAD.MOV.U32 R17, RZ, RZ, R19 ;  /* 0x000000ffff117224 */ /* 0x000fc600078e0013 */
[----:B------:R-:W-:-:S05]  /*abb0*/  F2FP.BF16.F32.PACK_AB R0, RZ, R0 ;  /* 0x00000000ff00723e */ /* 0x000fca00000010ff */
[----:B------:R0:W-:Y:S01]  /*abc0*/  STG.E.U16 desc[UR36][R8.64], R0 ;  /* 0x0000000008007986 */ /* 0x0001e2000c101524 */
[----:B------:R-:W-:Y:S05]  /*abd0*/  BRA `(.L_x_2666) ;  /* 0x0000000400c47947 */ /* 0x000fea0003800000 */
.L_x_2678:
        /* <DEDUP_REMOVED lines=10> */
[----:B------:R-:W0:Y:S02]  /*ac80*/  F2I.FTZ.U32.TRUNC.NTZ R3, R3 ;  /* 0x0000000300037305 */ /* 0x000e24000021f000 */
[----:B0-----:R0:W-:Y:S01]  /*ac90*/  STG.E.U16 desc[UR36][R8.64], R3 ;  /* 0x0000000308007986 */ /* 0x0011e2000c101524 */
[----:B------:R-:W-:Y:S05]  /*aca0*/  BRA `(.L_x_2666) ;  /* 0x0000000400907947 */ /* 0x000fea0003800000 */
.L_x_2690:
        /* <DEDUP_REMOVED lines=17> */
.L_x_2693:
[----:B------:R-:W-:-:S04]  /*adc0*/  LOP3.LUT R3, R5, 0x80000000, RZ, 0xc0, !PT ;  /* 0x8000000005037812 */ /* 0x000fc800078ec0ff */
[----:B------:R-:W-:-:S04]  /*add0*/  SHF.R.U32.HI R3, RZ, 0x18, R3 ;  /* 0x00000018ff037819 */ /* 0x000fc80000011603 */
[----:B------:R-:W-:-:S04]  /*ade0*/  LOP3.LUT R0, R0, R3, RZ, 0xfc, !PT ;  /* 0x0000000300007212 */ /* 0x000fc800078efcff */
[----:B------:R-:W-:-:S07]  /*adf0*/  PRMT R4, R0, 0x7610, R4 ;  /* 0x0000761000047816 */ /* 0x000fce0000000004 */
.L_x_2692:
[----:B------:R-:W-:Y:S05]  /*ae00*/  BSYNC B0 ;  /* 0x0000000000007941 */ /* 0x000fea0003800000 */
.L_x_2691:
[----:B------:R0:W-:Y:S01]  /*ae10*/  STG.E.U8 desc[UR36][R8.64], R4 ;  /* 0x0000000408007986 */ /* 0x0001e2000c101124 */
[----:B------:R-:W-:Y:S01]  /*ae20*/  IMAD.MOV.U32 R17, RZ, RZ, R19 ;  /* 0x000000ffff117224 */ /* 0x000fe200078e0013 */
[----:B------:R-:W-:Y:S06]  /*ae30*/  BRA `(.L_x_2666) ;  /* 0x00000004002c7947 */ /* 0x000fec0003800000 */
.L_x_2689:
        /* <DEDUP_REMOVED lines=17> */
.L_x_2696:
[----:B------:R-:W-:-:S04]  /*af50*/  LOP3.LUT R3, R5, 0x80000000, RZ, 0xc0, !PT ;  /* 0x8000000005037812 */ /* 0x000fc800078ec0ff */
[----:B------:R-:W-:-:S04]  /*af60*/  SHF.R.U32.HI R3, RZ, 0x18, R3 ;  /* 0x00000018ff037819 */ /* 0x000fc80000011603 */
[----:B------:R-:W-:-:S04]  /*af70*/  LOP3.LUT R0, R0, R3, RZ, 0xfc, !PT ;  /* 0x0000000300007212 */ /* 0x000fc800078efcff */
[----:B------:R-:W-:-:S07]  /*af80*/  PRMT R4, R0, 0x7610, R4 ;  /* 0x0000761000047816 */ /* 0x000fce0000000004 */
.L_x_2695:
[----:B------:R-:W-:Y:S05]  /*af90*/  BSYNC B0 ;  /* 0x0000000000007941 */ /* 0x000fea0003800000 */
.L_x_2694:
[----:B------:R0:W-:Y:S01]  /*afa0*/  STG.E.U8 desc[UR36][R8.64], R4 ;  /* 0x0000000408007986 */ /* 0x0001e2000c101124 */
[----:B------:R-:W-:Y:S01]  /*afb0*/  IMAD.MOV.U32 R17, RZ, RZ, R19 ;  /* 0x000000ffff117224 */ /* 0x000fe200078e0013 */
[----:B------:R-:W-:Y:S06]  /*afc0*/  BRA `(.L_x_2666) ;  /* 0x0000000000c87947 */ /* 0x000fec0003800000 */
.L_x_2688:
[----:B------:R-:W-:-:S13]  /*afd0*/  ISETP.NE.AND P0, PT, R0, 0x1c, PT ;  /* 0x0000001c0000780c */ /* 0x000fda0003f05270 */
[----:B------:R-:W-:Y:S05]  /*afe0*/  @!P0 BRA `(.L_x_2697) ;  /* 0x0000000000b08947 */ /* 0x000fea0003800000 */
[----:B------:R-:W-:-:S13]  /*aff0*/  ISETP.NE.AND P0, PT, R0, 0x1d, PT ;  /* 0x0000001d0000780c */ /* 0x000fda0003f05270 */
[----:B------:R-:W-:Y:S05]  /*b000*/  @!P0 BRA `(.L_x_2698) ;  /* 0x0000000000948947 */ /* 0x000fea0003800000 */
[----:B------:R-:W-:-:S13]  /*b010*/  ISETP.NE.AND P0, PT, R0, 0x2c, PT ;  /* 0x0000002c0000780c */ /* 0x000fda0003f05270 */
[----:B------:R-:W-:Y:S05]  /*b020*/  @P0 BRA `(.L_x_2671) ;  /* 0x0000000000440947 */ /* 0x000fea0003800000 */
[----:B------:R-:W-:Y:S02]  /*b030*/  HADD2.F32 R22, -RZ, R22.H0_H0 ;  /* 0x20000016ff167230 */ /* 0x000fe40000004100 */
        /* <DEDUP_REMOVED lines=16> */
.L_x_2671:
        /* <DEDUP_REMOVED lines=16> */
.L_x_2699:
[----:B------:R-:W-:Y:S01]  /*b240*/  IMAD.MOV.U32 R17, RZ, RZ, R19 ;  /* 0x000000ffff117224 */ /* 0x000fe200078e0013 */
[----:B------:R-:W-:Y:S06]  /*b250*/  BRA `(.L_x_2666) ;  /* 0x0000000000247947 */ /* 0x000fec0003800000 */
.L_x_2698:
[----:B------:R-:W-:Y:S02]  /*b260*/  HADD2.F32 R4, -RZ, R22.H0_H0 ;  /* 0x20000016ff047230 */ /* 0x000fe40000004100 */
[----:B------:R-:W-:-:S04]  /*b270*/  IMAD.MOV.U32 R17, RZ, RZ, R19 ;  /* 0x000000ffff117224 */ /* 0x000fc800078e0013 */
[----:B------:R-:W0:Y:S02]  /*b280*/  F2I.U64.TRUNC R4, R4 ;  /* 0x0000000400047311 */ /* 0x000e24000020d800 */
[----:B0-----:R0:W-:Y:S01]  /*b290*/  STG.E.64 desc[UR36][R8.64], R4 ;  /* 0x0000000408007986 */ /* 0x0011e2000c101b24 */
[----:B------:R-:W-:Y:S05]  /*b2a0*/  BRA `(.L_x_2666) ;  /* 0x0000000000107947 */ /* 0x000fea0003800000 */
.L_x_2697:
[----:B------:R-:W-:Y:S02]  /*b2b0*/  HADD2.F32 R22, -RZ, R22.H0_H0 ;  /* 0x20000016ff167230 */ /* 0x000fe40000004100 */
[----:B------:R-:W-:Y:S02]  /*b2c0*/  IMAD.MOV.U32 R17, RZ, RZ, R19 ;  /* 0x000000ffff117224 */ /* 0x000fe400078e0013 */
[----:B------:R-:W0:Y:S02]  /*b2d0*/  F2I.FTZ.U32.TRUNC.NTZ R3, R22 ;  /* 0x0000001600037305 */ /* 0x000e24000021f000 */
[----:B0-----:R0:W-:Y:S03]  /*b2e0*/  STG.E desc[UR36][R8.64], R3 ;  /* 0x0000000308007986 */ /* 0x0011e6000c101924 */
.L_x_2666:
[----:B------:R-:W-:Y:S05]  /*b2f0*/  BSYNC B6 ;  /* 0x0000000000067941 */ /* 0x000fea0003800000 */
.L_x_2665:
[----:B------:R-:W-:Y:S01]  /*b300*/  ISETP.GE.AND P0, PT, R17, R28, PT ;  /* 0x0000001c1100720c */ /* 0x000fe20003f06270 */
[----:B------:R-:W-:-:S12]  /*b310*/  BSSY B6, `(.L_x_2700) ;  /* 0x00001fc000067945 */ /* 0x000fd80003800000 */
[----:B------:R-:W-:Y:S05]  /*b320*/  @P0 BRA `(.L_x_2701) ;  /* 0x0000001c00e80947 */ /* 0x000fea0003800000 */
[----:B0-----:R-:W0:Y:S01]  /*b330*/  LDC.64 R8, c[0x0][0x218] ;  /* 0x00008600ff087b82 */ /* 0x001e220000000a00 */
[----:B------:R-:W-:Y:S01]  /*b340*/  IMAD R0, R2, 0x200, R17 ;  /* 0x0000020002007824 */ /* 0x000fe200078e0211 */
[----:B-1234-:R-:W-:Y:S01]  /*b350*/  PRMT R4, R16, 0x9910, RZ ;  /* 0x0000991010047816 */ /* 0x01efe200000000ff */
        /* <DEDUP_REMOVED lines=19> */
.L_x_2705:
[----:B------:R-:W-:-:S06]  /*b490*/  HADD2.F32 R5, -RZ, R18.H0_H0 ;  /* 0x20000012ff057230 */ /* 0x000fcc0000004100 */
[----:B------:R-:W0:Y:S02]  /*b4a0*/  F2I.S64.TRUNC R4, R5 ;  /* 0x0000000500047311 */ /* 0x000e24000020d900 */
[----:B0-----:R0:W-:Y:S01]  /*b4b0*/  STG.E.U8 desc[UR36][R8.64], R4 ;  /* 0x0000000408007986 */ /* 0x0011e2000c101124 */
[----:B------:R-:W-:Y:S05]  /*b4c0*/  BRA `(.L_x_2707) ;  /* 0x0000000c00847947 */ /* 0x000fea0003800000 */
.L_x_2704:
        /* <DEDUP_REMOVED lines=10> */
.L_x_2709:
[----:B------:R-:W-:-:S04]  /*b570*/  HADD2.F32 R18, -RZ, R18.H0_H0 ;  /* 0x20000012ff127230 */ /* 0x000fc80000004100 */
[----:B------:R-:W0:Y:S02]  /*b580*/  F2I.FTZ.TRUNC.NTZ R3, R18 ;  /* 0x0000001200037305 */ /* 0x000e24000021f100 */
[----:B0-----:R0:W-:Y:S01]  /*b590*/  STG.E desc[UR36][R8.64], R3 ;  /* 0x0000000308007986 */ /* 0x0011e2000c101924 */
[----:B------:R-:W-:Y:S05]  /*b5a0*/  BRA `(.L_x_2707) ;  /* 0x0000000c004c7947 */ /* 0x000fea0003800000 */
.L_x_2708:
[----:B------:R-:W-:-:S04]  /*b5b0*/  HADD2.F32 R18, -RZ, R18.H0_H0 ;  /* 0x20000012ff127230 */ /* 0x000fc80000004100 */
[----:B------:R-:W0:Y:S02]  /*b5c0*/  F2I.FTZ.TRUNC.NTZ R3, R18 ;  /* 0x0000001200037305 */ /* 0x000e24000021f100 */
[----:B0-----:R0:W-:Y:S01]  /*b5d0*/  STG.E.U16 desc[UR36][R8.64], R3 ;  /* 0x0000000308007986 */ /* 0x0011e2000c101524 */
[----:B------:R-:W-:Y:S05]  /*b5e0*/  BRA `(.L_x_2707) ;  /* 0x0000000c003c7947 */ /* 0x000fea0003800000 */
.L_x_2703:
        /* <DEDUP_REMOVED lines=9> */
.L_x_2711:
[----:B------:R0:W-:Y:S01]  /*b680*/  STG.E.U16 desc[UR36][R8.64], R18 ;  /* 0x0000001208007986 */ /* 0x0001e2000c101524 */
[----:B------:R-:W-:Y:S05]  /*b690*/  BRA `(.L_x_2707) ;  /* 0x0000000c00107947 */ /* 0x000fea0003800000 */
.L_x_2710:
        /* <DEDUP_REMOVED lines=10> */
.L_x_2713:
[----:B------:R-:W-:-:S05]  /*b740*/  HADD2.F32 R0, -RZ, R18.H0_H0 ;  /* 0x20000012ff007230 */ /* 0x000fca0000004100 */
[----:B------:R-:W-:-:S04]  /*b750*/  F2FP.F16.F32.PACK_AB R0, RZ, R0 ;  /* 0x00000000ff00723e */ /* 0x000fc800000000ff */
[----:B------:R-:W-:-:S05]  /*b760*/  PRMT R0, R0, 0x5410, RZ ;  /* 0x0000541000007816 */ /* 0x000fca00000000ff */
[----:B------:R3:W-:Y:S01]  /*b770*/  STG.E desc[UR36][R8.64], R0 ;  /* 0x0000000008007986 */ /* 0x0007e2000c101924 */
[----:B------:R-:W-:Y:S05]  /*b780*/  BRA `(.L_x_2707) ;  /* 0x0000000800d47947 */ /* 0x000fea0003800000 */
.L_x_2712:
[----:B------:R-:W-:-:S05]  /*b790*/  HADD2.F32 R4, -RZ, R18.H0_H0 ;  /* 0x20000012ff047230 */ /* 0x000fca0000004100 */
[----:B------:R-:W-:-:S06]  /*b7a0*/  FMUL.FTZ R4, R4, 1 ;  /* 0x3f80000004047820 */ /* 0x000fcc0000410000 */
[----:B------:R-:W0:Y:S02]  /*b7b0*/  F2F.F64.F32 R4, R4 ;  /* 0x0000000400047310 */ /* 0x000e240000201800 */
[----:B0-----:R4:W-:Y:S01]  /*b7c0*/  STG.E.64 desc[UR36][R8.64], R4 ;  /* 0x0000000408007986 */ /* 0x0019e2000c101b24 */
[----:B------:R-:W-:Y:S05]  /*b7d0*/  BRA `(.L_x_2707) ;  /* 0x0000000800c07947 */ /* 0x000fea0003800000 */
.L_x_2702:
        /* <DEDUP_REMOVED lines=13> */
.L_x_2716:
[----:B------:R-:W-:Y:S01]  /*b8b0*/  HADD2.F32 R18, -RZ, R18.H0_H0 ;  /* 0x20000012ff127230 */ /* 0x000fe20000004100 */
[----:B------:R-:W-:-:S04]  /*b8c0*/  CS2R R6, SRZ ;  /* 0x0000000000067805 */ /* 0x000fc8000001ff00 */
[----:B------:R-:W-:-:S06]  /*b8d0*/  FMUL.FTZ R4, R18, 1 ;  /* 0x3f80000012047820 */ /* 0x000fcc0000410000 */
[----:B------:R-:W0:Y:S02]  /*b8e0*/  F2F.F64.F32 R4, R4 ;  /* 0x0000000400047310 */ /* 0x000e240000201800 */
[----:B0-----:R0:W-:Y:S01]  /*b8f0*/  STG.E.128 desc[UR36][R8.64], R4 ;  /* 0x0000000408007986 */ /* 0x0011e2000c101d24 */
[----:B------:R-:W-:Y:S05]  /*b900*/  BRA `(.L_x_2707) ;  /* 0x0000000800747947 */ /* 0x000fea0003800000 */
.L_x_2715:
        /* <DEDUP_REMOVED lines=21> */
.L_x_2720:
[----:B------:R-:W-:Y:S05]  /*ba60*/  BSYNC B0 ;  /* 0x0000000000007941 */ /* 0x000fea0003800000 */
.L_x_2719:
[----:B------:R-:W-:-:S05]  /*ba70*/  LOP3.LUT R5, R0, R5, RZ, 0xfc, !PT ;  /* 0x0000000500057212 */ /* 0x000fca00078efcff */
[----:B------:R0:W-:Y:S01]  /*ba80*/  STG.E.U8 desc[UR36][R8.64], R5 ;  /* 0x0000000508007986 */ /* 0x0001e2000c101124 */
[----:B------:R-:W-:Y:S05]  /*ba90*/  BRA `(.L_x_2707) ;  /* 0x0000000800107947 */ /* 0x000fea0003800000 */
.L_x_2718:
        /* <DEDUP_REMOVED lines=13> */
.L_x_2722:
[----:B------:R-:W-:Y:S01]  /*bb70*/  IMAD.MOV.U32 R0, RZ, RZ, 0x7f ;  /* 0x0000007fff007424 */ /* 0x000fe200078e00ff */
[----:B------:R-:W-:-:S04]  /*bb80*/  ISETP.GT.U32.AND P0, PT, R3, 0x7f800000, PT ;  /* 0x7f8000000300780c */ /* 0x000fc80003f04070 */
[----:B------:R-:W-:-:S09]  /*bb90*/  SEL R0, R0, 0x7c, P0 ;  /* 0x0000007c00007807 */ /* 0x000fd20000000000 */
.L_x_2723:
[----:B------:R-:W-:Y:S05]  /*bba0*/  BSYNC B0 ;  /* 0x0000000000007941 */ /* 0x000fea0003800000 */
.L_x_2721:
[----:B------:R-:W-:-:S04]  /*bbb0*/  LOP3.LUT R3, R5, 0x80000000, RZ, 0xc0, !PT ;  /* 0x8000000005037812 */ /* 0x000fc800078ec0ff */
[----:B------:R-:W-:-:S04]  /*bbc0*/  SHF.R.U32.HI R3, RZ, 0x18, R3 ;  /* 0x00000018ff037819 */ /* 0x000fc80000011603 */
[----:B------:R-:W-:-:S05]  /*bbd0*/  LOP3.LUT R3, R0, R3, RZ, 0xfc, !PT ;  /* 0x0000000300037212 */ /* 0x000fca00078efcff */
[----:B------:R0:W-:Y:S01]  /*bbe0*/  STG.E.U8 desc[UR36][R8.64], R3 ;  /* 0x0000000308007986 */ /* 0x0001e2000c101124 */
[----:B------:R-:W-:Y:S05]  /*bbf0*/  BRA `(.L_x_2707) ;  /* 0x0000000400b87947 */ /* 0x000fea0003800000 */
.L_x_2717:
[----:B------:R-:W-:-:S05]  /*bc00*/  HADD2.F32 R0, -RZ, R18.H0_H0 ;  /* 0x20000012ff007230 */ /* 0x000fca0000004100 */
[----:B------:R-:W-:-:S05]  /*bc10*/  F2FP.BF16.F32.PACK_AB R0, RZ, R0 ;  /* 0x00000000ff00723e */ /* 0x000fca00000010ff */
[----:B------:R0:W-:Y:S01]  /*bc20*/  STG.E.U16 desc[UR36][R8.64], R0 ;  /* 0x0000000008007986 */ /* 0x0001e2000c101524 */
[----:B------:R-:W-:Y:S05]  /*bc30*/  BRA `(.L_x_2707) ;  /* 0x0000000400a87947 */ /* 0x000fea0003800000 */
.L_x_2714:
        /* <DEDUP_REMOVED lines=12> */
.L_x_2726:
        /* <DEDUP_REMOVED lines=17> */
.L_x_2729:
[----:B------:R-:W-:-:S04]  /*be10*/  LOP3.LUT R3, R5, 0x80000000, RZ, 0xc0, !PT ;  /* 0x8000000005037812 */ /* 0x000fc800078ec0ff */
[----:B------:R-:W-:-:S04]  /*be20*/  SHF.R.U32.HI R3, RZ, 0x18, R3 ;  /* 0x00000018ff037819 */ /* 0x000fc80000011603 */
[----:B------:R-:W-:-:S04]  /*be30*/  LOP3.LUT R0, R0, R3, RZ, 0xfc, !PT ;  /* 0x0000000300007212 */ /* 0x000fc800078efcff */
[----:B------:R-:W-:-:S07]  /*be40*/  PRMT R4, R0, 0x7610, R4 ;  /* 0x0000761000047816 */ /* 0x000fce0000000004 */
.L_x_2728:
[----:B------:R-:W-:Y:S05]  /*be50*/  BSYNC B0 ;  /* 0x0000000000007941 */ /* 0x000fea0003800000 */
.L_x_2727:
[----:B------:R0:W-:Y:S01]  /*be60*/  STG.E.U8 desc[UR36][R8.64], R4 ;  /* 0x0000000408007986 */ /* 0x0001e2000c101124 */
[----:B------:R-:W-:Y:S05]  /*be70*/  BRA `(.L_x_2707) ;  /* 0x0000000400187947 */ /* 0x000fea0003800000 */
.L_x_2725:
        /* <DEDUP_REMOVED lines=17> */
.L_x_2732:
[----:B------:R-:W-:-:S04]  /*bf90*/  LOP3.LUT R3, R5, 0x80000000, RZ, 0xc0, !PT ;  /* 0x8000000005037812 */ /* 0x000fc800078ec0ff */
[----:B------:R-:W-:-:S04]  /*bfa0*/  SHF.R.U32.HI R3, RZ, 0x18, R3 ;  /* 0x00000018ff037819 */ /* 0x000fc80000011603 */
[----:B------:R-:W-:-:S04]  /*bfb0*/  LOP3.LUT R0, R0, R3, RZ, 0xfc, !PT ;  /* 0x0000000300007212 */ /* 0x000fc800078efcff */
[----:B------:R-:W-:-:S07]  /*bfc0*/  PRMT R4, R0, 0x7610, R4 ;  /* 0x0000761000047816 */ /* 0x000fce0000000004 */
.L_x_2731:
[----:B------:R-:W-:Y:S05]  /*bfd0*/  BSYNC B0 ;  /* 0x0000000000007941 */ /* 0x000fea0003800000 */
.L_x_2730:
[----:B------:R0:W-:Y:S01]  /*bfe0*/  STG.E.U8 desc[UR36][R8.64], R4 ;  /* 0x0000000408007986 */ /* 0x0001e2000c101124 */
[----:B------:R-:W-:Y:S05]  /*bff0*/  BRA `(.L_x_2707) ;  /* 0x0000000000b87947 */ /* 0x000fea0003800000 */
.L_x_2724:
        /* <DEDUP_REMOVED lines=22> */
.L_x_2706:
        /* <DEDUP_REMOVED lines=16> */
.L_x_2735:
[----:B------:R-:W-:Y:S05]  /*c260*/  BRA `(.L_x_2707) ;  /* 0x00000000001c7947 */ /* 0x000fea0003800000 */
.L_x_2734:
[----:B------:R-:W-:-:S06]  /*c270*/  HADD2.F32 R4, -RZ, R18.H0_H0 ;  /* 0x20000012ff047230 */ /* 0x000fcc0000004100 */
[----:B------:R-:W0:Y:S02]  /*c280*/  F2I.U64.TRUNC R4, R4 ;  /* 0x0000000400047311 */ /* 0x000e24000020d800 */
[----:B0-----:R0:W-:Y:S01]  /*c290*/  STG.E.64 desc[UR36][R8.64], R4 ;  /* 0x0000000408007986 */ /* 0x0011e2000c101b24 */
[----:B------:R-:W-:Y:S05]  /*c2a0*/  BRA `(.L_x_2707) ;  /* 0x00000000000c7947 */ /* 0x000fea0003800000 */
.L_x_2733:
[----:B------:R-:W-:-:S04]  /*c2b0*/  HADD2.F32 R18, -RZ, R18.H0_H0 ;  /* 0x20000012ff127230 */ /* 0x000fc80000004100 */
[----:B------:R-:W0:Y:S02]  /*c2c0*/  F2I.FTZ.U32.TRUNC.NTZ R3, R18 ;  /* 0x0000001200037305 */ /* 0x000e24000021f000 */
[----:B0-----:R0:W-:Y:S02]  /*c2d0*/  STG.E desc[UR36][R8.64], R3 ;  /* 0x0000000308007986 */ /* 0x0011e4000c101924 */
.L_x_2707:
[----:B------:R-:W-:-:S05]  /*c2e0*/  VIADD R17, R17, 0x80 ;  /* 0x0000008011117836 */ /* 0x000fca0000000000 */
[----:B------:R-:W-:-:S13]  /*c2f0*/  ISETP.GE.AND P0, PT, R17, R28, PT ;  /* 0x0000001c1100720c */ /* 0x000fda0003f06270 */
[----:B------:R-:W-:Y:S05]  /*c300*/  @P0 BRA `(.L_x_2701) ;  /* 0x0000000c00f00947 */ /* 0x000fea0003800000 */
[----:B01234-:R-:W0:Y:S01]  /*c310*/  LDC.64 R8, c[0x0][0x218] ;  /* 0x00008600ff087b82 */ /* 0x01fe220000000a00 */
        /* <DEDUP_REMOVED lines=17> */
[----:B------:R-:W-:-:S06]  /*c430*/  HADD2.F32 R23, -RZ, R23.H0_H0 ;  /* 0x20000017ff177230 */ /* 0x000fcc0000004100 */
[----:B------:R-:W0:Y:S02]  /*c440*/  F2I.FTZ.TRUNC.NTZ R23, R23 ;  /* 0x0000001700177305 */ /* 0x000e24000021f100 */
[----:B0-----:R0:W-:Y:S01]  /*c450*/  STG.E.U8 desc[UR36][R8.64], R23 ;  /* 0x0000001708007986 */ /* 0x0011e2000c101124 */
[----:B------:R-:W-:Y:S05]  /*c460*/  BRA `(.L_x_2741) ;  /* 0x0000000c00947947 */ /* 0x000fea0003800000 */
.L_x_2739:
[----:B------:R-:W-:-:S06]  /*c470*/  HADD2.F32 R5, -RZ, R23.H0_H0 ;  /* 0x20000017ff057230 */ /* 0x000fcc0000004100 */
[----:B------:R-:W0:Y:S02]  /*c480*/  F2I.S64.TRUNC R4, R5 ;  /* 0x0000000500047311 */ /* 0x000e24000020d900 */
[----:B0-----:R0:W-:Y:S01]  /*c490*/  STG.E.U8 desc[UR36][R8.64], R4 ;  /* 0x0000000408007986 */ /* 0x0011e2000c101124 */
[----:B------:R-:W-:Y:S05]  /*c4a0*/  BRA `(.L_x_2741) ;  /* 0x0000000c00847947 */ /* 0x000fea0003800000 */
.L_x_2738:
        /* <DEDUP_REMOVED lines=10> */
.L_x_2743:
[----:B------:R-:W-:-:S06]  /*c550*/  HADD2.F32 R23, -RZ, R23.H0_H0 ;  /* 0x20000017ff177230 */ /* 0x000fcc0000004100 */
[----:B------:R-:W0:Y:S02]  /*c560*/  F2I.FTZ.TRUNC.NTZ R23, R23 ;  /* 0x0000001700177305 */ /* 0x000e24000021f100 */
[----:B0-----:R0:W-:Y:S01]  /*c570*/  STG.E desc[UR36][R8.64], R23 ;  /* 0x0000001708007986 */ /* 0x0011e2000c101924 */
[----:B------:R-:W-:Y:S05]  /*c580*/  BRA `(.L_x_2741) ;  /* 0x0000000c004c7947 */ /* 0x000fea0003800000 */
.L_x_2742:
[----:B------:R-:W-:-:S06]  /*c590*/  HADD2.F32 R23, -RZ, R23.H0_H0 ;  /* 0x20000017ff177230 */ /* 0x000fcc0000004100 */
[----:B------:R-:W0:Y:S02]  /*c5a0*/  F2I.FTZ.TRUNC.NTZ R23, R23 ;  /* 0x0000001700177305 */ /* 0x000e24000021f100 */
[----:B0-----:R0:W-:Y:S01]  /*c5b0*/  STG.E.U16 desc[UR36][R8.64], R23 ;  /* 0x0000001708007986 */ /* 0x0011e2000c101524 */
[----:B------:R-:W-:Y:S05]  /*c5c0*/  BRA `(.L_x_2741) ;  /* 0x0000000c003c7947 */ /* 0x000fea0003800000 */
.L_x_2737:
        /* <DEDUP_REMOVED lines=9> */
.L_x_2745:
[----:B------:R0:W-:Y:S01]  /*c660*/  STG.E.U16 desc[UR36][R8.64], R23 ;  /* 0x0000001708007986 */ /* 0x0001e2000c101524 */
[----:B------:R-:W-:Y:S05]  /*c670*/  BRA `(.L_x_2741) ;  /* 0x0000000c00107947 */ /* 0x000fea0003800000 */
.L_x_2744:
        /* <DEDUP_REMOVED lines=10> */
.L_x_2747:
[----:B------:R-:W-:-:S05]  /*c720*/  HADD2.F32 R0, -RZ, R23.H0_H0 ;  /* 0x20000017ff007230 */ /* 0x000fca0000004100 */
[----:B------:R-:W-:-:S04]  /*c730*/  F2FP.F16.F32.PACK_AB R0, RZ, R0 ;  /* 0x00000000ff00723e */ /* 0x000fc800000000ff */
[----:B------:R-:W-:-:S05]  /*c740*/  PRMT R0, R0, 0x5410, RZ ;  /* 0x0000541000007816 */ /* 0x000fca00000000ff */
[----:B------:R0:W-:Y:S01]  /*c750*/  STG.E desc[UR36][R8.64], R0 ;  /* 0x0000000008007986 */ /* 0x0001e2000c101924 */
[----:B------:R-:W-:Y:S05]  /*c760*/  BRA `(.L_x_2741) ;  /* 0x0000000800d47947 */ /* 0x000fea0003800000 */
.L_x_2746:
[----:B------:R-:W-:-:S05]  /*c770*/  HADD2.F32 R4, -RZ, R23.H0_H0 ;  /* 0x20000017ff047230 */ /* 0x000fca0000004100 */
[----:B------:R-:W-:-:S06]  /*c780*/  FMUL.FTZ R4, R4, 1 ;  /* 0x3f80000004047820 */ /* 0x000fcc0000410000 */
[----:B------:R-:W0:Y:S02]  /*c790*/  F2F.F64.F32 R4, R4 ;  /* 0x0000000400047310 */ /* 0x000e240000201800 */
[----:B0-----:R0:W-:Y:S01]  /*c7a0*/  STG.E.64 desc[UR36][R8.64], R4 ;  /* 0x0000000408007986 */ /* 0x0011e2000c101b24 */
[----:B------:R-:W-:Y:S05]  /*c7b0*/  BRA `(.L_x_2741) ;  /* 0x0000000800c07947 */ /* 0x000fea0003800000 */
.L_x_2736:
        /* <DEDUP_REMOVED lines=13> */
.L_x_2750:
[----:B------:R-:W-:Y:S01]  /*c890*/  HADD2.F32 R23, -RZ, R23.H0_H0 ;  /* 0x20000017ff177230 */ /* 0x000fe20000004100 */
[----:B------:R-:W-:-:S04]  /*c8a0*/  CS2R R6, SRZ ;  /* 0x0000000000067805 */ /* 0x000fc8000001ff00 */
[----:B------:R-:W-:-:S06]  /*c8b0*/  FMUL.FTZ R4, R23, 1 ;  /* 0x3f80000017047820 */ /* 0x000fcc0000410000 */
[----:B------:R-:W0:Y:S02]  /*c8c0*/  F2F.F64.F32 R4, R4 ;  /* 0x0000000400047310 */ /* 0x000e240000201800 */
[----:B0-----:R0:W-:Y:S01]  /*c8d0*/  STG.E.128 desc[UR36][R8.64], R4 ;  /* 0x0000000408007986 */ /* 0x0011e2000c101d24 */
[----:B------:R-:W-:Y:S05]  /*c8e0*/  BRA `(.L_x_2741) ;  /* 0x0000000800747947 */ /* 0x000fea0003800000 */
.L_x_2749:
        /* <DEDUP_REMOVED lines=21> */
.L_x_2754:
[----:B------:R-:W-:Y:S05]  /*ca40*/  BSYNC B0 ;  /* 0x0000000000007941 */ /* 0x000fea0003800000 */
.L_x_2753:
[----:B------:R-:W-:-:S05]  /*ca50*/  LOP3.LUT R5, R0, R5, RZ, 0xfc, !PT ;  /* 0x0000000500057212 */ /* 0x000fca00078efcff */
[----:B------:R0:W-:Y:S01]  /*ca60*/  STG.E.U8 desc[UR36][R8.64], R5 ;  /* 0x0000000508007986 */ /* 0x0001e2000c101124 */
[----:B------:R-:W-:Y:S05]  /*ca70*/  BRA `(.L_x_2741) ;  /* 0x0000000800107947 */ /* 0x000fea0003800000 */
.L_x_2752:
        /* <DEDUP_REMOVED lines=13> */
.L_x_2756:
[----:B------:R-:W-:Y:S01]  /*cb50*/  IMAD.MOV.U32 R0, RZ, RZ, 0x7f ;  /* 0x0000007fff007424 */ /* 0x000fe200078e00ff */
[----:B------:R-:W-:-:S04]  /*cb60*/  ISETP.GT.U32.AND P0, PT, R3, 0x7f800000, PT ;  /* 0x7f8000000300780c */ /* 0x000fc80003f04070 */
[----:B------:R-:W-:-:S09]  /*cb70*/  SEL R0, R0, 0x7c, P0 ;  /* 0x0000007c00007807 */ /* 0x000fd20000000000 */
.L_x_2757:
[----:B------:R-:W-:Y:S05]  /*cb80*/  BSYNC B0 ;  /* 0x0000000000007941 */ /* 0x000fea0003800000 */
.L_x_2755:
[----:B------:R-:W-:-:S04]  /*cb90*/  LOP3.LUT R3, R23, 0x80000000, RZ, 0xc0, !PT ;  /* 0x8000000017037812 */ /* 0x000fc800078ec0ff */
[----:B------:R-:W-:-:S04]  /*cba0*/  SHF.R.U32.HI R3, RZ, 0x18, R3 ;  /* 0x00000018ff037819 */ /* 0x000fc80000011603 */
[----:B------:R-:W-:-:S05]  /*cbb0*/  LOP3.LUT R3, R0, R3, RZ, 0xfc, !PT ;  /* 0x0000000300037212 */ /* 0x000fca00078efcff */
[----:B------:R0:W-:Y:S01]  /*cbc0*/  STG.E.U8 desc[UR36][R8.64], R3 ;  /* 0x0000000308007986 */ /* 0x0001e2000c101124 */
[----:B------:R-:W-:Y:S05]  /*cbd0*/  BRA `(.L_x_2741) ;  /* 0x0000000400b87947 */ /* 0x000fea0003800000 */
.L_x_2751:
[----:B------:R-:W-:-:S05]  /*cbe0*/  HADD2.F32 R0, -RZ, R23.H0_H0 ;  /* 0x20000017ff007230 */ /* 0x000fca0000004100 */
[----:B------:R-:W-:-:S05]  /*cbf0*/  F2FP.BF16.F32.PACK_AB R0, RZ, R0 ;  /* 0x00000000ff00723e */ /* 0x000fca00000010ff */
[----:B------:R0:W-:Y:S01]  /*cc00*/  STG.E.U16 desc[UR36][R8.64], R0 ;  /* 0x0000000008007986 */ /* 0x0001e2000c101524 */
[----:B------:R-:W-:Y:S05]  /*cc10*/  BRA `(.L_x_2741) ;  /* 0x0000000400a87947 */ /* 0x000fea0003800000 */
.L_x_2748:
        /* <DEDUP_REMOVED lines=12> */
.L_x_2760:
        /* <DEDUP_REMOVED lines=17> */
.L_x_2763:
[----:B------:R-:W-:-:S04]  /*cdf0*/  LOP3.LUT R3, R23, 0x80000000, RZ, 0xc0, !PT ;  /* 0x8000000017037812 */ /* 0x000fc800078ec0ff */
[----:B------:R-:W-:-:S04]  /*ce00*/  SHF.R.U32.HI R3, RZ, 0x18, R3 ;  /* 0x00000018ff037819 */ /* 0x000fc80000011603 */
[----:B------:R-:W-:-:S04]  /*ce10*/  LOP3.LUT R0, R0, R3, RZ, 0xfc, !PT ;  /* 0x0000000300007212 */ /* 0x000fc800078efcff */
[----:B------:R-:W-:-:S07]  /*ce20*/  PRMT R4, R0, 0x7610, R4 ;  /* 0x0000761000047816 */ /* 0x000fce0000000004 */
.L_x_2762:
[----:B------:R-:W-:Y:S05]  /*ce30*/  BSYNC B0 ;  /* 0x0000000000007941 */ /* 0x000fea0003800000 */
.L_x_2761:
[----:B------:R0:W-:Y:S01]  /*ce40*/  STG.E.U8 desc[UR36][R8.64], R4 ;  /* 0x0000000408007986 */ /* 0x0001e2000c101124 */
[----:B------:R-:W-:Y:S05]  /*ce50*/  BRA `(.L_x_2741) ;  /* 0x0000000400187947 */ /* 0x000fea0003800000 */
.L_x_2759:
        /* <DEDUP_REMOVED lines=17> */
.L_x_2766:
[----:B------:R-:W-:-:S04]  /*cf70*/  LOP3.LUT R3, R23, 0x80000000, RZ, 0xc0, !PT ;  /* 0x8000000017037812 */ /* 0x000fc800078ec0ff */
[----:B------:R-:W-:-:S04]  /*cf80*/  SHF.R.U32.HI R3, RZ, 0x18, R3 ;  /* 0x00000018ff037819 */ /* 0x000fc80000011603 */
[----:B------:R-:W-:-:S04]  /*cf90*/  LOP3.LUT R0, R0, R3, RZ, 0xfc, !PT ;  /* 0x0000000300007212 */ /* 0x000fc800078efcff */
[----:B------:R-:W-:-:S07]  /*cfa0*/  PRMT R4, R0, 0x7610, R4 ;  /* 0x0000761000047816 */ /* 0x000fce0000000004 */
.L_x_2765:
[----:B------:R-:W-:Y:S05]  /*cfb0*/  BSYNC B0 ;  /* 0x0000000000007941 */ /* 0x000fea0003800000 */
.L_x_2764:
[----:B------:R3:W-:Y:S01]  /*cfc0*/  STG.E.U8 desc[UR36][R8.64], R4 ;  /* 0x0000000408007986 */ /* 0x0007e2000c101124 */
[----:B------:R-:W-:Y:S05]  /*cfd0*/  BRA `(.L_x_2741) ;  /* 0x0000000000b87947 */ /* 0x000fea0003800000 */
.L_x_2758:
        /* <DEDUP_REMOVED lines=22> */
.L_x_2740:
        /* <DEDUP_REMOVED lines=16> */
.L_x_2769:
[----:B------:R-:W-:Y:S05]  /*d240*/  BRA `(.L_x_2741) ;  /* 0x00000000001c7947 */ /* 0x000fea0003800000 */
.L_x_2768:
[----:B------:R-:W-:-:S06]  /*d250*/  HADD2.F32 R4, -RZ, R23.H0_H0 ;  /* 0x20000017ff047230 */ /* 0x000fcc0000004100 */
[----:B------:R-:W0:Y:S02]  /*d260*/  F2I.U64.TRUNC R4, R4 ;  /* 0x0000000400047311 */ /* 0x000e24000020d800 */
[----:B0-----:R1:W-:Y:S01]  /*d270*/  STG.E.64 desc[UR36][R8.64], R4 ;  /* 0x0000000408007986 */ /* 0x0013e2000c101b24 */
[----:B------:R-:W-:Y:S05]  /*d280*/  BRA `(.L_x_2741) ;  /* 0x00000000000c7947 */ /* 0x000fea0003800000 */
.L_x_2767:
[----:B------:R-:W-:-:S06]  /*d290*/  HADD2.F32 R23, -RZ, R23.H0_H0 ;  /* 0x20000017ff177230 */ /* 0x000fcc0000004100 */
[----:B------:R-:W0:Y:S02]  /*d2a0*/  F2I.FTZ.U32.TRUNC.NTZ R23, R23 ;  /* 0x0000001700177305 */ /* 0x000e24000021f000 */
[----:B0-----:R0:W-:Y:S02]  /*d2b0*/  STG.E desc[UR36][R8.64], R23 ;  /* 0x0000001708007986 */ /* 0x0011e4000c101924 */
.L_x_2741:
[----:B------:R-:W-:-:S07]  /*d2c0*/  VIADD R17, R17, 0x80 ;  /* 0x0000008011117836 */ /* 0x000fce0000000000 */
.L_x_2701:
[----:B------:R-:W-:Y:S05]  /*d2d0*/  BSYNC B6 ;  /* 0x0000000000067941 */ /* 0x000fea0003800000 */
.L_x_2700:
[----:B------:R-:W-:-:S13]  /*d2e0*/  ISETP.GE.AND P0, PT, R17, R28, PT ;  /* 0x0000001c1100720c */ /* 0x000fda0003f06270 */
[----:B------:R-:W-:Y:S05]  /*d2f0*/  @P0 EXIT ;  /* 0x000000000000094d */ /* 0x000fea0003800000 */
[----:B01234-:R-:W0:Y:S01]  /*d300*/  LDC.64 R4, c[0x0][0x218] ;  /* 0x00008600ff047b82 */ /* 0x01fe220000000a00 */
        /* <DEDUP_REMOVED lines=20> */
.L_x_2773:
[----:B------:R-:W-:-:S06]  /*d450*/  HADD2.F32 R5, -RZ, R24.H0_H0 ;  /* 0x20000018ff057230 */ /* 0x000fcc0000004100 */
[----:B------:R-:W0:Y:S02]  /*d460*/  F2I.S64.TRUNC R4, R5 ;  /* 0x0000000500047311 */ /* 0x000e24000020d900 */
[----:B0-----:R-:W-:Y:S01]  /*d470*/  STG.E.U8 desc[UR36][R2.64], R4 ;  /* 0x0000000402007986 */ /* 0x001fe2000c101124 */
[----:B------:R-:W-:Y:S05]  /*d480*/  EXIT ;  /* 0x000000000000794d */ /* 0x000fea0003800000 */
.L_x_2772:
        /* <DEDUP_REMOVED lines=10> */
.L_x_2776:
[----:B------:R-:W-:-:S04]  /*d530*/  HADD2.F32 R24, -RZ, R24.H0_H0 ;  /* 0x20000018ff187230 */ /* 0x000fc80000004100 */
[----:B------:R-:W0:Y:S02]  /*d540*/  F2I.FTZ.TRUNC.NTZ R5, R24 ;  /* 0x0000001800057305 */ /* 0x000e24000021f100 */
[----:B0-----:R-:W-:Y:S01]  /*d550*/  STG.E desc[UR36][R2.64], R5 ;  /* 0x0000000502007986 */ /* 0x001fe2000c101924 */
[----:B------:R-:W-:Y:S05]  /*d560*/  EXIT ;  /* 0x000000000000794d */ /* 0x000fea0003800000 */
.L_x_2775:
[----:B------:R-:W-:-:S04]  /*d570*/  HADD2.F32 R24, -RZ, R24.H0_H0 ;  /* 0x20000018ff187230 */ /* 0x000fc80000004100 */
[----:B------:R-:W0:Y:S02]  /*d580*/  F2I.FTZ.TRUNC.NTZ R5, R24 ;  /* 0x0000001800057305 */ /* 0x000e24000021f100 */
[----:B0-----:R-:W-:Y:S01]  /*d590*/  STG.E.U16 desc[UR36][R2.64], R5 ;  /* 0x0000000502007986 */ /* 0x001fe2000c101524 */
[----:B------:R-:W-:Y:S05]  /*d5a0*/  EXIT ;  /* 0x000000000000794d */ /* 0x000fea0003800000 */
.L_x_2771:
        /* <DEDUP_REMOVED lines=9> */
.L_x_2778:
[----:B------:R-:W-:Y:S01]  /*d640*/  STG.E.U16 desc[UR36][R2.64], R24 ;  /* 0x0000001802007986 */ /* 0x000fe2000c101524 */
[----:B------:R-:W-:Y:S05]  /*d650*/  EXIT ;  /* 0x000000000000794d */ /* 0x000fea0003800000 */
.L_x_2777:
        /* <DEDUP_REMOVED lines=10> */
.L_x_2780:
[----:B------:R-:W-:-:S05]  /*d700*/  HADD2.F32 R0, -RZ, R24.H0_H0 ;  /* 0x20000018ff007230 */ /* 0x000fca0000004100 */
[----:B------:R-:W-:-:S04]  /*d710*/  F2FP.F16.F32.PACK_AB R0, RZ, R0 ;  /* 0x00000000ff00723e */ /* 0x000fc800000000ff */
[----:B------:R-:W-:-:S05]  /*d720*/  PRMT R0, R0, 0x5410, RZ ;  /* 0x0000541000007816 */ /* 0x000fca00000000ff */
[----:B------:R-:W-:Y:S01]  /*d730*/  STG.E desc[UR36][R2.64], R0 ;  /* 0x0000000002007986 */ /* 0x000fe2000c101924 */
[----:B------:R-:W-:Y:S05]  /*d740*/  EXIT ;  /* 0x000000000000794d */ /* 0x000fea0003800000 */
.L_x_2779:
[----:B------:R-:W-:-:S05]  /*d750*/  HADD2.F32 R4, -RZ, R24.H0_H0 ;  /* 0x20000018ff047230 */ /* 0x000fca0000004100 */
[----:B------:R-:W-:-:S06]  /*d760*/  FMUL.FTZ R4, R4, 1 ;  /* 0x3f80000004047820 */ /* 0x000fcc0000410000 */
[----:B------:R-:W0:Y:S02]  /*d770*/  F2F.F64.F32 R4, R4 ;  /* 0x0000000400047310 */ /* 0x000e240000201800 */
[----:B0-----:R-:W-:Y:S01]  /*d780*/  STG.E.64 desc[UR36][R2.64], R4 ;  /* 0x0000000402007986 */ /* 0x001fe2000c101b24 */
[----:B------:R-:W-:Y:S05]  /*d790*/  EXIT ;  /* 0x000000000000794d */ /* 0x000fea0003800000 */
.L_x_2770:
        /* <DEDUP_REMOVED lines=13> */
.L_x_2783:
[----:B------:R-:W-:Y:S01]  /*d870*/  HADD2.F32 R24, -RZ, R24.H0_H0 ;  /* 0x20000018ff187230 */ /* 0x000fe20000004100 */
[----:B------:R-:W-:-:S04]  /*d880*/  CS2R R6, SRZ ;  /* 0x0000000000067805 */ /* 0x000fc8000001ff00 */
[----:B------:R-:W-:-:S06]  /*d890*/  FMUL.FTZ R4, R24, 1 ;  /* 0x3f80000018047820 */ /* 0x000fcc0000410000 */
[----:B------:R-:W0:Y:S02]  /*d8a0*/  F2F.F64.F32 R4, R4 ;  /* 0x0000000400047310 */ /* 0x000e240000201800 */
[----:B0-----:R-:W-:Y:S01]  /*d8b0*/  STG.E.128 desc[UR36][R2.64], R4 ;  /* 0x0000000402007986 */ /* 0x001fe2000c101d24 */
[----:B------:R-:W-:Y:S05]  /*d8c0*/  EXIT ;  /* 0x000000000000794d */ /* 0x000fea0003800000 */
.L_x_2782:
        /* <DEDUP_REMOVED lines=21> */
.L_x_2787:
[----:B------:R-:W-:Y:S05]  /*da20*/  BSYNC B0 ;  /* 0x0000000000007941 */ /* 0x000fea0003800000 */
.L_x_2786:
[----:B------:R-:W-:-:S05]  /*da30*/  LOP3.LUT R5, R0, R5, RZ, 0xfc, !PT ;  /* 0x0000000500057212 */ /* 0x000fca00078efcff */
[----:B------:R-:W-:Y:S01]  /*da40*/  STG.E.U8 desc[UR36][R2.64], R5 ;  /* 0x0000000502007986 */ /* 0x000fe2000c101124 */
[----:B------:R-:W-:Y:S05]  /*da50*/  EXIT ;  /* 0x000000000000794d */ /* 0x000fea0003800000 */
.L_x_2785:
        /* <DEDUP_REMOVED lines=13> */
.L_x_2789:
[----:B------:R-:W-:Y:S01]  /*db30*/  IMAD.MOV.U32 R0, RZ, RZ, 0x7f ;  /* 0x0000007fff007424 */ /* 0x000fe200078e00ff */
[----:B------:R-:W-:-:S04]  /*db40*/  ISETP.GT.U32.AND P0, PT, R4, 0x7f800000, PT ;  /* 0x7f8000000400780c */ /* 0x000fc80003f04070 */
[----:B------:R-:W-:-:S09]  /*db50*/  SEL R0, R0, 0x7c, P0 ;  /* 0x0000007c00007807 */ /* 0x000fd20000000000 */
.L_x_2790:
[----:B------:R-:W-:Y:S05]  /*db60*/  BSYNC B0 ;  /* 0x0000000000007941 */ /* 0x000fea0003800000 */
.L_x_2788:
[----:B------:R-:W-:-:S04]  /*db70*/  LOP3.LUT R4, R5, 0x80000000, RZ, 0xc0, !PT ;  /* 0x8000000005047812 */ /* 0x000fc800078ec0ff */
[----:B------:R-:W-:-:S04]  /*db80*/  SHF.R.U32.HI R5, RZ, 0x18, R4 ;  /* 0x00000018ff057819 */ /* 0x000fc80000011604 */
[----:B------:R-:W-:-:S05]  /*db90*/  LOP3.LUT R5, R0, R5, RZ, 0xfc, !PT ;  /* 0x0000000500057212 */ /* 0x000fca00078efcff */
[----:B------:R-:W-:Y:S01]  /*dba0*/  STG.E.U8 desc[UR36][R2.64], R5 ;  /* 0x0000000502007986 */ /* 0x000fe2000c101124 */
[----:B------:R-:W-:Y:S05]  /*dbb0*/  EXIT ;  /* 0x000000000000794d */ /* 0x000fea0003800000 */
.L_x_2784:
[----:B------:R-:W-:-:S05]  /*dbc0*/  HADD2.F32 R0, -RZ, R24.H0_H0 ;  /* 0x20000018ff007230 */ /* 0x000fca0000004100 */
[----:B------:R-:W-:-:S05]  /*dbd0*/  F2FP.BF16.F32.PACK_AB R0, RZ, R0 ;  /* 0x00000000ff00723e */ /* 0x000fca00000010ff */
[----:B------:R-:W-:Y:S01]  /*dbe0*/  STG.E.U16 desc[UR36][R2.64], R0 ;  /* 0x0000000002007986 */ /* 0x000fe2000c101524 */
[----:B------:R-:W-:Y:S05]  /*dbf0*/  EXIT ;  /* 0x000000000000794d */ /* 0x000fea0003800000 */
.L_x_2781:
        /* <DEDUP_REMOVED lines=12> */
.L_x_2793:
        /* <DEDUP_REMOVED lines=17> */
.L_x_2796:
[----:B------:R-:W-:-:S04]  /*ddd0*/  LOP3.LUT R0, R7, 0x80000000, RZ, 0xc0, !PT ;  /* 0x8000000007007812 */ /* 0x000fc800078ec0ff */
[----:B------:R-:W-:-:S04]  /*dde0*/  SHF.R.U32.HI R5, RZ, 0x18, R0 ;  /* 0x00000018ff057819 */ /* 0x000fc80000011600 */
[----:B------:R-:W-:-:S04]  /*ddf0*/  LOP3.LUT R4, R4, R5, RZ, 0xfc, !PT ;  /* 0x0000000504047212 */ /* 0x000fc800078efcff */
[----:B------:R-:W-:-:S07]  /*de00*/  PRMT R0, R4, 0x7610, R0 ;  /* 0x0000761004007816 */ /* 0x000fce0000000000 */
.L_x_2795:
[----:B------:R-:W-:Y:S05]  /*de10*/  BSYNC B0 ;  /* 0x0000000000007941 */ /* 0x000fea0003800000 */
.L_x_2794:
[----:B------:R-:W-:Y:S01]  /*de20*/  STG.E.U8 desc[UR36][R2.64], R0 ;  /* 0x0000000002007986 */ /* 0x000fe2000c101124 */
[----:B------:R-:W-:Y:S05]  /*de30*/  EXIT ;  /* 0x000000000000794d */ /* 0x000fea0003800000 */
.L_x_2792:
        /* <DEDUP_REMOVED lines=17> */
.L_x_2799:
[----:B------:R-:W-:-:S04]  /*df50*/  LOP3.LUT R0, R7, 0x80000000, RZ, 0xc0, !PT ;  /* 0x8000000007007812 */ /* 0x000fc800078ec0ff */
[----:B------:R-:W-:-:S04]  /*df60*/  SHF.R.U32.HI R5, RZ, 0x18, R0 ;  /* 0x00000018ff057819 */ /* 0x000fc80000011600 */
[----:B------:R-:W-:-:S04]  /*df70*/  LOP3.LUT R4, R4, R5, RZ, 0xfc, !PT ;  /* 0x0000000504047212 */ /* 0x000fc800078efcff */
[----:B------:R-:W-:-:S07]  /*df80*/  PRMT R0, R4, 0x7610, R0 ;  /* 0x0000761004007816 */ /* 0x000fce0000000000 */
.L_x_2798:
[----:B------:R-:W-:Y:S05]  /*df90*/  BSYNC B0 ;  /* 0x0000000000007941 */ /* 0x000fea0003800000 */
.L_x_2797:
[----:B------:R-:W-:Y:S01]  /*dfa0*/  STG.E.U8 desc[UR36][R2.64], R0 ;  /* 0x0000000002007986 */ /* 0x000fe2000c101124 */
[----:B------:R-:W-:Y:S05]  /*dfb0*/  EXIT ;  /* 0x000000000000794d */ /* 0x000fea0003800000 */
.L_x_2791:
        /* <DEDUP_REMOVED lines=22> */
.L_x_2774:
        /* <DEDUP_REMOVED lines=16> */
.L_x_2802:
[----:B------:R-:W-:Y:S05]  /*e220*/  EXIT ;  /* 0x000000000000794d */ /* 0x000fea0003800000 */
.L_x_2801:
[----:B------:R-:W-:-:S06]  /*e230*/  HADD2.F32 R4, -RZ, R24.H0_H0 ;  /* 0x20000018ff047230 */ /* 0x000fcc0000004100 */
[----:B------:R-:W0:Y:S02]  /*e240*/  F2I.U64.TRUNC R4, R4 ;  /* 0x0000000400047311 */ /* 0x000e24000020d800 */
[----:B0-----:R-:W-:Y:S01]  /*e250*/  STG.E.64 desc[UR36][R2.64], R4 ;  /* 0x0000000402007986 */ /* 0x001fe2000c101b24 */
[----:B------:R-:W-:Y:S05]  /*e260*/  EXIT ;  /* 0x000000000000794d */ /* 0x000fea0003800000 */
.L_x_2800:
[----:B------:R-:W-:-:S04]  /*e270*/  HADD2.F32 R24, -RZ, R24.H0_H0 ;  /* 0x20000018ff187230 */ /* 0x000fc80000004100 */
[----:B------:R-:W0:Y:S02]  /*e280*/  F2I.FTZ.U32.TRUNC.NTZ R5, R24 ;  /* 0x0000001800057305 */ /* 0x000e24000021f000 */
[----:B0-----:R-:W-:Y:S01]  /*e290*/  STG.E desc[UR36][R2.64], R5 ;  /* 0x0000000502007986 */ /* 0x001fe2000c101924 */
[----:B------:R-:W-:Y:S05]  /*e2a0*/  EXIT ;  /* 0x000000000000794d */ /* 0x000fea0003800000 */
.L_x_2803:
        /* <DEDUP_REMOVED lines=13> */
.L_x_10819:


//--------------------- .text._ZN2at6native18elementwise_kernelILi128ELi4EZNS0_22gpu_kernel_impl_nocastIZZZNS0_29binary_cross_entropy_out_cudaERKNS_6TensorES5_RKSt8optionalIS3_ElRS3_ENKUlvE_clEvENKUlvE1_clEvEUlN3c104HalfESE_E_EEvRNS_18TensorIteratorBaseERKT_EUliE_EEviT1_ --------------------------
	.section	.text._ZN2at6native18elementwise_kernelILi128ELi4EZNS0_22gpu_kernel_impl_nocastIZZZNS0_29binary_cross_entropy_out_cudaERKNS_6TensorES5_RKSt8optionalIS3_ElRS3_ENKUlvE_clEvENKUlvE1_clEvEUlN3c104HalfESE_E_EEvRNS_18TensorIteratorBaseERKT_EUliE_EEviT1_,"ax",@progbits
	.align	128
        .global         _ZN2at6native18elementwise_kernelILi128ELi4EZNS0_22gpu_kernel_impl_nocastIZZZNS0_29binary_cross_entropy_out_cudaERKNS_6TensorES5_RKSt8optionalIS3_ElRS3_ENKUlvE_clEvENKUlvE1_clEvEUlN3c104HalfESE_E_EEvRNS_18TensorIteratorBaseERKT_EUliE_EEviT1_
        .type           _ZN2at6native18elementwise_kernelILi128ELi4EZNS0_22gpu_kernel_impl_nocastIZZZNS0_29binary_cross_entropy_out_cudaERKNS_6TensorES5_RKSt8optionalIS3_ElRS3_ENKUlvE_clEvENKUlvE1_clEvEUlN3c104HalfESE_E_EEvRNS_18TensorIteratorBaseERKT_EUliE_EEviT1_,@function
        .size           _ZN2at6native18elementwise_kernelILi128ELi4EZNS0_22gpu_kernel_impl_nocastIZZZNS0_29binary_cross_entropy_out_cudaERKNS_6TensorES5_RKSt8optionalIS3_ElRS3_ENKUlvE_clEvENKUlvE1_clEvEUlN3c104HalfESE_E_EEvRNS_18TensorIteratorBaseERKT_EUliE_EEviT1_,(.L_x_10820 - _ZN2at6native18elementwise_kernelILi128ELi4EZNS0_22gpu_kernel_impl_nocastIZZZNS0_29binary_cross_entropy_out_cudaERKNS_6TensorES5_RKSt8optionalIS3_ElRS3_ENKUlvE_clEvENKUlvE1_clEvEUlN3c104HalfESE_E_EEvRNS_18TensorIteratorBaseERKT_EUliE_EEviT1_)
        .other          _ZN2at6native18elementwise_kernelILi128ELi4EZNS0_22gpu_kernel_impl_nocastIZZZNS0_29binary_cross_entropy_out_cudaERKNS_6TensorES5_RKSt8optionalIS3_ElRS3_ENKUlvE_clEvENKUlvE1_clEvEUlN3c104HalfESE_E_EEvRNS_18TensorIteratorBaseERKT_EUliE_EEviT1_,@"STO_CUDA_ENTRY STV_DEFAULT"
_ZN2at6native18elementwise_kernelILi128ELi4EZNS0_22gpu_kernel_impl_nocastIZZZNS0_29binary_cross_entropy_out_cudaERKNS_6TensorES5_RKSt8optionalIS3_ElRS3_ENKUlvE_clEvENKUlvE1_clEvEUlN3c104HalfESE_E_EEvRNS_18TensorIteratorBaseERKT_EUliE_EEviT1_:
.text._ZN2at6native18elementwise_kernelILi128ELi4EZNS0_22gpu_kernel_impl_nocastIZZZNS0_29binary_cross_entropy_out_cudaERKNS_6TensorES5_RKSt8optionalIS3_ElRS3_ENKUlvE_clEvENKUlvE1_clEvEUlN3c104HalfESE_E_EEvRNS_18TensorIteratorBaseERKT_EUliE_EEviT1_:
        /* <DEDUP_REMOVED lines=363> */
.L_x_2806:
        /* <DEDUP_REMOVED lines=12> */
[----:B--2---:R-:W-:-:S05]  /*1770*/  HADD2.F32 R0, -RZ, R19.H0_H0 ;  /* 0x20000013ff007230 */ /* 0x004fca0000004100 */
        /* <DEDUP_REMOVED lines=12> */
[----:B------:R-:W-:Y:S02]  /*1840*/  MOV R6, UR4 ;  /* 0x0000000400067c02 */ /* 0x000fe40008000f00 */
[----:B------:R-:W-:-:S02]  /*1850*/  MOV R7, UR5 ;  /* 0x0000000500077c02 */ /* 0x000fc40008000f00 */
[----:B------:R-:W-:Y:S02]  /*1860*/  MOV R10, UR6 ;  /* 0x00000006000a7c02 */ /* 0x000fe40008000f00 */
[----:B------:R-:W-:Y:S02]  /*1870*/  MOV R11, UR7 ;  /* 0x00000007000b7c02 */ /* 0x000fe40008000f00 */
[----:B------:R-:W-:-:S07]  /*1880*/  MOV R12, 0x1 ;  /* 0x00000001000c7802 */ /* 0x000fce0000000f00 */
[----:B------:R-:W-:-:S07]  /*1890*/  LEPC R20, `(.L_x_2808) ;  /* 0x000000001014794e */ /* 0x000fce0000000000 */
[----:B0----5:R-:W-:Y:S05]  /*18a0*/  CALL.ABS.NOINC R2 ;  /* 0x0000000002007343 */ /* 0x021fea0003c00000 */
.L_x_2808:
[----:B------:R-:W-:Y:S05]  /*18b0*/  BSYNC B6 ;  /* 0x0000000000067941 */ /* 0x000fea0003800000 */
.L_x_2807:
        /* <DEDUP_REMOVED lines=20> */
[----:B0-----:R-:W-:Y:S05]  /*1a00*/  CALL.ABS.NOINC R2 ;  /* 0x0000000002007343 */ /* 0x001fea0003c00000 */
.L_x_2810:
[----:B------:R-:W-:Y:S05]  /*1a10*/  BSYNC B6 ;  /* 0x0000000000067941 */ /* 0x000fea0003800000 */
.L_x_2809:
[--C-:B------:R-:W-:Y:S01]  /*1a20*/  HADD2.F32 R0, -RZ, -R19.reuse.H0_H0 ;  /* 0xa0000013ff007230 */ /* 0x100fe20000004100 */
[----:B------:R-:W-:Y:S01]  /*1a30*/  MOV R5, 0x3e800000 ;  /* 0x3e80000000057802 */ /* 0x000fe20000000f00 */
[----:B------:R-:W-:Y:S01]  /*1a40*/  HADD2.F32 R19, -RZ, R19.H0_H0 ;  /* 0x20000013ff137230 */ /* 0x000fe20000004100 */
[----:B------:R-:W-:Y:S02]  /*1a50*/  BSSY B0, `(.L_x_2811) ;  /* 0x0000020000007945 */ /* 0x000fe40003800000 */
[C---:B------:R-:W-:Y:S01]  /*1a60*/  FADD.FTZ.RZ R2, R0.reuse, 1 ;  /* 0x3f80000000027421 */ /* 0x040fe2000001c000 */
[----:B------:R-:W-:-:S04]  /*1a70*/  ISETP.GE.U32.AND P0, PT, R0, 0x7f800000, PT ;  /* 0x7f8000000000780c */ /* 0x000fc80003f06070 */
[----:B------:R-:W-:-:S04]  /*1a80*/  IADD3 R2, R2, -0x3f400000, RZ ;  /* 0xc0c0000002027810 */ /* 0x000fc80007ffe0ff */
[----:B------:R-:W-:-:S04]  /*1a90*/  LOP3.LUT R3, R2, 0xff800000, RZ, 0xc0, !PT ;  /* 0xff80000002037812 */ /* 0x000fc800078ec0ff */
[----:B------:R-:W-:Y:S02]  /*1aa0*/  IADD3 R4, -R3, 0x40800000, RZ ;  /* 0x4080000003047810 */ /* 0x000fe40007ffe1ff */
[-C--:B------:R-:W-:Y:S02]  /*1ab0*/  IADD3 R2, R0, -R3.reuse, RZ ;  /* 0x8000000300027210 */ /* 0x080fe40007ffe0ff */
[----:B------:R-:W-:Y:S01]  /*1ac0*/  I2FP.F32.S32 R3, R3 ;  /* 0x0000000300037245 */ /* 0x000fe20000201400 */
[----:B------:R-:W-:Y:S01]  /*1ad0*/  FFMA.FTZ R5, R4, R5, -1 ;  /* 0xbf80000004057423 */ /* 0x000fe20000010005 */
[----:B------:R-:W-:-:S03]  /*1ae0*/  HFMA2.MMA R4, -RZ, RZ, 1.3056640625, -1.8671875 ;  /* 0x3d39bf78ff047435 */ /* 0x000fc600000001ff */
[----:B------:R-:W-:Y:S01]  /*1af0*/  FADD.FTZ R5, R2, R5 ;  /* 0x0000000502057221 */ /* 0x000fe20000010000 */
[----:B------:R-:W-:-:S06]  /*1b00*/  FMUL.FTZ R3, R3, 1.1920928955078125e-07 ;  /* 0x3400000003037820 */ /* 0x000fcc0000410000 */
        /* <DEDUP_REMOVED lines=17> */
[----:B------:R-:W-:-:S05]  /*1c20*/  @P0 MOV R5, 0x7f800000 ;  /* 0x7f80000000050802 */ /* 0x000fca0000000f00 */
[----:B------:R-:W-:-:S05]  /*1c30*/  @P0 FFMA.FTZ R3, R0, R5, +INF ;  /* 0x7f80000000030423 */ /* 0x000fca0000010005 */
[----:B------:R-:W-:-:S07]  /*1c40*/  FSEL R3, R3, -RZ, P1 ;  /* 0x800000ff03037208 */ /* 0x000fce0000800000 */
.L_x_2812:
[----:B------:R-:W-:Y:S05]  /*1c50*/  BSYNC B0 ;  /* 0x0000000000007941 */ /* 0x000fea0003800000 */
.L_x_2811:
[----:B------:R-:W-:Y:S01]  /*1c60*/  F2FP.F16.F32.PACK_AB R0, RZ, R3 ;  /* 0x00000003ff00723e */ /* 0x000fe200000000ff */
[----:B------:R-:W-:Y:S01]  /*1c70*/  HADD2.F32 R5, -RZ, R22.H0_H0 ;  /* 0x20000016ff057230 */ /* 0x000fe20000004100 */
[----:B------:R-:W-:Y:S02]  /*1c80*/  PRMT R4, R2, 0x7610, R4 ;  /* 0x0000761002047816 */ /* 0x000fe40000000004 */
[----:B------:R-:W-:Y:S01]  /*1c90*/  LEA R18, R23, R18, 0x9 ;  /* 0x0000001217127211 */ /* 0x000fe200078e48ff */
[----:B------:R-:W-:Y:S02]  /*1ca0*/  HADD2.F32 R6, -RZ, R0.H0_H0 ;  /* 0x20000000ff067230 */ /* 0x000fe40000004100 */
[----:B------:R-:W-:Y:S01]  /*1cb0*/  FADD.FTZ R2, R5, -1 ;  /* 0xbf80000005027421 */ /* 0x000fe20000010000 */
[----:B------:R-:W-:Y:S01]  /*1cc0*/  HADD2.F32 R3, -RZ, R4.H0_H0 ;  /* 0x20000004ff037230 */ /* 0x000fe20000004100 */
[----:B------:R-:W-:Y:S02]  /*1cd0*/  IADD3 R19, R18, 0x80, RZ ;  /* 0x0000008012137810 */ /* 0x000fe40007ffe0ff */
[----:B------:R-:W-:-:S02]  /*1ce0*/  FSETP.GEU.FTZ.AND P1, PT, R6, -100, PT ;  /* 0xc2c800000600780b */ /* 0x000fc40003f3e000 */
        /* <DEDUP_REMOVED lines=13> */
[----:B------:R-:W-:-:S05]  /*1dc0*/  F2FP.F16.F32.PACK_AB R2, RZ, R2 ;  /* 0x00000002ff02723e */ /* 0x000fca00000000ff */
[----:B------:R0:W-:Y:S02]  /*1dd0*/  STG.E.U16 desc[UR36][R16.64], R2 ;  /* 0x0000000210007986 */ /* 0x0001e4000c101524 */
.L_x_2805:
[----:B------:R-:W-:Y:S05]  /*1de0*/  BSYNC B7 ;  /* 0x0000000000077941 */ /* 0x000fea0003800000 */
.L_x_2804:
[----:B------:R-:W-:Y:S01]  /*1df0*/  ULDC UR4, c[0x0][0x210] ;  /* 0x0000840000047ab9 */ /* 0x000fe20000000800 */
[----:B------:R-:W-:Y:S01]  /*1e00*/  BSSY B7, `(.L_x_2813) ;  /* 0x00001d6000077945 */ /* 0x000fe20003800000 */
[----:B------:R-:W-:-:S13]  /*1e10*/  ISETP.GE.AND P0, PT, R19, UR4, PT ;  /* 0x0000000413007c0c */ /* 0x000fda000bf06270 */
[----:B------:R-:W-:Y:S05]  /*1e20*/  @P0 BRA `(.L_x_2814) ;  /* 0x0000001c004c0947 */ /* 0x000fea0003800000 */
[----:B------:R-:W1:Y:S01]  /*1e30*/  LDC R3, c[0x0][0x218] ;  /* 0x00008600ff037b82 */ /* 0x000e620000000800 */
[----:B0-----:R-:W-:Y:S01]  /*1e40*/  HFMA2.MMA R2, -RZ, RZ, 0, 0 ;  /* 0x00000000ff027435 */ /* 0x001fe200000001ff */
[----:B------:R-:W-:Y:S02]  /*1e50*/  MOV R0, RZ ;  /* 0x000000ff00007202 */ /* 0x000fe40000000f00 */
[----:B------:R-:W-:Y:S02]  /*1e60*/  MOV R17, RZ ;  /* 0x000000ff00117202 */ /* 0x000fe40000000f00 */
[----:B-1----:R-:W-:-:S13]  /*1e70*/  ISETP.NE.AND P0, PT, R3, RZ, PT ;  /* 0x000000ff0300720c */ /* 0x002fda0003f05270 */
        /* <DEDUP_REMOVED lines=348> */
.L_x_2815:
        /* <DEDUP_REMOVED lines=32> */
.L_x_2817:
[----:B------:R-:W-:Y:S05]  /*3640*/  BSYNC B6 ;  /* 0x0000000000067941 */ /* 0x000fea0003800000 */
.L_x_2816:
        /* <DEDUP_REMOVED lines=21> */
.L_x_2819:
[----:B------:R-:W-:Y:S05]  /*37a0*/  BSYNC B6 ;  /* 0x0000000000067941 */ /* 0x000fea0003800000 */
.L_x_2818:
        /* <DEDUP_REMOVED lines=35> */
.L_x_2821:
[----:B------:R-:W-:Y:S05]  /*39e0*/  BSYNC B0 ;  /* 0x0000000000007941 */ /* 0x000fea0003800000 */
.L_x_2820:
[----:B------:R-:W-:Y:S01]  /*39f0*/  F2FP.F16.F32.PACK_AB R0, RZ, R3 ;  /* 0x00000003ff00723e */ /* 0x000fe200000000ff */
[----:B------:R-:W-:Y:S01]  /*3a00*/  HADD2.F32 R5, -RZ, R22.H0_H0 ;  /* 0x20000016ff057230 */ /* 0x000fe20000004100 */
[----:B------:R-:W-:Y:S02]  /*3a10*/  PRMT R4, R2, 0x7610, R4 ;  /* 0x0000761002047816 */ /* 0x000fe40000000004 */
[----:B------:R-:W-:Y:S01]  /*3a20*/  IADD3 R19, R19, 0x80, RZ ;  /* 0x0000008013137810 */ /* 0x000fe20007ffe0ff */
        /* <DEDUP_REMOVED lines=19> */
.L_x_2814:
[----:B------:R-:W-:Y:S05]  /*3b60*/  BSYNC B7 ;  /* 0x0000000000077941 */ /* 0x000fea0003800000 */
.L_x_2813:
[----:B------:R-:W-:Y:S01]  /*3b70*/  ULDC UR4, c[0x0][0x210] ;  /* 0x0000840000047ab9 */ /* 0x000fe20000000800 */
[----:B------:R-:W-:Y:S01]  /*3b80*/  BSSY B7, `(.L_x_2822) ;  /* 0x00001d6000077945 */ /* 0x000fe20003800000 */
[----:B------:R-:W-:-:S13]  /*3b90*/  ISETP.GE.AND P0, PT, R19, UR4, PT ;  /* 0x0000000413007c0c */ /* 0x000fda000bf06270 */
[----:B------:R-:W-:Y:S05]  /*3ba0*/  @P0 BRA `(.L_x_2823) ;  /* 0x0000001c004c0947 */ /* 0x000fea0003800000 */
[----:B------:R-:W2:Y:S01]  /*3bb0*/  LDC R3, c[0x0][0x218] ;  /* 0x00008600ff037b82 */ /* 0x000ea20000000800 */
[----:B01----:R-:W-:Y:S01]  /*3bc0*/  HFMA2.MMA R2, -RZ, RZ, 0, 0 ;  /* 0x00000000ff027435 */ /* 0x003fe200000001ff */
[----:B------:R-:W-:Y:S02]  /*3bd0*/  MOV R0, RZ ;  /* 0x000000ff00007202 */ /* 0x000fe40000000f00 */
        /* <DEDUP_REMOVED lines=350> */
.L_x_2824:
        /* <DEDUP_REMOVED lines=32> */
.L_x_2826:
[----:B------:R-:W-:Y:S05]  /*53c0*/  BSYNC B6 ;  /* 0x0000000000067941 */ /* 0x000fea0003800000 */
.L_x_2825:
        /* <DEDUP_REMOVED lines=21> */
.L_x_2828:
[----:B------:R-:W-:Y:S05]  /*5520*/  BSYNC B6 ;  /* 0x0000000000067941 */ /* 0x000fea0003800000 */
.L_x_2827:
        /* <DEDUP_REMOVED lines=35> */
.L_x_2830:
[----:B------:R-:W-:Y:S05]  /*5760*/  BSYNC B0 ;  /* 0x0000000000007941 */ /* 0x000fea0003800000 */
.L_x_2829:
        /* <DEDUP_REMOVED lines=23> */
.L_x_2823:
[----:B------:R-:W-:Y:S05]  /*58e0*/  BSYNC B7 ;  /* 0x0000000000077941 */ /* 0x000fea0003800000 */
.L_x_2822:
[----:B------:R-:W-:Y:S02]  /*58f0*/  ULDC UR4, c[0x0][0x210] ;  /* 0x0000840000047ab9 */ /* 0x000fe40000000800 */
[----:B------:R-:W-:-:S13]  /*5900*/  ISETP.GE.AND P0, PT, R19, UR4, PT ;  /* 0x0000000413007c0c */ /* 0x000fda000bf06270 */
[----:B------:R-:W-:Y:S05]  /*5910*/  @P0 EXIT ;  /* 0x000000000000094d */ /* 0x000fea0003800000 */
[----:B------:R-:W3:Y:S01]  /*5920*/  LDC R3, c[0x0][0x218] ;  /* 0x00008600ff037b82 */ /* 0x000ee20000000800 */
[----:B012---:R-:W-:Y:S01]  /*5930*/  HFMA2.MMA R2, -RZ, RZ, 0, 0 ;  /* 0x00000000ff027435 */ /* 0x007fe200000001ff */
[----:B------:R-:W-:Y:S02]  /*5940*/  MOV R0, RZ ;  /* 0x000000ff00007202 */ /* 0x000fe40000000f00 */
        /* <DEDUP_REMOVED lines=350> */
.L_x_2831:
        /* <DEDUP_REMOVED lines=32> */
.L_x_2833:
[----:B------:R-:W-:Y:S05]  /*7130*/  BSYNC B6 ;  /* 0x0000000000067941 */ /* 0x000fea0003800000 */
.L_x_2832:
        /* <DEDUP_REMOVED lines=21> */
.L_x_2835:
[----:B------:R-:W-:Y:S05]  /*7290*/  BSYNC B6 ;  /* 0x0000000000067941 */ /* 0x000fea0003800000 */
.L_x_2834:
        /* <DEDUP_REMOVED lines=35> */
.L_x_2837:
[----:B------:R-:W-:Y:S05]  /*74d0*/  BSYNC B0 ;  /* 0x0000000000007941 */ /* 0x000fea0003800000 */
.L_x_2836:
[----:B------:R-:W-:Y:S01]  /*74e0*/  F2FP.F16.F32.PACK_AB R0, RZ, R3 ;  /* 0x00000003ff00723e */ /* 0x000fe200000000ff */
[----:B------:R-:W-:Y:S01]  /*74f0*/  HADD2.F32 R5, -RZ, R19.H0_H0 ;  /* 0x20000013ff057230 */ /* 0x000fe20000004100 */
[----:B------:R-:W-:-:S03]  /*7500*/  PRMT R4, R2, 0x7610, R4 ;  /* 0x0000761002047816 */ /* 0x000fc60000000004 */
        /* <DEDUP_REMOVED lines=18> */
[----:B------:R-:W-:Y:S01]  /*7630*/  STG.E.U16 desc[UR36][R16.64], R2 ;  /* 0x0000000210007986 */ /* 0x000fe2000c101524 */
[----:B------:R-:W-:Y:S05]  /*7640*/  EXIT ;  /* 0x000000000000794d */ /* 0x000fea0003800000 */
.L_x_2838:
        /* <DEDUP_REMOVED lines=11> */
.L_x_10820:


//--------------------- .text._ZN2at6native27unrolled_elementwise_kernelIZZZNS0_29binary_cross_entropy_out_cudaERKNS_6TensorES4_RKSt8optionalIS2_ElRS2_ENKUlvE_clEvENKUlvE1_clEvEUlN3c104HalfESD_E_St5arrayIPcLm3EELi4E23TrivialOffsetCalculatorILi2EjESI_ILi1EjENS0_6memory15LoadWithoutCastENSL_16StoreWithoutCastEEEviT_T0_T2_T3_T4_T5_ --------------------------
	.section	.text._ZN2at6native27unrolled_elementwise_kernelIZZZNS0_29binary_cross_entropy_out_cudaERKNS_6TensorES4_RKSt8optionalIS2_ElRS2_ENKUlvE_clEvENKUlvE1_clEvEUlN3c104HalfESD_E_St5arrayIPcLm3EELi4E23TrivialOffsetCalculatorILi2EjESI_ILi1EjENS0_6memory15LoadWithoutCastENSL_16StoreWithoutCastEEEviT_T0_T2_T3_T4_T5_,"ax",@progbits
	.align	128
        .global         _ZN2at6native27unrolled_elementwise_kernelIZZZNS0_29binary_cross_entropy_out_cudaERKNS_6TensorES4_RKSt8optionalIS2_ElRS2_ENKUlvE_clEvENKUlvE1_clEvEUlN3c104HalfESD_E_St5arrayIPcLm3EELi4E23TrivialOffsetCalculatorILi2EjESI_ILi1EjENS0_6memory15LoadWithoutCastENSL_16StoreWithoutCastEEEviT_T0_T2_T3_T4_T5_
        .type           _ZN2at6native27unrolled_elementwise_kernelIZZZNS0_29binary_cross_entropy_out_cudaERKNS_6TensorES4_RKSt8optionalIS2_ElRS2_ENKUlvE_clEvENKUlvE1_clEvEUlN3c104HalfESD_E_St5arrayIPcLm3EELi4E23TrivialOffsetCalculatorILi2EjESI_ILi1EjENS0_6memory15LoadWithoutCastENSL_16StoreWithoutCastEEEviT_T0_T2_T3_T4_T5_,@function
        .size           _ZN2at6native27unrolled_elementwise_kernelIZZZNS0_29binary_cross_entropy_out_cudaERKNS_6TensorES4_RKSt8optionalIS2_ElRS2_ENKUlvE_clEvENKUlvE1_clEvEUlN3c104HalfESD_E_St5arrayIPcLm3EELi4E23TrivialOffsetCalculatorILi2EjESI_ILi1EjENS0_6memory15LoadWithoutCastENSL_16StoreWithoutCastEEEviT_T0_T2_T3_T4_T5_,(.L_x_10821 - _ZN2at6native27unrolled_elementwise_kernelIZZZNS0_29binary_cross_entropy_out_cudaERKNS_6TensorES4_RKSt8optionalIS2_ElRS2_ENKUlvE_clEvENKUlvE1_clEvEUlN3c104HalfESD_E_St5arrayIPcLm3EELi4E23TrivialOffsetCalculatorILi2EjESI_ILi1EjENS0_6memory15LoadWithoutCastENSL_16StoreWithoutCastEEEviT_T0_T2_T3_T4_T5_)
        .other          _ZN2at6native27unrolled_elementwise_kernelIZZZNS0_29binary_cross_entropy_out_cudaERKNS_6TensorES4_RKSt8optionalIS2_ElRS2_ENKUlvE_clEvENKUlvE1_clEvEUlN3c104HalfESD_E_St5arrayIPcLm3EELi4E23TrivialOffsetCalculatorILi2EjESI_ILi1EjENS0_6memory15LoadWithoutCastENSL_16StoreWithoutCastEEEviT_T0_T2_T3_T4_T5_,@"STO_CUDA_ENTRY STV_DEFAULT"
_ZN2at6native27unrolled_elementwise_kernelIZZZNS0_29binary_cross_entropy_out_cudaERKNS_6TensorES4_RKSt8optionalIS2_ElRS2_ENKUlvE_clEvENKUlvE1_clEvEUlN3c104HalfESD_E_St5arrayIPcLm3EELi4E23TrivialOffsetCalculatorILi2EjESI_ILi1EjENS0_6memory15LoadWithoutCastENSL_16StoreWithoutCastEEEviT_T0_T2_T3_T4_T5_:
.text._ZN2at6native27unrolled_elementwise_kernelIZZZNS0_29binary_cross_entropy_out_cudaERKNS_6TensorES4_RKSt8optionalIS2_ElRS2_ENKUlvE_clEvENKUlvE1_clEvEUlN3c104HalfESD_E_St5arrayIPcLm3EELi4E23TrivialOffsetCalculatorILi2EjESI_ILi1EjENS0_6memory15LoadWithoutCastENSL_16StoreWithoutCastEEEviT_T0_T2_T3_T4_T5_:
        /* <DEDUP_REMOVED lines=59> */
[----:B--2---:R-:W-:Y:S01]  /*03b0*/  IMAD.U32 R4, RZ, RZ, UR4 ;  /* 0x00000004ff047e24 */ /* 0x004fe2000f8e00ff */
        /* <DEDUP_REMOVED lines=12> */
.L_x_2842:
[----:B------:R-:W-:Y:S05]  /*0480*/  BSYNC B6 ;  /* 0x0000000000067941 */ /* 0x000fea0003800000 */
.L_x_2841:
        /* <DEDUP_REMOVED lines=21> */
.L_x_2844:
[----:B------:R-:W-:Y:S05]  /*05e0*/  BSYNC B6 ;  /* 0x0000000000067941 */ /* 0x000fea0003800000 */
.L_x_2843:
[--C-:B------:R-:W-:Y:S01]  /*05f0*/  HADD2.F32 R0, -RZ, -R24.reuse.H0_H0 ;  /* 0xa0000018ff007230 */ /* 0x100fe20000004100 */
[----:B--2---:R-:W-:Y:S01]  /*0600*/  HFMA2.MMA R7, -RZ, RZ, 1.625, 0 ;  /* 0x3e800000ff077435 */ /* 0x004fe200000001ff */
[----:B------:R-:W-:Y:S01]  /*0610*/  HADD2.F32 R24, -RZ, R24.H0_H0 ;  /* 0x20000018ff187230 */ /* 0x000fe20000004100 */
[----:B------:R-:W-:Y:S02]  /*0620*/  BSSY B0, `(.L_x_2845) ;  /* 0x0000020000007945 */ /* 0x000fe40003800000 */
[C---:B------:R-:W-:Y:S01]  /*0630*/  FADD.FTZ.RZ R3, R0.reuse, 1 ;  /* 0x3f80000000037421 */ /* 0x040fe2000001c000 */
[----:B------:R-:W-:-:S03]  /*0640*/  ISETP.GE.U32.AND P0, PT, R0, 0x7f800000, PT ;  /* 0x7f8000000000780c */ /* 0x000fc60003f06070 */
[----:B------:R-:W-:-:S05]  /*0650*/  VIADD R3, R3, 0xc0c00000 ;  /* 0xc0c0000003037836 */ /* 0x000fca0000000000 */
[----:B------:R-:W-:-:S04]  /*0660*/  LOP3.LUT R5, R3, 0xff800000, RZ, 0xc0, !PT ;  /* 0xff80000003057812 */ /* 0x000fc800078ec0ff */
[----:B------:R-:W-:Y:S01]  /*0670*/  IADD3 R4, -R5, 0x40800000, RZ ;  /* 0x4080000005047810 */ /* 0x000fe20007ffe1ff */
[----:B------:R-:W-:Y:S01]  /*0680*/  IMAD.IADD R3, R0, 0x1, -R5 ;  /* 0x0000000100037824 */ /* 0x000fe200078e0a05 */
[----:B------:R-:W-:-:S03]  /*0690*/  I2FP.F32.S32 R5, R5 ;  /* 0x0000000500057245 */ /* 0x000fc60000201400 */
[----:B------:R-:W-:Y:S01]  /*06a0*/  FFMA.FTZ R4, R4, R7, -1 ;  /* 0xbf80000004047423 */ /* 0x000fe20000010007 */
[----:B------:R-:W-:Y:S01]  /*06b0*/  MOV R7, 0x3d39bf78 ;  /* 0x3d39bf7800077802 */ /* 0x000fe20000000f00 */
[----:B------:R-:W-:Y:S02]  /*06c0*/  FMUL.FTZ R5, R5, 1.1920928955078125e-07 ;  /* 0x3400000005057820 */ /* 0x000fe40000410000 */
        /* <DEDUP_REMOVED lines=21> */
.L_x_2846:
[----:B------:R-:W-:Y:S05]  /*0820*/  BSYNC B0 ;  /* 0x0000000000007941 */ /* 0x000fea0003800000 */
.L_x_2845:
        /* <DEDUP_REMOVED lines=21> */
.L_x_2840:
[----:B------:R-:W-:Y:S05]  /*0980*/  BSYNC B7 ;  /* 0x0000000000077941 */ /* 0x000fea0003800000 */
.L_x_2839:
[----:B-----5:R-:W0:Y:S01]  /*0990*/  S2R R24, SR_TID.X ;  /* 0x0000000000187919 */ /* 0x020e220000002100 */
[----:B------:R-:W-:Y:S01]  /*09a0*/  BSSY B7, `(.L_x_2847) ;  /* 0x0000069000077945 */ /* 0x000fe20003800000 */
[----:B0-----:R-:W-:-:S04]  /*09b0*/  IADD3 R0, R24, 0x80, RZ ;  /* 0x0000008018007810 */ /* 0x001fc80007ffe0ff */
        /* <DEDUP_REMOVED lines=23> */
.L_x_2850:
[----:B------:R-:W-:Y:S05]  /*0b30*/  BSYNC B6 ;  /* 0x0000000000067941 */ /* 0x000fea0003800000 */
.L_x_2849:
        /* <DEDUP_REMOVED lines=21> */
.L_x_2852:
[----:B------:R-:W-:Y:S05]  /*0c90*/  BSYNC B6 ;  /* 0x0000000000067941 */ /* 0x000fea0003800000 */
.L_x_2851:
        /* <DEDUP_REMOVED lines=8> */
[----:B------:R-:W-:Y:S02]  /*0d20*/  IADD3 R4, -R5, 0x40800000, RZ ;  /* 0x4080000005047810 */ /* 0x000fe40007ffe1ff */
[-C--:B------:R-:W-:Y:S02]  /*0d30*/  IADD3 R3, R0, -R5.reuse, RZ ;  /* 0x8000000500037210 */ /* 0x080fe40007ffe0ff */
[----:B------:R-:W-:Y:S01]  /*0d40*/  I2FP.F32.S32 R5, R5 ;  /* 0x0000000500057245 */ /* 0x000fe20000201400 */
[----:B------:R-:W-:Y:S01]  /*0d50*/  FFMA.FTZ R4, R4, R7, -1 ;  /* 0xbf80000004047423 */ /* 0x000fe20000010007 */
[----:B------:R-:W-:-:S03]  /*0d60*/  IMAD.MOV.U32 R7, RZ, RZ, 0x3d39bf78 ;  /* 0x3d39bf78ff077424 */ /* 0x000fc600078e00ff */
[----:B------:R-:W-:Y:S01]  /*0d70*/  FADD.FTZ R4, R3, R4 ;  /* 0x0000000403047221 */ /* 0x000fe20000010000 */
[----:B------:R-:W-:-:S03]  /*0d80*/  FMUL.FTZ R5, R5, 1.1920928955078125e-07 ;  /* 0x3400000005057820 */ /* 0x000fc60000410000 */
        /* <DEDUP_REMOVED lines=20> */
.L_x_2854:
[----:B------:R-:W-:Y:S05]  /*0ed0*/  BSYNC B0 ;  /* 0x0000000000007941 */ /* 0x000fea0003800000 */
.L_x_2853:
        /* <DEDUP_REMOVED lines=21> */
.L_x_2848:
[----:B------:R-:W-:Y:S05]  /*1030*/  BSYNC B7 ;  /* 0x0000000000077941 */ /* 0x000fea0003800000 */
.L_x_2847:
[----:B------:R-:W-:Y:S01]  /*1040*/  IADD3 R0, R24, 0x100, RZ ;  /* 0x0000010018007810 */ /* 0x000fe20007ffe0ff */
[----:B------:R-:W-:Y:S03]  /*1050*/  BSSY B7, `(.L_x_2855) ;  /* 0x0000068000077945 */ /* 0x000fe60003800000 */
        /* <DEDUP_REMOVED lines=23> */
.L_x_2858:
[----:B------:R-:W-:Y:S05]  /*11d0*/  BSYNC B6 ;  /* 0x0000000000067941 */ /* 0x000fea0003800000 */
.L_x_2857:
        /* <DEDUP_REMOVED lines=21> */
.L_x_2860:
[----:B------:R-:W-:Y:S05]  /*1330*/  BSYNC B6 ;  /* 0x0000000000067941 */ /* 0x000fea0003800000 */
.L_x_2859:
        /* <DEDUP_REMOVED lines=35> */
.L_x_2862:
[----:B------:R-:W-:Y:S05]  /*1570*/  BSYNC B0 ;  /* 0x0000000000007941 */ /* 0x000fea0003800000 */
.L_x_2861:
        /* <DEDUP_REMOVED lines=21> */
.L_x_2856:
[----:B------:R-:W-:Y:S05]  /*16d0*/  BSYNC B7 ;  /* 0x0000000000077941 */ /* 0x000fea0003800000 */
.L_x_2855:
        /* <DEDUP_REMOVED lines=25> */
.L_x_2866:
[----:B------:R-:W-:Y:S05]  /*1870*/  BSYNC B6 ;  /* 0x0000000000067941 */ /* 0x000fea0003800000 */
.L_x_2865:
        /* <DEDUP_REMOVED lines=21> */
.L_x_2868:
[----:B------:R-:W-:Y:S05]  /*19d0*/  BSYNC B6 ;  /* 0x0000000000067941 */ /* 0x000fea0003800000 */
.L_x_2867:
        /* <DEDUP_REMOVED lines=35> */
.L_x_2870:
[----:B------:R-:W-:Y:S05]  /*1c10*/  BSYNC B0 ;  /* 0x0000000000007941 */ /* 0x000fea0003800000 */
.L_x_2869:
        /* <DEDUP_REMOVED lines=21> */
.L_x_2864:
[----:B------:R-:W-:Y:S05]  /*1d70*/  BSYNC B7 ;  /* 0x0000000000077941 */ /* 0x000fea0003800000 */
.L_x_2863:
        /* <DEDUP_REMOVED lines=19> */
.L_x_2873:
[----:B------:R-:W-:Y:S05]  /*1eb0*/  BSYNC B1 ;  /* 0x0000000000017941 */ /* 0x000fea0003800000 */
.L_x_2872:
[----:B------:R-:W-:-:S13]  /*1ec0*/  ISETP.GE.AND P0, PT, R24, R25, PT ;  /* 0x000000191800720c */ /* 0x000fda0003f06270 */
[----:B0-----:R-:W0:Y:S01]  /*1ed0*/  @!P0 LDC.64 R2, c[0x0][0x218] ;  /* 0x00008600ff028b82 */ /* 0x001e220000000a00 */
[----:B--2---:R-:W-:Y:S01]  /*1ee0*/  @!P0 IMAD R5, R26, 0x200, R24 ;  /* 0x000002001a058824 */ /* 0x004fe200078e0218 */
[----:B------:R-:W-:-:S03]  /*1ef0*/  @!P0 IADD3 R24, R24, 0x80, RZ ;  /* 0x0000008018188810 */ /* 0x000fc60007ffe0ff */
[----:B0-----:R-:W-:-:S05]  /*1f00*/  @!P0 IMAD.WIDE.U32 R2, R5, 0x2, R2 ;  /* 0x0000000205028825 */ /* 0x001fca00078e0002 */
[----:B------:R1:W-:Y:S02]  /*1f10*/  @!P0 STG.E.U16 desc[UR36][R2.64], R17 ;  /* 0x0000001102008986 */ /* 0x0003e4000c101524 */
.L_x_2874:
[----:B------:R-:W-:Y:S05]  /*1f20*/  BSYNC B0 ;  /* 0x0000000000007941 */ /* 0x000fea0003800000 */
.L_x_2871:
[----:B------:R-:W-:-:S13]  /*1f30*/  ISETP.GE.AND P0, PT, R24, R25, PT ;  /* 0x000000191800720c */ /* 0x000fda0003f06270 */
[----:B------:R-:W-:Y:S05]  /*1f40*/  @P0 EXIT ;  /* 0x000000000000094d */ /* 0x000fea0003800000 */
[----:B01----:R-:W0:Y:S01]  /*1f50*/  LDC.64 R2, c[0x0][0x218] ;  /* 0x00008600ff027b82 */ /* 0x003e220000000a00 */
[----:B------:R-:W-:-:S05]  /*1f60*/  LEA R5, R26, R24, 0x9 ;  /* 0x000000181a057211 */ /* 0x000fca00078e48ff */
[----:B0-----:R-:W-:-:S05]  /*1f70*/  IMAD.WIDE.U32 R2, R5, 0x2, R2 ;  /* 0x0000000205027825 */ /* 0x001fca00078e0002 */
[----:B------:R-:W-:Y:S01]  /*1f80*/  STG.E.U16 desc[UR36][R2.64], R0 ;  /* 0x0000000002007986 */ /* 0x000fe2000c101524 */
[----:B------:R-:W-:Y:S05]  /*1f90*/  EXIT ;  /* 0x000000000000794d */ /* 0x000fea0003800000 */
.L_x_2875:
        /* <DEDUP_REMOVED lines=14> */
.L_x_10821:


//--------------------- .text._ZN2at6native29vectorized_elementwise_kernelILi2EZZZNS0_29binary_cross_entropy_out_cudaERKNS_6TensorES4_RKSt8optionalIS2_ElRS2_ENKUlvE_clEvENKUlvE1_clEvEUlN3c104HalfESD_E_St5arrayIPcLm3EEEEviT0_T1_ --------------------------
	.section	.text._ZN2at6native29vectorized_elementwise_kernelILi2EZZZNS0_29binary_cross_entropy_out_cudaERKNS_6TensorES4_RKSt8optionalIS2_ElRS2_ENKUlvE_clEvENKUlvE1_clEvEUlN3c104HalfESD_E_St5arrayIPcLm3EEEEviT0_T1_,"ax",@progbits
	.align	128
        .global         _ZN2at6native29vectorized_elementwise_kernelILi2EZZZNS0_29binary_cross_entropy_out_cudaERKNS_6TensorES4_RKSt8optionalIS2_ElRS2_ENKUlvE_clEvENKUlvE1_clEvEUlN3c104HalfESD_E_St5arrayIPcLm3EEEEviT0_T1_
        .type           _ZN2at6native29vectorized_elementwise_kernelILi2EZZZNS0_29binary_cross_entropy_out_cudaERKNS_6TensorES4_RKSt8optionalIS2_ElRS2_ENKUlvE_clEvENKUlvE1_clEvEUlN3c104HalfESD_E_St5arrayIPcLm3EEEEviT0_T1_,@function
        .size           _ZN2at6native29vectorized_elementwise_kernelILi2EZZZNS0_29binary_cross_entropy_out_cudaERKNS_6TensorES4_RKSt8optionalIS2_ElRS2_ENKUlvE_clEvENKUlvE1_clEvEUlN3c104HalfESD_E_St5arrayIPcLm3EEEEviT0_T1_,(.L_x_10822 - _ZN2at6native29vectorized_elementwise_kernelILi2EZZZNS0_29binary_cross_entropy_out_cudaERKNS_6TensorES4_RKSt8optionalIS2_ElRS2_ENKUlvE_clEvENKUlvE1_clEvEUlN3c104HalfESD_E_St5arrayIPcLm3EEEEviT0_T1_)
        .other          _ZN2at6native29vectorized_elementwise_kernelILi2EZZZNS0_29binary_cross_entropy_out_cudaERKNS_6TensorES4_RKSt8optionalIS2_ElRS2_ENKUlvE_clEvENKUlvE1_clEvEUlN3c104HalfESD_E_St5arrayIPcLm3EEEEviT0_T1_,@"STO_CUDA_ENTRY STV_DEFAULT"
_ZN2at6native29vectorized_elementwise_kernelILi2EZZZNS0_29binary_cross_entropy_out_cudaERKNS_6TensorES4_RKSt8optionalIS2_ElRS2_ENKUlvE_clEvENKUlvE1_clEvEUlN3c104HalfESD_E_St5arrayIPcLm3EEEEviT0_T1_:
.text._ZN2at6native29vectorized_elementwise_kernelILi2EZZZNS0_29binary_cross_entropy_out_cudaERKNS_6TensorES4_RKSt8optionalIS2_ElRS2_ENKUlvE_clEvENKUlvE1_clEvEUlN3c104HalfESD_E_St5arrayIPcLm3EEEEviT0_T1_:
        /* <DEDUP_REMOVED lines=24> */
[----:B---3--:R-:W-:-:S05]  /*0180*/  HADD2.F32 R0, -RZ, R17.H0_H0 ;  /* 0x20000011ff007230 */ /* 0x008fca0000004100 */
        /* <DEDUP_REMOVED lines=18> */
[----:B0----5:R-:W-:Y:S05]  /*02b0*/  CALL.ABS.NOINC R2 ;  /* 0x0000000002007343 */ /* 0x021fea0003c00000 */
.L_x_2878:
[----:B------:R-:W-:Y:S05]  /*02c0*/  BSYNC B6 ;  /* 0x0000000000067941 */ /* 0x000fea0003800000 */
.L_x_2877:
        /* <DEDUP_REMOVED lines=21> */
.L_x_2880:
[----:B------:R-:W-:Y:S05]  /*0420*/  BSYNC B6 ;  /* 0x0000000000067941 */ /* 0x000fea0003800000 */
.L_x_2879:
[--C-:B------:R-:W-:Y:S01]  /*0430*/  HADD2.F32 R0, -RZ, -R17.reuse.H0_H0 ;  /* 0xa0000011ff007230 */ /* 0x100fe20000004100 */
[----:B------:R-:W-:Y:S01]  /*0440*/  HFMA2.MMA R5, -RZ, RZ, 1.625, 0 ;  /* 0x3e800000ff057435 */ /* 0x000fe200000001ff */
        /* <DEDUP_REMOVED lines=33> */
.L_x_2882:
[----:B------:R-:W-:Y:S05]  /*0660*/  BSYNC B0 ;  /* 0x0000000000007941 */ /* 0x000fea0003800000 */
.L_x_2881:
[----:B------:R-:W-:Y:S01]  /*0670*/  PRMT R0, R2, 0x7610, R0 ;  /* 0x0000761002007816 */ /* 0x000fe20000000000 */
[----:B------:R-:W-:Y:S01]  /*0680*/  HADD2.F32 R5, -RZ, R23.H0_H0 ;  /* 0x20000017ff057230 */ /* 0x000fe20000004100 */
[----:B------:R-:W-:Y:S01]  /*0690*/  F2FP.F16.F32.PACK_AB R3, RZ, R3 ;  /* 0x00000003ff03723e */ /* 0x000fe200000000ff */
[----:B------:R-:W-:Y:S02]  /*06a0*/  BSSY B6, `(.L_x_2883) ;  /* 0x0000027000067945 */ /* 0x000fe40003800000 */
[----:B------:R-:W-:Y:S01]  /*06b0*/  HADD2.F32 R4, -RZ, R0.H0_H0 ;  /* 0x20000000ff047230 */ /* 0x000fe20000004100 */
[----:B------:R-:W-:Y:S01]  /*06c0*/  PRMT R2, R3, 0x7610, R2 ;  /* 0x0000761003027816 */ /* 0x000fe20000000002 */
[----:B------:R-:W-:-:S03]  /*06d0*/  FADD.FTZ R3, R5, -1 ;  /* 0xbf80000005037421 */ /* 0x000fc60000010000 */
[----:B------:R-:W-:Y:S01]  /*06e0*/  FSETP.GEU.FTZ.AND P0, PT, R4, -100, PT ;  /* 0xc2c800000400780b */ /* 0x000fe20003f1e000 */
[----:B------:R-:W-:Y:S01]  /*06f0*/  HADD2.F32 R6, -RZ, R2.H0_H0 ;  /* 0x20000002ff067230 */ /* 0x000fe20000004100 */
[----:B------:R-:W-:Y:S02]  /*0700*/  F2FP.F16.F32.PACK_AB R3, RZ, R3 ;  /* 0x00000003ff03723e */ /* 0x000fe400000000ff */
[----:B------:R-:W-:Y:S02]  /*0710*/  SEL R0, R0, 0xd640, P0 ;  /* 0x0000d64000007807 */ /* 0x000fe40000000000 */
[----:B------:R-:W-:Y:S01]  /*0720*/  FSETP.GEU.FTZ.AND P1, PT, R6, -100, PT ;  /* 0xc2c800000600780b */ /* 0x000fe20003f3e000 */
[----:B------:R-:W-:Y:S02]  /*0730*/  HADD2.F32 R3, -RZ, R3.H0_H0 ;  /* 0x20000003ff037230 */ /* 0x000fe40000004100 */
[----:B------:R-:W-:Y:S01]  /*0740*/  HADD2.F32 R0, -RZ, R0.H0_H0 ;  /* 0x20000000ff007230 */ /* 0x000fe20000004100 */
[----:B------:R-:W-:-:S04]  /*0750*/  SEL R2, R2, 0xd640, P1 ;  /* 0x0000d64002027807 */ /* 0x000fc80000800000 */
[----:B------:R-:W-:Y:S01]  /*0760*/  FMUL.FTZ R5, R5, R0 ;  /* 0x0000000005057220 */ /* 0x000fe20000410000 */
[----:B------:R-:W-:Y:S02]  /*0770*/  HADD2.F32 R2, -RZ, R2.H0_H0 ;  /* 0x20000002ff027230 */ /* 0x000fe40000004100 */
[----:B------:R-:W-:-:S03]  /*0780*/  HADD2.F32 R0, -RZ, R17.H1_H1 ;  /* 0x30000011ff007230 */ /* 0x000fc60000004100 */
[----:B------:R-:W-:Y:S02]  /*0790*/  FMUL.FTZ R2, R3, R2 ;  /* 0x0000000203027220 */ /* 0x000fe40000410000 */
[C---:B------:R-:W-:Y:S02]  /*07a0*/  FSETP.GE.FTZ.AND P1, PT, R0.reuse, RZ, PT ;  /* 0x000000ff0000720b */ /* 0x040fe40003f36000 */
[----:B------:R-:W-:Y:S02]  /*07b0*/  FSETP.GTU.FTZ.AND P0, PT, R0, 1, PT ;  /* 0x3f8000000000780b */ /* 0x000fe40003f1c000 */
[----:B------:R-:W-:-:S05]  /*07c0*/  F2FP.F16.F32.PACK_AB R2, R5, R2 ;  /* 0x000000020502723e */ /* 0x000fca00000000ff */
[--C-:B------:R-:W-:Y:S02]  /*07d0*/  HADD2.F32 R27, -RZ, R2.reuse.H0_H0 ;  /* 0x20000002ff1b7230 */ /* 0x100fe40000004100 */
[----:B------:R-:W-:-:S05]  /*07e0*/  HADD2.F32 R2, -RZ, R2.H1_H1 ;  /* 0x30000002ff027230 */ /* 0x000fca0000004100 */
[----:B------:R-:W-:Y:S01]  /*07f0*/  FADD.FTZ R27, R27, -R2 ;  /* 0x800000021b1b7221 */ /* 0x000fe20000010000 */
[----:B------:R-:W-:Y:S06]  /*0800*/  @!P0 BRA P1, `(.L_x_2884) ;  /* 0x0000000000408947 */ /* 0x000fec0000800000 */
        /* <DEDUP_REMOVED lines=16> */
.L_x_2884:
[----:B------:R-:W-:Y:S05]  /*0910*/  BSYNC B6 ;  /* 0x0000000000067941 */ /* 0x000fea0003800000 */
.L_x_2883:
[----:B------:R-:W-:Y:S01]  /*0920*/  HADD2.F32 R0, -RZ, R23.H1_H1 ;  /* 0x30000017ff007230 */ /* 0x000fe20000004100 */
[----:B------:R-:W-:Y:S04]  /*0930*/  BSSY B6, `(.L_x_2885) ;  /* 0x0000014000067945 */ /* 0x000fe80003800000 */
        /* <DEDUP_REMOVED lines=19> */
.L_x_2886:
[----:B------:R-:W-:Y:S05]  /*0a70*/  BSYNC B6 ;  /* 0x0000000000067941 */ /* 0x000fea0003800000 */
.L_x_2885:
[--C-:B------:R-:W-:Y:S01]  /*0a80*/  HADD2.F32 R0, -RZ, -R17.reuse.H1_H1 ;  /* 0xb0000011ff007230 */ /* 0x100fe20000004100 */
[----:B------:R-:W-:Y:S01]  /*0a90*/  BSSY B0, `(.L_x_2887) ;  /* 0x0000022000007945 */ /* 0x000fe20003800000 */
[----:B------:R-:W-:Y:S02]  /*0aa0*/  IMAD.MOV.U32 R5, RZ, RZ, 0x3e800000 ;  /* 0x3e800000ff057424 */ /* 0x000fe400078e00ff */
[----:B------:R-:W-:Y:S02]  /*0ab0*/  HADD2.F32 R17, -RZ, R17.H1_H1 ;  /* 0x30000011ff117230 */ /* 0x000fe40000004100 */
        /* <DEDUP_REMOVED lines=31> */
.L_x_2888:
[----:B------:R-:W-:Y:S05]  /*0cb0*/  BSYNC B0 ;  /* 0x0000000000007941 */ /* 0x000fea0003800000 */
.L_x_2887:
[----:B------:R-:W-:Y:S01]  /*0cc0*/  PRMT R0, R2, 0x7610, R0 ;  /* 0x0000761002007816 */ /* 0x000fe20000000000 */
[----:B------:R-:W-:Y:S01]  /*0cd0*/  HADD2.F32 R5, -RZ, R23.H1_H1 ;  /* 0x30000017ff057230 */ /* 0x000fe20000004100 */
        /* <DEDUP_REMOVED lines=15> */
[----:B------:R-:W-:-:S03]  /*0dd0*/  HADD2.F32 R0, -RZ, R18.H0_H0 ;  /* 0x20000012ff007230 */ /* 0x000fc60000004100 */
        /* <DEDUP_REMOVED lines=24> */
.L_x_2890:
[----:B------:R-:W-:Y:S05]  /*0f60*/  BSYNC B6 ;  /* 0x0000000000067941 */ /* 0x000fea0003800000 */
.L_x_2889:
        /* <DEDUP_REMOVED lines=21> */
.L_x_2892:
[----:B------:R-:W-:Y:S05]  /*10c0*/  BSYNC B6 ;  /* 0x0000000000067941 */ /* 0x000fea0003800000 */
.L_x_2891:
        /* <DEDUP_REMOVED lines=35> */
.L_x_2894:
[----:B------:R-:W-:Y:S05]  /*1300*/  BSYNC B0 ;  /* 0x0000000000007941 */ /* 0x000fea0003800000 */
.L_x_2893:
        /* <DEDUP_REMOVED lines=42> */
.L_x_2896:
[----:B------:R-:W-:Y:S05]  /*15b0*/  BSYNC B6 ;  /* 0x0000000000067941 */ /* 0x000fea0003800000 */
.L_x_2895:
        /* <DEDUP_REMOVED lines=21> */
.L_x_2898:
[----:B------:R-:W-:Y:S05]  /*1710*/  BSYNC B6 ;  /* 0x0000000000067941 */ /* 0x000fea0003800000 */
.L_x_2897:
[--C-:B------:R-:W-:Y:S01]  /*1720*/  HADD2.F32 R0, -RZ, -R18.reuse.H1_H1 ;  /* 0xb0000012ff007230 */ /* 0x100fe20000004100 */
[----:B------:R-:W-:Y:S01]  /*1730*/  HFMA2.MMA R5, -RZ, RZ, 1.625, 0 ;  /* 0x3e800000ff057435 */ /* 0x000fe200000001ff */
[----:B------:R-:W-:Y:S01]  /*1740*/  HADD2.F32 R18, -RZ, R18.H1_H1 ;  /* 0x30000012ff127230 */ /* 0x000fe20000004100 */
        /* <DEDUP_REMOVED lines=32> */
.L_x_2900:
[----:B------:R-:W-:Y:S05]  /*1950*/  BSYNC B0 ;  /* 0x0000000000007941 */ /* 0x000fea0003800000 */
.L_x_2899:
        /* <DEDUP_REMOVED lines=42> */
.L_x_2902:
[----:B------:R-:W-:Y:S05]  /*1c00*/  BSYNC B6 ;  /* 0x0000000000067941 */ /* 0x000fea0003800000 */
.L_x_2901:
        /* <DEDUP_REMOVED lines=21> */
.L_x_2904:
[----:B------:R-:W-:Y:S05]  /*1d60*/  BSYNC B6 ;  /* 0x0000000000067941 */ /* 0x000fea0003800000 */
.L_x_2903:
[--C-:B------:R-:W-:Y:S01]  /*1d70*/  HADD2.F32 R0, -RZ, -R19.reuse.H0_H0 ;  /* 0xa0000013ff007230 */ /* 0x100fe20000004100 */
[----:B------:R-:W-:Y:S01]  /*1d80*/  BSSY B0, `(.L_x_2905) ;  /* 0x0000022000007945 */ /* 0x000fe20003800000 */
[----:B------:R-:W-:Y:S02]  /*1d90*/  IMAD.MOV.U32 R5, RZ, RZ, 0x3e800000 ;  /* 0x3e800000ff057424 */ /* 0x000fe400078e00ff */
[----:B------:R-:W-:Y:S02]  /*1da0*/  HADD2.F32 R6, -RZ, R19.H0_H0 ;  /* 0x20000013ff067230 */ /* 0x000fe40000004100 */
        /* <DEDUP_REMOVED lines=31> */
.L_x_2906:
[----:B------:R-:W-:Y:S05]  /*1fa0*/  BSYNC B0 ;  /* 0x0000000000007941 */ /* 0x000fea0003800000 */
.L_x_2905:
        /* <DEDUP_REMOVED lines=35> */
[----:B------:R-:W-:Y:S01]  /*21e0*/  IMAD.U32 R6, RZ, RZ, UR4 ;  /* 0x00000004ff067e24 */ /* 0x000fe2000f8e00ff */
[----:B------:R-:W-:Y:S01]  /*21f0*/  MOV R7, UR5 ;  /* 0x0000000500077c02 */ /* 0x000fe20008000f00 */
[----:B------:R-:W-:Y:S01]  /*2200*/  IMAD.U32 R11, RZ, RZ, UR7 ;  /* 0x00000007ff0b7e24 */ /* 0x000fe2000f8e00ff */
[----:B------:R-:W-:Y:S01]  /*2210*/  MOV R12, 0x1 ;  /* 0x00000001000c7802 */ /* 0x000fe20000000f00 */
[----:B------:R-:W-:-:S07]  /*2220*/  IMAD.MOV.U32 R13, RZ, RZ, RZ ;  /* 0x000000ffff0d7224 */ /* 0x000fce00078e00ff */
[----:B------:R-:W-:-:S07]  /*2230*/  LEPC R20, `(.L_x_2908) ;  /* 0x000000001014794e */ /* 0x000fce0000000000 */
[----:B0-----:R-:W-:Y:S05]  /*2240*/  CALL.ABS.NOINC R2 ;  /* 0x0000000002007343 */ /* 0x001fea0003c00000 */
.L_x_2908:
[----:B------:R-:W-:Y:S05]  /*2250*/  BSYNC B6 ;  /* 0x0000000000067941 */ /* 0x000fea0003800000 */
.L_x_2907:
        /* <DEDUP_REMOVED lines=21> */
.L_x_2910:
[----:B------:R-:W-:Y:S05]  /*23b0*/  BSYNC B6 ;  /* 0x0000000000067941 */ /* 0x000fea0003800000 */
.L_x_2909:
[--C-:B------:R-:W-:Y:S01]  /*23c0*/  HADD2.F32 R0, -RZ, -R19.reuse.H1_H1 ;  /* 0xb0000013ff007230 */ /* 0x100fe20000004100 */
[----:B------:R-:W-:Y:S01]  /*23d0*/  HFMA2.MMA R5, -RZ, RZ, 1.625, 0 ;  /* 0x3e800000ff057435 */ /* 0x000fe200000001ff */
[----:B------:R-:W-:Y:S01]  /*23e0*/  HADD2.F32 R19, -RZ, R19.H1_H1 ;  /* 0x30000013ff137230 */ /* 0x000fe20000004100 */
[----:B------:R-:W-:Y:S02]  /*23f0*/  BSSY B0, `(.L_x_2911) ;  /* 0x0000020000007945 */ /* 0x000fe40003800000 */
[C---:B------:R-:W-:Y:S01]  /*2400*/  FADD.FTZ.RZ R2, R0.reuse, 1 ;  /* 0x3f80000000027421 */ /* 0x040fe2000001c000 */
[----:B------:R-:W-:-:S04]  /*2410*/  ISETP.GE.U32.AND P0, PT, R0, 0x7f800000, PT ;  /* 0x7f8000000000780c */ /* 0x000fc80003f06070 */
[----:B------:R-:W-:-:S04]  /*2420*/  IADD3 R2, R2, -0x3f400000, RZ ;  /* 0xc0c0000002027810 */ /* 0x000fc80007ffe0ff */
        /* <DEDUP_REMOVED lines=28> */
.L_x_2912:
[----:B------:R-:W-:Y:S05]  /*25f0*/  BSYNC B0 ;  /* 0x0000000000007941 */ /* 0x000fea0003800000 */
.L_x_2911:
        /* <DEDUP_REMOVED lines=42> */
.L_x_2914:
[----:B------:R-:W-:Y:S05]  /*28a0*/  BSYNC B6 ;  /* 0x0000000000067941 */ /* 0x000fea0003800000 */
.L_x_2913:
        /* <DEDUP_REMOVED lines=21> */
.L_x_2916:
[----:B------:R-:W-:Y:S05]  /*2a00*/  BSYNC B6 ;  /* 0x0000000000067941 */ /* 0x000fea0003800000 */
.L_x_2915:
        /* <DEDUP_REMOVED lines=35> */
.L_x_2918:
[----:B------:R-:W-:Y:S05]  /*2c40*/  BSYNC B0 ;  /* 0x0000000000007941 */ /* 0x000fea0003800000 */
.L_x_2917:
        /* <DEDUP_REMOVED lines=42> */
.L_x_2920:
[----:B------:R-:W-:Y:S05]  /*2ef0*/  BSYNC B6 ;  /* 0x0000000000067941 */ /* 0x000fea0003800000 */
.L_x_2919:
        /* <DEDUP_REMOVED lines=21> */
.L_x_2922:
[----:B------:R-:W-:Y:S05]  /*3050*/  BSYNC B6 ;  /* 0x0000000000067941 */ /* 0x000fea0003800000 */
.L_x_2921:
        /* <DEDUP_REMOVED lines=35> */
.L_x_2924:
[----:B------:R-:W-:Y:S05]  /*3290*/  BSYNC B0 ;  /* 0x0000000000007941 */ /* 0x000fea0003800000 */
.L_x_2923:
[----:B------:R-:W-:Y:S01]  /*32a0*/  F2FP.F16.F32.PACK_AB R4, RZ, R3 ;  /* 0x00000003ff04723e */ /* 0x000fe200000000ff */
[----:B------:R-:W-:Y:S01]  /*32b0*/  HADD2.F32 R7, -RZ, R26.H1_H1 ;  /* 0x3000001aff077230 */ /* 0x000fe20000004100 */
[----:B------:R-:W-:Y:S02]  /*32c0*/  PRMT R0, R2, 0x7610, R0 ;  /* 0x0000761002007816 */ /* 0x000fe40000000000 */
[----:B------:R-:W-:Y:S01]  /*32d0*/  F2FP.F16.F32.PACK_AB R27, R28, R27 ;  /* 0x0000001b1c1b723e */ /* 0x000fe200000000ff */
[----:B------:R-:W-:Y:S02]  /*32e0*/  HADD2.F32 R5, -RZ, R4.H0_H0 ;  /* 0x20000004ff057230 */ /* 0x000fe40000004100 */
[----:B------:R-:W-:Y:S01]  /*32f0*/  FADD.FTZ R2, R7, -1 ;  /* 0xbf80000007027421 */ /* 0x000fe20000010000 */
[----:B------:R-:W-:Y:S01]  /*3300*/  HADD2.F32 R3, -RZ, R0.H0_H0 ;  /* 0x20000000ff037230 */ /* 0x000fe20000004100 */
[----:B------:R-:W-:Y:S02]  /*3310*/  F2FP.F16.F32.PACK_AB R17, R18, R17 ;  /* 0x000000111211723e */ /* 0x000fe400000000ff */
[----:B------:R-:W-:-:S02]  /*3320*/  FSETP.GEU.FTZ.AND P1, PT, R5, -100, PT ;  /* 0xc2c800000500780b */ /* 0x000fc40003f3e000 */
[----:B------:R-:W-:Y:S02]  /*3330*/  FSETP.GEU.FTZ.AND P0, PT, R3, -100, PT ;  /* 0xc2c800000300780b */ /* 0x000fe40003f1e000 */
[----:B------:R-:W-:Y:S02]  /*3340*/  F2FP.F16.F32.PACK_AB R5, RZ, R2 ;  /* 0x00000002ff05723e */ /* 0x000fe400000000ff */
[----:B------:R-:W0:Y:S01]  /*3350*/  LDC.64 R2, c[0x0][0x218] ;  /* 0x00008600ff027b82 */ /* 0x000e220000000a00 */
[----:B------:R-:W-:Y:S02]  /*3360*/  SEL R0, R0, 0xd640, P0 ;  /* 0x0000d64000007807 */ /* 0x000fe40000000000 */
[----:B------:R-:W-:Y:S01]  /*3370*/  SEL R4, R4, 0xd640, P1 ;  /* 0x0000d64004047807 */ /* 0x000fe20000800000 */
[----:B------:R-:W-:Y:S01]  /*3380*/  HADD2.F32 R5, -RZ, R5.H0_H0 ;  /* 0x20000005ff057230 */ /* 0x000fe20000004100 */
[----:B------:R-:W-:Y:S01]  /*3390*/  F2FP.F16.F32.PACK_AB R23, R24, R23 ;  /* 0x000000171817723e */ /* 0x000fe200000000ff */
[----:B------:R-:W-:-:S02]  /*33a0*/  HADD2.F32 R0, -RZ, R0.H0_H0 ;  /* 0x20000000ff007230 */ /* 0x000fc40000004100 */
[----:B------:R-:W-:-:S03]  /*33b0*/  HADD2.F32 R4, -RZ, R4.H0_H0 ;  /* 0x20000004ff047230 */ /* 0x000fc60000004100 */
[----:B------:R-:W-:Y:S02]  /*33c0*/  FMUL.FTZ R7, R7, R0 ;  /* 0x0000000007077220 */ /* 0x000fe40000410000 */
[----:B------:R-:W-:-:S05]  /*33d0*/  FMUL.FTZ R4, R5, R4 ;  /* 0x0000000405047220 */ /* 0x000fca0000410000 */
[----:B------:R-:W-:-:S05]  /*33e0*/  F2FP.F16.F32.PACK_AB R4, R7, R4 ;  /* 0x000000040704723e */ /* 0x000fca00000000ff */
[--C-:B------:R-:W-:Y:S02]  /*33f0*/  HADD2.F32 R0, -RZ, R4.reuse.H0_H0 ;  /* 0x20000004ff007230 */ /* 0x100fe40000004100 */
[----:B------:R-:W-:Y:S02]  /*3400*/  HADD2.F32 R5, -RZ, R4.H1_H1 ;  /* 0x30000004ff057230 */ /* 0x000fe40000004100 */
[----:B0-----:R-:W-:-:S04]  /*3410*/  IMAD.WIDE.U32 R2, R34, 0x2, R2 ;  /* 0x0000000222027825 */ /* 0x001fc800078e0002 */
[----:B------:R-:W-:Y:S01]  /*3420*/  FADD.FTZ R0, R0, -R5 ;  /* 0x8000000500007221 */ /* 0x000fe20000010000 */
[----:B------:R-:W-:-:S04]  /*3430*/  IMAD.WIDE R2, R16, 0x4, R2 ;  /* 0x0000000410027825 */ /* 0x000fc800078e0202 */
[----:B------:R-:W-:Y:S01]  /*3440*/  F2FP.F16.F32.PACK_AB R19, R0, R19 ;  /* 0x000000130013723e */ /* 0x000fe200000000ff */
[----:B------:R-:W-:Y:S04]  /*3450*/  STG.E desc[UR36][R2.64], R27 ;  /* 0x0000001b02007986 */ /* 0x000fe8000c101924 */
[----:B------:R-:W-:Y:S04]  /*3460*/  STG.E desc[UR36][R2.64+0x200], R17 ;  /* 0x0002001102007986 */ /* 0x000fe8000c101924 */
[----:B------:R-:W-:Y:S04]  /*3470*/  STG.E desc[UR36][R2.64+0x400], R23 ;  /* 0x0004001702007986 */ /* 0x000fe8000c101924 */
[----:B------:R-:W-:Y:S01]  /*3480*/  STG.E desc[UR36][R2.64+0x600], R19 ;  /* 0x0006001302007986 */ /* 0x000fe2000c101924 */
[----:B------:R-:W-:Y:S05]  /*3490*/  EXIT ;  /* 0x000000000000794d */ /* 0x000fea0003800000 */
.L_x_2876:
[----:B------:R-:W0:Y:S01]  /*34a0*/  S2R R0, SR_TID.X ;  /* 0x0000000000007919 */ /* 0x000e220000002100 */
[----:B------:R-:W-:Y:S02]  /*34b0*/  PRMT R32, RZ, 0x7610, R32 ;  /* 0x00007610ff207816 */ /* 0x000fe40000000020 */
[----:B------:R-:W-:Y:S02]  /*34c0*/  PRMT R31, RZ, 0x7610, R31 ;  /* 0x00007610ff1f7816 */ /* 0x000fe4000000001f */
[----:B0-----:R-:W-:-:S13]  /*34d0*/  ISETP.GE.AND P0, PT, R0, R33, PT ;  /* 0x000000210000720c */ /* 0x001fda0003f06270 */
[----:B------:R-:W-:Y:S01]  /*34e0*/  @!P0 IADD3 R7, R34, R0, RZ ;  /* 0x0000000022078210 */ /* 0x000fe20007ffe0ff */
[----:B------:R-:W0:Y:S01]  /*34f0*/  @!P0 LDC.64 R18, c[0x0][0x220] ;  /* 0x00008800ff128b82 */ /* 0x000e220000000a00 */
[----:B------:R-:W-:-:S04]  /*3500*/  @!P0 IADD3 R0, R0, 0x80, RZ ;  /* 0x0000008000008810 */ /* 0x000fc80007ffe0ff */
[----:B------:R-:W-:-:S03]  /*3510*/  ISETP.GE.AND P5, PT, R0, R33, PT ;  /* 0x000000210000720c */ /* 0x000fc60003fa6270 */
[----:B------:R-:W1:Y:S10]  /*3520*/  @!P0 LDC.64 R26, c[0x0][0x228] ;  /* 0x00008a00ff1a8b82 */ /* 0x000e740000000a00 */
[----:B------:R-:W-:Y:S01]  /*3530*/  @!P5 IMAD.IADD R21, R34, 0x1, R0 ;  /* 0x000000012215d824 */ /* 0x000fe200078e0200 */
[----:B------:R-:W-:Y:S01]  /*3540*/  @!P5 IADD3 R0, R0, 0x80, RZ ;  /* 0x000000800000d810 */ /* 0x000fe20007ffe0ff */
[----:B------:R-:W2:Y:S03]  /*3550*/  @!P5 LDC.64 R2, c[0x0][0x220] ;  /* 0x00008800ff02db82 */ /* 0x000ea60000000a00 */
[----:B------:R-:W-:Y:S01]  /*3560*/  ISETP.GE.AND P1, PT, R0, R33, PT ;  /* 0x000000210000720c */ /* 0x000fe20003f26270 */
[----:B0-----:R-:W-:-:S04]  /*3570*/  @!P0 IMAD.WIDE.U32 R18, R7, 0x2, R18 ;  /* 0x0000000207128825 */ /* 0x001fc800078e0012 */
[----:B------:R-:W0:Y:S01]  /*3580*/  @!P5 LDC.64 R22, c[0x0][0x228] ;  /* 0x00008a00ff16db82 */ /* 0x000e220000000a00 */
[----:B------:R3:W5:Y:S01]  /*3590*/  @!P0 LDG.E.U16 R32, desc[UR36][R18.64] ;  /* 0x0000002412208981 */ /* 0x000762000c1e1500 */
[----:B-1----:R-:W-:-:S06]  /*35a0*/  @!P0 IMAD.WIDE.U32 R26, R7, 0x2, R26 ;  /* 0x00000002071a8825 */ /* 0x002fcc00078e001a */
[----:B------:R-:W-:Y:S01]  /*35b0*/  @!P1 IADD3 R5, R34, R0, RZ ;  /* 0x0000000022059210 */ /* 0x000fe20007ffe0ff */
[----:B------:R-:W-:Y:S01]  /*35c0*/  @!P1 VIADD R0, R0, 0x80 ;  /* 0x0000008000009836 */ /* 0x000fe20000000000 */
[----:B------:R-:W1:Y:S01]  /*35d0*/  @!P1 LDC.64 R12, c[0x0][0x220] ;  /* 0x00008800ff0c9b82 */ /* 0x000e620000000a00 */
[----:B------:R-:W-:Y:S01]  /*35e0*/  PRMT R30, RZ, 0x7610, R30 ;  /* 0x00007610ff1e7816 */ /* 0x000fe2000000001e */
[----:B------:R4:W5:Y:S02]  /*35f0*/  @!P0 LDG.E.U16 R31, desc[UR36][R26.64] ;  /* 0x000000241a1f8981 */ /* 0x000964000c1e1500 */
[----:B------:R-:W-:-:S04]  /*3600*/  ISETP.GE.AND P2, PT, R0, R33, PT ;  /* 0x000000210000720c */ /* 0x000fc80003f46270 */
[----:B------:R-:W4:Y:S09]  /*3610*/  @!P1 LDC.64 R8, c[0x0][0x228] ;  /* 0x00008a00ff089b82 */ /* 0x000f320000000a00 */
[----:B------:R-:W-:Y:S01]  /*3620*/  @!P2 IADD3 R17, R34, R0, RZ ;  /* 0x000000002211a210 */ /* 0x000fe20007ffe0ff */
[----:B------:R-:W4:Y:S01]  /*3630*/  @!P2 LDC.64 R10, c[0x0][0x220] ;  /* 0x00008800ff0aab82 */ /* 0x000f220000000a00 */
[----:B------:R-:W-:-:S04]  /*3640*/  @!P2 IADD3 R0, R0, 0x80, RZ ;  /* 0x000000800000a810 */ /* 0x000fc80007ffe0ff */
[----:B------:R-:W-:-:S03]  /*3650*/  ISETP.GE.AND P3, PT, R0, R33, PT ;  /* 0x000000210000720c */ /* 0x000fc60003f66270 */
[----:B------:R-:W4:Y:S10]  /*3660*/  @!P2 LDC.64 R6, c[0x0][0x228] ;  /* 0x00008a00ff06ab82 */ /* 0x000f340000000a00 */
[----:B------:R-:W-:Y:S01]  /*3670*/  @!P3 IMAD.IADD R15, R34, 0x1, R0 ;  /* 0x00000001220fb824 */ /* 0x000fe200078e0200 */
[----:B------:R-:W-:-:S04]  /*3680*/  @!P3 IADD3 R0, R0, 0x80, RZ ;  /* 0x000000800000b810 */ /* 0x000fc80007ffe0ff */
[----:B------:R-:W-:Y:S01]  /*3690*/  ISETP.GE.AND P4, PT, R0, R33, PT ;  /* 0x000000210000720c */ /* 0x000fe20003f86270 */
[C---:B--2---:R-:W-:Y:S01]  /*36a0*/  @!P5 IMAD.WIDE.U32 R24, R21.reuse, 0x2, R2 ;  /* 0x000000021518d825 */ /* 0x044fe200078e0002 */
[----:B------:R-:W-:Y:S01]  /*36b0*/  PRMT R29, RZ, 0x7610, R29 ;  /* 0x00007610ff1d7816 */ /* 0x000fe2000000001d */
[----:B------:R-:W2:Y:S02]  /*36c0*/  @!P3 LDC.64 R2, c[0x0][0x228] ;  /* 0x00008a00ff02bb82 */ /* 0x000ea40000000a00 */
[----:B0-----:R-:W-:Y:S01]  /*36d0*/  @!P5 IMAD.WIDE.U32 R22, R21, 0x2, R22 ;  /* 0x000000021516d825 */ /* 0x001fe200078e0016 */
[----:B------:R0:W5:Y:S04]  /*36e0*/  @!P5 LDG.E.U16 R30, desc[UR36][R24.64] ;  /* 0x00000024181ed981 */ /* 0x000168000c1e1500 */
[----:B------:R-:W5:Y:S01]  /*36f0*/  @!P5 LDG.E.U16 R29, desc[UR36][R22.64] ;  /* 0x00000024161dd981 */ /* 0x000f62000c1e1500 */
[----:B------:R-:W2:Y:S02]  /*3700*/  @!P3 LDC.64 R20, c[0x0][0x220] ;  /* 0x00008800ff14bb82 */ /* 0x000ea40000000a00 */
[----:B---3--:R-:W-:Y:S01]  /*3710*/  @!P4 IADD3 R19, R34, R0, RZ ;  /* 0x000000002213c210 */ /* 0x008fe20007ffe0ff */
[----:B------:R-:W-:-:S02]  /*3720*/  @!P4 VIADD R0, R0, 0x80 ;  /* 0x000000800000c836 */ /* 0x000fc40000000000 */
        /* <DEDUP_REMOVED lines=9> */
[----:B------:R-:W-:Y:S01]  /*37c0*/  @!P5 IADD3 R17, R34, R0, RZ ;  /* 0x000000002211d210 */ /* 0x000fe20007ffe0ff */
[----:B------:R4:W5:Y:S01]  /*37d0*/  @!P1 LDG.E.U16 R27, desc[UR36][R8.64] ;  /* 0x00000024081b9981 */ /* 0x000962000c1e1500 */
[----:B------:R-:W-:-:S04]  /*37e0*/  @!P5 IADD3 R0, R0, 0x80, RZ ;  /* 0x000000800000d810 */ /* 0x000fc80007ffe0ff */
[----:B------:R-:W-:Y:S02]  /*37f0*/  ISETP.GE.AND P1, PT, R0, R33, PT ;  /* 0x000000210000720c */ /* 0x000fe40003f26270 */
[----:B------:R-:W-:Y:S02]  /*3800*/  PRMT R26, RZ, 0x7610, R26 ;  /* 0x00007610ff1a7816 */ /* 0x000fe4000000001a */
        /* <DEDUP_REMOVED lines=43> */
[----:B0-----:R-:W-:Y:S01]  /*3ac0*/  MOV R4, UR4 ;  /* 0x0000000400047c02 */ /* 0x001fe20008000f00 */
        /* <DEDUP_REMOVED lines=12> */
.L_x_2928:
[----:B------:R-:W-:Y:S05]  /*3b90*/  BSYNC B6 ;  /* 0x0000000000067941 */ /* 0x000fea0003800000 */
.L_x_2927:
        /* <DEDUP_REMOVED lines=21> */
.L_x_2930:
[----:B------:R-:W-:Y:S05]  /*3cf0*/  BSYNC B6 ;  /* 0x0000000000067941 */ /* 0x000fea0003800000 */
.L_x_2929:
[--C-:B------:R-:W-:Y:S01]  /*3d00*/  HADD2.F32 R0, -RZ, -R32.reuse.H0_H0 ;  /* 0xa0000020ff007230 */ /* 0x100fe20000004100 */
[----:B0-----:R-:W-:Y:S01]  /*3d10*/  HFMA2.MMA R7, -RZ, RZ, 1.625, 0 ;  /* 0x3e800000ff077435 */ /* 0x001fe200000001ff */
[----:B------:R-:W-:Y:S01]  /*3d20*/  HADD2.F32 R32, -RZ, R32.H0_H0 ;  /* 0x20000020ff207230 */ /* 0x000fe20000004100 */
        /* <DEDUP_REMOVED lines=32> */
.L_x_2932:
[----:B------:R-:W-:Y:S05]  /*3f30*/  BSYNC B0 ;  /* 0x0000000000007941 */ /* 0x000fea0003800000 */
.L_x_2931:
        /* <DEDUP_REMOVED lines=21> */
.L_x_2926:
[----:B------:R-:W-:Y:S05]  /*4090*/  BSYNC B7 ;  /* 0x0000000000077941 */ /* 0x000fea0003800000 */
.L_x_2925:
[----:B-----5:R-:W1:Y:S01]  /*40a0*/  S2R R32, SR_TID.X ;  /* 0x0000000000207919 */ /* 0x020e620000002100 */
[----:B------:R-:W-:Y:S01]  /*40b0*/  BSSY B7, `(.L_x_2933) ;  /* 0x0000069000077945 */ /* 0x000fe20003800000 */
[----:B-1----:R-:W-:-:S05]  /*40c0*/  VIADD R0, R32, 0x80 ;  /* 0x0000008020007836 */ /* 0x002fca0000000000 */
        /* <DEDUP_REMOVED lines=23> */
.L_x_2936:
[----:B------:R-:W-:Y:S05]  /*4240*/  BSYNC B6 ;  /* 0x0000000000067941 */ /* 0x000fea0003800000 */
.L_x_2935:
        /* <DEDUP_REMOVED lines=21> */
.L_x_2938:
[----:B------:R-:W-:Y:S05]  /*43a0*/  BSYNC B6 ;  /* 0x0000000000067941 */ /* 0x000fea0003800000 */
.L_x_2937:
        /* <DEDUP_REMOVED lines=35> */
.L_x_2940:
[----:B------:R-:W-:Y:S05]  /*45e0*/  BSYNC B0 ;  /* 0x0000000000007941 */ /* 0x000fea0003800000 */
.L_x_2939:
        /* <DEDUP_REMOVED lines=21> */
.L_x_2934:
[----:B------:R-:W-:Y:S05]  /*4740*/  BSYNC B7 ;  /* 0x0000000000077941 */ /* 0x000fea0003800000 */
.L_x_2933:
        /* <DEDUP_REMOVED lines=25> */
.L_x_2944:
[----:B------:R-:W-:Y:S05]  /*48e0*/  BSYNC B6 ;  /* 0x0000000000067941 */ /* 0x000fea0003800000 */
.L_x_2943:
        /* <DEDUP_REMOVED lines=21> */
.L_x_2946:
[----:B------:R-:W-:Y:S05]  /*4a40*/  BSYNC B6 ;  /* 0x0000000000067941 */ /* 0x000fea0003800000 */
.L_x_2945:
        /* <DEDUP_REMOVED lines=35> */
.L_x_2948:
[----:B------:R-:W-:Y:S05]  /*4c80*/  BSYNC B0 ;  /* 0x0000000000007941 */ /* 0x000fea0003800000 */
.L_x_2947:
        /* <DEDUP_REMOVED lines=21> */
.L_x_2942:
[----:B------:R-:W-:Y:S05]  /*4de0*/  BSYNC B7 ;  /* 0x0000000000077941 */ /* 0x000fea0003800000 */
.L_x_2941:
        /* <DEDUP_REMOVED lines=25> */
.L_x_2952:
[----:B------:R-:W-:Y:S05]  /*4f80*/  BSYNC B6 ;  /* 0x0000000000067941 */ /* 0x000fea0003800000 */
.L_x_2951:
        /* <DEDUP_REMOVED lines=21> */
.L_x_2954:
[----:B------:R-:W-:Y:S05]  /*50e0*/  BSYNC B6 ;  /* 0x0000000000067941 */ /* 0x000fea0003800000 */
.L_x_2953:
        /* <DEDUP_REMOVED lines=35> */
.L_x_2956:
[----:B------:R-:W-:Y:S05]  /*5320*/  BSYNC B0 ;  /* 0x0000000000007941 */ /* 0x000fea0003800000 */
.L_x_2955:
        /* <DEDUP_REMOVED lines=21> */
.L_x_2950:
[----:B------:R-:W-:Y:S05]  /*5480*/  BSYNC B7 ;  /* 0x0000000000077941 */ /* 0x000fea0003800000 */
.L_x_2949:
        /* <DEDUP_REMOVED lines=25> */
.L_x_2960:
[----:B------:R-:W-:Y:S05]  /*5620*/  BSYNC B6 ;  /* 0x0000000000067941 */ /* 0x000fea0003800000 */
.L_x_2959:
        /* <DEDUP_REMOVED lines=21> */
.L_x_2962:
[----:B------:R-:W-:Y:S05]  /*5780*/  BSYNC B6 ;  /* 0x0000000000067941 */ /* 0x000fea0003800000 */
.L_x_2961:
        /* <DEDUP_REMOVED lines=35> */
.L_x_2964:
[----:B------:R-:W-:Y:S05]  /*59c0*/  BSYNC B0 ;  /* 0x0000000000007941 */ /* 0x000fea0003800000 */
.L_x_2963:
        /* <DEDUP_REMOVED lines=21> */
.L_x_2958:
[----:B------:R-:W-:Y:S05]  /*5b20*/  BSYNC B7 ;  /* 0x0000000000077941 */ /* 0x000fea0003800000 */
.L_x_2957:
        /* <DEDUP_REMOVED lines=25> */
.L_x_2968:
[----:B------:R-:W-:Y:S05]  /*5cc0*/  BSYNC B6 ;  /* 0x0000000000067941 */ /* 0x000fea0003800000 */
.L_x_2967:
        /* <DEDUP_REMOVED lines=21> */
.L_x_2970:
[----:B------:R-:W-:Y:S05]  /*5e20*/  BSYNC B6 ;  /* 0x0000000000067941 */ /* 0x000fea0003800000 */
.L_x_2969:
        /* <DEDUP_REMOVED lines=35> */
.L_x_2972:
[----:B------:R-:W-:Y:S05]  /*6060*/  BSYNC B0 ;  /* 0x0000000000007941 */ /* 0x000fea0003800000 */
.L_x_2971:
        /* <DEDUP_REMOVED lines=21> */
.L_x_2966:
[----:B------:R-:W-:Y:S05]  /*61c0*/  BSYNC B7 ;  /* 0x0000000000077941 */ /* 0x000fea0003800000 */
.L_x_2965:
        /* <DEDUP_REMOVED lines=25> */
.L_x_2976:
[----:B------:R-:W-:Y:S05]  /*6360*/  BSYNC B6 ;  /* 0x0000000000067941 */ /* 0x000fea0003800000 */
.L_x_2975:
        /* <DEDUP_REMOVED lines=21> */
.L_x_2978:
[----:B------:R-:W-:Y:S05]  /*64c0*/  BSYNC B6 ;  /* 0x0000000000067941 */ /* 0x000fea0003800000 */
.L_x_2977:
        /* <DEDUP_REMOVED lines=35> */
.L_x_2980:
[----:B------:R-:W-:Y:S05]  /*6700*/  BSYNC B0 ;  /* 0x0000000000007941 */ /* 0x000fea0003800000 */
.L_x_2979:
        /* <DEDUP_REMOVED lines=21> */
.L_x_2974:
[----:B------:R-:W-:Y:S05]  /*6860*/  BSYNC B7 ;  /* 0x0000000000077941 */ /* 0x000fea0003800000 */
.L_x_2973:
        /* <DEDUP_REMOVED lines=25> */
.L_x_2984:
[----:B------:R-:W-:Y:S05]  /*6a00*/  BSYNC B6 ;  /* 0x0000000000067941 */ /* 0x000fea0003800000 */
.L_x_2983:
        /* <DEDUP_REMOVED lines=21> */
.L_x_2986:
[----:B------:R-:W-:Y:S05]  /*6b60*/  BSYNC B6 ;  /* 0x0000000000067941 */ /* 0x000fea0003800000 */
.L_x_2985:
        /* <DEDUP_REMOVED lines=35> */
.L_x_2988:
[----:B------:R-:W-:Y:S05]  /*6da0*/  BSYNC B0 ;  /* 0x0000000000007941 */ /* 0x000fea0003800000 */
.L_x_2987:
        /* <DEDUP_REMOVED lines=21> */
.L_x_2982:
[----:B------:R-:W-:Y:S05]  /*6f00*/  BSYNC B7 ;  /* 0x0000000000077941 */ /* 0x000fea0003800000 */
.L_x_2981:
        /* <DEDUP_REMOVED lines=18> */
.L_x_2991:
[----:B------:R-:W-:-:S13]  /*7030*/  ISETP.GE.AND P0, PT, R32, R33, PT ;  /* 0x000000212000720c */ /* 0x000fda0003f06270 */
[----:B------:R-:W-:Y:S05]  /*7040*/  @P0 BRA `(.L_x_2993) ;  /* 0x0000000000300947 */ /* 0x000fea0003800000 */
[----:B-1----:R-:W1:Y:S01]  /*7050*/  LDC.64 R2, c[0x0][0x218] ;  /* 0x00008600ff027b82 */ /* 0x002e620000000a00 */
[----:B0-----:R-:W-:Y:S02]  /*7060*/  IADD3 R5, R34, R32, RZ ;  /* 0x0000002022057210 */ /* 0x001fe40007ffe0ff */
[----:B------:R-:W-:-:S03]  /*7070*/  IADD3 R32, R32, 0x80, RZ ;  /* 0x0000008020207810 */ /* 0x000fc60007ffe0ff */
[----:B-1----:R-:W-:-:S05]  /*7080*/  IMAD.WIDE.U32 R2, R5, 0x2, R2 ;  /* 0x0000000205027825 */ /* 0x002fca00078e0002 */
[----:B------:R0:W-:Y:S02]  /*7090*/  STG.E.U16 desc[UR36][R2.64], R27 ;  /* 0x0000001b02007986 */ /* 0x0001e4000c101524 */
.L_x_2992:
[----:B------:R-:W-:-:S13]  /*70a0*/  ISETP.GE.AND P0, PT, R32, R33, PT ;  /* 0x000000212000720c */ /* 0x000fda0003f06270 */
[----:B------:R-:W-:Y:S05]  /*70b0*/  @P0 BRA `(.L_x_2994) ;  /* 0x0000000000300947 */ /* 0x000fea0003800000 */
[----:B0-----:R-:W0:Y:S01]  /*70c0*/  LDC.64 R2, c[0x0][0x218] ;  /* 0x00008600ff027b82 */ /* 0x001e220000000a00 */
[----:B------:R-:W-:Y:S01]  /*70d0*/  IMAD.IADD R5, R34, 0x1, R32 ;  /* 0x0000000122057824 */ /* 0x000fe200078e0220 */
[----:B------:R-:W-:-:S03]  /*70e0*/  IADD3 R32, R32, 0x80, RZ ;  /* 0x0000008020207810 */ /* 0x000fc60007ffe0ff */
[----:B0-----:R-:W-:-:S05]  /*70f0*/  IMAD.WIDE.U32 R2, R5, 0x2, R2 ;  /* 0x0000000205027825 */ /* 0x001fca00078e0002 */
[----:B------:R2:W-:Y:S02]  /*7100*/  STG.E.U16 desc[UR36][R2.64], R25 ;  /* 0x0000001902007986 */ /* 0x0005e4000c101524 */
.L_x_2993:
[----:B------:R-:W-:-:S13]  /*7110*/  ISETP.GE.AND P0, PT, R32, R33, PT ;  /* 0x000000212000720c */ /* 0x000fda0003f06270 */
[----:B------:R-:W-:Y:S05]  /*7120*/  @P0 BRA `(.L_x_2995) ;  /* 0x0000000000340947 */ /* 0x000fea0003800000 */
[----:B-12---:R-:W1:Y:S01]  /*7130*/  LDC.64 R2, c[0x0][0x218] ;  /* 0x00008600ff027b82 */ /* 0x006e620000000a00 */
[----:B0-----:R-:W-:Y:S01]  /*7140*/  IADD3 R5, R34, R32, RZ ;  /* 0x0000002022057210 */ /* 0x001fe20007ffe0ff */
[----:B------:R-:W-:-:S04]  /*7150*/  VIADD R32, R32, 0x80 ;  /* 0x0000008020207836 */ /* 0x000fc80000000000 */
[----:B-1----:R-:W-:-:S05]  /*7160*/  IMAD.WIDE.U32 R2, R5, 0x2, R2 ;  /* 0x0000000205027825 */ /* 0x002fca00078e0002 */
[----:B------:R1:W-:Y:S02]  /*7170*/  STG.E.U16 desc[UR36][R2.64], R23 ;  /* 0x0000001702007986 */ /* 0x0003e4000c101524 */
.L_x_2994:
        /* <DEDUP_REMOVED lines=8> */
.L_x_2995:
[----:B------:R-:W-:Y:S05]  /*7200*/  BSYNC B1 ;  /* 0x0000000000017941 */ /* 0x000fea0003800000 */
.L_x_2990:
[----:B------:R-:W-:-:S13]  /*7210*/  ISETP.GE.AND P0, PT, R32, R33, PT ;  /* 0x000000212000720c */ /* 0x000fda0003f06270 */
[----:B-123--:R-:W1:Y:S01]  /*7220*/  @!P0 LDC.64 R2, c[0x0][0x218] ;  /* 0x00008600ff028b82 */ /* 0x00ee620000000a00 */
[----:B0-----:R-:W-:Y:S01]  /*7230*/  @!P0 IMAD.IADD R5, R34, 0x1, R32 ;  /* 0x0000000122058824 */ /* 0x001fe200078e0220 */
[----:B------:R-:W-:-:S03]  /*7240*/  @!P0 IADD3 R32, R32, 0x80, RZ ;  /* 0x0000008020208810 */ /* 0x000fc60007ffe0ff */
[----:B-1----:R-:W-:-:S05]  /*7250*/  @!P0 IMAD.WIDE.U32 R2, R5, 0x2, R2 ;  /* 0x0000000205028825 */ /* 0x002fca00078e0002 */
[----:B------:R2:W-:Y:S02]  /*7260*/  @!P0 STG.E.U16 desc[UR36][R2.64], R17 ;  /* 0x0000001102008986 */ /* 0x0005e4000c101524 */
.L_x_2996:
[----:B------:R-:W-:Y:S05]  /*7270*/  BSYNC B0 ;  /* 0x0000000000007941 */ /* 0x000fea0003800000 */
.L_x_2989:
[----:B------:R-:W-:-:S13]  /*7280*/  ISETP.GE.AND P0, PT, R32, R33, PT ;  /* 0x000000212000720c */ /* 0x000fda0003f06270 */
[----:B------:R-:W-:Y:S05]  /*7290*/  @P0 EXIT ;  /* 0x000000000000094d */ /* 0x000fea0003800000 */
[----:B012---:R-:W0:Y:S01]  /*72a0*/  LDC.64 R2, c[0x0][0x218] ;  /* 0x00008600ff027b82 */ /* 0x007e220000000a00 */
[----:B------:R-:W-:-:S05]  /*72b0*/  IADD3 R5, R34, R32, RZ ;  /* 0x0000002022057210 */ /* 0x000fca0007ffe0ff */
[----:B0-----:R-:W-:-:S05]  /*72c0*/  IMAD.WIDE.U32 R2, R5, 0x2, R2 ;  /* 0x0000000205027825 */ /* 0x001fca00078e0002 */
[----:B------:R-:W-:Y:S01]  /*72d0*/  STG.E.U16 desc[UR36][R2.64], R0 ;  /* 0x0000000002007986 */ /* 0x000fe2000c101524 */
[----:B------:R-:W-:Y:S05]  /*72e0*/  EXIT ;  /* 0x000000000000794d */ /* 0x000fea0003800000 */
.L_x_2997:
        /* <DEDUP_REMOVED lines=9> */
.L_x_10822:


//--------------------- .text._ZN2at6native29vectorized_elementwise_kernelILi4EZZZNS0_29binary_cross_entropy_out_cudaERKNS_6TensorES4_RKSt8optionalIS2_ElRS2_ENKUlvE_clEvENKUlvE1_clEvEUlN3c104HalfESD_E_St5arrayIPcLm3EEEEviT0_T1_ --------------------------
	.section	.text._ZN2at6native29vectorized_elementwise_kernelILi4EZZZNS0_29binary_cross_entropy_out_cudaERKNS_6TensorES4_RKSt8optionalIS2_ElRS2_ENKUlvE_clEvENKUlvE1_clEvEUlN3c104HalfESD_E_St5arrayIPcLm3EEEEviT0_T1_,"ax",@progbits
	.align	128
        .global         _ZN2at6native29vectorized_elementwise_kernelILi4EZZZNS0_29binary_cross_entropy_out_cudaERKNS_6TensorES4_RKSt8optionalIS2_ElRS2_ENKUlvE_clEvENKUlvE1_clEvEUlN3c104HalfESD_E_St5arrayIPcLm3EEEEviT0_T1_
        .type           _ZN2at6native29vectorized_elementwise_kernelILi4EZZZNS0_29binary_cross_entropy_out_cudaERKNS_6TensorES4_RKSt8optionalIS2_ElRS2_ENKUlvE_clEvENKUlvE1_clEvEUlN3c104HalfESD_E_St5arrayIPcLm3EEEEviT0_T1_,@function
        .size           _ZN2at6native29vectorized_elementwise_kernelILi4EZZZNS0_29binary_cross_entropy_out_cudaERKNS_6TensorES4_RKSt8optionalIS2_ElRS2_ENKUlvE_clEvENKUlvE1_clEvEUlN3c104HalfESD_E_St5arrayIPcLm3EEEEviT0_T1_,(.L_x_10823 - _ZN2at6native29vectorized_elementwise_kernelILi4EZZZNS0_29binary_cross_entropy_out_cudaERKNS_6TensorES4_RKSt8optionalIS2_ElRS2_ENKUlvE_clEvENKUlvE1_clEvEUlN3c104HalfESD_E_St5arrayIPcLm3EEEEviT0_T1_)
        .other          _ZN2at6native29vectorized_elementwise_kernelILi4EZZZNS0_29binary_cross_entropy_out_cudaERKNS_6TensorES4_RKSt8optionalIS2_ElRS2_ENKUlvE_clEvENKUlvE1_clEvEUlN3c104HalfESD_E_St5arrayIPcLm3EEEEviT0_T1_,@"STO_CUDA_ENTRY STV_DEFAULT"
_ZN2at6native29vectorized_elementwise_kernelILi4EZZZNS0_29binary_cross_entropy_out_cudaERKNS_6TensorES4_RKSt8optionalIS2_ElRS2_ENKUlvE_clEvENKUlvE1_clEvEUlN3c104HalfESD_E_St5arrayIPcLm3EEEEviT0_T1_:
.text._ZN2at6native29vectorized_elementwise_kernelILi4EZZZNS0_29binary_cross_entropy_out_cudaERKNS_6TensorES4_RKSt8optionalIS2_ElRS2_ENKUlvE_clEvENKUlvE1_clEvEUlN3c104HalfESD_E_St5arrayIPcLm3EEEEviT0_T1_:
        /* <DEDUP_REMOVED lines=40> */
.L_x_3000:
[----:B------:R-:W-:Y:S05]  /*0280*/  BSYNC B6 ;  /* 0x0000000000067941 */ /* 0x000fea0003800000 */
.L_x_2999:
        /* <DEDUP_REMOVED lines=21> */
.L_x_3002:
[----:B------:R-:W-:Y:S05]  /*03e0*/  BSYNC B6 ;  /* 0x0000000000067941 */ /* 0x000fea0003800000 */
.L_x_3001:
        /* <DEDUP_REMOVED lines=35> */
.L_x_3004:
[----:B------:R-:W-:Y:S05]  /*0620*/  BSYNC B0 ;  /* 0x0000000000007941 */ /* 0x000fea0003800000 */
.L_x_3003:
        /* <DEDUP_REMOVED lines=42> */
.L_x_3006:
[----:B------:R-:W-:Y:S05]  /*08d0*/  BSYNC B6 ;  /* 0x0000000000067941 */ /* 0x000fea0003800000 */
.L_x_3005:
        /* <DEDUP_REMOVED lines=21> */
.L_x_3008:
[----:B------:R-:W-:Y:S05]  /*0a30*/  BSYNC B6 ;  /* 0x0000000000067941 */ /* 0x000fea0003800000 */
.L_x_3007:
        /* <DEDUP_REMOVED lines=35> */
.L_x_3010:
[----:B------:R-:W-:Y:S05]  /*0c70*/  BSYNC B0 ;  /* 0x0000000000007941 */ /* 0x000fea0003800000 */
.L_x_3009:
        /* <DEDUP_REMOVED lines=42> */
.L_x_3012:
[----:B------:R-:W-:Y:S05]  /*0f20*/  BSYNC B6 ;  /* 0x0000000000067941 */ /* 0x000fea0003800000 */
.L_x_3011:
        /* <DEDUP_REMOVED lines=21> */
.L_x_3014:
[----:B------:R-:W-:Y:S05]  /*1080*/  BSYNC B6 ;  /* 0x0000000000067941 */ /* 0x000fea0003800000 */
.L_x_3013:
        /* <DEDUP_REMOVED lines=35> */
.L_x_3016:
[----:B------:R-:W-:Y:S05]  /*12c0*/  BSYNC B0 ;  /* 0x0000000000007941 */ /* 0x000fea0003800000 */
.L_x_3015:
        /* <DEDUP_REMOVED lines=42> */
.L_x_3018:
[----:B------:R-:W-:Y:S05]  /*1570*/  BSYNC B6 ;  /* 0x0000000000067941 */ /* 0x000fea0003800000 */
.L_x_3017:
        /* <DEDUP_REMOVED lines=21> */
.L_x_3020:
[----:B------:R-:W-:Y:S05]  /*16d0*/  BSYNC B6 ;  /* 0x0000000000067941 */ /* 0x000fea0003800000 */
.L_x_3019:
        /* <DEDUP_REMOVED lines=35> */
.L_x_3022:
[----:B------:R-:W-:Y:S05]  /*1910*/  BSYNC B0 ;  /* 0x0000000000007941 */ /* 0x000fea0003800000 */
.L_x_3021:
        /* <DEDUP_REMOVED lines=42> */
.L_x_3024:
[----:B------:R-:W-:Y:S05]  /*1bc0*/  BSYNC B6 ;  /* 0x0000000000067941 */ /* 0x000fea0003800000 */
.L_x_3023:
        /* <DEDUP_REMOVED lines=21> */
.L_x_3026:
[----:B------:R-:W-:Y:S05]  /*1d20*/  BSYNC B6 ;  /* 0x0000000000067941 */ /* 0x000fea0003800000 */
.L_x_3025:
        /* <DEDUP_REMOVED lines=35> */
.L_x_3028:
[----:B------:R-:W-:Y:S05]  /*1f60*/  BSYNC B0 ;  /* 0x0000000000007941 */ /* 0x000fea0003800000 */
.L_x_3027:
        /* <DEDUP_REMOVED lines=42> */
.L_x_3030:
[----:B------:R-:W-:Y:S05]  /*2210*/  BSYNC B6 ;  /* 0x0000000000067941 */ /* 0x000fea0003800000 */
.L_x_3029:
        /* <DEDUP_REMOVED lines=21> */
.L_x_3032:
[----:B------:R-:W-:Y:S05]  /*2370*/  BSYNC B6 ;  /* 0x0000000000067941 */ /* 0x000fea0003800000 */
.L_x_3031:
        /* <DEDUP_REMOVED lines=35> */
.L_x_3034:
[----:B------:R-:W-:Y:S05]  /*25b0*/  BSYNC B0 ;  /* 0x0000000000007941 */ /* 0x000fea0003800000 */
.L_x_3033:
        /* <DEDUP_REMOVED lines=42> */
.L_x_3036:
[----:B------:R-:W-:Y:S05]  /*2860*/  BSYNC B6 ;  /* 0x0000000000067941 */ /* 0x000fea0003800000 */
.L_x_3035:
        /* <DEDUP_REMOVED lines=21> */
.L_x_3038:
[----:B------:R-:W-:Y:S05]  /*29c0*/  BSYNC B6 ;  /* 0x0000000000067941 */ /* 0x000fea0003800000 */
.L_x_3037:
        /* <DEDUP_REMOVED lines=35> */
.L_x_3040:
[----:B------:R-:W-:Y:S05]  /*2c00*/  BSYNC B0 ;  /* 0x0000000000007941 */ /* 0x000fea0003800000 */
.L_x_3039:
        /* <DEDUP_REMOVED lines=42> */
.L_x_3042:
[----:B------:R-:W-:Y:S05]  /*2eb0*/  BSYNC B6 ;  /* 0x0000000000067941 */ /* 0x000fea0003800000 */
.L_x_3041:
        /* <DEDUP_REMOVED lines=21> */
.L_x_3044:
[----:B------:R-:W-:Y:S05]  /*3010*/  BSYNC B6 ;  /* 0x0000000000067941 */ /* 0x000fea0003800000 */
.L_x_3043:
        /* <DEDUP_REMOVED lines=35> */
.L_x_3046:
[----:B------:R-:W-:Y:S05]  /*3250*/  BSYNC B0 ;  /* 0x0000000000007941 */ /* 0x000fea0003800000 */
.L_x_3045:
[----:B------:R-:W-:Y:S01]  /*3260*/  F2FP.F16.F32.PACK_AB R4, RZ, R3 ;  /* 0x00000003ff04723e */ /* 0x000fe200000000ff */
[----:B------:R-:W-:Y:S01]  /*3270*/  HADD2.F32 R7, -RZ, R19.H1_H1 ;  /* 0x30000013ff077230 */ /* 0x000fe20000004100 */
[----:B------:R-:W-:Y:S02]  /*3280*/  PRMT R0, R2, 0x7610, R0 ;  /* 0x0000761002007816 */ /* 0x000fe40000000000 */
[----:B------:R-:W-:Y:S01]  /*3290*/  F2FP.F16.F32.PACK_AB R26, R25, R26 ;  /* 0x0000001a191a723e */ /* 0x000fe200000000ff */
[----:B------:R-:W-:Y:S02]  /*32a0*/  HADD2.F32 R5, -RZ, R4.H0_H0 ;  /* 0x20000004ff057230 */ /* 0x000fe40000004100 */
[----:B------:R-:W-:Y:S01]  /*32b0*/  FADD.FTZ R2, R7, -1 ;  /* 0xbf80000007027421 */ /* 0x000fe20000010000 */
[----:B------:R-:W-:Y:S02]  /*32c0*/  HADD2.F32 R3, -RZ, R0.H0_H0 ;  /* 0x20000000ff037230 */ /* 0x000fe40000004100 */
[----:B------:R-:W-:-:S03]  /*32d0*/  FSETP.GEU.FTZ.AND P1, PT, R5, -100, PT ;  /* 0xc2c800000500780b */ /* 0x000fc60003f3e000 */
[----:B------:R-:W-:Y:S02]  /*32e0*/  FSETP.GEU.FTZ.AND P0, PT, R3, -100, PT ;  /* 0xc2c800000300780b */ /* 0x000fe40003f1e000 */
[----:B------:R-:W-:Y:S02]  /*32f0*/  F2FP.F16.F32.PACK_AB R5, RZ, R2 ;  /* 0x00000002ff05723e */ /* 0x000fe400000000ff */
[----:B------:R-:W0:Y:S01]  /*3300*/  LDC.64 R2, c[0x0][0x218] ;  /* 0x00008600ff027b82 */ /* 0x000e220000000a00 */
[----:B------:R-:W-:Y:S02]  /*3310*/  SEL R0, R0, 0xd640, P0 ;  /* 0x0000d64000007807 */ /* 0x000fe40000000000 */
[----:B------:R-:W-:Y:S01]  /*3320*/  SEL R4, R4, 0xd640, P1 ;  /* 0x0000d64004047807 */ /* 0x000fe20000800000 */
[----:B------:R-:W-:Y:S02]  /*3330*/  HADD2.F32 R5, -RZ, R5.H0_H0 ;  /* 0x20000005ff057230 */ /* 0x000fe40000004100 */
[----:B------:R-:W-:-:S02]  /*3340*/  HADD2.F32 R0, -RZ, R0.H0_H0 ;  /* 0x20000000ff007230 */ /* 0x000fc40000004100 */
[----:B------:R-:W-:-:S03]  /*3350*/  HADD2.F32 R4, -RZ, R4.H0_H0 ;  /* 0x20000004ff047230 */ /* 0x000fc60000004100 */
[----:B------:R-:W-:Y:S02]  /*3360*/  FMUL.FTZ R7, R7, R0 ;  /* 0x0000000007077220 */ /* 0x000fe40000410000 */
[----:B------:R-:W-:-:S05]  /*3370*/  FMUL.FTZ R4, R5, R4 ;  /* 0x0000000405047220 */ /* 0x000fca0000410000 */
[----:B------:R-:W-:-:S05]  /*3380*/  F2FP.F16.F32.PACK_AB R4, R7, R4 ;  /* 0x000000040704723e */ /* 0x000fca00000000ff */
[--C-:B------:R-:W-:Y:S02]  /*3390*/  HADD2.F32 R0, -RZ, R4.reuse.H0_H0 ;  /* 0x20000004ff007230 */ /* 0x100fe40000004100 */
[----:B------:R-:W-:Y:S01]  /*33a0*/  HADD2.F32 R5, -RZ, R4.H1_H1 ;  /* 0x30000004ff057230 */ /* 0x000fe20000004100 */
[----:B------:R-:W-:Y:S01]  /*33b0*/  F2FP.F16.F32.PACK_AB R4, R29, R16 ;  /* 0x000000101d04723e */ /* 0x000fe200000000ff */
[----:B0-----:R-:W-:-:S04]  /*33c0*/  IMAD.WIDE.U32 R2, R34, 0x2, R2 ;  /* 0x0000000222027825 */ /* 0x001fc800078e0002 */
[----:B------:R-:W-:Y:S01]  /*33d0*/  FADD.FTZ R5, R0, -R5 ;  /* 0x8000000500057221 */ /* 0x000fe20000010000 */
[----:B------:R-:W-:Y:S01]  /*33e0*/  IMAD.WIDE R2, R27, 0x8, R2 ;  /* 0x000000081b027825 */ /* 0x000fe200078e0202 */
[----:B------:R-:W-:-:S03]  /*33f0*/  F2FP.F16.F32.PACK_AB R27, R17, R24 ;  /* 0x00000018111b723e */ /* 0x000fc600000000ff */
[----:B------:R-:W-:Y:S02]  /*3400*/  F2FP.F16.F32.PACK_AB R5, R5, R18 ;  /* 0x000000120505723e */ /* 0x000fe400000000ff */
[----:B------:R-:W-:Y:S04]  /*3410*/  STG.E.64 desc[UR36][R2.64], R26 ;  /* 0x0000001a02007986 */ /* 0x000fe8000c101b24 */
[----:B------:R-:W-:Y:S01]  /*3420*/  STG.E.64 desc[UR36][R2.64+0x400], R4 ;  /* 0x0004000402007986 */ /* 0x000fe2000c101b24 */
[----:B------:R-:W-:Y:S05]  /*3430*/  EXIT ;  /* 0x000000000000794d */ /* 0x000fea0003800000 */
.L_x_2998:
        /* <DEDUP_REMOVED lines=111> */
.L_x_3050:
[----:B------:R-:W-:Y:S05]  /*3b30*/  BSYNC B6 ;  /* 0x0000000000067941 */ /* 0x000fea0003800000 */
.L_x_3049:
        /* <DEDUP_REMOVED lines=21> */
.L_x_3052:
[----:B------:R-:W-:Y:S05]  /*3c90*/  BSYNC B6 ;  /* 0x0000000000067941 */ /* 0x000fea0003800000 */
.L_x_3051:
        /* <DEDUP_REMOVED lines=35> */
.L_x_3054:
[----:B------:R-:W-:Y:S05]  /*3ed0*/  BSYNC B0 ;  /* 0x0000000000007941 */ /* 0x000fea0003800000 */
.L_x_3053:
        /* <DEDUP_REMOVED lines=21> */
.L_x_3048:
[----:B------:R-:W-:Y:S05]  /*4030*/  BSYNC B7 ;  /* 0x0000000000077941 */ /* 0x000fea0003800000 */
.L_x_3047:
        /* <DEDUP_REMOVED lines=26> */
.L_x_3058:
[----:B------:R-:W-:Y:S05]  /*41e0*/  BSYNC B6 ;  /* 0x0000000000067941 */ /* 0x000fea0003800000 */
.L_x_3057:
        /* <DEDUP_REMOVED lines=21> */
.L_x_3060:
[----:B------:R-:W-:Y:S05]  /*4340*/  BSYNC B6 ;  /* 0x0000000000067941 */ /* 0x000fea0003800000 */
.L_x_3059:
        /* <DEDUP_REMOVED lines=35> */
.L_x_3062:
[----:B------:R-:W-:Y:S05]  /*4580*/  BSYNC B0 ;  /* 0x0000000000007941 */ /* 0x000fea0003800000 */
.L_x_3061:
        /* <DEDUP_REMOVED lines=21> */
.L_x_3056:
[----:B------:R-:W-:Y:S05]  /*46e0*/  BSYNC B7 ;  /* 0x0000000000077941 */ /* 0x000fea0003800000 */
.L_x_3055:
        /* <DEDUP_REMOVED lines=25> */
.L_x_3066:
[----:B------:R-:W-:Y:S05]  /*4880*/  BSYNC B6 ;  /* 0x0000000000067941 */ /* 0x000fea0003800000 */
.L_x_3065:
        /* <DEDUP_REMOVED lines=21> */
.L_x_3068:
[----:B------:R-:W-:Y:S05]  /*49e0*/  BSYNC B6 ;  /* 0x0000000000067941 */ /* 0x000fea0003800000 */
.L_x_3067:
        /* <DEDUP_REMOVED lines=35> */
.L_x_3070:
[----:B------:R-:W-:Y:S05]  /*4c20*/  BSYNC B0 ;  /* 0x0000000000007941 */ /* 0x000fea0003800000 */
.L_x_3069:
        /* <DEDUP_REMOVED lines=21> */
.L_x_3064:
[----:B------:R-:W-:Y:S05]  /*4d80*/  BSYNC B7 ;  /* 0x0000000000077941 */ /* 0x000fea0003800000 */
.L_x_3063:
        /* <DEDUP_REMOVED lines=25> */
.L_x_3074:
[----:B------:R-:W-:Y:S05]  /*4f20*/  BSYNC B6 ;  /* 0x0000000000067941 */ /* 0x000fea0003800000 */
.L_x_3073:
        /* <DEDUP_REMOVED lines=21> */
.L_x_3076:
[----:B------:R-:W-:Y:S05]  /*5080*/  BSYNC B6 ;  /* 0x0000000000067941 */ /* 0x000fea0003800000 */
.L_x_3075:
        /* <DEDUP_REMOVED lines=35> */
.L_x_3078:
[----:B------:R-:W-:Y:S05]  /*52c0*/  BSYNC B0 ;  /* 0x0000000000007941 */ /* 0x000fea0003800000 */
.L_x_3077:
        /* <DEDUP_REMOVED lines=21> */
.L_x_3072:
[----:B------:R-:W-:Y:S05]  /*5420*/  BSYNC B7 ;  /* 0x0000000000077941 */ /* 0x000fea0003800000 */
.L_x_3071:
        /* <DEDUP_REMOVED lines=25> */
.L_x_3082:
[----:B------:R-:W-:Y:S05]  /*55c0*/  BSYNC B6 ;  /* 0x0000000000067941 */ /* 0x000fea0003800000 */
.L_x_3081:
        /* <DEDUP_REMOVED lines=21> */
.L_x_3084:
[----:B------:R-:W-:Y:S05]  /*5720*/  BSYNC B6 ;  /* 0x0000000000067941 */ /* 0x000fea0003800000 */
.L_x_3083:
        /* <DEDUP_REMOVED lines=35> */
.L_x_3086:
[----:B------:R-:W-:Y:S05]  /*5960*/  BSYNC B0 ;  /* 0x0000000000007941 */ /* 0x000fea0003800000 */
.L_x_3085:
        /* <DEDUP_REMOVED lines=21> */
.L_x_3080:
[----:B------:R-:W-:Y:S05]  /*5ac0*/  BSYNC B7 ;  /* 0x0000000000077941 */ /* 0x000fea0003800000 */
.L_x_3079:
        /* <DEDUP_REMOVED lines=25> */
.L_x_3090:
[----:B------:R-:W-:Y:S05]  /*5c60*/  BSYNC B6 ;  /* 0x0000000000067941 */ /* 0x000fea0003800000 */
.L_x_3089:
        /* <DEDUP_REMOVED lines=21> */
.L_x_3092:
[----:B------:R-:W-:Y:S05]  /*5dc0*/  BSYNC B6 ;  /* 0x0000000000067941 */ /* 0x000fea0003800000 */
.L_x_3091:
        /* <DEDUP_REMOVED lines=35> */
.L_x_3094:
[----:B------:R-:W-:Y:S05]  /*6000*/  BSYNC B0 ;  /* 0x0000000000007941 */ /* 0x000fea0003800000 */
.L_x_3093:
        /* <DEDUP_REMOVED lines=21> */
.L_x_3088:
[----:B------:R-:W-:Y:S05]  /*6160*/  BSYNC B7 ;  /* 0x0000000000077941 */ /* 0x000fea0003800000 */
.L_x_3087:
        /* <DEDUP_REMOVED lines=25> */
.L_x_3098:
[----:B------:R-:W-:Y:S05]  /*6300*/  BSYNC B6 ;  /* 0x0000000000067941 */ /* 0x000fea0003800000 */
.L_x_3097:
        /* <DEDUP_REMOVED lines=21> */
.L_x_3100:
[----:B------:R-:W-:Y:S05]  /*6460*/  BSYNC B6 ;  /* 0x0000000000067941 */ /* 0x000fea0003800000 */
.L_x_3099:
        /* <DEDUP_REMOVED lines=35> */
.L_x_3102:
[----:B------:R-:W-:Y:S05]  /*66a0*/  BSYNC B0 ;  /* 0x0000000000007941 */ /* 0x000fea0003800000 */
.L_x_3101:
        /* <DEDUP_REMOVED lines=21> */
.L_x_3096:
[----:B------:R-:W-:Y:S05]  /*6800*/  BSYNC B7 ;  /* 0x0000000000077941 */ /* 0x000fea0003800000 */
.L_x_3095:
        /* <DEDUP_REMOVED lines=25> */
.L_x_3106:
[----:B------:R-:W-:Y:S05]  /*69a0*/  BSYNC B6 ;  /* 0x0000000000067941 */ /* 0x000fea0003800000 */
.L_x_3105:
        /* <DEDUP_REMOVED lines=21> */
.L_x_3108:
[----:B------:R-:W-:Y:S05]  /*6b00*/  BSYNC B6 ;  /* 0x0000000000067941 */ /* 0x000fea0003800000 */
.L_x_3107:
        /* <DEDUP_REMOVED lines=35> */
.L_x_3110:
[----:B------:R-:W-:Y:S05]  /*6d40*/  BSYNC B0 ;  /* 0x0000000000007941 */ /* 0x000fea0003800000 */
.L_x_3109:
        /* <DEDUP_REMOVED lines=21> */
.L_x_3104:
[----:B------:R-:W-:Y:S05]  /*6ea0*/  BSYNC B7 ;  /* 0x0000000000077941 */ /* 0x000fea0003800000 */
.L_x_3103:
        /* <DEDUP_REMOVED lines=18> */
.L_x_3113:
[----:B------:R-:W-:-:S13]  /*6fd0*/  ISETP.GE.AND P0, PT, R32, R33, PT ;  /* 0x000000212000720c */ /* 0x000fda0003f06270 */
[----:B------:R-:W-:Y:S05]  /*6fe0*/  @P0 BRA `(.L_x_3115) ;  /* 0x0000000000300947 */ /* 0x000fea0003800000 */
[----:B-1----:R-:W1:Y:S01]  /*6ff0*/  LDC.64 R2, c[0x0][0x218] ;  /* 0x00008600ff027b82 */ /* 0x002e620000000a00 */
[----:B0-----:R-:W-:Y:S02]  /*7000*/  IADD3 R5, R34, R32, RZ ;  /* 0x0000002022057210 */ /* 0x001fe40007ffe0ff */
[----:B------:R-:W-:-:S03]  /*7010*/  IADD3 R32, R32, 0x80, RZ ;  /* 0x0000008020207810 */ /* 0x000fc60007ffe0ff */
[----:B-1----:R-:W-:-:S05]  /*7020*/  IMAD.WIDE.U32 R2, R5, 0x2, R2 ;  /* 0x0000000205027825 */ /* 0x002fca00078e0002 */
[----:B------:R0:W-:Y:S02]  /*7030*/  STG.E.U16 desc[UR36][R2.64], R27 ;  /* 0x0000001b02007986 */ /* 0x0001e4000c101524 */
.L_x_3114:
[----:B------:R-:W-:-:S13]  /*7040*/  ISETP.GE.AND P0, PT, R32, R33, PT ;  /* 0x000000212000720c */ /* 0x000fda0003f06270 */
[----:B------:R-:W-:Y:S05]  /*7050*/  @P0 BRA `(.L_x_3116) ;  /* 0x0000000000300947 */ /* 0x000fea0003800000 */
[----:B0-----:R-:W0:Y:S01]  /*7060*/  LDC.64 R2, c[0x0][0x218] ;  /* 0x00008600ff027b82 */ /* 0x001e220000000a00 */
[----:B------:R-:W-:Y:S01]  /*7070*/  IMAD.IADD R5, R34, 0x1, R32 ;  /* 0x0000000122057824 */ /* 0x000fe200078e0220 */
[----:B------:R-:W-:-:S03]  /*7080*/  IADD3 R32, R32, 0x80, RZ ;  /* 0x0000008020207810 */ /* 0x000fc60007ffe0ff */
[----:B0-----:R-:W-:-:S05]  /*7090*/  IMAD.WIDE.U32 R2, R5, 0x2, R2 ;  /* 0x0000000205027825 */ /* 0x001fca00078e0002 */
[----:B------:R2:W-:Y:S02]  /*70a0*/  STG.E.U16 desc[UR36][R2.64], R25 ;  /* 0x0000001902007986 */ /* 0x0005e4000c101524 */
.L_x_3115:
[----:B------:R-:W-:-:S13]  /*70b0*/  ISETP.GE.AND P0, PT, R32, R33, PT ;  /* 0x000000212000720c */ /* 0x000fda0003f06270 */
[----:B------:R-:W-:Y:S05]  /*70c0*/  @P0 BRA `(.L_x_3117) ;  /* 0x0000000000340947 */ /* 0x000fea0003800000 */
[----:B-12---:R-:W1:Y:S01]  /*70d0*/  LDC.64 R2, c[0x0][0x218] ;  /* 0x00008600ff027b82 */ /* 0x006e620000000a00 */
[----:B0-----:R-:W-:Y:S01]  /*70e0*/  IADD3 R5, R34, R32, RZ ;  /* 0x0000002022057210 */ /* 0x001fe20007ffe0ff */
[----:B------:R-:W-:-:S04]  /*70f0*/  VIADD R32, R32, 0x80 ;  /* 0x0000008020207836 */ /* 0x000fc80000000000 */
[----:B-1----:R-:W-:-:S05]  /*7100*/  IMAD.WIDE.U32 R2, R5, 0x2, R2 ;  /* 0x0000000205027825 */ /* 0x002fca00078e0002 */
[----:B------:R1:W-:Y:S02]  /*7110*/  STG.E.U16 desc[UR36][R2.64], R23 ;  /* 0x0000001702007986 */ /* 0x0003e4000c101524 */
.L_x_3116:
        /* <DEDUP_REMOVED lines=8> */
.L_x_3117:
[----:B------:R-:W-:Y:S05]  /*71a0*/  BSYNC B1 ;  /* 0x0000000000017941 */ /* 0x000fea0003800000 */
.L_x_3112:
[----:B------:R-:W-:-:S13]  /*71b0*/  ISETP.GE.AND P0, PT, R32, R33, PT ;  /* 0x000000212000720c */ /* 0x000fda0003f06270 */
[----:B-123--:R-:W1:Y:S01]  /*71c0*/  @!P0 LDC.64 R2, c[0x0][0x218] ;  /* 0x00008600ff028b82 */ /* 0x00ee620000000a00 */
[----:B0-----:R-:W-:Y:S01]  /*71d0*/  @!P0 IMAD.IADD R5, R34, 0x1, R32 ;  /* 0x0000000122058824 */ /* 0x001fe200078e0220 */
[----:B------:R-:W-:-:S03]  /*71e0*/  @!P0 IADD3 R32, R32, 0x80, RZ ;  /* 0x0000008020208810 */ /* 0x000fc60007ffe0ff */
[----:B-1----:R-:W-:-:S05]  /*71f0*/  @!P0 IMAD.WIDE.U32 R2, R5, 0x2, R2 ;  /* 0x0000000205028825 */ /* 0x002fca00078e0002 */
[----:B------:R2:W-:Y:S02]  /*7200*/  @!P0 STG.E.U16 desc[UR36][R2.64], R17 ;  /* 0x0000001102008986 */ /* 0x0005e4000c101524 */
.L_x_3118:
[----:B------:R-:W-:Y:S05]  /*7210*/  BSYNC B0 ;  /* 0x0000000000007941 */ /* 0x000fea0003800000 */
.L_x_3111:
[----:B------:R-:W-:-:S13]  /*7220*/  ISETP.GE.AND P0, PT, R32, R33, PT ;  /* 0x000000212000720c */ /* 0x000fda0003f06270 */
[----:B------:R-:W-:Y:S05]  /*7230*/  @P0 EXIT ;  /* 0x000000000000094d */ /* 0x000fea0003800000 */
[----:B012---:R-:W0:Y:S01]  /*7240*/  LDC.64 R2, c[0x0][0x218] ;  /* 0x00008600ff027b82 */ /* 0x007e220000000a00 */
[----:B------:R-:W-:-:S05]  /*7250*/  IADD3 R5, R34, R32, RZ ;  /* 0x0000002022057210 */ /* 0x000fca0007ffe0ff */
[----:B0-----:R-:W-:-:S05]  /*7260*/  IMAD.WIDE.U32 R2, R5, 0x2, R2 ;  /* 0x0000000205027825 */ /* 0x001fca00078e0002 */
[----:B------:R-:W-:Y:S01]  /*7270*/  STG.E.U16 desc[UR36][R2.64], R0 ;  /* 0x0000000002007986 */ /* 0x000fe2000c101524 */
[----:B------:R-:W-:Y:S05]  /*7280*/  EXIT ;  /* 0x000000000000794d */ /* 0x000fea0003800000 */
.L_x_3119:
        /* <DEDUP_REMOVED lines=15> */
.L_x_10823:


//--------------------- .text._ZN2at6native29vectorized_elementwise_kernelILi8EZZZNS0_29binary_cross_entropy_out_cudaERKNS_6TensorES4_RKSt8optionalIS2_ElRS2_ENKUlvE_clEvENKUlvE1_clEvEUlN3c104HalfESD_E_St5arrayIPcLm3EEEEviT0_T1_ --------------------------
	.section	.text._ZN2at6native29vectorized_elementwise_kernelILi8EZZZNS0_29binary_cross_entropy_out_cudaERKNS_6TensorES4_RKSt8optionalIS2_ElRS2_ENKUlvE_clEvENKUlvE1_clEvEUlN3c104HalfESD_E_St5arrayIPcLm3EEEEviT0_T1_,"ax",@progbits
	.align	128
        .global         _ZN2at6native29vectorized_elementwise_kernelILi8EZZZNS0_29binary_cross_entropy_out_cudaERKNS_6TensorES4_RKSt8optionalIS2_ElRS2_ENKUlvE_clEvENKUlvE1_clEvEUlN3c104HalfESD_E_St5arrayIPcLm3EEEEviT0_T1_
        .type           _ZN2at6native29vectorized_elementwise_kernelILi8EZZZNS0_29binary_cross_entropy_out_cudaERKNS_6TensorES4_RKSt8optionalIS2_ElRS2_ENKUlvE_clEvENKUlvE1_clEvEUlN3c104HalfESD_E_St5arrayIPcLm3EEEEviT0_T1_,@function
        .size           _ZN2at6native29vectorized_elementwise_kernelILi8EZZZNS0_29binary_cross_entropy_out_cudaERKNS_6TensorES4_RKSt8optionalIS2_ElRS2_ENKUlvE_clEvENKUlvE1_clEvEUlN3c104HalfESD_E_St5arrayIPcLm3EEEEviT0_T1_,(.L_x_10824 - _ZN2at6native29vectorized_elementwise_kernelILi8EZZZNS0_29binary_cross_entropy_out_cudaERKNS_6TensorES4_RKSt8optionalIS2_ElRS2_ENKUlvE_clEvENKUlvE1_clEvEUlN3c104HalfESD_E_St5arrayIPcLm3EEEEviT0_T1_)
        .other          _ZN2at6native29vectorized_elementwise_kernelILi8EZZZNS0_29binary_cross_entropy_out_cudaERKNS_6TensorES4_RKSt8optionalIS2_ElRS2_ENKUlvE_clEvENKUlvE1_clEvEUlN3c104HalfESD_E_St5arrayIPcLm3EEEEviT0_T1_,@"STO_CUDA_ENTRY STV_DEFAULT"
_ZN2at6native29vectorized_elementwise_kernelILi8EZZZNS0_29binary_cross_entropy_out_cudaERKNS_6TensorES4_RKSt8optionalIS2_ElRS2_ENKUlvE_clEvENKUlvE1_clEvEUlN3c104HalfESD_E_St5arrayIPcLm3EEEEviT0_T1_:
.text._ZN2at6native29vectorized_elementwise_kernelILi8EZZZNS0_29binary_cross_entropy_out_cudaERKNS_6TensorES4_RKSt8optionalIS2_ElRS2_ENKUlvE_clEvENKUlvE1_clEvEUlN3c104HalfESD_E_St5arrayIPcLm3EEEEviT0_T1_:
        /* <DEDUP_REMOVED lines=38> */
.L_x_3122:
[----:B------:R-:W-:Y:S05]  /*0260*/  BSYNC B6 ;  /* 0x0000000000067941 */ /* 0x000fea0003800000 */
.L_x_3121:
        /* <DEDUP_REMOVED lines=21> */
.L_x_3124:
[----:B------:R-:W-:Y:S05]  /*03c0*/  BSYNC B6 ;  /* 0x0000000000067941 */ /* 0x000fea0003800000 */
.L_x_3123:
        /* <DEDUP_REMOVED lines=35> */
.L_x_3126:
[----:B------:R-:W-:Y:S05]  /*0600*/  BSYNC B0 ;  /* 0x0000000000007941 */ /* 0x000fea0003800000 */
.L_x_3125:
        /* <DEDUP_REMOVED lines=42> */
.L_x_3128:
[----:B------:R-:W-:Y:S05]  /*08b0*/  BSYNC B6 ;  /* 0x0000000000067941 */ /* 0x000fea0003800000 */
.L_x_3127:
        /* <DEDUP_REMOVED lines=21> */
.L_x_3130:
[----:B------:R-:W-:Y:S05]  /*0a10*/  BSYNC B6 ;  /* 0x0000000000067941 */ /* 0x000fea0003800000 */
.L_x_3129:
        /* <DEDUP_REMOVED lines=35> */
.L_x_3132:
[----:B------:R-:W-:Y:S05]  /*0c50*/  BSYNC B0 ;  /* 0x0000000000007941 */ /* 0x000fea0003800000 */
.L_x_3131:
        /* <DEDUP_REMOVED lines=42> */
.L_x_3134:
[----:B------:R-:W-:Y:S05]  /*0f00*/  BSYNC B6 ;  /* 0x0000000000067941 */ /* 0x000fea0003800000 */
.L_x_3133:
        /* <DEDUP_REMOVED lines=21> */
.L_x_3136:
[----:B------:R-:W-:Y:S05]  /*1060*/  BSYNC B6 ;  /* 0x0000000000067941 */ /* 0x000fea0003800000 */
.L_x_3135:
        /* <DEDUP_REMOVED lines=35> */
.L_x_3138:
[----:B------:R-:W-:Y:S05]  /*12a0*/  BSYNC B0 ;  /* 0x0000000000007941 */ /* 0x000fea0003800000 */
.L_x_3137:
        /* <DEDUP_REMOVED lines=42> */
.L_x_3140:
[----:B------:R-:W-:Y:S05]  /*1550*/  BSYNC B6 ;  /* 0x0000000000067941 */ /* 0x000fea0003800000 */
.L_x_3139:
        /* <DEDUP_REMOVED lines=21> */
.L_x_3142:
[----:B------:R-:W-:Y:S05]  /*16b0*/  BSYNC B6 ;  /* 0x0000000000067941 */ /* 0x000fea0003800000 */
.L_x_3141:
        /* <DEDUP_REMOVED lines=35> */
.L_x_3144:
[----:B------:R-:W-:Y:S05]  /*18f0*/  BSYNC B0 ;  /* 0x0000000000007941 */ /* 0x000fea0003800000 */
.L_x_3143:
        /* <DEDUP_REMOVED lines=42> */
.L_x_3146:
[----:B------:R-:W-:Y:S05]  /*1ba0*/  BSYNC B6 ;  /* 0x0000000000067941 */ /* 0x000fea0003800000 */
.L_x_3145:
        /* <DEDUP_REMOVED lines=21> */
.L_x_3148:
[----:B------:R-:W-:Y:S05]  /*1d00*/  BSYNC B6 ;  /* 0x0000000000067941 */ /* 0x000fea0003800000 */
.L_x_3147:
        /* <DEDUP_REMOVED lines=35> */
.L_x_3150:
[----:B------:R-:W-:Y:S05]  /*1f40*/  BSYNC B0 ;  /* 0x0000000000007941 */ /* 0x000fea0003800000 */
.L_x_3149:
        /* <DEDUP_REMOVED lines=42> */
.L_x_3152:
[----:B------:R-:W-:Y:S05]  /*21f0*/  BSYNC B6 ;  /* 0x0000000000067941 */ /* 0x000fea0003800000 */
.L_x_3151:
        /* <DEDUP_REMOVED lines=21> */
.L_x_3154:
[----:B------:R-:W-:Y:S05]  /*2350*/  BSYNC B6 ;  /* 0x0000000000067941 */ /* 0x000fea0003800000 */
.L_x_3153:
        /* <DEDUP_REMOVED lines=35> */
.L_x_3156:
[----:B------:R-:W-:Y:S05]  /*2590*/  BSYNC B0 ;  /* 0x0000000000007941 */ /* 0x000fea0003800000 */
.L_x_3155:
        /* <DEDUP_REMOVED lines=42> */
.L_x_3158:
[----:B------:R-:W-:Y:S05]  /*2840*/  BSYNC B6 ;  /* 0x0000000000067941 */ /* 0x000fea0003800000 */
.L_x_3157:
        /* <DEDUP_REMOVED lines=21> */
.L_x_3160:
[----:B------:R-:W-:Y:S05]  /*29a0*/  BSYNC B6 ;  /* 0x0000000000067941 */ /* 0x000fea0003800000 */
.L_x_3159:
        /* <DEDUP_REMOVED lines=35> */
.L_x_3162:
[----:B------:R-:W-:Y:S05]  /*2be0*/  BSYNC B0 ;  /* 0x0000000000007941 */ /* 0x000fea0003800000 */
.L_x_3161:
        /* <DEDUP_REMOVED lines=42> */
.L_x_3164:
[----:B------:R-:W-:Y:S05]  /*2e90*/  BSYNC B6 ;  /* 0x0000000000067941 */ /* 0x000fea0003800000 */
.L_x_3163:
        /* <DEDUP_REMOVED lines=21> */
.L_x_3166:
[----:B------:R-:W-:Y:S05]  /*2ff0*/  BSYNC B6 ;  /* 0x0000000000067941 */ /* 0x000fea0003800000 */
.L_x_3165:
        /* <DEDUP_REMOVED lines=35> */
.L_x_3168:
[----:B------:R-:W-:Y:S05]  /*3230*/  BSYNC B0 ;  /* 0x0000000000007941 */ /* 0x000fea0003800000 */
.L_x_3167:
        /* <DEDUP_REMOVED lines=26> */
[----:B------:R-:W-:-:S05]  /*33e0*/  F2FP.F16.F32.PACK_AB R19, R5, R24 ;  /* 0x000000180513723e */ /* 0x000fca00000000ff */
[----:B------:R-:W-:Y:S01]  /*33f0*/  STG.E.128 desc[UR36][R2.64], R16 ;  /* 0x0000001002007986 */ /* 0x000fe2000c101d24 */
[----:B------:R-:W-:Y:S05]  /*3400*/  EXIT ;  /* 0x000000000000794d */ /* 0x000fea0003800000 */
.L_x_3120:
        /* <DEDUP_REMOVED lines=111> */
.L_x_3172:
[----:B------:R-:W-:Y:S05]  /*3b00*/  BSYNC B6 ;  /* 0x0000000000067941 */ /* 0x000fea0003800000 */
.L_x_3171:
        /* <DEDUP_REMOVED lines=21> */
.L_x_3174:
[----:B------:R-:W-:Y:S05]  /*3c60*/  BSYNC B6 ;  /* 0x0000000000067941 */ /* 0x000fea0003800000 */
.L_x_3173:
        /* <DEDUP_REMOVED lines=35> */
.L_x_3176:
[----:B------:R-:W-:Y:S05]  /*3ea0*/  BSYNC B0 ;  /* 0x0000000000007941 */ /* 0x000fea0003800000 */
.L_x_3175:
        /* <DEDUP_REMOVED lines=21> */
.L_x_3170:
[----:B------:R-:W-:Y:S05]  /*4000*/  BSYNC B7 ;  /* 0x0000000000077941 */ /* 0x000fea0003800000 */
.L_x_3169:
        /* <DEDUP_REMOVED lines=26> */
.L_x_3180:
[----:B------:R-:W-:Y:S05]  /*41b0*/  BSYNC B6 ;  /* 0x0000000000067941 */ /* 0x000fea0003800000 */
.L_x_3179:
        /* <DEDUP_REMOVED lines=21> */
.L_x_3182:
[----:B------:R-:W-:Y:S05]  /*4310*/  BSYNC B6 ;  /* 0x0000000000067941 */ /* 0x000fea0003800000 */
.L_x_3181:
        /* <DEDUP_REMOVED lines=35> */
.L_x_3184:
[----:B------:R-:W-:Y:S05]  /*4550*/  BSYNC B0 ;  /* 0x0000000000007941 */ /* 0x000fea0003800000 */
.L_x_3183:
        /* <DEDUP_REMOVED lines=21> */
.L_x_3178:
[----:B------:R-:W-:Y:S05]  /*46b0*/  BSYNC B7 ;  /* 0x0000000000077941 */ /* 0x000fea0003800000 */
.L_x_3177:
        /* <DEDUP_REMOVED lines=25> */
.L_x_3188:
[----:B------:R-:W-:Y:S05]  /*4850*/  BSYNC B6 ;  /* 0x0000000000067941 */ /* 0x000fea0003800000 */
.L_x_3187:
        /* <DEDUP_REMOVED lines=21> */
.L_x_3190:
[----:B------:R-:W-:Y:S05]  /*49b0*/  BSYNC B6 ;  /* 0x0000000000067941 */ /* 0x000fea0003800000 */
.L_x_3189:
        /* <DEDUP_REMOVED lines=35> */
.L_x_3192:
[----:B------:R-:W-:Y:S05]  /*4bf0*/  BSYNC B0 ;  /* 0x0000000000007941 */ /* 0x000fea0003800000 */
.L_x_3191:
        /* <DEDUP_REMOVED lines=21> */
.L_x_3186:
[----:B------:R-:W-:Y:S05]  /*4d50*/  BSYNC B7 ;  /* 0x0000000000077941 */ /* 0x000fea0003800000 */
.L_x_3185:
        /* <DEDUP_REMOVED lines=25> */
.L_x_3196:
[----:B------:R-:W-:Y:S05]  /*4ef0*/  BSYNC B6 ;  /* 0x0000000000067941 */ /* 0x000fea0003800000 */
.L_x_3195:
        /* <DEDUP_REMOVED lines=21> */
.L_x_3198:
[----:B------:R-:W-:Y:S05]  /*5050*/  BSYNC B6 ;  /* 0x0000000000067941 */ /* 0x000fea0003800000 */
.L_x_3197:
        /* <DEDUP_REMOVED lines=35> */
.L_x_3200:
[----:B------:R-:W-:Y:S05]  /*5290*/  BSYNC B0 ;  /* 0x0000000000007941 */ /* 0x000fea0003800000 */
.L_x_3199:
        /* <DEDUP_REMOVED lines=21> */
.L_x_3194:
[----:B------:R-:W-:Y:S05]  /*53f0*/  BSYNC B7 ;  /* 0x0000000000077941 */ /* 0x000fea0003800000 */
.L_x_3193:
        /* <DEDUP_REMOVED lines=25> */
.L_x_3204:
[----:B------:R-:W-:Y:S05]  /*5590*/  BSYNC B6 ;  /* 0x0000000000067941 */ /* 0x000fea0003800000 */
.L_x_3203:
        /* <DEDUP_REMOVED lines=21> */
.L_x_3206:
[----:B------:R-:W-:Y:S05]  /*56f0*/  BSYNC B6 ;  /* 0x0000000000067941 */ /* 0x000fea0003800000 */
.L_x_3205:
        /* <DEDUP_REMOVED lines=35> */
.L_x_3208:
[----:B------:R-:W-:Y:S05]  /*5930*/  BSYNC B0 ;  /* 0x0000000000007941 */ /* 0x000fea0003800000 */
.L_x_3207:
        /* <DEDUP_REMOVED lines=21> */
.L_x_3202:
[----:B------:R-:W-:Y:S05]  /*5a90*/  BSYNC B7 ;  /* 0x0000000000077941 */ /* 0x000fea0003800000 */
.L_x_3201:
        /* <DEDUP_REMOVED lines=25> */
.L_x_3212:
[----:B------:R-:W-:Y:S05]  /*5c30*/  BSYNC B6 ;  /* 0x0000000000067941 */ /* 0x000fea0003800000 */
.L_x_3211:
        /* <DEDUP_REMOVED lines=21> */
.L_x_3214:
[----:B------:R-:W-:Y:S05]  /*5d90*/  BSYNC B6 ;  /* 0x0000000000067941 */ /* 0x000fea0003800000 */
.L_x_3213:
        /* <DEDUP_REMOVED lines=35> */
.L_x_3216:
[----:B------:R-:W-:Y:S05]  /*5fd0*/  BSYNC B0 ;  /* 0x0000000000007941 */ /* 0x000fea0003800000 */
.L_x_3215:
        /* <DEDUP_REMOVED lines=21> */
.L_x_3210:
[----:B------:R-:W-:Y:S05]  /*6130*/  BSYNC B7 ;  /* 0x0000000000077941 */ /* 0x000fea0003800000 */
.L_x_3209:
        /* <DEDUP_REMOVED lines=25> */
.L_x_3220:
[----:B------:R-:W-:Y:S05]  /*62d0*/  BSYNC B6 ;  /* 0x0000000000067941 */ /* 0x000fea0003800000 */
.L_x_3219:
        /* <DEDUP_REMOVED lines=21> */
.L_x_3222:
[----:B------:R-:W-:Y:S05]  /*6430*/  BSYNC B6 ;  /* 0x0000000000067941 */ /* 0x000fea0003800000 */
.L_x_3221:
        /* <DEDUP_REMOVED lines=35> */
.L_x_3224:
[----:B------:R-:W-:Y:S05]  /*6670*/  BSYNC B0 ;  /* 0x0000000000007941 */ /* 0x000fea0003800000 */
.L_x_3223:
        /* <DEDUP_REMOVED lines=21> */
.L_x_3218:
[----:B------:R-:W-:Y:S05]  /*67d0*/  BSYNC B7 ;  /* 0x0000000000077941 */ /* 0x000fea0003800000 */
.L_x_3217:
        /* <DEDUP_REMOVED lines=25> */
.L_x_3228:
[----:B------:R-:W-:Y:S05]  /*6970*/  BSYNC B6 ;  /* 0x0000000000067941 */ /* 0x000fea0003800000 */
.L_x_3227:
        /* <DEDUP_REMOVED lines=21> */
.L_x_3230:
[----:B------:R-:W-:Y:S05]  /*6ad0*/  BSYNC B6 ;  /* 0x0000000000067941 */ /* 0x000fea0003800000 */
.L_x_3229:
        /* <DEDUP_REMOVED lines=35> */
.L_x_3232:
[----:B------:R-:W-:Y:S05]  /*6d10*/  BSYNC B0 ;  /* 0x0000000000007941 */ /* 0x000fea0003800000 */
.L_x_3231:
        /* <DEDUP_REMOVED lines=21> */
.L_x_3226:
[----:B------:R-:W-:Y:S05]  /*6e70*/  BSYNC B7 ;  /* 0x0000000000077941 */ /* 0x000fea0003800000 */
.L_x_3225:
        /* <DEDUP_REMOVED lines=18> */
.L_x_3235:
[----:B------:R-:W-:-:S13]  /*6fa0*/  ISETP.GE.AND P0, PT, R32, R33, PT ;  /* 0x000000212000720c */ /* 0x000fda0003f06270 */
[----:B------:R-:W-:Y:S05]  /*6fb0*/  @P0 BRA `(.L_x_3237) ;  /* 0x0000000000300947 */ /* 0x000fea0003800000 */
[----:B-1----:R-:W1:Y:S01]  /*6fc0*/  LDC.64 R2, c[0x0][0x218] ;  /* 0x00008600ff027b82 */ /* 0x002e620000000a00 */
[----:B0-----:R-:W-:Y:S02]  /*6fd0*/  IADD3 R5, R34, R32, RZ ;  /* 0x0000002022057210 */ /* 0x001fe40007ffe0ff */
[----:B------:R-:W-:-:S03]  /*6fe0*/  IADD3 R32, R32, 0x80, RZ ;  /* 0x0000008020207810 */ /* 0x000fc60007ffe0ff */
[----:B-1----:R-:W-:-:S05]  /*6ff0*/  IMAD.WIDE.U32 R2, R5, 0x2, R2 ;  /* 0x0000000205027825 */ /* 0x002fca00078e0002 */
[----:B------:R0:W-:Y:S02]  /*7000*/  STG.E.U16 desc[UR36][R2.64], R27 ;  /* 0x0000001b02007986 */ /* 0x0001e4000c101524 */
.L_x_3236:
[----:B------:R-:W-:-:S13]  /*7010*/  ISETP.GE.AND P0, PT, R32, R33, PT ;  /* 0x000000212000720c */ /* 0x000fda0003f06270 */
[----:B------:R-:W-:Y:S05]  /*7020*/  @P0 BRA `(.L_x_3238) ;  /* 0x0000000000300947 */ /* 0x000fea0003800000 */
[----:B0-----:R-:W0:Y:S01]  /*7030*/  LDC.64 R2, c[0x0][0x218] ;  /* 0x00008600ff027b82 */ /* 0x001e220000000a00 */
[----:B------:R-:W-:Y:S01]  /*7040*/  IMAD.IADD R5, R34, 0x1, R32 ;  /* 0x0000000122057824 */ /* 0x000fe200078e0220 */
[----:B------:R-:W-:-:S03]  /*7050*/  IADD3 R32, R32, 0x80, RZ ;  /* 0x0000008020207810 */ /* 0x000fc60007ffe0ff */
[----:B0-----:R-:W-:-:S05]  /*7060*/  IMAD.WIDE.U32 R2, R5, 0x2, R2 ;  /* 0x0000000205027825 */ /* 0x001fca00078e0002 */
[----:B------:R2:W-:Y:S02]  /*7070*/  STG.E.U16 desc[UR36][R2.64], R25 ;  /* 0x0000001902007986 */ /* 0x0005e4000c101524 */
.L_x_3237:
[----:B------:R-:W-:-:S13]  /*7080*/  ISETP.GE.AND P0, PT, R32, R33, PT ;  /* 0x000000212000720c */ /* 0x000fda0003f06270 */
[----:B------:R-:W-:Y:S05]  /*7090*/  @P0 BRA `(.L_x_3239) ;  /* 0x0000000000340947 */ /* 0x000fea0003800000 */
[----:B-12---:R-:W1:Y:S01]  /*70a0*/  LDC.64 R2, c[0x0][0x218] ;  /* 0x00008600ff027b82 */ /* 0x006e620000000a00 */
[----:B0-----:R-:W-:Y:S01]  /*70b0*/  IADD3 R5, R34, R32, RZ ;  /* 0x0000002022057210 */ /* 0x001fe20007ffe0ff */
[----:B------:R-:W-:-:S04]  /*70c0*/  VIADD R32, R32, 0x80 ;  /* 0x0000008020207836 */ /* 0x000fc80000000000 */
[----:B-1----:R-:W-:-:S05]  /*70d0*/  IMAD.WIDE.U32 R2, R5, 0x2, R2 ;  /* 0x0000000205027825 */ /* 0x002fca00078e0002 */
[----:B------:R1:W-:Y:S02]  /*70e0*/  STG.E.U16 desc[UR36][R2.64], R23 ;  /* 0x0000001702007986 */ /* 0x0003e4000c101524 */
.L_x_3238:
        /* <DEDUP_REMOVED lines=8> */
.L_x_3239:
[----:B------:R-:W-:Y:S05]  /*7170*/  BSYNC B1 ;  /* 0x0000000000017941 */ /* 0x000fea0003800000 */
.L_x_3234:
[----:B------:R-:W-:-:S13]  /*7180*/  ISETP.GE.AND P0, PT, R32, R33, PT ;  /* 0x000000212000720c */ /* 0x000fda0003f06270 */
[----:B-123--:R-:W1:Y:S01]  /*7190*/  @!P0 LDC.64 R2, c[0x0][0x218] ;  /* 0x00008600ff028b82 */ /* 0x00ee620000000a00 */
[----:B0-----:R-:W-:Y:S01]  /*71a0*/  @!P0 IMAD.IADD R5, R34, 0x1, R32 ;  /* 0x0000000122058824 */ /* 0x001fe200078e0220 */
[----:B------:R-:W-:-:S03]  /*71b0*/  @!P0 IADD3 R32, R32, 0x80, RZ ;  /* 0x0000008020208810 */ /* 0x000fc60007ffe0ff */
[----:B-1----:R-:W-:-:S05]  /*71c0*/  @!P0 IMAD.WIDE.U32 R2, R5, 0x2, R2 ;  /* 0x0000000205028825 */ /* 0x002fca00078e0002 */
[----:B------:R2:W-:Y:S02]  /*71d0*/  @!P0 STG.E.U16 desc[UR36][R2.64], R17 ;  /* 0x0000001102008986 */ /* 0x0005e4000c101524 */
.L_x_3240:
[----:B------:R-:W-:Y:S05]  /*71e0*/  BSYNC B0 ;  /* 0x0000000000007941 */ /* 0x000fea0003800000 */
.L_x_3233:
[----:B------:R-:W-:-:S13]  /*71f0*/  ISETP.GE.AND P0, PT, R32, R33, PT ;  /* 0x000000212000720c */ /* 0x000fda0003f06270 */
[----:B------:R-:W-:Y:S05]  /*7200*/  @P0 EXIT ;  /* 0x000000000000094d */ /* 0x000fea0003800000 */
[----:B012---:R-:W0:Y:S01]  /*7210*/  LDC.64 R2, c[0x0][0x218] ;  /* 0x00008600ff027b82 */ /* 0x007e220000000a00 */
[----:B------:R-:W-:-:S05]  /*7220*/  IADD3 R5, R34, R32, RZ ;  /* 0x0000002022057210 */ /* 0x000fca0007ffe0ff */
[----:B0-----:R-:W-:-:S05]  /*7230*/  IMAD.WIDE.U32 R2, R5, 0x2, R2 ;  /* 0x0000000205027825 */ /* 0x001fca00078e0002 */
[----:B------:R-:W-:Y:S01]  /*7240*/  STG.E.U16 desc[UR36][R2.64], R0 ;  /* 0x0000000002007986 */ /* 0x000fe2000c101524 */
[----:B------:R-:W-:Y:S05]  /*7250*/  EXIT ;  /* 0x000000000000794d */ /* 0x000fea0003800000 */
.L_x_3241:
        /* <DEDUP_REMOVED lines=10> */
.L_x_10824:


//--------------------- .text._ZN2at6native18elementwise_kernelILi128ELi4EZNS0_15gpu_kernel_implIZZZNS0_29binary_cross_entropy_out_cudaERKNS_6TensorES5_RKSt8optionalIS3_ElRS3_ENKUlvE_clEvENKUlvE0_clEvEUlffE_EEvRNS_18TensorIteratorBaseERKT_EUliE_EEviT1_ --------------------------
	.section	.text._ZN2at6native18elementwise_kernelILi128ELi4EZNS0_15gpu_kernel_implIZZZNS0_29binary_cross_entropy_out_cudaERKNS_6TensorES5_RKSt8optionalIS3_ElRS3_ENKUlvE_clEvENKUlvE0_clEvEUlffE_EEvRNS_18TensorIteratorBaseERKT_EUliE_EEviT1_,"ax",@progbits
	.align	128
        .global         _ZN2at6native18elementwise_kernelILi128ELi4EZNS0_15gpu_kernel_implIZZZNS0_29binary_cross_entropy_out_cudaERKNS_6TensorES5_RKSt8optionalIS3_ElRS3_ENKUlvE_clEvENKUlvE0_clEvEUlffE_EEvRNS_18TensorIteratorBaseERKT_EUliE_EEviT1_
        .type           _ZN2at6native18elementwise_kernelILi128ELi4EZNS0_15gpu_kernel_implIZZZNS0_29binary_cross_entropy_out_cudaERKNS_6TensorES5_RKSt8optionalIS3_ElRS3_ENKUlvE_clEvENKUlvE0_clEvEUlffE_EEvRNS_18TensorIteratorBaseERKT_EUliE_EEviT1_,@function
        .size           _ZN2at6native18elementwise_kernelILi128ELi4EZNS0_15gpu_kernel_implIZZZNS0_29binary_cross_entropy_out_cudaERKNS_6TensorES5_RKSt8optionalIS3_ElRS3_ENKUlvE_clEvENKUlvE0_clEvEUlffE_EEvRNS_18TensorIteratorBaseERKT_EUliE_EEviT1_,(.L_x_10825 - _ZN2at6native18elementwise_kernelILi128ELi4EZNS0_15gpu_kernel_implIZZZNS0_29binary_cross_entropy_out_cudaERKNS_6TensorES5_RKSt8optionalIS3_ElRS3_ENKUlvE_clEvENKUlvE0_clEvEUlffE_EEvRNS_18TensorIteratorBaseERKT_EUliE_EEviT1_)
        .other          _ZN2at6native18elementwise_kernelILi128ELi4EZNS0_15gpu_kernel_implIZZZNS0_29binary_cross_entropy_out_cudaERKNS_6TensorES5_RKSt8optionalIS3_ElRS3_ENKUlvE_clEvENKUlvE0_clEvEUlffE_EEvRNS_18TensorIteratorBaseERKT_EUliE_EEviT1_,@"STO_CUDA_ENTRY STV_DEFAULT"
_ZN2at6native18elementwise_kernelILi128ELi4EZNS0_15gpu_kernel_implIZZZNS0_29binary_cross_entropy_out_cudaERKNS_6TensorES5_RKSt8optionalIS3_ElRS3_ENKUlvE_clEvENKUlvE0_clEvEUlffE_EEvRNS_18TensorIteratorBaseERKT_EUliE_EEviT1_:
.text._ZN2at6native18elementwise_kernelILi128ELi4EZNS0_15gpu_kernel_implIZZZNS0_29binary_cross_entropy_out_cudaERKNS_6TensorES5_RKSt8optionalIS3_ElRS3_ENKUlvE_clEvENKUlvE0_clEvEUlffE_EEvRNS_18TensorIteratorBaseERKT_EUliE_EEviT1_:
        /* <DEDUP_REMOVED lines=363> */
.L_x_3244:
[----:B------:R-:W0:Y:S01]  /*16b0*/  LDC.U8 R5, c[0x0][0x492] ;  /* 0x00012480ff057b82 */ /* 0x000e220000000000 */
[----:B------:R-:W-:Y:S01]  /*16c0*/  ULDC.64 UR4, c[0x0][0x478] ;  /* 0x00011e0000047ab9 */ /* 0x000fe20000000a00 */
[----:B------:R-:W-:Y:S01]  /*16d0*/  ULDC.64 UR6, c[0x0][0x480] ;  /* 0x0001200000067ab9 */ /* 0x000fe20000000a00 */
[----:B------:R-:W-:Y:S01]  /*16e0*/  IADD3 R16, P1, R16, UR4, RZ ;  /* 0x0000000410107c10 */ /* 0x000fe2000ff3e0ff */
[----:B------:R-:W-:Y:S01]  /*16f0*/  BSSY B6, `(.L_x_3245) ;  /* 0x00000e0000067945 */ /* 0x000fe20003800000 */
        /* <DEDUP_REMOVED lines=15> */
[----:B--2---:R0:W1:Y:S01]  /*17f0*/  I2F.S16 R22, R2 ;  /* 0x0000000200167306 */ /* 0x0040620000101400 */
[----:B------:R-:W-:Y:S05]  /*1800*/  BRA `(.L_x_3251) ;  /* 0x0000000c00387947 */ /* 0x000fea0003800000 */
.L_x_3249:
[----:B------:R-:W2:Y:S02]  /*1810*/  LDG.E.U8 R2, desc[UR36][R2.64] ;  /* 0x0000002402027981 */ /* 0x000ea4000c1e1100 */
[----:B--2---:R-:W-:Y:S01]  /*1820*/  I2FP.F32.U32 R22, R2 ;  /* 0x0000000200167245 */ /* 0x004fe20000201000 */
[----:B------:R-:W-:Y:S06]  /*1830*/  BRA `(.L_x_3251) ;  /* 0x0000000c002c7947 */ /* 0x000fec0003800000 */
.L_x_3248:
[----:B------:R-:W-:-:S13]  /*1840*/  ISETP.NE.AND P0, PT, R4, 0x2, PT ;  /* 0x000000020400780c */ /* 0x000fda0003f05270 */
[----:B------:R-:W-:Y:S05]  /*1850*/  @!P0 BRA `(.L_x_3252) ;  /* 0x0000000000288947 */ /* 0x000fea0003800000 */
[----:B------:R-:W-:-:S13]  /*1860*/  ISETP.NE.AND P0, PT, R4, 0x3, PT ;  /* 0x000000030400780c */ /* 0x000fda0003f05270 */
[----:B------:R-:W-:Y:S05]  /*1870*/  @!P0 BRA `(.L_x_3253) ;  /* 0x0000000000148947 */ /* 0x000fea0003800000 */
[----:B------:R-:W-:-:S13]  /*1880*/  ISETP.NE.AND P0, PT, R4, 0x4, PT ;  /* 0x000000040400780c */ /* 0x000fda0003f05270 */
[----:B------:R-:W-:Y:S05]  /*1890*/  @P0 BRA `(.L_x_3250) ;  /* 0x0000000800b80947 */ /* 0x000fea0003800000 */
[----:B------:R-:W2:Y:S02]  /*18a0*/  LDG.E.64 R22, desc[UR36][R2.64] ;  /* 0x0000002402167981 */ /* 0x000ea4000c1e1b00 */
[----:B--2---:R4:W0:Y:S01]  /*18b0*/  I2F.S64 R22, R22 ;  /* 0x0000001600167312 */ /* 0x0048220000301400 */
[----:B------:R-:W-:Y:S05]  /*18c0*/  BRA `(.L_x_3251) ;  /* 0x0000000c00087947 */ /* 0x000fea0003800000 */
.L_x_3253:
[----:B------:R-:W2:Y:S02]  /*18d0*/  LDG.E R2, desc[UR36][R2.64] ;  /* 0x0000002402027981 */ /* 0x000ea4000c1e1900 */
[----:B--2---:R-:W-:Y:S01]  /*18e0*/  I2FP.F32.S32 R22, R2 ;  /* 0x0000000200167245 */ /* 0x004fe20000201400 */
[----:B------:R-:W-:Y:S06]  /*18f0*/  BRA `(.L_x_3251) ;  /* 0x0000000800fc7947 */ /* 0x000fec0003800000 */
.L_x_3252:
[----:B------:R-:W2:Y:S02]  /*1900*/  LDG.E.U16 R2, desc[UR36][R2.64] ;  /* 0x0000002402027981 */ /* 0x000ea4000c1e1500 */
[----:B--2---:R0:W1:Y:S01]  /*1910*/  I2F.S16 R22, R2 ;  /* 0x0000000200167306 */ /* 0x0040620000101400 */
[----:B------:R-:W-:Y:S05]  /*1920*/  BRA `(.L_x_3251) ;  /* 0x0000000800f07947 */ /* 0x000fea0003800000 */
.L_x_3247:
[----:B------:R-:W-:-:S13]  /*1930*/  ISETP.GT.AND P0, PT, R4, 0x6, PT ;  /* 0x000000060400780c */ /* 0x000fda0003f04270 */
[----:B------:R-:W-:Y:S05]  /*1940*/  @P0 BRA `(.L_x_3254) ;  /* 0x0000000000240947 */ /* 0x000fea0003800000 */
[----:B------:R-:W-:-:S13]  /*1950*/  ISETP.NE.AND P0, PT, R4, 0x5, PT ;  /* 0x000000050400780c */ /* 0x000fda0003f05270 */
[----:B------:R-:W-:Y:S05]  /*1960*/  @!P0 BRA `(.L_x_3255) ;  /* 0x0000000000108947 */ /* 0x000fea0003800000 */
[----:B------:R-:W-:-:S13]  /*1970*/  ISETP.NE.AND P0, PT, R4, 0x6, PT ;  /* 0x000000060400780c */ /* 0x000fda0003f05270 */
[----:B------:R-:W-:Y:S05]  /*1980*/  @P0 BRA `(.L_x_3250) ;  /* 0x00000008007c0947 */ /* 0x000fea0003800000 */
[----:B------:R2:W5:Y:S01]  /*1990*/  LDG.E R22, desc[UR36][R2.64] ;  /* 0x0000002402167981 */ /* 0x000562000c1e1900 */
[----:B------:R-:W-:Y:S05]  /*19a0*/  BRA `(.L_x_3251) ;  /* 0x0000000800d07947 */ /* 0x000fea0003800000 */
.L_x_3255:
[----:B------:R-:W2:Y:S02]  /*19b0*/  LDG.E.U16 R2, desc[UR36][R2.64] ;  /* 0x0000002402027981 */ /* 0x000ea4000c1e1500 */
[----:B--2---:R-:W-:Y:S01]  /*19c0*/  HADD2.F32 R22, -RZ, R2.H0_H0 ;  /* 0x20000002ff167230 */ /* 0x004fe20000004100 */
[----:B------:R-:W-:Y:S06]  /*19d0*/  BRA `(.L_x_3251) ;  /* 0x0000000800c47947 */ /* 0x000fec0003800000 */
.L_x_3254:
[----:B------:R-:W-:-:S13]  /*19e0*/  ISETP.NE.AND P0, PT, R4, 0x7, PT ;  /* 0x000000070400780c */ /* 0x000fda0003f05270 */
[----:B------:R-:W-:Y:S05]  /*19f0*/  @!P0 BRA `(.L_x_3256) ;  /* 0x0000000000248947 */ /* 0x000fea0003800000 */
[----:B------:R-:W-:-:S13]  /*1a00*/  ISETP.NE.AND P0, PT, R4, 0x8, PT ;  /* 0x000000080400780c */ /* 0x000fda0003f05270 */
[----:B------:R-:W-:Y:S05]  /*1a10*/  @!P0 BRA `(.L_x_3257) ;  /* 0x0000000000108947 */ /* 0x000fea0003800000 */
[----:B------:R-:W-:-:S13]  /*1a20*/  ISETP.NE.AND P0, PT, R4, 0x9, PT ;  /* 0x000000090400780c */ /* 0x000fda0003f05270 */
[----:B------:R-:W-:Y:S05]  /*1a30*/  @P0 BRA `(.L_x_3250) ;  /* 0x0000000800500947 */ /* 0x000fea0003800000 */
[----:B------:R3:W5:Y:S01]  /*1a40*/  LDG.E R22, desc[UR36][R2.64] ;  /* 0x0000002402167981 */ /* 0x000762000c1e1900 */
[----:B------:R-:W-:Y:S05]  /*1a50*/  BRA `(.L_x_3251) ;  /* 0x0000000800a47947 */ /* 0x000fea0003800000 */
.L_x_3257:
[----:B------:R-:W2:Y:S02]  /*1a60*/  LDG.E.U16 R2, desc[UR36][R2.64] ;  /* 0x0000002402027981 */ /* 0x000ea4000c1e1500 */
[----:B--2---:R-:W-:Y:S01]  /*1a70*/  HADD2.F32 R22, -RZ, R2.H0_H0 ;  /* 0x20000002ff167230 */ /* 0x004fe20000004100 */
[----:B------:R-:W-:Y:S06]  /*1a80*/  BRA `(.L_x_3251) ;  /* 0x0000000800987947 */ /* 0x000fec0003800000 */
.L_x_3256:
[----:B------:R-:W2:Y:S01]  /*1a90*/  LDG.E.64 R2, desc[UR36][R2.64] ;  /* 0x0000002402027981 */ /* 0x000ea2000c1e1b00 */
[----:B------:R-:W-:Y:S01]  /*1aa0*/  UMOV UR4, 0xf0000000 ;  /* 0xf000000000047882 */ /* 0x000fe20000000000 */
[----:B------:R-:W-:Y:S01]  /*1ab0*/  UMOV UR5, 0x380fffff ;  /* 0x380fffff00057882 */ /* 0x000fe20000000000 */
[----:B--2---:R-:W0:Y:S01]  /*1ac0*/  F2F.F32.F64 R22, R2 ;  /* 0x0000000200167310 */ /* 0x004e220000301000 */
[----:B------:R-:W-:-:S14]  /*1ad0*/  DSETP.GEU.AND P0, PT, |R2|, UR4, PT ;  /* 0x0000000402007e2a */ /* 0x000fdc000bf0e200 */
[----:B0-----:R-:W-:Y:S01]  /*1ae0*/  @!P0 FMUL R22, R22, 1.175494350822287508e-38 ;  /* 0x0080000016168820 */ /* 0x001fe20000400000 */
[----:B------:R-:W-:Y:S06]  /*1af0*/  BRA `(.L_x_3251) ;  /* 0x00000008007c7947 */ /* 0x000fec0003800000 */
.L_x_3246:
        /* <DEDUP_REMOVED lines=10> */
[----:B------:R-:W-:Y:S01]  /*1ba0*/  FSEL R22, RZ, 1, !P0 ;  /* 0x3f800000ff167808 */ /* 0x000fe20004000000 */
[----:B------:R-:W-:Y:S08]  /*1bb0*/  BRA `(.L_x_3251) ;  /* 0x00000008004c7947 */ /* 0x000ff00003800000 */
.L_x_3260:
[----:B------:R-:W2:Y:S01]  /*1bc0*/  LDG.E.64 R2, desc[UR36][R2.64] ;  /* 0x0000002402027981 */ /* 0x000ea2000c1e1b00 */
[----:B------:R-:W-:Y:S01]  /*1bd0*/  UMOV UR4, 0xf0000000 ;  /* 0xf000000000047882 */ /* 0x000fe20000000000 */
[----:B------:R-:W-:Y:S01]  /*1be0*/  UMOV UR5, 0x380fffff ;  /* 0x380fffff00057882 */ /* 0x000fe20000000000 */
[----:B--2---:R-:W0:Y:S01]  /*1bf0*/  F2F.F32.F64 R22, R2 ;  /* 0x0000000200167310 */ /* 0x004e220000301000 */
[----:B------:R-:W-:-:S14]  /*1c00*/  DSETP.GEU.AND P0, PT, |R2|, UR4, PT ;  /* 0x0000000402007e2a */ /* 0x000fdc000bf0e200 */
[----:B0-----:R-:W-:Y:S01]  /*1c10*/  @!P0 FMUL R22, R22, 1.175494350822287508e-38 ;  /* 0x0080000016168820 */ /* 0x001fe20000400000 */
[----:B------:R-:W-:Y:S06]  /*1c20*/  BRA `(.L_x_3251) ;  /* 0x0000000800307947 */ /* 0x000fec0003800000 */
.L_x_3259:
        /* <DEDUP_REMOVED lines=11> */
[----:B------:R-:W-:-:S05]  /*1ce0*/  VIADD R2, R0, 0xffffffff ;  /* 0xffffffff00027836 */ /* 0x000fca0000000000 */
[----:B------:R-:W-:Y:S02]  /*1cf0*/  SHF.R.S32.HI R2, RZ, 0x1f, R2 ;  /* 0x0000001fff027819 */ /* 0x000fe40000011402 */
[----:B0-----:R-:W-:-:S04]  /*1d00*/  IADD3 R4, -R4, 0x1f, RZ ;  /* 0x0000001f04047810 */ /* 0x001fc80007ffe1ff */
[C---:B------:R-:W-:Y:S01]  /*1d10*/  ISETP.GT.U32.AND P0, PT, R4.reuse, 0x4, PT ;  /* 0x000000040400780c */ /* 0x040fe20003f04070 */
[----:B------:R-:W-:-:S05]  /*1d20*/  VIADD R4, R4, 0xfffffffc ;  /* 0xfffffffc04047836 */ /* 0x000fca0000000000 */
[----:B------:R-:W-:Y:S01]  /*1d30*/  SEL R5, R4, RZ, P0 ;  /* 0x000000ff04057207 */ /* 0x000fe20000000000 */
[----:B------:R-:W-:-:S04]  /*1d40*/  VIADD R4, R0, 0x1000000 ;  /* 0x0100000000047836 */ /* 0x000fc80000000000 */
[----:B------:R-:W-:Y:S01]  /*1d50*/  IMAD R6, R5, R6, 0x3c000000 ;  /* 0x3c00000005067424 */ /* 0x000fe200078e0206 */
[----:B------:R-:W-:Y:S02]  /*1d60*/  SHF.L.U32 R5, R0, R5, RZ ;  /* 0x0000000500057219 */ /* 0x000fe400000006ff */
[----:B------:R-:W-:Y:S02]  /*1d70*/  SHF.R.S32.HI R4, RZ, 0x8, R4 ;  /* 0x00000008ff047819 */ /* 0x000fe40000011404 */
[----:B------:R-:W-:-:S04]  /*1d80*/  LEA.HI R5, R5, R6, RZ, 0x1c ;  /* 0x0000000605057211 */ /* 0x000fc800078fe0ff */
[----:B------:R-:W-:-:S04]  /*1d90*/  LOP3.LUT R5, R5, 0x7f800000, R4, 0xf8, !PT ;  /* 0x7f80000005057812 */ /* 0x000fc800078ef804 */
[----:B------:R-:W-:-:S04]  /*1da0*/  LOP3.LUT R5, R5, R2, RZ, 0x30, !PT ;  /* 0x0000000205057212 */ /* 0x000fc800078e30ff */
[----:B------:R-:W-:Y:S01]  /*1db0*/  LOP3.LUT R22, R5, 0x80000000, R22, 0xf8, !PT ;  /* 0x8000000005167812 */ /* 0x000fe200078ef816 */
[----:B------:R-:W-:Y:S06]  /*1dc0*/  BRA `(.L_x_3251) ;  /* 0x0000000400c87947 */ /* 0x000fec0003800000 */
.L_x_3262:
        /* <DEDUP_REMOVED lines=11> */
[----:B------:R-:W-:Y:S01]  /*1e80*/  LOP3.LUT R22, R22, 0x80000000, R5, 0xf8, !PT ;  /* 0x8000000016167812 */ /* 0x000fe200078ef805 */
[----:B------:R-:W-:Y:S06]  /*1e90*/  BRA `(.L_x_3251) ;  /* 0x0000000400947947 */ /* 0x000fec0003800000 */
.L_x_3261:
[----:B------:R-:W2:Y:S02]  /*1ea0*/  LDG.E.U16 R2, desc[UR36][R2.64] ;  /* 0x0000002402027981 */ /* 0x000ea4000c1e1500 */
[----:B--2---:R-:W-:Y:S01]  /*1eb0*/  IMAD.U32 R22, R2, 0x10000, RZ ;  /* 0x0001000002167824 */ /* 0x004fe200078e00ff */
[----:B------:R-:W-:Y:S06]  /*1ec0*/  BRA `(.L_x_3251) ;  /* 0x0000000400887947 */ /* 0x000fec0003800000 */
.L_x_3258:
        /* <DEDUP_REMOVED lines=9> */
[----:B--2---:R-:W-:Y:S01]  /*1f60*/  I2FP.F32.U32 R22, R2 ;  /* 0x0000000200167245 */ /* 0x004fe20000201000 */
[----:B------:R-:W-:Y:S06]  /*1f70*/  BRA `(.L_x_3251) ;  /* 0x00000004005c7947 */ /* 0x000fec0003800000 */
.L_x_3265:
[----:B------:R-:W2:Y:S01]  /*1f80*/  LDG.E.U8 R2, desc[UR36][R2.64] ;  /* 0x0000002402027981 */ /* 0x000ea2000c1e1100 */
        /* <DEDUP_REMOVED lines=19> */
.L_x_3267:
[----:B------:R-:W-:Y:S05]  /*20c0*/  BSYNC B0 ;  /* 0x0000000000007941 */ /* 0x000fea0003800000 */
.L_x_3266:
[----:B------:R-:W-:Y:S01]  /*20d0*/  IMAD.SHL.U32 R2, R2, 0x100000, RZ ;  /* 0x0010000002027824 */ /* 0x000fe200078e00ff */
[----:B------:R-:W-:-:S04]  /*20e0*/  LEA R3, R0, 0x3b800000, 0x17 ;  /* 0x3b80000000037811 */ /* 0x000fc800078eb8ff */
[----:B------:R-:W-:Y:S01]  /*20f0*/  LOP3.LUT R22, R3, R2, R22, 0xfe, !PT ;  /* 0x0000000203167212 */ /* 0x000fe200078efe16 */
[----:B------:R-:W-:Y:S06]  /*2100*/  BRA `(.L_x_3251) ;  /* 0x0000000000f87947 */ /* 0x000fec0003800000 */
.L_x_3264:
        /* <DEDUP_REMOVED lines=20> */
.L_x_3269:
[----:B------:R-:W-:Y:S05]  /*2250*/  BSYNC B0 ;  /* 0x0000000000007941 */ /* 0x000fea0003800000 */
.L_x_3268:
[----:B------:R-:W-:Y:S01]  /*2260*/  IMAD.SHL.U32 R2, R2, 0x200000, RZ ;  /* 0x0020000002027824 */ /* 0x000fe200078e00ff */
[----:B------:R-:W-:-:S04]  /*2270*/  LEA R3, R0, 0x37800000, 0x17 ;  /* 0x3780000000037811 */ /* 0x000fc800078eb8ff */
[----:B------:R-:W-:Y:S01]  /*2280*/  LOP3.LUT R22, R3, R2, R22, 0xfe, !PT ;  /* 0x0000000203167212 */ /* 0x000fe200078efe16 */
[----:B------:R-:W-:Y:S06]  /*2290*/  BRA `(.L_x_3251) ;  /* 0x0000000000947947 */ /* 0x000fec0003800000 */
.L_x_3263:
[----:B------:R-:W-:-:S13]  /*22a0*/  ISETP.NE.AND P0, PT, R4, 0x1c, PT ;  /* 0x0000001c0400780c */ /* 0x000fda0003f05270 */
[----:B------:R-:W-:Y:S05]  /*22b0*/  @!P0 BRA `(.L_x_3270) ;  /* 0x0000000000848947 */ /* 0x000fea0003800000 */
[----:B------:R-:W-:-:S13]  /*22c0*/  ISETP.NE.AND P0, PT, R4, 0x1d, PT ;  /* 0x0000001d0400780c */ /* 0x000fda0003f05270 */
[----:B------:R-:W-:Y:S05]  /*22d0*/  @!P0 BRA `(.L_x_3271) ;  /* 0x0000000000708947 */ /* 0x000fea0003800000 */
[----:B------:R-:W-:-:S13]  /*22e0*/  ISETP.NE.AND P0, PT, R4, 0x2c, PT ;  /* 0x0000002c0400780c */ /* 0x000fda0003f05270 */
[----:B------:R-:W-:Y:S05]  /*22f0*/  @P0 BRA `(.L_x_3250) ;  /* 0x0000000000200947 */ /* 0x000fea0003800000 */
[----:B------:R-:W2:Y:S01]  /*2300*/  LDG.E.U8 R2, desc[UR36][R2.64] ;  /* 0x0000002402027981 */ /* 0x000ea2000c1e1100 */
[----:B------:R-:W-:Y:S01]  /*2310*/  IMAD.MOV.U32 R22, RZ, RZ, 0x400000 ;  /* 0x00400000ff167424 */ /* 0x000fe200078e00ff */
[----:B--2---:R-:W-:-:S13]  /*2320*/  ISETP.NE.AND P0, PT, R2, RZ, PT ;  /* 0x000000ff0200720c */ /* 0x004fda0003f05270 */
[----:B------:R-:W-:Y:S05]  /*2330*/  @!P0 BRA `(.L_x_3251) ;  /* 0x00000000006c8947 */ /* 0x000fea0003800000 */
[----:B------:R-:W-:-:S13]  /*2340*/  ISETP.NE.AND P0, PT, R2, 0xff, PT ;  /* 0x000000ff0200780c */ /* 0x000fda0003f05270 */
[----:B------:R-:W-:Y:S02]  /*2350*/  @!P0 IMAD.MOV.U32 R22, RZ, RZ, 0x7f800001 ;  /* 0x7f800001ff168424 */ /* 0x000fe400078e00ff */
[----:B------:R-:W-:Y:S01]  /*2360*/  @P0 IMAD.SHL.U32 R22, R2, 0x800000, RZ ;  /* 0x0080000002160824 */ /* 0x000fe200078e00ff */
[----:B------:R-:W-:Y:S06]  /*2370*/  BRA `(.L_x_3251) ;  /* 0x00000000005c7947 */ /* 0x000fec0003800000 */
.L_x_3250:
        /* <DEDUP_REMOVED lines=16> */
.L_x_3272:
[----:B------:R-:W-:Y:S01]  /*2480*/  IMAD.MOV.U32 R22, RZ, RZ, RZ ;  /* 0x000000ffff167224 */ /* 0x000fe200078e00ff */
[----:B------:R-:W-:Y:S06]  /*2490*/  BRA `(.L_x_3251) ;  /* 0x0000000000147947 */ /* 0x000fec0003800000 */
.L_x_3271:
[----:B------:R-:W2:Y:S02]  /*24a0*/  LDG.E.64 R22, desc[UR36][R2.64] ;  /* 0x0000002402167981 */ /* 0x000ea4000c1e1b00 */
[----:B--2---:R0:W1:Y:S01]  /*24b0*/  I2F.U64 R22, R22 ;  /* 0x0000001600167312 */ /* 0x0040620000301000 */
[----:B------:R-:W-:Y:S05]  /*24c0*/  BRA `(.L_x_3251) ;  /* 0x0000000000087947 */ /* 0x000fea0003800000 */
.L_x_3270:
[----:B------:R-:W2:Y:S02]  /*24d0*/  LDG.E R2, desc[UR36][R2.64] ;  /* 0x0000002402027981 */ /* 0x000ea4000c1e1900 */
[----:B--2---:R-:W-:-:S07]  /*24e0*/  I2FP.F32.U32 R22, R2 ;  /* 0x0000000200167245 */ /* 0x004fce0000201000 */
.L_x_3251:
[----:B------:R-:W-:Y:S05]  /*24f0*/  BSYNC B6 ;  /* 0x0000000000067941 */ /* 0x000fea0003800000 */
.L_x_3245:
[----:B------:R-:W4:Y:S01]  /*2500*/  LDC.U8 R4, c[0x0][0x493] ;  /* 0x000124c0ff047b82 */ /* 0x000f220000000000 */
[----:B------:R-:W-:Y:S01]  /*2510*/  ULDC.64 UR4, c[0x0][0x488] ;  /* 0x0001220000047ab9 */ /* 0x000fe20000000a00 */
[----:B------:R-:W-:Y:S01]  /*2520*/  BSSY B6, `(.L_x_3273) ;  /* 0x00000df000067945 */ /* 0x000fe20003800000 */
[----:B0-23--:R-:W-:-:S05]  /*2530*/  IADD3 R2, P1, R24, UR4, RZ ;  /* 0x0000000418027c10 */ /* 0x00dfca000ff3e0ff */
[----:B------:R-:W-:Y:S01]  /*2540*/  IMAD.X R3, RZ, RZ, UR5, P1 ;  /* 0x00000005ff037e24 */ /* 0x000fe200088e06ff */
[----:B----4-:R-:W-:-:S04]  /*2550*/  PRMT R0, R4, 0x9910, RZ ;  /* 0x0000991004007816 */ /* 0x010fc800000000ff */
        /* <DEDUP_REMOVED lines=11> */
[----:B--2---:R0:W2:Y:S01]  /*2610*/  I2F.S16 R23, R2 ;  /* 0x0000000200177306 */ /* 0x0040a20000101400 */
[----:B------:R-:W-:Y:S05]  /*2620*/  BRA `(.L_x_3279) ;  /* 0x0000000c00387947 */ /* 0x000fea0003800000 */
.L_x_3277:
[----:B------:R-:W2:Y:S02]  /*2630*/  LDG.E.U8 R2, desc[UR36][R2.64] ;  /* 0x0000002402027981 */ /* 0x000ea4000c1e1100 */
[----:B--2---:R-:W-:Y:S01]  /*2640*/  I2FP.F32.U32 R23, R2 ;  /* 0x0000000200177245 */ /* 0x004fe20000201000 */
[----:B------:R-:W-:Y:S06]  /*2650*/  BRA `(.L_x_3279) ;  /* 0x0000000c002c7947 */ /* 0x000fec0003800000 */
.L_x_3276:
[----:B------:R-:W-:-:S13]  /*2660*/  ISETP.NE.AND P0, PT, R0, 0x2, PT ;  /* 0x000000020000780c */ /* 0x000fda0003f05270 */
[----:B------:R-:W-:Y:S05]  /*2670*/  @!P0 BRA `(.L_x_3280) ;  /* 0x0000000000288947 */ /* 0x000fea0003800000 */
[----:B------:R-:W-:-:S13]  /*2680*/  ISETP.NE.AND P0, PT, R0, 0x3, PT ;  /* 0x000000030000780c */ /* 0x000fda0003f05270 */
[----:B------:R-:W-:Y:S05]  /*2690*/  @!P0 BRA `(.L_x_3281) ;  /* 0x0000000000148947 */ /* 0x000fea0003800000 */
[----:B------:R-:W-:-:S13]  /*26a0*/  ISETP.NE.AND P0, PT, R0, 0x4, PT ;  /* 0x000000040000780c */ /* 0x000fda0003f05270 */
[----:B------:R-:W-:Y:S05]  /*26b0*/  @P0 BRA `(.L_x_3278) ;  /* 0x0000000800b80947 */ /* 0x000fea0003800000 */
[----:B------:R-:W2:Y:S02]  /*26c0*/  LDG.E.64 R2, desc[UR36][R2.64] ;  /* 0x0000002402027981 */ /* 0x000ea4000c1e1b00 */
[----:B--2---:R0:W2:Y:S01]  /*26d0*/  I2F.S64 R23, R2 ;  /* 0x0000000200177312 */ /* 0x0040a20000301400 */
[----:B------:R-:W-:Y:S05]  /*26e0*/  BRA `(.L_x_3279) ;  /* 0x0000000c00087947 */ /* 0x000fea0003800000 */
.L_x_3281:
[----:B------:R-:W2:Y:S02]  /*26f0*/  LDG.E R2, desc[UR36][R2.64] ;  /* 0x0000002402027981 */ /* 0x000ea4000c1e1900 */
[----:B--2---:R-:W-:Y:S01]  /*2700*/  I2FP.F32.S32 R23, R2 ;  /* 0x0000000200177245 */ /* 0x004fe20000201400 */
[----:B------:R-:W-:Y:S06]  /*2710*/  BRA `(.L_x_3279) ;  /* 0x0000000800fc7947 */ /* 0x000fec0003800000 */
.L_x_3280:
[----:B------:R-:W2:Y:S02]  /*2720*/  LDG.E.U16 R2, desc[UR36][R2.64] ;  /* 0x0000002402027981 */ /* 0x000ea4000c1e1500 */
[----:B--2---:R0:W2:Y:S01]  /*2730*/  I2F.S16 R23, R2 ;  /* 0x0000000200177306 */ /* 0x0040a20000101400 */
[----:B------:R-:W-:Y:S05]  /*2740*/  BRA `(.L_x_3279) ;  /* 0x0000000800f07947 */ /* 0x000fea0003800000 */
.L_x_3275:
        /* <DEDUP_REMOVED lines=8> */
.L_x_3283:
[----:B------:R-:W2:Y:S02]  /*27d0*/  LDG.E.U16 R2, desc[UR36][R2.64] ;  /* 0x0000002402027981 */ /* 0x000ea4000c1e1500 */
[----:B--2---:R-:W-:Y:S01]  /*27e0*/  HADD2.F32 R23, -RZ, R2.H0_H0 ;  /* 0x20000002ff177230 */ /* 0x004fe20000004100 */
[----:B------:R-:W-:Y:S06]  /*27f0*/  BRA `(.L_x_3279) ;  /* 0x0000000800c47947 */ /* 0x000fec0003800000 */
.L_x_3282:
        /* <DEDUP_REMOVED lines=8> */
.L_x_3285:
[----:B------:R-:W2:Y:S02]  /*2880*/  LDG.E.U16 R2, desc[UR36][R2.64] ;  /* 0x0000002402027981 */ /* 0x000ea4000c1e1500 */
[----:B--2---:R-:W-:Y:S01]  /*2890*/  HADD2.F32 R23, -RZ, R2.H0_H0 ;  /* 0x20000002ff177230 */ /* 0x004fe20000004100 */
[----:B------:R-:W-:Y:S06]  /*28a0*/  BRA `(.L_x_3279) ;  /* 0x0000000800987947 */ /* 0x000fec0003800000 */
.L_x_3284:
[----:B------:R-:W2:Y:S01]  /*28b0*/  LDG.E.64 R2, desc[UR36][R2.64] ;  /* 0x0000002402027981 */ /* 0x000ea2000c1e1b00 */
[----:B------:R-:W-:Y:S01]  /*28c0*/  UMOV UR4, 0xf0000000 ;  /* 0xf000000000047882 */ /* 0x000fe20000000000 */
[----:B------:R-:W-:Y:S01]  /*28d0*/  UMOV UR5, 0x380fffff ;  /* 0x380fffff00057882 */ /* 0x000fe20000000000 */
[----:B--2---:R-:W0:Y:S01]  /*28e0*/  F2F.F32.F64 R23, R2 ;  /* 0x0000000200177310 */ /* 0x004e220000301000 */
[----:B------:R-:W-:-:S14]  /*28f0*/  DSETP.GEU.AND P0, PT, |R2|, UR4, PT ;  /* 0x0000000402007e2a */ /* 0x000fdc000bf0e200 */
[----:B0-----:R-:W-:Y:S01]  /*2900*/  @!P0 FMUL R23, R23, 1.175494350822287508e-38 ;  /* 0x0080000017178820 */ /* 0x001fe20000400000 */
[----:B------:R-:W-:Y:S06]  /*2910*/  BRA `(.L_x_3279) ;  /* 0x00000008007c7947 */ /* 0x000fec0003800000 */
.L_x_3274:
        /* <DEDUP_REMOVED lines=12> */
.L_x_3288:
[----:B------:R-:W2:Y:S01]  /*29e0*/  LDG.E.64 R2, desc[UR36][R2.64] ;  /* 0x0000002402027981 */ /* 0x000ea2000c1e1b00 */
[----:B------:R-:W-:Y:S01]  /*29f0*/  UMOV UR4, 0xf0000000 ;  /* 0xf000000000047882 */ /* 0x000fe20000000000 */
[----:B------:R-:W-:Y:S01]  /*2a00*/  UMOV UR5, 0x380fffff ;  /* 0x380fffff00057882 */ /* 0x000fe20000000000 */
[----:B--2---:R-:W0:Y:S01]  /*2a10*/  F2F.F32.F64 R23, R2 ;  /* 0x0000000200177310 */ /* 0x004e220000301000 */
[----:B------:R-:W-:-:S14]  /*2a20*/  DSETP.GEU.AND P0, PT, |R2|, UR4, PT ;  /* 0x0000000402007e2a */ /* 0x000fdc000bf0e200 */
[----:B0-----:R-:W-:Y:S01]  /*2a30*/  @!P0 FMUL R23, R23, 1.175494350822287508e-38 ;  /* 0x0080000017178820 */ /* 0x001fe20000400000 */
[----:B------:R-:W-:Y:S06]  /*2a40*/  BRA `(.L_x_3279) ;  /* 0x0000000800307947 */ /* 0x000fec0003800000 */
.L_x_3287:
        /* <DEDUP_REMOVED lines=26> */
.L_x_3290:
        /* <DEDUP_REMOVED lines=11> */
[----:B------:R-:W-:Y:S01]  /*2ca0*/  LOP3.LUT R23, R23, 0x80000000, R0, 0xf8, !PT ;  /* 0x8000000017177812 */ /* 0x000fe200078ef800 */
[----:B------:R-:W-:Y:S06]  /*2cb0*/  BRA `(.L_x_3279) ;  /* 0x0000000400947947 */ /* 0x000fec0003800000 */
.L_x_3289:
[----:B------:R-:W2:Y:S02]  /*2cc0*/  LDG.E.U16 R2, desc[UR36][R2.64] ;  /* 0x0000002402027981 */ /* 0x000ea4000c1e1500 */
[----:B--2---:R-:W-:Y:S01]  /*2cd0*/  IMAD.U32 R23, R2, 0x10000, RZ ;  /* 0x0001000002177824 */ /* 0x004fe200078e00ff */
[----:B------:R-:W-:Y:S06]  /*2ce0*/  BRA `(.L_x_3279) ;  /* 0x0000000400887947 */ /* 0x000fec0003800000 */
.L_x_3286:
        /* <DEDUP_REMOVED lines=11> */
.L_x_3293:
        /* <DEDUP_REMOVED lines=20> */
.L_x_3295:
[----:B------:R-:W-:Y:S05]  /*2ee0*/  BSYNC B0 ;  /* 0x0000000000007941 */ /* 0x000fea0003800000 */
.L_x_3294:
[----:B------:R-:W-:Y:S01]  /*2ef0*/  IMAD.SHL.U32 R2, R2, 0x100000, RZ ;  /* 0x0010000002027824 */ /* 0x000fe200078e00ff */
[----:B------:R-:W-:-:S04]  /*2f00*/  LEA R0, R0, 0x3b800000, 0x17 ;  /* 0x3b80000000007811 */ /* 0x000fc800078eb8ff */
[----:B------:R-:W-:Y:S01]  /*2f10*/  LOP3.LUT R23, R0, R2, R23, 0xfe, !PT ;  /* 0x0000000200177212 */ /* 0x000fe200078efe17 */
[----:B------:R-:W-:Y:S06]  /*2f20*/  BRA `(.L_x_3279) ;  /* 0x0000000000f87947 */ /* 0x000fec0003800000 */
.L_x_3292:
        /* <DEDUP_REMOVED lines=20> */
.L_x_3297:
[----:B------:R-:W-:Y:S05]  /*3070*/  BSYNC B0 ;  /* 0x0000000000007941 */ /* 0x000fea0003800000 */
.L_x_3296:
[----:B------:R-:W-:Y:S01]  /*3080*/  IMAD.SHL.U32 R2, R2, 0x200000, RZ ;  /* 0x0020000002027824 */ /* 0x000fe200078e00ff */
[----:B------:R-:W-:-:S04]  /*3090*/  LEA R0, R0, 0x37800000, 0x17 ;  /* 0x3780000000007811 */ /* 0x000fc800078eb8ff */
[----:B------:R-:W-:Y:S01]  /*30a0*/  LOP3.LUT R23, R0, R2, R23, 0xfe, !PT ;  /* 0x0000000200177212 */ /* 0x000fe200078efe17 */
[----:B------:R-:W-:Y:S06]  /*30b0*/  BRA `(.L_x_3279) ;  /* 0x0000000000947947 */ /* 0x000fec0003800000 */
.L_x_3291:
        /* <DEDUP_REMOVED lines=14> */
.L_x_3278:
        /* <DEDUP_REMOVED lines=15> */
[----:B01---5:R-:W-:Y:S05]  /*3290*/  CALL.ABS.NOINC R2 ;  /* 0x0000000002007343 */ /* 0x023fea0003c00000 */
.L_x_3300:
[----:B------:R-:W-:Y:S01]  /*32a0*/  IMAD.MOV.U32 R23, RZ, RZ, RZ ;  /* 0x000000ffff177224 */ /* 0x000fe200078e00ff */
[----:B------:R-:W-:Y:S06]  /*32b0*/  BRA `(.L_x_3279) ;  /* 0x0000000000147947 */ /* 0x000fec0003800000 */
.L_x_3299:
[----:B------:R-:W2:Y:S02]  /*32c0*/  LDG.E.64 R2, desc[UR36][R2.64] ;  /* 0x0000002402027981 */ /* 0x000ea4000c1e1b00 */
[----:B--2---:R0:W2:Y:S01]  /*32d0*/  I2F.U64 R23, R2 ;  /* 0x0000000200177312 */ /* 0x0040a20000301000 */
[----:B------:R-:W-:Y:S05]  /*32e0*/  BRA `(.L_x_3279) ;  /* 0x0000000000087947 */ /* 0x000fea0003800000 */
.L_x_3298:
[----:B------:R-:W2:Y:S02]  /*32f0*/  LDG.E R2, desc[UR36][R2.64] ;  /* 0x0000002402027981 */ /* 0x000ea4000c1e1900 */
[----:B--2---:R-:W-:-:S07]  /*3300*/  I2FP.F32.U32 R23, R2 ;  /* 0x0000000200177245 */ /* 0x004fce0000201000 */
.L_x_3279:
[----:B------:R-:W-:Y:S05]  /*3310*/  BSYNC B6 ;  /* 0x0000000000067941 */ /* 0x000fea0003800000 */
.L_x_3273:
[C---:B-1---5:R-:W-:Y:S01]  /*3320*/  FSETP.GTU.FTZ.AND P1, PT, R22.reuse, 1, PT ;  /* 0x3f8000001600780b */ /* 0x062fe20003f3c000 */
[----:B------:R-:W-:Y:S01]  /*3330*/  BSSY B6, `(.L_x_3301) ;  /* 0x0000013000067945 */ /* 0x000fe20003800000 */
[----:B------:R-:W-:-:S13]  /*3340*/  FSETP.GE.FTZ.AND P0, PT, R22, RZ, PT ;  /* 0x000000ff1600720b */ /* 0x000fda0003f16000 */
[----:B------:R-:W-:Y:S05]  /*3350*/  @P0 BRA !P1, `(.L_x_3302) ;  /* 0x0000000000400947 */ /* 0x000fea0004800000 */
[----:B0--34-:R-:W-:Y:S01]  /*3360*/  MOV R2, 0x0 ;  /* 0x0000000000027802 */ /* 0x019fe20000000f00 */
        /* <DEDUP_REMOVED lines=14> */
[----:B0-2---:R-:W-:Y:S05]  /*3450*/  CALL.ABS.NOINC R2 ;  /* 0x0000000002007343 */ /* 0x005fea0003c00000 */
.L_x_3302:
[----:B------:R-:W-:Y:S05]  /*3460*/  BSYNC B6 ;  /* 0x0000000000067941 */ /* 0x000fea0003800000 */
.L_x_3301:
[C---:B--2---:R-:W-:Y:S01]  /*3470*/  FSETP.GE.FTZ.AND P0, PT, R23.reuse, RZ, PT ;  /* 0x000000ff1700720b */ /* 0x044fe20003f16000 */
[----:B------:R-:W-:Y:S01]  /*3480*/  BSSY B6, `(.L_x_3303) ;  /* 0x0000013000067945 */ /* 0x000fe20003800000 */
[----:B------:R-:W-:-:S13]  /*3490*/  FSETP.GTU.FTZ.AND P1, PT, R23, 1, PT ;  /* 0x3f8000001700780b */ /* 0x000fda0003f3c000 */
        /* <DEDUP_REMOVED lines=17> */
.L_x_3304:
[----:B------:R-:W-:Y:S05]  /*35b0*/  BSYNC B6 ;  /* 0x0000000000067941 */ /* 0x000fea0003800000 */
.L_x_3303:
[----:B------:R-:W-:Y:S01]  /*35c0*/  FADD.FTZ R0, -R22, -RZ ;  /* 0x800000ff16007221 */ /* 0x000fe20000010100 */
[----:B------:R-:W-:Y:S01]  /*35d0*/  IMAD.MOV.U32 R5, RZ, RZ, 0x3e800000 ;  /* 0x3e800000ff057424 */ /* 0x000fe200078e00ff */
[----:B------:R-:W1:Y:S01]  /*35e0*/  LDC.U8 R6, c[0x0][0x491] ;  /* 0x00012440ff067b82 */ /* 0x000e620000000000 */
[----:B------:R-:W-:Y:S02]  /*35f0*/  IMAD.MOV.U32 R7, RZ, RZ, 0x3d39bf78 ;  /* 0x3d39bf78ff077424 */ /* 0x000fe400078e00ff */
[C---:B0--34-:R-:W-:Y:S01]  /*3600*/  FADD.FTZ.RZ R2, R0.reuse, 1 ;  /* 0x3f80000000027421 */ /* 0x059fe2000001c000 */
[----:B------:R-:W-:Y:S01]  /*3610*/  ISETP.GE.U32.AND P1, PT, R0, 0x7f800000, PT ;  /* 0x7f8000000000780c */ /* 0x000fe20003f26070 */
[----:B------:R-:W-:Y:S02]  /*3620*/  BSSY B0, `(.L_x_3305) ;  /* 0x0000020000007945 */ /* 0x000fe40003800000 */
[----:B------:R-:W-:-:S05]  /*3630*/  VIADD R2, R2, 0xc0c00000 ;  /* 0xc0c0000002027836 */ /* 0x000fca0000000000 */
[----:B------:R-:W-:-:S04]  /*3640*/  LOP3.LUT R3, R2, 0xff800000, RZ, 0xc0, !PT ;  /* 0xff80000002037812 */ /* 0x000fc800078ec0ff */
[----:B------:R-:W-:Y:S01]  /*3650*/  IADD3 R4, -R3, 0x40800000, RZ ;  /* 0x4080000003047810 */ /* 0x000fe20007ffe1ff */
[----:B------:R-:W-:Y:S01]  /*3660*/  IMAD.IADD R2, R0, 0x1, -R3 ;  /* 0x0000000100027824 */ /* 0x000fe200078e0a03 */
[----:B------:R-:W-:-:S03]  /*3670*/  I2FP.F32.S32 R3, R3 ;  /* 0x0000000300037245 */ /* 0x000fc60000201400 */
[----:B------:R-:W-:Y:S02]  /*3680*/  FFMA.FTZ R5, R4, R5, -1 ;  /* 0xbf80000004057423 */ /* 0x000fe40000010005 */
[----:B------:R-:W0:Y:S01]  /*3690*/  MUFU.LG2 R4, R22 ;  /* 0x0000001600047308 */ /* 0x000e220000000c00 */
[----:B------:R-:W-:Y:S01]  /*36a0*/  FMUL.FTZ R3, R3, 1.1920928955078125e-07 ;  /* 0x3400000003037820 */ /* 0x000fe20000410000 */
[----:B------:R-:W-:-:S04]  /*36b0*/  FADD.FTZ R2, R2, R5 ;  /* 0x0000000502027221 */ /* 0x000fc80000010000 */
[----:B------:R-:W-:Y:S01]  /*36c0*/  FFMA.FTZ R5, R2, -R7, 0.10546888411045074463 ;  /* 0x3dd8001202057423 */ /* 0x000fe20000010807 */
[----:B-1----:R-:W-:-:S03]  /*36d0*/  PRMT R7, R6, 0x9910, RZ ;  /* 0x0000991006077816 */ /* 0x002fc600000000ff */
[----:B------:R-:W-:Y:S01]  /*36e0*/  FFMA.FTZ R5, R2, R5, -0.13229703903198242188 ;  /* 0xbe0778e002057423 */ /* 0x000fe20000010005 */
[----:B------:R-:W-:-:S03]  /*36f0*/  ISETP.GT.AND P0, PT, R7, 0x9, PT ;  /* 0x000000090700780c */ /* 0x000fc60003f04270 */
[----:B------:R-:W-:Y:S01]  /*3700*/  FFMA.FTZ R5, R2, R5, 0.14491446316242218018 ;  /* 0x3e14647502057423 */ /* 0x000fe20000010005 */
[----:B0-----:R-:W-:-:S03]  /*3710*/  FMUL.FTZ R4, R4, 0.69314718246459960938 ;  /* 0x3f31721804047820 */ /* 0x001fc60000410000 */
[----:B------:R-:W-:-:S04]  /*3720*/  FFMA.FTZ R5, R2, R5, -0.16641564667224884033 ;  /* 0xbe2a68dd02057423 */ /* 0x000fc80000010005 */
[----:B------:R-:W-:Y:S01]  /*3730*/  FFMA.FTZ R5, R2, R5, 0.19988867640495300293 ;  /* 0x3e4caf9e02057423 */ /* 0x000fe20000010005 */
[----:B------:R-:W-:-:S03]  /*3740*/  FMNMX.NAN R4, R4, -100, !PT ;  /* 0xc2c8000004047809 */ /* 0x000fc60007820000 */
[----:B------:R-:W-:-:S04]  /*3750*/  FFMA.FTZ R5, R2, R5, -0.25000196695327758789 ;  /* 0xbe80004202057423 */ /* 0x000fc80000010005 */
[----:B------:R-:W-:-:S04]  /*3760*/  FFMA.FTZ R5, R2, R5, 0.33333510160446166992 ;  /* 0x3eaaaae602057423 */ /* 0x000fc80000010005 */
[----:B------:R-:W-:-:S04]  /*3770*/  FFMA.FTZ R5, R2, R5, -0.5 ;  /* 0xbf00000002057423 */ /* 0x000fc80000010005 */
[----:B------:R-:W-:-:S04]  /*3780*/  FMUL.FTZ R5, R2, R5 ;  /* 0x0000000502057220 */ /* 0x000fc80000410000 */
[----:B------:R-:W-:Y:S01]  /*3790*/  FFMA.FTZ R2, R2, R5, R2 ;  /* 0x0000000502027223 */ /* 0x000fe20000010002 */
[----:B------:R-:W-:-:S03]  /*37a0*/  FMUL.FTZ R5, R4, R23 ;  /* 0x0000001704057220 */ /* 0x000fc60000410000 */
[----:B------:R-:W-:Y:S01]  /*37b0*/  FFMA.FTZ R2, R3, 0.69314718246459960938, R2 ;  /* 0x3f31721803027823 */ /* 0x000fe20000010002 */
[----:B------:R-:W-:Y:S06]  /*37c0*/  @!P1 BRA `(.L_x_3306) ;  /* 0x0000000000149947 */ /* 0x000fec0003800000 */
[----:B------:R-:W-:Y:S02]  /*37d0*/  ISETP.GE.AND P1, PT, R0, -0x407fffff, PT ;  /* 0xbf8000010000780c */ /* 0x000fe40003f26270 */
[----:B------:R-:W-:-:S11]  /*37e0*/  FSETP.NEU.FTZ.AND P2, PT, R22, RZ, PT ;  /* 0x000000ff1600720b */ /* 0x000fd60003f5d000 */
[----:B------:R-:W-:-:S04]  /*37f0*/  @P1 IMAD.MOV.U32 R3, RZ, RZ, 0x7f800000 ;  /* 0x7f800000ff031424 */ /* 0x000fc800078e00ff */
[----:B------:R-:W-:-:S05]  /*3800*/  @P1 FFMA.FTZ R2, -R22, R3, +INF ;  /* 0x7f80000016021423 */ /* 0x000fca0000010103 */
[----:B------:R-:W-:-:S07]  /*3810*/  FSEL R2, R2, -RZ, P2 ;  /* 0x800000ff02027208 */ /* 0x000fce0001000000 */
.L_x_3306:
[----:B------:R-:W-:Y:S05]  /*3820*/  BSYNC B0 ;  /* 0x0000000000007941 */ /* 0x000fea0003800000 */
.L_x_3305:
[----:B------:R-:W-:Y:S01]  /*3830*/  FMNMX.NAN R2, R2, -100, !PT ;  /* 0xc2c8000002027809 */ /* 0x000fe20007820000 */
[----:B------:R-:W-:-:S04]  /*3840*/  FADD.FTZ R23, R23, -1 ;  /* 0xbf80000017177421 */ /* 0x000fc80000010000 */
[----:B------:R-:W-:Y:S01]  /*3850*/  FFMA.FTZ R2, R2, R23, -R5 ;  /* 0x0000001702027223 */ /* 0x000fe20000010805 */
        /* <DEDUP_REMOVED lines=9> */
[----:B------:R-:W0:Y:S02]  /*38f0*/  F2I.FTZ.TRUNC.NTZ R3, R2 ;  /* 0x0000000200037305 */ /* 0x000e24000021f100 */
[----:B0-----:R0:W-:Y:S01]  /*3900*/  STG.E.U8 desc[UR36][R16.64], R3 ;  /* 0x0000000310007986 */ /* 0x0011e2000c101124 */
[----:B------:R-:W-:Y:S05]  /*3910*/  BRA `(.L_x_3312) ;  /* 0x0000000c00507947 */ /* 0x000fea0003800000 */
.L_x_3310:
[----:B------:R-:W0:Y:S02]  /*3920*/  F2I.S64.TRUNC R2, R2 ;  /* 0x0000000200027311 */ /* 0x000e24000020d900 */
[----:B0-----:R-:W-:-:S05]  /*3930*/  IMAD.MOV.U32 R5, RZ, RZ, R2 ;  /* 0x000000ffff057224 */ /* 0x001fca00078e0002 */
[----:B------:R0:W-:Y:S01]  /*3940*/  STG.E.U8 desc[UR36][R16.64], R5 ;  /* 0x0000000510007986 */ /* 0x0001e2000c101124 */
[----:B------:R-:W-:Y:S05]  /*3950*/  BRA `(.L_x_3312) ;  /* 0x0000000c00407947 */ /* 0x000fea0003800000 */
.L_x_3309:
[----:B------:R-:W-:-:S13]  /*3960*/  ISETP.NE.AND P0, PT, R7, 0x2, PT ;  /* 0x000000020700780c */ /* 0x000fda0003f05270 */
[----:B------:R-:W-:Y:S05]  /*3970*/  @!P0 BRA `(.L_x_3313) ;  /* 0x0000000000288947 */ /* 0x000fea0003800000 */
[----:B------:R-:W-:-:S13]  /*3980*/  ISETP.NE.AND P0, PT, R7, 0x3, PT ;  /* 0x000000030700780c */ /* 0x000fda0003f05270 */
[----:B------:R-:W-:Y:S05]  /*3990*/  @!P0 BRA `(.L_x_3314) ;  /* 0x0000000000148947 */ /* 0x000fea0003800000 */
[----:B------:R-:W-:-:S13]  /*39a0*/  ISETP.NE.AND P0, PT, R7, 0x4, PT ;  /* 0x000000040700780c */ /* 0x000fda0003f05270 */
[----:B------:R-:W-:Y:S05]  /*39b0*/  @P0 BRA `(.L_x_3311) ;  /* 0x0000000800d00947 */ /* 0x000fea0003800000 */
[----:B------:R-:W0:Y:S02]  /*39c0*/  F2I.S64.TRUNC R2, R2 ;  /* 0x0000000200027311 */ /* 0x000e24000020d900 */
[----:B0-----:R0:W-:Y:S01]  /*39d0*/  STG.E.64 desc[UR36][R16.64], R2 ;  /* 0x0000000210007986 */ /* 0x0011e2000c101b24 */
[----:B------:R-:W-:Y:S05]  /*39e0*/  BRA `(.L_x_3312) ;  /* 0x0000000c001c7947 */ /* 0x000fea0003800000 */
.L_x_3314:
[----:B------:R-:W0:Y:S02]  /*39f0*/  F2I.FTZ.TRUNC.NTZ R3, R2 ;  /* 0x0000000200037305 */ /* 0x000e24000021f100 */
[----:B0-----:R0:W-:Y:S01]  /*3a00*/  STG.E desc[UR36][R16.64], R3 ;  /* 0x0000000310007986 */ /* 0x0011e2000c101924 */
[----:B------:R-:W-:Y:S05]  /*3a10*/  BRA `(.L_x_3312) ;  /* 0x0000000c00107947 */ /* 0x000fea0003800000 */
.L_x_3313:
[----:B------:R-:W0:Y:S02]  /*3a20*/  F2I.FTZ.TRUNC.NTZ R3, R2 ;  /* 0x0000000200037305 */ /* 0x000e24000021f100 */
[----:B0-----:R0:W-:Y:S01]  /*3a30*/  STG.E.U16 desc[UR36][R16.64], R3 ;  /* 0x0000000310007986 */ /* 0x0011e2000c101524 */
[----:B------:R-:W-:Y:S05]  /*3a40*/  BRA `(.L_x_3312) ;  /* 0x0000000c00047947 */ /* 0x000fea0003800000 */
.L_x_3308:
[----:B------:R-:W-:-:S13]  /*3a50*/  ISETP.GT.AND P0, PT, R7, 0x6, PT ;  /* 0x000000060700780c */ /* 0x000fda0003f04270 */
[----:B------:R-:W-:Y:S05]  /*3a60*/  @P0 BRA `(.L_x_3315) ;  /* 0x0000000000240947 */ /* 0x000fea0003800000 */
[----:B------:R-:W-:-:S13]  /*3a70*/  ISETP.NE.AND P0, PT, R7, 0x5, PT ;  /* 0x000000050700780c */ /* 0x000fda0003f05270 */
[----:B------:R-:W-:Y:S05]  /*3a80*/  @!P0 BRA `(.L_x_3316) ;  /* 0x0000000000108947 */ /* 0x000fea0003800000 */
[----:B------:R-:W-:-:S13]  /*3a90*/  ISETP.NE.AND P0, PT, R7, 0x6, PT ;  /* 0x000000060700780c */ /* 0x000fda0003f05270 */
[----:B------:R-:W-:Y:S05]  /*3aa0*/  @P0 BRA `(.L_x_3311) ;  /* 0x0000000800940947 */ /* 0x000fea0003800000 */
[----:B------:R0:W-:Y:S01]  /*3ab0*/  STG.E desc[UR36][R16.64], R2 ;  /* 0x0000000210007986 */ /* 0x0001e2000c101924 */
[----:B------:R-:W-:Y:S05]  /*3ac0*/  BRA `(.L_x_3312) ;  /* 0x0000000800e47947 */ /* 0x000fea0003800000 */
.L_x_3316:
[----:B------:R-:W-:-:S05]  /*3ad0*/  F2FP.F16.F32.PACK_AB R2, RZ, R2 ;  /* 0x00000002ff02723e */ /* 0x000fca00000000ff */
[----:B------:R0:W-:Y:S01]  /*3ae0*/  STG.E.U16 desc[UR36][R16.64], R2 ;  /* 0x0000000210007986 */ /* 0x0001e2000c101524 */
[----:B------:R-:W-:Y:S05]  /*3af0*/  BRA `(.L_x_3312) ;  /* 0x0000000800d87947 */ /* 0x000fea0003800000 */
.L_x_3315:
[----:B------:R-:W-:-:S13]  /*3b00*/  ISETP.NE.AND P0, PT, R7, 0x7, PT ;  /* 0x000000070700780c */ /* 0x000fda0003f05270 */
[----:B------:R-:W-:Y:S05]  /*3b10*/  @!P0 BRA `(.L_x_3317) ;  /* 0x00000000002c8947 */ /* 0x000fea0003800000 */
[----:B------:R-:W-:-:S13]  /*3b20*/  ISETP.NE.AND P0, PT, R7, 0x8, PT ;  /* 0x000000080700780c */ /* 0x000fda0003f05270 */
[----:B------:R-:W-:Y:S05]  /*3b30*/  @!P0 BRA `(.L_x_3318) ;  /* 0x0000000000148947 */ /* 0x000fea0003800000 */
[----:B------:R-:W-:-:S13]  /*3b40*/  ISETP.NE.AND P0, PT, R7, 0x9, PT ;  /* 0x000000090700780c */ /* 0x000fda0003f05270 */
[----:B------:R-:W-:Y:S05]  /*3b50*/  @P0 BRA `(.L_x_3311) ;  /* 0x0000000800680947 */ /* 0x000fea0003800000 */
[----:B------:R-:W-:-:S05]  /*3b60*/  IMAD.MOV.U32 R3, RZ, RZ, RZ ;  /* 0x000000ffff037224 */ /* 0x000fca00078e00ff */
[----:B------:R0:W-:Y:S01]  /*3b70*/  STG.E.64 desc[UR36][R16.64], R2 ;  /* 0x0000000210007986 */ /* 0x0001e2000c101b24 */
[----:B------:R-:W-:Y:S05]  /*3b80*/  BRA `(.L_x_3312) ;  /* 0x0000000800b47947 */ /* 0x000fea0003800000 */
.L_x_3318:
[----:B------:R-:W-:-:S04]  /*3b90*/  F2FP.F16.F32.PACK_AB R3, RZ, R2 ;  /* 0x00000002ff03723e */ /* 0x000fc800000000ff */
[----:B------:R-:W-:-:S05]  /*3ba0*/  PRMT R3, R3, 0x5410, RZ ;  /* 0x0000541003037816 */ /* 0x000fca00000000ff */
[----:B------:R0:W-:Y:S01]  /*3bb0*/  STG.E desc[UR36][R16.64], R3 ;  /* 0x0000000310007986 */ /* 0x0001e2000c101924 */
[----:B------:R-:W-:Y:S05]  /*3bc0*/  BRA `(.L_x_3312) ;  /* 0x0000000800a47947 */ /* 0x000fea0003800000 */
.L_x_3317:
[----:B------:R-:W-:-:S06]  /*3bd0*/  FMUL.FTZ R2, R2, 1 ;  /* 0x3f80000002027820 */ /* 0x000fcc0000410000 */
[----:B------:R-:W0:Y:S02]  /*3be0*/  F2F.F64.F32 R2, R2 ;  /* 0x0000000200027310 */ /* 0x000e240000201800 */
[----:B0-----:R0:W-:Y:S01]  /*3bf0*/  STG.E.64 desc[UR36][R16.64], R2 ;  /* 0x0000000210007986 */ /* 0x0011e2000c101b24 */
[----:B------:R-:W-:Y:S05]  /*3c00*/  BRA `(.L_x_3312) ;  /* 0x0000000800947947 */ /* 0x000fea0003800000 */
.L_x_3307:
        /* <DEDUP_REMOVED lines=8> */
[----:B------:R-:W-:-:S04]  /*3c90*/  FSETP.NEU.FTZ.AND P0, PT, R2, RZ, PT ;  /* 0x000000ff0200720b */ /* 0x000fc80003f1d000 */
[----:B------:R-:W-:-:S05]  /*3ca0*/  SEL R3, RZ, 0x1, !P0 ;  /* 0x00000001ff037807 */ /* 0x000fca0004000000 */
[----:B------:R4:W-:Y:S01]  /*3cb0*/  STG.E.U8 desc[UR36][R16.64], R3 ;  /* 0x0000000310007986 */ /* 0x0009e2000c101124 */
[----:B------:R-:W-:Y:S05]  /*3cc0*/  BRA `(.L_x_3312) ;  /* 0x0000000800647947 */ /* 0x000fea0003800000 */
.L_x_3321:
[----:B------:R-:W-:Y:S01]  /*3cd0*/  FMUL.FTZ R4, R2, 1 ;  /* 0x3f80000002047820 */ /* 0x000fe20000410000 */
[----:B------:R-:W-:-:S05]  /*3ce0*/  CS2R R6, SRZ ;  /* 0x0000000000067805 */ /* 0x000fca000001ff00 */
[----:B------:R-:W0:Y:S02]  /*3cf0*/  F2F.F64.F32 R4, R4 ;  /* 0x0000000400047310 */ /* 0x000e240000201800 */
[----:B0-----:R3:W-:Y:S01]  /*3d00*/  STG.E.128 desc[UR36][R16.64], R4 ;  /* 0x0000000410007986 */ /* 0x0017e2000c101d24 */
[----:B------:R-:W-:Y:S05]  /*3d10*/  BRA `(.L_x_3312) ;  /* 0x0000000800507947 */ /* 0x000fea0003800000 */
.L_x_3320:
[----:B------:R-:W-:-:S13]  /*3d20*/  ISETP.NE.AND P0, PT, R7, 0xf, PT ;  /* 0x0000000f0700780c */ /* 0x000fda0003f05270 */
[----:B------:R-:W-:Y:S05]  /*3d30*/  @!P0 BRA `(.L_x_3322) ;  /* 0x0000000000ac8947 */ /* 0x000fea0003800000 */
[----:B------:R-:W-:-:S13]  /*3d40*/  ISETP.NE.AND P0, PT, R7, 0x17, PT ;  /* 0x000000170700780c */ /* 0x000fda0003f05270 */
[----:B------:R-:W-:Y:S05]  /*3d50*/  @!P0 BRA `(.L_x_3323) ;  /* 0x0000000000508947 */ /* 0x000fea0003800000 */
[----:B------:R-:W-:-:S13]  /*3d60*/  ISETP.NE.AND P0, PT, R7, 0x18, PT ;  /* 0x000000180700780c */ /* 0x000fda0003f05270 */
[----:B------:R-:W-:Y:S05]  /*3d70*/  @P0 BRA `(.L_x_3311) ;  /* 0x0000000400e00947 */ /* 0x000fea0003800000 */
[C---:B------:R-:W-:Y:S01]  /*3d80*/  LOP3.LUT R4, R2.reuse, 0x7fffffff, RZ, 0xc0, !PT ;  /* 0x7fffffff02047812 */ /* 0x040fe200078ec0ff */
[----:B------:R-:W-:Y:S01]  /*3d90*/  BSSY B0, `(.L_x_3324) ;  /* 0x000000d000007945 */ /* 0x000fe20003800000 */
[----:B------:R-:W-:Y:S02]  /*3da0*/  LOP3.LUT R0, R2, 0x80000000, RZ, 0xc0, !PT ;  /* 0x8000000002007812 */ /* 0x000fe400078ec0ff */
[----:B------:R-:W-:Y:S02]  /*3db0*/  ISETP.GT.U32.AND P0, PT, R4, 0x43efffff, PT ;  /* 0x43efffff0400780c */ /* 0x000fe40003f04070 */
[----:B------:R-:W-:Y:S01]  /*3dc0*/  SHF.R.U32.HI R5, RZ, 0x18, R0 ;  /* 0x00000018ff057819 */ /* 0x000fe20000011600 */
[----:B------:R-:W-:-:S10]  /*3dd0*/  IMAD.MOV.U32 R0, RZ, RZ, 0x7f ;  /* 0x0000007fff007424 */ /* 0x000fd400078e00ff */
[----:B------:R-:W-:Y:S05]  /*3de0*/  @P0 BRA `(.L_x_3325) ;  /* 0x00000000001c0947 */ /* 0x000fea0003800000 */
[----:B------:R-:W-:-:S13]  /*3df0*/  ISETP.GE.U32.AND P0, PT, R4, 0x3c800000, PT ;  /* 0x3c8000000400780c */ /* 0x000fda0003f06070 */
[----:B------:R-:W-:-:S04]  /*3e00*/  @P0 SHF.R.U32.HI R0, RZ, 0x14, R2 ;  /* 0x00000014ff000819 */ /* 0x000fc80000011602 */
[----:B------:R-:W-:-:S04]  /*3e10*/  @P0 LOP3.LUT R3, R0, 0x1, RZ, 0xc0, !PT ;  /* 0x0000000100030812 */ /* 0x000fc800078ec0ff */
[----:B------:R-:W-:Y:S01]  /*3e20*/  @P0 IADD3 R3, R2, 0x407ffff, R3 ;  /* 0x0407ffff02030810 */ /* 0x000fe20007ffe003 */
[----:B------:R-:W-:-:S03]  /*3e30*/  @!P0 FADD.FTZ R2, R4, 16384 ;  /* 0x4680000004028421 */ /* 0x000fc60000010000 */
[----:B------:R-:W-:Y:S01]  /*3e40*/  @P0 SHF.R.U32.HI R0, RZ, 0x14, R3 ;  /* 0x00000014ff000819 */ /* 0x000fe20000011603 */
[----:B------:R-:W-:-:S07]  /*3e50*/  @!P0 VIADD R0, R2, 0xb9800000 ;  /* 0xb980000002008836 */ /* 0x000fce0000000000 */
.L_x_3325:
[----:B------:R-:W-:Y:S05]  /*3e60*/  BSYNC B0 ;  /* 0x0000000000007941 */ /* 0x000fea0003800000 */
.L_x_3324:
[----:B------:R-:W-:-:S05]  /*3e70*/  LOP3.LUT R5, R0, R5, RZ, 0xfc, !PT ;  /* 0x0000000500057212 */ /* 0x000fca00078efcff */
[----:B------:R0:W-:Y:S01]  /*3e80*/  STG.E.U8 desc[UR36][R16.64], R5 ;  /* 0x0000000510007986 */ /* 0x0001e2000c101124 */
[----:B------:R-:W-:Y:S05]  /*3e90*/  BRA `(.L_x_3312) ;  /* 0x0000000400f07947 */ /* 0x000fea0003800000 */
.L_x_3323:
[----:B------:R-:W-:Y:S01]  /*3ea0*/  LOP3.LUT R4, R2, 0x7fffffff, RZ, 0xc0, !PT ;  /* 0x7fffffff02047812 */ /* 0x000fe200078ec0ff */
[----:B------:R-:W-:Y:S03]  /*3eb0*/  BSSY B0, `(.L_x_3326) ;  /* 0x000000e000007945 */ /* 0x000fe60003800000 */
[----:B------:R-:W-:-:S13]  /*3ec0*/  ISETP.GT.U32.AND P0, PT, R4, 0x477fffff, PT ;  /* 0x477fffff0400780c */ /* 0x000fda0003f04070 */
[----:B------:R-:W-:Y:S05]  /*3ed0*/  @P0 BRA `(.L_x_3327) ;  /* 0x0000000000200947 */ /* 0x000fea0003800000 */
[----:B------:R-:W-:-:S13]  /*3ee0*/  ISETP.GE.U32.AND P0, PT, R4, 0x38800000, PT ;  /* 0x388000000400780c */ /* 0x000fda0003f06070 */
[----:B------:R-:W-:-:S04]  /*3ef0*/  @P0 SHF.R.U32.HI R0, RZ, 0x15, R2 ;  /* 0x00000015ff000819 */ /* 0x000fc80000011602 */
[----:B------:R-:W-:-:S04]  /*3f00*/  @P0 LOP3.LUT R3, R0, 0x1, RZ, 0xc0, !PT ;  /* 0x0000000100030812 */ /* 0x000fc800078ec0ff */
[----:B------:R-:W-:Y:S01]  /*3f10*/  @P0 IADD3 R0, R2, 0x80fffff, R3 ;  /* 0x080fffff02000810 */ /* 0x000fe20007ffe003 */
[----:B------:R-:W-:-:S03]  /*3f20*/  @!P0 FADD.FTZ R3, R4, 128 ;  /* 0x4300000004038421 */ /* 0x000fc60000010000 */
[----:B------:R-:W-:Y:S01]  /*3f30*/  @P0 SHF.R.U32.HI R0, RZ, 0x15, R0 ;  /* 0x00000015ff000819 */ /* 0x000fe20000011600 */
[----:B------:R-:W-:Y:S01]  /*3f40*/  @!P0 VIADD R0, R3, 0xbd000000 ;  /* 0xbd00000003008836 */ /* 0x000fe20000000000 */
[----:B------:R-:W-:Y:S06]  /*3f50*/  BRA `(.L_x_3328) ;  /* 0x00000000000c7947 */ /* 0x000fec0003800000 */
.L_x_3327:
[----:B------:R-:W-:Y:S01]  /*3f60*/  IMAD.MOV.U32 R0, RZ, RZ, 0x7f ;  /* 0x0000007fff007424 */ /* 0x000fe200078e00ff */
[----:B------:R-:W-:-:S04]  /*3f70*/  ISETP.GT.U32.AND P0, PT, R4, 0x7f800000, PT ;  /* 0x7f8000000400780c */ /* 0x000fc80003f04070 */
[----:B------:R-:W-:-:S09]  /*3f80*/  SEL R0, R0, 0x7c, P0 ;  /* 0x0000007c00007807 */ /* 0x000fd20000000000 */
.L_x_3328:
[----:B------:R-:W-:Y:S05]  /*3f90*/  BSYNC B0 ;  /* 0x0000000000007941 */ /* 0x000fea0003800000 */
.L_x_3326:
[----:B------:R-:W-:-:S04]  /*3fa0*/  LOP3.LUT R2, R2, 0x80000000, RZ, 0xc0, !PT ;  /* 0x8000000002027812 */ /* 0x000fc800078ec0ff */
[----:B------:R-:W-:-:S04]  /*3fb0*/  SHF.R.U32.HI R3, RZ, 0x18, R2 ;  /* 0x00000018ff037819 */ /* 0x000fc80000011602 */
[----:B------:R-:W-:-:S05]  /*3fc0*/  LOP3.LUT R3, R0, R3, RZ, 0xfc, !PT ;  /* 0x0000000300037212 */ /* 0x000fca00078efcff */
[----:B------:R1:W-:Y:S01]  /*3fd0*/  STG.E.U8 desc[UR36][R16.64], R3 ;  /* 0x0000000310007986 */ /* 0x0003e2000c101124 */
[----:B------:R-:W-:Y:S05]  /*3fe0*/  BRA `(.L_x_3312) ;  /* 0x00000004009c7947 */ /* 0x000fea0003800000 */
.L_x_3322:
[----:B------:R-:W-:-:S05]  /*3ff0*/  F2FP.BF16.F32.PACK_AB R2, RZ, R2 ;  /* 0x00000002ff02723e */ /* 0x000fca00000010ff */
[----:B------:R2:W-:Y:S01]  /*4000*/  STG.E.U16 desc[UR36][R16.64], R2 ;  /* 0x0000000210007986 */ /* 0x0005e2000c101524 */
[----:B------:R-:W-:Y:S05]  /*4010*/  BRA `(.L_x_3312) ;  /* 0x0000000400907947 */ /* 0x000fea0003800000 */
.L_x_3319:
        /* <DEDUP_REMOVED lines=8> */
[----:B------:R-:W0:Y:S02]  /*40a0*/  F2I.FTZ.U32.TRUNC.NTZ R3, R2 ;  /* 0x0000000200037305 */ /* 0x000e24000021f000 */
[----:B0-----:R0:W-:Y:S01]  /*40b0*/  STG.E.U16 desc[UR36][R16.64], R3 ;  /* 0x0000000310007986 */ /* 0x0011e2000c101524 */
[----:B------:R-:W-:Y:S05]  /*40c0*/  BRA `(.L_x_3312) ;  /* 0x0000000400647947 */ /* 0x000fea0003800000 */
.L_x_3331:
[----:B------:R-:W-:Y:S01]  /*40d0*/  LOP3.LUT R3, R2, 0x7fffffff, RZ, 0xc0, !PT ;  /* 0x7fffffff02037812 */ /* 0x000fe200078ec0ff */
[----:B------:R-:W-:Y:S01]  /*40e0*/  BSSY B0, `(.L_x_3332) ;  /* 0x0000013000007945 */ /* 0x000fe20003800000 */
[----:B------:R-:W-:Y:S02]  /*40f0*/  IMAD.MOV.U32 R8, RZ, RZ, 0x80 ;  /* 0x00000080ff087424 */ /* 0x000fe400078e00ff */
        /* <DEDUP_REMOVED lines=13> */
.L_x_3334:
[----:B------:R-:W-:-:S04]  /*41d0*/  LOP3.LUT R2, R2, 0x80000000, RZ, 0xc0, !PT ;  /* 0x8000000002027812 */ /* 0x000fc800078ec0ff */
[----:B------:R-:W-:-:S04]  /*41e0*/  SHF.R.U32.HI R3, RZ, 0x18, R2 ;  /* 0x00000018ff037819 */ /* 0x000fc80000011602 */
[----:B------:R-:W-:-:S04]  /*41f0*/  LOP3.LUT R0, R0, R3, RZ, 0xfc, !PT ;  /* 0x0000000300007212 */ /* 0x000fc800078efcff */
[----:B------:R-:W-:-:S07]  /*4200*/  PRMT R8, R0, 0x7610, R8 ;  /* 0x0000761000087816 */ /* 0x000fce0000000008 */
.L_x_3333:
[----:B------:R-:W-:Y:S05]  /*4210*/  BSYNC B0 ;  /* 0x0000000000007941 */ /* 0x000fea0003800000 */
.L_x_3332:
[----:B------:R0:W-:Y:S01]  /*4220*/  STG.E.U8 desc[UR36][R16.64], R8 ;  /* 0x0000000810007986 */ /* 0x0001e2000c101124 */
[----:B------:R-:W-:Y:S05]  /*4230*/  BRA `(.L_x_3312) ;  /* 0x0000000400087947 */ /* 0x000fea0003800000 */
.L_x_3330:
        /* <DEDUP_REMOVED lines=16> */
.L_x_3337:
[----:B------:R-:W-:-:S04]  /*4340*/  LOP3.LUT R2, R2, 0x80000000, RZ, 0xc0, !PT ;  /* 0x8000000002027812 */ /* 0x000fc800078ec0ff */
[----:B------:R-:W-:-:S04]  /*4350*/  SHF.R.U32.HI R3, RZ, 0x18, R2 ;  /* 0x00000018ff037819 */ /* 0x000fc80000011602 */
[----:B------:R-:W-:-:S04]  /*4360*/  LOP3.LUT R0, R0, R3, RZ, 0xfc, !PT ;  /* 0x0000000300007212 */ /* 0x000fc800078efcff */
[----:B------:R-:W-:-:S07]  /*4370*/  PRMT R8, R0, 0x7610, R8 ;  /* 0x0000761000087816 */ /* 0x000fce0000000008 */
.L_x_3336:
[----:B------:R-:W-:Y:S05]  /*4380*/  BSYNC B0 ;  /* 0x0000000000007941 */ /* 0x000fea0003800000 */
.L_x_3335:
[----:B------:R0:W-:Y:S01]  /*4390*/  STG.E.U8 desc[UR36][R16.64], R8 ;  /* 0x0000000810007986 */ /* 0x0001e2000c101124 */
[----:B------:R-:W-:Y:S05]  /*43a0*/  BRA `(.L_x_3312) ;  /* 0x0000000000ac7947 */ /* 0x000fea0003800000 */
.L_x_3329:
[----:B------:R-:W-:-:S13]  /*43b0*/  ISETP.NE.AND P0, PT, R7, 0x1c, PT ;  /* 0x0000001c0700780c */ /* 0x000fda0003f05270 */
[----:B------:R-:W-:Y:S05]  /*43c0*/  @!P0 BRA `(.L_x_3338) ;  /* 0x00000000009c8947 */ /* 0x000fea0003800000 */
[----:B------:R-:W-:-:S13]  /*43d0*/  ISETP.NE.AND P0, PT, R7, 0x1d, PT ;  /* 0x0000001d0700780c */ /* 0x000fda0003f05270 */
[----:B------:R-:W-:Y:S05]  /*43e0*/  @!P0 BRA `(.L_x_3339) ;  /* 0x0000000000888947 */ /* 0x000fea0003800000 */
[----:B------:R-:W-:-:S13]  /*43f0*/  ISETP.NE.AND P0, PT, R7, 0x2c, PT ;  /* 0x0000002c0700780c */ /* 0x000fda0003f05270 */
[----:B------:R-:W-:Y:S05]  /*4400*/  @P0 BRA `(.L_x_3311) ;  /* 0x00000000003c0947 */ /* 0x000fea0003800000 */
        /* <DEDUP_REMOVED lines=15> */
.L_x_3311:
        /* <DEDUP_REMOVED lines=16> */
.L_x_3340:
[----:B------:R-:W-:Y:S05]  /*4600*/  BRA `(.L_x_3312) ;  /* 0x0000000000147947 */ /* 0x000fea0003800000 */
.L_x_3339:
[----:B------:R-:W0:Y:S02]  /*4610*/  F2I.U64.TRUNC R2, R2 ;  /* 0x0000000200027311 */ /* 0x000e24000020d800 */
[----:B0-----:R0:W-:Y:S01]  /*4620*/  STG.E.64 desc[UR36][R16.64], R2 ;  /* 0x0000000210007986 */ /* 0x0011e2000c101b24 */
[----:B------:R-:W-:Y:S05]  /*4630*/  BRA `(.L_x_3312) ;  /* 0x0000000000087947 */ /* 0x000fea0003800000 */
.L_x_3338:
[----:B------:R-:W0:Y:S02]  /*4640*/  F2I.FTZ.U32.TRUNC.NTZ R3, R2 ;  /* 0x0000000200037305 */ /* 0x000e24000021f000 */
[----:B0-----:R0:W-:Y:S02]  /*4650*/  STG.E desc[UR36][R16.64], R3 ;  /* 0x0000000310007986 */ /* 0x0011e4000c101924 */
.L_x_3312:
[----:B------:R-:W-:-:S04]  /*4660*/  IMAD R18, R19, 0x200, R18 ;  /* 0x0000020013127824 */ /* 0x000fc800078e0212 */
[----:B------:R-:W-:-:S07]  /*4670*/  VIADD R23, R18, 0x80 ;  /* 0x0000008012177836 */ /* 0x000fce0000000000 */
.L_x_3243:
[----:B------:R-:W-:Y:S05]  /*4680*/  BSYNC B7 ;  /* 0x0000000000077941 */ /* 0x000fea0003800000 */
.L_x_3242:
[----:B------:R-:W-:Y:S01]  /*4690*/  ULDC UR4, c[0x0][0x210] ;  /* 0x0000840000047ab9 */ /* 0x000fe20000000800 */
[----:B------:R-:W-:Y:S01]  /*46a0*/  BSSY B7, `(.L_x_3341) ;  /* 0x0000461000077945 */ /* 0x000fe20003800000 */
[----:B------:R-:W-:-:S13]  /*46b0*/  ISETP.GE.AND P0, PT, R23, UR4, PT ;  /* 0x0000000417007c0c */ /* 0x000fda000bf06270 */
[----:B------:R-:W-:Y:S05]  /*46c0*/  @P0 BRA `(.L_x_3342) ;  /* 0x0000004400780947 */ /* 0x000fea0003800000 */
[----:B---3--:R-:W3:Y:S01]  /*46d0*/  LDC R6, c[0x0][0x218] ;  /* 0x00008600ff067b82 */ /* 0x008ee20000000800 */
[----:B------:R-:W-:Y:S02]  /*46e0*/  IMAD.MOV.U32 R19, RZ, RZ, RZ ;  /* 0x000000ffff137224 */ /* 0x000fe400078e00ff */
[----:B------:R-:W-:Y:S02]  /*46f0*/  IMAD.MOV.U32 R0, RZ, RZ, RZ ;  /* 0x000000ffff007224 */ /* 0x000fe400078e00ff */
[----:B012-4-:R-:W-:Y:S01]  /*4700*/  IMAD.MOV.U32 R16, RZ, RZ, RZ ;  /* 0x000000ffff107224 */ /* 0x017fe200078e00ff */
[----:B---3--:R-:W-:-:S13]  /*4710*/  ISETP.NE.AND P0, PT, R6, RZ, PT ;  /* 0x000000ff0600720c */ /* 0x008fda0003f05270 */
        /* <DEDUP_REMOVED lines=349> */
.L_x_3343:
        /* <DEDUP_REMOVED lines=22> */
.L_x_3348:
[----:B------:R-:W2:Y:S02]  /*5e50*/  LDG.E.U8 R2, desc[UR36][R2.64] ;  /* 0x0000002402027981 */ /* 0x000ea4000c1e1100 */
[----:B--2---:R-:W-:Y:S01]  /*5e60*/  I2FP.F32.U32 R18, R2 ;  /* 0x0000000200127245 */ /* 0x004fe20000201000 */
[----:B------:R-:W-:Y:S06]  /*5e70*/  BRA `(.L_x_3350) ;  /* 0x0000000c002c7947 */ /* 0x000fec0003800000 */
.L_x_3347:
        /* <DEDUP_REMOVED lines=9> */
.L_x_3352:
[----:B------:R-:W2:Y:S02]  /*5f10*/  LDG.E R2, desc[UR36][R2.64] ;  /* 0x0000002402027981 */ /* 0x000ea4000c1e1900 */
[----:B--2---:R-:W-:Y:S01]  /*5f20*/  I2FP.F32.S32 R18, R2 ;  /* 0x0000000200127245 */ /* 0x004fe20000201400 */
[----:B------:R-:W-:Y:S06]  /*5f30*/  BRA `(.L_x_3350) ;  /* 0x0000000800fc7947 */ /* 0x000fec0003800000 */
.L_x_3351:
[----:B------:R-:W2:Y:S02]  /*5f40*/  LDG.E.U16 R2, desc[UR36][R2.64] ;  /* 0x0000002402027981 */ /* 0x000ea4000c1e1500 */
[----:B--2---:R2:W3:Y:S01]  /*5f50*/  I2F.S16 R18, R2 ;  /* 0x0000000200127306 */ /* 0x0044e20000101400 */
[----:B------:R-:W-:Y:S05]  /*5f60*/  BRA `(.L_x_3350) ;  /* 0x0000000800f07947 */ /* 0x000fea0003800000 */
.L_x_3346:
        /* <DEDUP_REMOVED lines=8> */
.L_x_3354:
[----:B------:R-:W2:Y:S02]  /*5ff0*/  LDG.E.U16 R2, desc[UR36][R2.64] ;  /* 0x0000002402027981 */ /* 0x000ea4000c1e1500 */
[----:B--2---:R-:W-:Y:S01]  /*6000*/  HADD2.F32 R18, -RZ, R2.H0_H0 ;  /* 0x20000002ff127230 */ /* 0x004fe20000004100 */
[----:B------:R-:W-:Y:S06]  /*6010*/  BRA `(.L_x_3350) ;  /* 0x0000000800c47947 */ /* 0x000fec0003800000 */
.L_x_3353:
        /* <DEDUP_REMOVED lines=8> */
.L_x_3356:
[----:B------:R-:W2:Y:S02]  /*60a0*/  LDG.E.U16 R2, desc[UR36][R2.64] ;  /* 0x0000002402027981 */ /* 0x000ea4000c1e1500 */
[----:B--2---:R-:W-:Y:S01]  /*60b0*/  HADD2.F32 R18, -RZ, R2.H0_H0 ;  /* 0x20000002ff127230 */ /* 0x004fe20000004100 */
[----:B------:R-:W-:Y:S06]  /*60c0*/  BRA `(.L_x_3350) ;  /* 0x0000000800987947 */ /* 0x000fec0003800000 */
.L_x_3355:
[----:B------:R-:W2:Y:S01]  /*60d0*/  LDG.E.64 R2, desc[UR36][R2.64] ;  /* 0x0000002402027981 */ /* 0x000ea2000c1e1b00 */
[----:B------:R-:W-:Y:S01]  /*60e0*/  UMOV UR4, 0xf0000000 ;  /* 0xf000000000047882 */ /* 0x000fe20000000000 */
[----:B------:R-:W-:Y:S01]  /*60f0*/  UMOV UR5, 0x380fffff ;  /* 0x380fffff00057882 */ /* 0x000fe20000000000 */
[----:B--2---:R-:W0:Y:S01]  /*6100*/  F2F.F32.F64 R18, R2 ;  /* 0x0000000200127310 */ /* 0x004e220000301000 */
[----:B------:R-:W-:-:S14]  /*6110*/  DSETP.GEU.AND P0, PT, |R2|, UR4, PT ;  /* 0x0000000402007e2a */ /* 0x000fdc000bf0e200 */
[----:B0-----:R-:W-:Y:S01]  /*6120*/  @!P0 FMUL R18, R18, 1.175494350822287508e-38 ;  /* 0x0080000012128820 */ /* 0x001fe20000400000 */
[----:B------:R-:W-:Y:S06]  /*6130*/  BRA `(.L_x_3350) ;  /* 0x00000008007c7947 */ /* 0x000fec0003800000 */
.L_x_3345:
        /* <DEDUP_REMOVED lines=12> */
.L_x_3359:
[----:B------:R-:W2:Y:S01]  /*6200*/  LDG.E.64 R2, desc[UR36][R2.64] ;  /* 0x0000002402027981 */ /* 0x000ea2000c1e1b00 */
[----:B------:R-:W-:Y:S01]  /*6210*/  UMOV UR4, 0xf0000000 ;  /* 0xf000000000047882 */ /* 0x000fe20000000000 */
[----:B------:R-:W-:Y:S01]  /*6220*/  UMOV UR5, 0x380fffff ;  /* 0x380fffff00057882 */ /* 0x000fe20000000000 */
[----:B--2---:R-:W0:Y:S01]  /*6230*/  F2F.F32.F64 R18, R2 ;  /* 0x0000000200127310 */ /* 0x004e220000301000 */
[----:B------:R-:W-:-:S14]  /*6240*/  DSETP.GEU.AND P0, PT, |R2|, UR4, PT ;  /* 0x0000000402007e2a */ /* 0x000fdc000bf0e200 */
[----:B0-----:R-:W-:Y:S01]  /*6250*/  @!P0 FMUL R18, R18, 1.175494350822287508e-38 ;  /* 0x0080000012128820 */ /* 0x001fe20000400000 */
[----:B------:R-:W-:Y:S06]  /*6260*/  BRA `(.L_x_3350) ;  /* 0x0000000800307947 */ /* 0x000fec0003800000 */
.L_x_3358:
        /* <DEDUP_REMOVED lines=26> */
.L_x_3361:
        /* <DEDUP_REMOVED lines=13> */
.L_x_3360:
[----:B------:R-:W2:Y:S02]  /*64e0*/  LDG.E.U16 R2, desc[UR36][R2.64] ;  /* 0x0000002402027981 */ /* 0x000ea4000c1e1500 */
[----:B--2---:R-:W-:Y:S01]  /*64f0*/  IMAD.U32 R18, R2, 0x10000, RZ ;  /* 0x0001000002127824 */ /* 0x004fe200078e00ff */
[----:B------:R-:W-:Y:S06]  /*6500*/  BRA `(.L_x_3350) ;  /* 0x0000000400887947 */ /* 0x000fec0003800000 */
.L_x_3357:
        /* <DEDUP_REMOVED lines=11> */
.L_x_3364:
        /* <DEDUP_REMOVED lines=20> */
.L_x_3366:
[----:B------:R-:W-:Y:S05]  /*6700*/  BSYNC B0 ;  /* 0x0000000000007941 */ /* 0x000fea0003800000 */
.L_x_3365:
[----:B------:R-:W-:Y:S01]  /*6710*/  IMAD.SHL.U32 R2, R2, 0x100000, RZ ;  /* 0x0010000002027824 */ /* 0x000fe200078e00ff */
[----:B------:R-:W-:-:S04]  /*6720*/  LEA R3, R0, 0x3b800000, 0x17 ;  /* 0x3b80000000037811 */ /* 0x000fc800078eb8ff */
[----:B------:R-:W-:Y:S01]  /*6730*/  LOP3.LUT R18, R3, R2, R18, 0xfe, !PT ;  /* 0x0000000203127212 */ /* 0x000fe200078efe12 */
[----:B------:R-:W-:Y:S06]  /*6740*/  BRA `(.L_x_3350) ;  /* 0x0000000000f87947 */ /* 0x000fec0003800000 */
.L_x_3363:
        /* <DEDUP_REMOVED lines=11> */
[----:B------:R-:W-:Y:S02]  /*6800*/  SHF.L.U32 R18, R3, 0x1f, RZ ;  /* 0x0000001f03127819 */ /* 0x000fe400000006ff */
[----:B------:R-:W-:-:S05]  /*6810*/  SHF.R.U32.HI R0, RZ, 0x2, R0 ;  /* 0x00000002ff007819 */ /* 0x000fca0000011600 */
[----:B------:R-:W-:Y:S05]  /*6820*/  @P0 BRA `(.L_x_3368) ;  /* 0x0000000000180947 */ /* 0x000fea0003800000 */
[----:B------:R-:W0:Y:S02]  /*6830*/  FLO.U32 R3, R2 ;  /* 0x0000000200037300 */ /* 0x000e2400000e0000 */
[----:B0-----:R-:W-:-:S04]  /*6840*/  IADD3 R3, -R3, 0x1f, RZ ;  /* 0x0000001f03037810 */ /* 0x001fc80007ffe1ff */
[----:B------:R-:W-:Y:S01]  /*6850*/  IADD3 R0, R0, 0x1e, -R3 ;  /* 0x0000001e00007810 */ /* 0x000fe20007ffe803 */
[----:B------:R-:W-:-:S05]  /*6860*/  VIADD R5, R3, 0xffffffe3 ;  /* 0xffffffe303057836 */ /* 0x000fca0000000000 */
[----:B------:R-:W-:-:S04]  /*6870*/  SHF.L.U32 R5, R2, R5, RZ ;  /* 0x0000000502057219 */ /* 0x000fc800000006ff */
[----:B------:R-:W-:-:S07]  /*6880*/  LOP3.LUT R2, R5, 0x3, RZ, 0xc0, !PT ;  /* 0x0000000305027812 */ /* 0x000fce00078ec0ff */
.L_x_3368:
[----:B------:R-:W-:Y:S05]  /*6890*/  BSYNC B0 ;  /* 0x0000000000007941 */ /* 0x000fea0003800000 */
.L_x_3367:
[----:B------:R-:W-:Y:S01]  /*68a0*/  IMAD.SHL.U32 R2, R2, 0x200000, RZ ;  /* 0x0020000002027824 */ /* 0x000fe200078e00ff */
[----:B------:R-:W-:-:S04]  /*68b0*/  LEA R3, R0, 0x37800000, 0x17 ;  /* 0x3780000000037811 */ /* 0x000fc800078eb8ff */
[----:B------:R-:W-:Y:S01]  /*68c0*/  LOP3.LUT R18, R3, R2, R18, 0xfe, !PT ;  /* 0x0000000203127212 */ /* 0x000fe200078efe12 */
[----:B------:R-:W-:Y:S06]  /*68d0*/  BRA `(.L_x_3350) ;  /* 0x0000000000947947 */ /* 0x000fec0003800000 */
.L_x_3362:
        /* <DEDUP_REMOVED lines=14> */
.L_x_3349:
        /* <DEDUP_REMOVED lines=16> */
.L_x_3371:
[----:B------:R-:W-:Y:S01]  /*6ac0*/  IMAD.MOV.U32 R18, RZ, RZ, RZ ;  /* 0x000000ffff127224 */ /* 0x000fe200078e00ff */
[----:B------:R-:W-:Y:S06]  /*6ad0*/  BRA `(.L_x_3350) ;  /* 0x0000000000147947 */ /* 0x000fec0003800000 */
.L_x_3370:
[----:B------:R-:W2:Y:S02]  /*6ae0*/  LDG.E.64 R2, desc[UR36][R2.64] ;  /* 0x0000002402027981 */ /* 0x000ea4000c1e1b00 */
[----:B--2---:R0:W1:Y:S01]  /*6af0*/  I2F.U64 R18, R2 ;  /* 0x0000000200127312 */ /* 0x0040620000301000 */
[----:B------:R-:W-:Y:S05]  /*6b00*/  BRA `(.L_x_3350) ;  /* 0x0000000000087947 */ /* 0x000fea0003800000 */
.L_x_3369:
[----:B------:R-:W2:Y:S02]  /*6b10*/  LDG.E R2, desc[UR36][R2.64] ;  /* 0x0000002402027981 */ /* 0x000ea4000c1e1900 */
[----:B--2---:R-:W-:-:S07]  /*6b20*/  I2FP.F32.U32 R18, R2 ;  /* 0x0000000200127245 */ /* 0x004fce0000201000 */
.L_x_3350:
[----:B------:R-:W-:Y:S05]  /*6b30*/  BSYNC B6 ;  /* 0x0000000000067941 */ /* 0x000fea0003800000 */
.L_x_3344:
[----:B------:R-:W1:Y:S01]  /*6b40*/  LDC.U8 R4, c[0x0][0x493] ;  /* 0x000124c0ff047b82 */ /* 0x000e620000000000 */
[----:B------:R-:W-:Y:S01]  /*6b50*/  ULDC.64 UR4, c[0x0][0x488] ;  /* 0x0001220000047ab9 */ /* 0x000fe20000000a00 */
[----:B------:R-:W-:Y:S01]  /*6b60*/  BSSY B6, `(.L_x_3372) ;  /* 0x00000df000067945 */ /* 0x000fe20003800000 */
[----:B0-2-4-:R-:W-:-:S05]  /*6b70*/  IADD3 R2, P0, R19, UR4, RZ ;  /* 0x0000000413027c10 */ /* 0x015fca000ff1e0ff */
        /* <DEDUP_REMOVED lines=15> */
.L_x_3376:
[----:B------:R-:W2:Y:S02]  /*6c70*/  LDG.E.U8 R2, desc[UR36][R2.64] ;  /* 0x0000002402027981 */ /* 0x000ea4000c1e1100 */
[----:B--2---:R-:W-:Y:S01]  /*6c80*/  I2FP.F32.U32 R19, R2 ;  /* 0x0000000200137245 */ /* 0x004fe20000201000 */
[----:B------:R-:W-:Y:S06]  /*6c90*/  BRA `(.L_x_3378) ;  /* 0x0000000c002c7947 */ /* 0x000fec0003800000 */
.L_x_3375:
[----:B------:R-:W-:-:S13]  /*6ca0*/  ISETP.NE.AND P0, PT, R0, 0x2, PT ;  /* 0x000000020000780c */ /* 0x000fda0003f05270 */
[----:B------:R-:W-:Y:S05]  /*6cb0*/  @!P0 BRA `(.L_x_3379) ;  /* 0x0000000000288947 */ /* 0x000fea0003800000 */
[----:B------:R-:W-:-:S13]  /*6cc0*/  ISETP.NE.AND P0, PT, R0, 0x3, PT ;  /* 0x000000030000780c */ /* 0x000fda0003f05270 */
[----:B------:R-:W-:Y:S05]  /*6cd0*/  @!P0 BRA `(.L_x_3380) ;  /* 0x0000000000148947 */ /* 0x000fea0003800000 */
[----:B------:R-:W-:-:S13]  /*6ce0*/  ISETP.NE.AND P0, PT, R0, 0x4, PT ;  /* 0x000000040000780c */ /* 0x000fda0003f05270 */
[----:B------:R-:W-:Y:S05]  /*6cf0*/  @P0 BRA `(.L_x_3377) ;  /* 0x0000000800b80947 */ /* 0x000fea0003800000 */
[----:B------:R-:W2:Y:S02]  /*6d00*/  LDG.E.64 R2, desc[UR36][R2.64] ;  /* 0x0000002402027981 */ /* 0x000ea4000c1e1b00 */
[----:B--2---:R0:W1:Y:S01]  /*6d10*/  I2F.S64 R19, R2 ;  /* 0x0000000200137312 */ /* 0x0040620000301400 */
[----:B------:R-:W-:Y:S05]  /*6d20*/  BRA `(.L_x_3378) ;  /* 0x0000000c00087947 */ /* 0x000fea0003800000 */
.L_x_3380:
[----:B------:R-:W2:Y:S02]  /*6d30*/  LDG.E R2, desc[UR36][R2.64] ;  /* 0x0000002402027981 */ /* 0x000ea4000c1e1900 */
[----:B--2---:R-:W-:Y:S01]  /*6d40*/  I2FP.F32.S32 R19, R2 ;  /* 0x0000000200137245 */ /* 0x004fe20000201400 */
[----:B------:R-:W-:Y:S06]  /*6d50*/  BRA `(.L_x_3378) ;  /* 0x0000000800fc7947 */ /* 0x000fec0003800000 */
.L_x_3379:
[----:B------:R-:W2:Y:S02]  /*6d60*/  LDG.E.U16 R2, desc[UR36][R2.64] ;  /* 0x0000002402027981 */ /* 0x000ea4000c1e1500 */
[----:B--2---:R2:W4:Y:S01]  /*6d70*/  I2F.S16 R19, R2 ;  /* 0x0000000200137306 */ /* 0x0045220000101400 */
[----:B------:R-:W-:Y:S05]  /*6d80*/  BRA `(.L_x_3378) ;  /* 0x0000000800f07947 */ /* 0x000fea0003800000 */
.L_x_3374:
        /* <DEDUP_REMOVED lines=8> */
.L_x_3382:
[----:B------:R-:W2:Y:S02]  /*6e10*/  LDG.E.U16 R2, desc[UR36][R2.64] ;  /* 0x0000002402027981 */ /* 0x000ea4000c1e1500 */
[----:B--2---:R-:W-:Y:S01]  /*6e20*/  HADD2.F32 R19, -RZ, R2.H0_H0 ;  /* 0x20000002ff137230 */ /* 0x004fe20000004100 */
[----:B------:R-:W-:Y:S06]  /*6e30*/  BRA `(.L_x_3378) ;  /* 0x0000000800c47947 */ /* 0x000fec0003800000 */
.L_x_3381:
        /* <DEDUP_REMOVED lines=8> */
.L_x_3384:
[----:B------:R-:W2:Y:S02]  /*6ec0*/  LDG.E.U16 R2, desc[UR36][R2.64] ;  /* 0x0000002402027981 */ /* 0x000ea4000c1e1500 */
[----:B--2---:R-:W-:Y:S01]  /*6ed0*/  HADD2.F32 R19, -RZ, R2.H0_H0 ;  /* 0x20000002ff137230 */ /* 0x004fe20000004100 */
[----:B------:R-:W-:Y:S06]  /*6ee0*/  BRA `(.L_x_3378) ;  /* 0x0000000800987947 */ /* 0x000fec0003800000 */
.L_x_3383:
[----:B------:R-:W2:Y:S01]  /*6ef0*/  LDG.E.64 R2, desc[UR36][R2.64] ;  /* 0x0000002402027981 */ /* 0x000ea2000c1e1b00 */
[----:B------:R-:W-:Y:S01]  /*6f00*/  UMOV UR4, 0xf0000000 ;  /* 0xf000000000047882 */ /* 0x000fe20000000000 */
[----:B------:R-:W-:Y:S01]  /*6f10*/  UMOV UR5, 0x380fffff ;  /* 0x380fffff00057882 */ /* 0x000fe20000000000 */
[----:B--2---:R-:W0:Y:S01]  /*6f20*/  F2F.F32.F64 R19, R2 ;  /* 0x0000000200137310 */ /* 0x004e220000301000 */
[----:B------:R-:W-:-:S14]  /*6f30*/  DSETP.GEU.AND P0, PT, |R2|, UR4, PT ;  /* 0x0000000402007e2a */ /* 0x000fdc000bf0e200 */
[----:B0-----:R-:W-:Y:S01]  /*6f40*/  @!P0 FMUL R19, R19, 1.175494350822287508e-38 ;  /* 0x0080000013138820 */ /* 0x001fe20000400000 */
[----:B------:R-:W-:Y:S06]  /*6f50*/  BRA `(.L_x_3378) ;  /* 0x00000008007c7947 */ /* 0x000fec0003800000 */
.L_x_3373:
        /* <DEDUP_REMOVED lines=12> */
.L_x_3387:
[----:B------:R-:W2:Y:S01]  /*7020*/  LDG.E.64 R2, desc[UR36][R2.64] ;  /* 0x0000002402027981 */ /* 0x000ea2000c1e1b00 */
[----:B------:R-:W-:Y:S01]  /*7030*/  UMOV UR4, 0xf0000000 ;  /* 0xf000000000047882 */ /* 0x000fe20000000000 */
[----:B------:R-:W-:Y:S01]  /*7040*/  UMOV UR5, 0x380fffff ;  /* 0x380fffff00057882 */ /* 0x000fe20000000000 */
[----:B--2---:R-:W0:Y:S01]  /*7050*/  F2F.F32.F64 R19, R2 ;  /* 0x0000000200137310 */ /* 0x004e220000301000 */
[----:B------:R-:W-:-:S14]  /*7060*/  DSETP.GEU.AND P0, PT, |R2|, UR4, PT ;  /* 0x0000000402007e2a */ /* 0x000fdc000bf0e200 */
[----:B0-----:R-:W-:Y:S01]  /*7070*/  @!P0 FMUL R19, R19, 1.175494350822287508e-38 ;  /* 0x0080000013138820 */ /* 0x001fe20000400000 */
[----:B------:R-:W-:Y:S06]  /*7080*/  BRA `(.L_x_3378) ;  /* 0x0000000800307947 */ /* 0x000fec0003800000 */
.L_x_3386:
        /* <DEDUP_REMOVED lines=26> */
.L_x_3389:
        /* <DEDUP_REMOVED lines=13> */
.L_x_3388:
[----:B------:R-:W2:Y:S02]  /*7300*/  LDG.E.U16 R2, desc[UR36][R2.64] ;  /* 0x0000002402027981 */ /* 0x000ea4000c1e1500 */
[----:B--2---:R-:W-:Y:S01]  /*7310*/  IMAD.U32 R19, R2, 0x10000, RZ ;  /* 0x0001000002137824 */ /* 0x004fe200078e00ff */
[----:B------:R-:W-:Y:S06]  /*7320*/  BRA `(.L_x_3378) ;  /* 0x0000000400887947 */ /* 0x000fec0003800000 */
.L_x_3385:
        /* <DEDUP_REMOVED lines=11> */
.L_x_3392:
        /* <DEDUP_REMOVED lines=20> */
.L_x_3394:
[----:B------:R-:W-:Y:S05]  /*7520*/  BSYNC B0 ;  /* 0x0000000000007941 */ /* 0x000fea0003800000 */
.L_x_3393:
[----:B------:R-:W-:Y:S01]  /*7530*/  IMAD.SHL.U32 R2, R2, 0x100000, RZ ;  /* 0x0010000002027824 */ /* 0x000fe200078e00ff */
[----:B------:R-:W-:-:S04]  /*7540*/  LEA R0, R0, 0x3b800000, 0x17 ;  /* 0x3b80000000007811 */ /* 0x000fc800078eb8ff */
[----:B------:R-:W-:Y:S01]  /*7550*/  LOP3.LUT R19, R0, R2, R19, 0xfe, !PT ;  /* 0x0000000200137212 */ /* 0x000fe200078efe13 */
[----:B------:R-:W-:Y:S06]  /*7560*/  BRA `(.L_x_3378) ;  /* 0x0000000000f87947 */ /* 0x000fec0003800000 */
.L_x_3391:
        /* <DEDUP_REMOVED lines=20> */
.L_x_3396:
[----:B------:R-:W-:Y:S05]  /*76b0*/  BSYNC B0 ;  /* 0x0000000000007941 */ /* 0x000fea0003800000 */
.L_x_3395:
[----:B------:R-:W-:Y:S01]  /*76c0*/  IMAD.SHL.U32 R2, R2, 0x200000, RZ ;  /* 0x0020000002027824 */ /* 0x000fe200078e00ff */
[----:B------:R-:W-:-:S04]  /*76d0*/  LEA R0, R0, 0x37800000, 0x17 ;  /* 0x3780000000007811 */ /* 0x000fc800078eb8ff */
[----:B------:R-:W-:Y:S01]  /*76e0*/  LOP3.LUT R19, R0, R2, R19, 0xfe, !PT ;  /* 0x0000000200137212 */ /* 0x000fe200078efe13 */
[----:B------:R-:W-:Y:S06]  /*76f0*/  BRA `(.L_x_3378) ;  /* 0x0000000000947947 */ /* 0x000fec0003800000 */
.L_x_3390:
        /* <DEDUP_REMOVED lines=11> */
[----:B------:R-:W-:Y:S01]  /*77b0*/  @!P0 IMAD.MOV.U32 R19, RZ, RZ, 0x7f800001 ;  /* 0x7f800001ff138424 */ /* 0x000fe200078e00ff */
[----:B------:R-:W-:Y:S01]  /*77c0*/  @P0 SHF.L.U32 R19, R2, 0x17, RZ ;  /* 0x0000001702130819 */ /* 0x000fe200000006ff */
[----:B------:R-:W-:Y:S06]  /*77d0*/  BRA `(.L_x_3378) ;  /* 0x00000000005c7947 */ /* 0x000fec0003800000 */
.L_x_3377:
        /* <DEDUP_REMOVED lines=15> */
[----:B0--3-5:R-:W-:Y:S05]  /*78d0*/  CALL.ABS.NOINC R2 ;  /* 0x0000000002007343 */ /* 0x029fea0003c00000 */
.L_x_3399:
[----:B------:R-:W-:Y:S01]  /*78e0*/  IMAD.MOV.U32 R19, RZ, RZ, RZ ;  /* 0x000000ffff137224 */ /* 0x000fe200078e00ff */
[----:B------:R-:W-:Y:S06]  /*78f0*/  BRA `(.L_x_3378) ;  /* 0x0000000000147947 */ /* 0x000fec0003800000 */
.L_x_3398:
[----:B------:R-:W2:Y:S02]  /*7900*/  LDG.E.64 R2, desc[UR36][R2.64] ;  /* 0x0000002402027981 */ /* 0x000ea4000c1e1b00 */
[----:B--2---:R0:W1:Y:S01]  /*7910*/  I2F.U64 R19, R2 ;  /* 0x0000000200137312 */ /* 0x0040620000301000 */
[----:B------:R-:W-:Y:S05]  /*7920*/  BRA `(.L_x_3378) ;  /* 0x0000000000087947 */ /* 0x000fea0003800000 */
.L_x_3397:
[----:B------:R-:W2:Y:S02]  /*7930*/  LDG.E R2, desc[UR36][R2.64] ;  /* 0x0000002402027981 */ /* 0x000ea4000c1e1900 */
[----:B--2---:R-:W-:-:S07]  /*7940*/  I2FP.F32.U32 R19, R2 ;  /* 0x0000000200137245 */ /* 0x004fce0000201000 */
.L_x_3378:
[----:B------:R-:W-:Y:S05]  /*7950*/  BSYNC B6 ;  /* 0x0000000000067941 */ /* 0x000fea0003800000 */
.L_x_3372:
[C---:B---3-5:R-:W-:Y:S01]  /*7960*/  FSETP.GTU.FTZ.AND P1, PT, R18.reuse, 1, PT ;  /* 0x3f8000001200780b */ /* 0x068fe20003f3c000 */
[----:B------:R-:W-:Y:S01]  /*7970*/  BSSY B6, `(.L_x_3400) ;  /* 0x0000013000067945 */ /* 0x000fe20003800000 */
[----:B------:R-:W-:-:S13]  /*7980*/  FSETP.GE.FTZ.AND P0, PT, R18, RZ, PT ;  /* 0x000000ff1200720b */ /* 0x000fda0003f16000 */
[----:B------:R-:W-:Y:S05]  /*7990*/  @P0 BRA !P1, `(.L_x_3401) ;  /* 0x0000000000400947 */ /* 0x000fea0004800000 */
[----:B0-2---:R-:W-:Y:S01]  /*79a0*/  MOV R2, 0x0 ;  /* 0x0000000000027802 */ /* 0x005fe20000000f00 */
        /* <DEDUP_REMOVED lines=15> */
.L_x_3401:
[----:B------:R-:W-:Y:S05]  /*7aa0*/  BSYNC B6 ;  /* 0x0000000000067941 */ /* 0x000fea0003800000 */
.L_x_3400:
[C---:B-1--4-:R-:W-:Y:S01]  /*7ab0*/  FSETP.GE.FTZ.AND P0, PT, R19.reuse, RZ, PT ;  /* 0x000000ff1300720b */ /* 0x052fe20003f16000 */
[----:B------:R-:W-:Y:S01]  /*7ac0*/  BSSY B6, `(.L_x_3402) ;  /* 0x0000013000067945 */ /* 0x000fe20003800000 */
[----:B------:R-:W-:-:S13]  /*7ad0*/  FSETP.GTU.FTZ.AND P1, PT, R19, 1, PT ;  /* 0x3f8000001300780b */ /* 0x000fda0003f3c000 */
        /* <DEDUP_REMOVED lines=17> */
.L_x_3403:
[----:B------:R-:W-:Y:S05]  /*7bf0*/  BSYNC B6 ;  /* 0x0000000000067941 */ /* 0x000fea0003800000 */
.L_x_3402:
[----:B------:R-:W-:Y:S01]  /*7c00*/  FADD.FTZ R0, -R18, -RZ ;  /* 0x800000ff12007221 */ /* 0x000fe20000010100 */
[----:B------:R-:W-:Y:S01]  /*7c10*/  IMAD.MOV.U32 R5, RZ, RZ, 0x3e800000 ;  /* 0x3e800000ff057424 */ /* 0x000fe200078e00ff */
[----:B------:R-:W1:Y:S01]  /*7c20*/  LDC.U8 R6, c[0x0][0x491] ;  /* 0x00012440ff067b82 */ /* 0x000e620000000000 */
[----:B------:R-:W-:Y:S02]  /*7c30*/  IMAD.MOV.U32 R7, RZ, RZ, 0x3d39bf78 ;  /* 0x3d39bf78ff077424 */ /* 0x000fe400078e00ff */
[C---:B0-2---:R-:W-:Y:S01]  /*7c40*/  FADD.FTZ.RZ R2, R0.reuse, 1 ;  /* 0x3f80000000027421 */ /* 0x045fe2000001c000 */
        /* <DEDUP_REMOVED lines=33> */
.L_x_3405:
[----:B------:R-:W-:Y:S05]  /*7e60*/  BSYNC B0 ;  /* 0x0000000000007941 */ /* 0x000fea0003800000 */
.L_x_3404:
        /* <DEDUP_REMOVED lines=15> */
.L_x_3409:
[----:B------:R-:W0:Y:S02]  /*7f60*/  F2I.S64.TRUNC R2, R2 ;  /* 0x0000000200027311 */ /* 0x000e24000020d900 */
[----:B0-----:R-:W-:-:S05]  /*7f70*/  IMAD.MOV.U32 R5, RZ, RZ, R2 ;  /* 0x000000ffff057224 */ /* 0x001fca00078e0002 */
[----:B------:R0:W-:Y:S01]  /*7f80*/  STG.E.U8 desc[UR36][R16.64], R5 ;  /* 0x0000000510007986 */ /* 0x0001e2000c101124 */
[----:B------:R-:W-:Y:S05]  /*7f90*/  BRA `(.L_x_3411) ;  /* 0x0000000c00407947 */ /* 0x000fea0003800000 */
.L_x_3408:
        /* <DEDUP_REMOVED lines=9> */
.L_x_3413:
[----:B------:R-:W0:Y:S02]  /*8030*/  F2I.FTZ.TRUNC.NTZ R3, R2 ;  /* 0x0000000200037305 */ /* 0x000e24000021f100 */
[----:B0-----:R0:W-:Y:S01]  /*8040*/  STG.E desc[UR36][R16.64], R3 ;  /* 0x0000000310007986 */ /* 0x0011e2000c101924 */
[----:B------:R-:W-:Y:S05]  /*8050*/  BRA `(.L_x_3411) ;  /* 0x0000000c00107947 */ /* 0x000fea0003800000 */
.L_x_3412:
[----:B------:R-:W0:Y:S02]  /*8060*/  F2I.FTZ.TRUNC.NTZ R3, R2 ;  /* 0x0000000200037305 */ /* 0x000e24000021f100 */
[----:B0-----:R0:W-:Y:S01]  /*8070*/  STG.E.U16 desc[UR36][R16.64], R3 ;  /* 0x0000000310007986 */ /* 0x0011e2000c101524 */
[----:B------:R-:W-:Y:S05]  /*8080*/  BRA `(.L_x_3411) ;  /* 0x0000000c00047947 */ /* 0x000fea0003800000 */
.L_x_3407:
        /* <DEDUP_REMOVED lines=8> */
.L_x_3415:
[----:B------:R-:W-:-:S05]  /*8110*/  F2FP.F16.F32.PACK_AB R2, RZ, R2 ;  /* 0x00000002ff02723e */ /* 0x000fca00000000ff */
[----:B------:R0:W-:Y:S01]  /*8120*/  STG.E.U16 desc[UR36][R16.64], R2 ;  /* 0x0000000210007986 */ /* 0x0001e2000c101524 */
[----:B------:R-:W-:Y:S05]  /*8130*/  BRA `(.L_x_3411) ;  /* 0x0000000800d87947 */ /* 0x000fea0003800000 */
.L_x_3414:
        /* <DEDUP_REMOVED lines=9> */
.L_x_3417:
[----:B------:R-:W-:-:S04]  /*81d0*/  F2FP.F16.F32.PACK_AB R3, RZ, R2 ;  /* 0x00000002ff03723e */ /* 0x000fc800000000ff */
[----:B------:R-:W-:-:S05]  /*81e0*/  PRMT R3, R3, 0x5410, RZ ;  /* 0x0000541003037816 */ /* 0x000fca00000000ff */
[----:B------:R0:W-:Y:S01]  /*81f0*/  STG.E desc[UR36][R16.64], R3 ;  /* 0x0000000310007986 */ /* 0x0001e2000c101924 */
[----:B------:R-:W-:Y:S05]  /*8200*/  BRA `(.L_x_3411) ;  /* 0x0000000800a47947 */ /* 0x000fea0003800000 */
.L_x_3416:
[----:B------:R-:W-:-:S06]  /*8210*/  FMUL.FTZ R2, R2, 1 ;  /* 0x3f80000002027820 */ /* 0x000fcc0000410000 */
[----:B------:R-:W0:Y:S02]  /*8220*/  F2F.F64.F32 R2, R2 ;  /* 0x0000000200027310 */ /* 0x000e240000201800 */
[----:B0-----:R0:W-:Y:S01]  /*8230*/  STG.E.64 desc[UR36][R16.64], R2 ;  /* 0x0000000210007986 */ /* 0x0011e2000c101b24 */
[----:B------:R-:W-:Y:S05]  /*8240*/  BRA `(.L_x_3411) ;  /* 0x0000000800947947 */ /* 0x000fea0003800000 */
.L_x_3406:
        /* <DEDUP_REMOVED lines=12> */
.L_x_3420:
[----:B------:R-:W-:Y:S01]  /*8310*/  FMUL.FTZ R4, R2, 1 ;  /* 0x3f80000002047820 */ /* 0x000fe20000410000 */
[----:B------:R-:W-:-:S05]  /*8320*/  CS2R R6, SRZ ;  /* 0x0000000000067805 */ /* 0x000fca000001ff00 */
[----:B------:R-:W0:Y:S02]  /*8330*/  F2F.F64.F32 R4, R4 ;  /* 0x0000000400047310 */ /* 0x000e240000201800 */
[----:B0-----:R0:W-:Y:S01]  /*8340*/  STG.E.128 desc[UR36][R16.64], R4 ;  /* 0x0000000410007986 */ /* 0x0011e2000c101d24 */
[----:B------:R-:W-:Y:S05]  /*8350*/  BRA `(.L_x_3411) ;  /* 0x0000000800507947 */ /* 0x000fea0003800000 */
.L_x_3419:
        /* <DEDUP_REMOVED lines=20> */
.L_x_3424:
[----:B------:R-:W-:Y:S05]  /*84a0*/  BSYNC B0 ;  /* 0x0000000000007941 */ /* 0x000fea0003800000 */
.L_x_3423:
[----:B------:R-:W-:-:S05]  /*84b0*/  LOP3.LUT R5, R0, R5, RZ, 0xfc, !PT ;  /* 0x0000000500057212 */ /* 0x000fca00078efcff */
[----:B------:R0:W-:Y:S01]  /*84c0*/  STG.E.U8 desc[UR36][R16.64], R5 ;  /* 0x0000000510007986 */ /* 0x0001e2000c101124 */
[----:B------:R-:W-:Y:S05]  /*84d0*/  BRA `(.L_x_3411) ;  /* 0x0000000400f07947 */ /* 0x000fea0003800000 */
.L_x_3422:
        /* <DEDUP_REMOVED lines=12> */
.L_x_3426:
[----:B------:R-:W-:Y:S01]  /*85a0*/  HFMA2.MMA R0, -RZ, RZ, 0, 7.569789886474609375e-06 ;  /* 0x0000007fff007435 */ /* 0x000fe200000001ff */
[----:B------:R-:W-:-:S09]  /*85b0*/  ISETP.GT.U32.AND P0, PT, R4, 0x7f800000, PT ;  /* 0x7f8000000400780c */ /* 0x000fd20003f04070 */
[----:B------:R-:W-:-:S07]  /*85c0*/  SEL R0, R0, 0x7c, P0 ;  /* 0x0000007c00007807 */ /* 0x000fce0000000000 */
.L_x_3427:
[----:B------:R-:W-:Y:S05]  /*85d0*/  BSYNC B0 ;  /* 0x0000000000007941 */ /* 0x000fea0003800000 */
.L_x_3425:
[----:B------:R-:W-:-:S04]  /*85e0*/  LOP3.LUT R2, R2, 0x80000000, RZ, 0xc0, !PT ;  /* 0x8000000002027812 */ /* 0x000fc800078ec0ff */
[----:B------:R-:W-:-:S04]  /*85f0*/  SHF.R.U32.HI R3, RZ, 0x18, R2 ;  /* 0x00000018ff037819 */ /* 0x000fc80000011602 */
[----:B------:R-:W-:-:S05]  /*8600*/  LOP3.LUT R3, R0, R3, RZ, 0xfc, !PT ;  /* 0x0000000300037212 */ /* 0x000fca00078efcff */
[----:B------:R0:W-:Y:S01]  /*8610*/  STG.E.U8 desc[UR36][R16.64], R3 ;  /* 0x0000000310007986 */ /* 0x0001e2000c101124 */
[----:B------:R-:W-:Y:S05]  /*8620*/  BRA `(.L_x_3411) ;  /* 0x00000004009c7947 */ /* 0x000fea0003800000 */
.L_x_3421:
[----:B------:R-:W-:-:S05]  /*8630*/  F2FP.BF16.F32.PACK_AB R2, RZ, R2 ;  /* 0x00000002ff02723e */ /* 0x000fca00000010ff */
[----:B------:R0:W-:Y:S01]  /*8640*/  STG.E.U16 desc[UR36][R16.64], R2 ;  /* 0x0000000210007986 */ /* 0x0001e2000c101524 */
[----:B------:R-:W-:Y:S05]  /*8650*/  BRA `(.L_x_3411) ;  /* 0x0000000400907947 */ /* 0x000fea0003800000 */
.L_x_3418:
        /* <DEDUP_REMOVED lines=11> */
.L_x_3430:
        /* <DEDUP_REMOVED lines=16> */
.L_x_3433:
[----:B------:R-:W-:-:S04]  /*8810*/  LOP3.LUT R2, R2, 0x80000000, RZ, 0xc0, !PT ;  /* 0x8000000002027812 */ /* 0x000fc800078ec0ff */
[----:B------:R-:W-:-:S04]  /*8820*/  SHF.R.U32.HI R3, RZ, 0x18, R2 ;  /* 0x00000018ff037819 */ /* 0x000fc80000011602 */
[----:B------:R-:W-:-:S04]  /*8830*/  LOP3.LUT R0, R0, R3, RZ, 0xfc, !PT ;  /* 0x0000000300007212 */ /* 0x000fc800078efcff */
[----:B------:R-:W-:-:S07]  /*8840*/  PRMT R8, R0, 0x7610, R8 ;  /* 0x0000761000087816 */ /* 0x000fce0000000008 */
.L_x_3432:
[----:B------:R-:W-:Y:S05]  /*8850*/  BSYNC B0 ;  /* 0x0000000000007941 */ /* 0x000fea0003800000 */
.L_x_3431:
[----:B------:R3:W-:Y:S01]  /*8860*/  STG.E.U8 desc[UR36][R16.64], R8 ;  /* 0x0000000810007986 */ /* 0x0007e2000c101124 */
[----:B------:R-:W-:Y:S05]  /*8870*/  BRA `(.L_x_3411) ;  /* 0x0000000400087947 */ /* 0x000fea0003800000 */
.L_x_3429:
        /* <DEDUP_REMOVED lines=16> */
.L_x_3436:
[----:B------:R-:W-:-:S04]  /*8980*/  LOP3.LUT R2, R2, 0x80000000, RZ, 0xc0, !PT ;  /* 0x8000000002027812 */ /* 0x000fc800078ec0ff */
[----:B------:R-:W-:-:S04]  /*8990*/  SHF.R.U32.HI R3, RZ, 0x18, R2 ;  /* 0x00000018ff037819 */ /* 0x000fc80000011602 */
[----:B------:R-:W-:-:S04]  /*89a0*/  LOP3.LUT R0, R0, R3, RZ, 0xfc, !PT ;  /* 0x0000000300007212 */ /* 0x000fc800078efcff */
[----:B------:R-:W-:-:S07]  /*89b0*/  PRMT R8, R0, 0x7610, R8 ;  /* 0x0000761000087816 */ /* 0x000fce0000000008 */
.L_x_3435:
[----:B------:R-:W-:Y:S05]  /*89c0*/  BSYNC B0 ;  /* 0x0000000000007941 */ /* 0x000fea0003800000 */
.L_x_3434:
[----:B------:R0:W-:Y:S01]  /*89d0*/  STG.E.U8 desc[UR36][R16.64], R8 ;  /* 0x0000000810007986 */ /* 0x0001e2000c101124 */
[----:B------:R-:W-:Y:S05]  /*89e0*/  BRA `(.L_x_3411) ;  /* 0x0000000000ac7947 */ /* 0x000fea0003800000 */
.L_x_3428:
        /* <DEDUP_REMOVED lines=21> */
.L_x_3410:
        /* <DEDUP_REMOVED lines=16> */
.L_x_3439:
[----:B------:R-:W-:Y:S05]  /*8c40*/  BRA `(.L_x_3411) ;  /* 0x0000000000147947 */ /* 0x000fea0003800000 */
.L_x_3438:
[----:B------:R-:W0:Y:S02]  /*8c50*/  F2I.U64.TRUNC R2, R2 ;  /* 0x0000000200027311 */ /* 0x000e24000020d800 */
[----:B0-----:R2:W-:Y:S01]  /*8c60*/  STG.E.64 desc[UR36][R16.64], R2 ;  /* 0x0000000210007986 */ /* 0x0015e2000c101b24 */
[----:B------:R-:W-:Y:S05]  /*8c70*/  BRA `(.L_x_3411) ;  /* 0x0000000000087947 */ /* 0x000fea0003800000 */
.L_x_3437:
[----:B------:R-:W0:Y:S02]  /*8c80*/  F2I.FTZ.U32.TRUNC.NTZ R3, R2 ;  /* 0x0000000200037305 */ /* 0x000e24000021f000 */
[----:B0-----:R0:W-:Y:S02]  /*8c90*/  STG.E desc[UR36][R16.64], R3 ;  /* 0x0000000310007986 */ /* 0x0011e4000c101924 */
.L_x_3411:
[----:B------:R-:W-:-:S07]  /*8ca0*/  VIADD R23, R23, 0x80 ;  /* 0x0000008017177836 */ /* 0x000fce0000000000 */
.L_x_3342:
[----:B------:R-:W-:Y:S05]  /*8cb0*/  BSYNC B7 ;  /* 0x0000000000077941 */ /* 0x000fea0003800000 */
.L_x_3341:
[----:B------:R-:W-:Y:S01]  /*8cc0*/  ULDC UR4, c[0x0][0x210] ;  /* 0x0000840000047ab9 */ /* 0x000fe20000000800 */
[----:B------:R-:W-:Y:S01]  /*8cd0*/  BSSY B7, `(.L_x_3440) ;  /* 0x0000461000077945 */ /* 0x000fe20003800000 */
[----:B------:R-:W-:-:S13]  /*8ce0*/  ISETP.GE.AND P0, PT, R23, UR4, PT ;  /* 0x0000000417007c0c */ /* 0x000fda000bf06270 */
[----:B------:R-:W-:Y:S05]  /*8cf0*/  @P0 BRA `(.L_x_3441) ;  /* 0x0000004400780947 */ /* 0x000fea0003800000 */
[----:B0--3--:R-:W0:Y:S01]  /*8d00*/  LDC R6, c[0x0][0x218] ;  /* 0x00008600ff067b82 */ /* 0x009e220000000800 */
[----:B------:R-:W-:Y:S02]  /*8d10*/  IMAD.MOV.U32 R19, RZ, RZ, RZ ;  /* 0x000000ffff137224 */ /* 0x000fe400078e00ff */
[----:B------:R-:W-:Y:S02]  /*8d20*/  IMAD.MOV.U32 R0, RZ, RZ, RZ ;  /* 0x000000ffff007224 */ /* 0x000fe400078e00ff */
        /* <DEDUP_REMOVED lines=351> */
.L_x_3442:
        /* <DEDUP_REMOVED lines=20> */
[----:B--2---:R2:W3:Y:S01]  /*a460*/  I2F.S16 R18, R2 ;  /* 0x0000000200127306 */ /* 0x0044e20000101400 */
[----:B------:R-:W-:Y:S05]  /*a470*/  BRA `(.L_x_3449) ;  /* 0x0000000c00387947 */ /* 0x000fea0003800000 */
.L_x_3447:
[----:B------:R-:W2:Y:S02]  /*a480*/  LDG.E.U8 R2, desc[UR36][R2.64] ;  /* 0x0000002402027981 */ /* 0x000ea4000c1e1100 */
[----:B--2---:R-:W-:Y:S01]  /*a490*/  I2FP.F32.U32 R18, R2 ;  /* 0x0000000200127245 */ /* 0x004fe20000201000 */
[----:B------:R-:W-:Y:S06]  /*a4a0*/  BRA `(.L_x_3449) ;  /* 0x0000000c002c7947 */ /* 0x000fec0003800000 */
.L_x_3446:
        /* <DEDUP_REMOVED lines=9> */
.L_x_3451:
[----:B------:R-:W2:Y:S02]  /*a540*/  LDG.E R2, desc[UR36][R2.64] ;  /* 0x0000002402027981 */ /* 0x000ea4000c1e1900 */
[----:B--2---:R-:W-:Y:S01]  /*a550*/  I2FP.F32.S32 R18, R2 ;  /* 0x0000000200127245 */ /* 0x004fe20000201400 */
[----:B------:R-:W-:Y:S06]  /*a560*/  BRA `(.L_x_3449) ;  /* 0x0000000800fc7947 */ /* 0x000fec0003800000 */
.L_x_3450:
[----:B------:R-:W2:Y:S02]  /*a570*/  LDG.E.U16 R2, desc[UR36][R2.64] ;  /* 0x0000002402027981 */ /* 0x000ea4000c1e1500 */
[----:B--2---:R0:W1:Y:S01]  /*a580*/  I2F.S16 R18, R2 ;  /* 0x0000000200127306 */ /* 0x0040620000101400 */
[----:B------:R-:W-:Y:S05]  /*a590*/  BRA `(.L_x_3449) ;  /* 0x0000000800f07947 */ /* 0x000fea0003800000 */
.L_x_3445:
        /* <DEDUP_REMOVED lines=8> */
.L_x_3453:
[----:B------:R-:W2:Y:S02]  /*a620*/  LDG.E.U16 R2, desc[UR36][R2.64] ;  /* 0x0000002402027981 */ /* 0x000ea4000c1e1500 */
[----:B--2---:R-:W-:Y:S01]  /*a630*/  HADD2.F32 R18, -RZ, R2.H0_H0 ;  /* 0x20000002ff127230 */ /* 0x004fe20000004100 */
[----:B------:R-:W-:Y:S06]  /*a640*/  BRA `(.L_x_3449) ;  /* 0x0000000800c47947 */ /* 0x000fec0003800000 */
.L_x_3452:
        /* <DEDUP_REMOVED lines=8> */
.L_x_3455:
[----:B------:R-:W2:Y:S02]  /*a6d0*/  LDG.E.U16 R2, desc[UR36][R2.64] ;  /* 0x0000002402027981 */ /* 0x000ea4000c1e1500 */
[----:B--2---:R-:W-:Y:S01]  /*a6e0*/  HADD2.F32 R18, -RZ, R2.H0_H0 ;  /* 0x20000002ff127230 */ /* 0x004fe20000004100 */
[----:B------:R-:W-:Y:S06]  /*a6f0*/  BRA `(.L_x_3449) ;  /* 0x0000000800987947 */ /* 0x000fec0003800000 */
.L_x_3454:
[----:B------:R-:W2:Y:S01]  /*a700*/  LDG.E.64 R2, desc[UR36][R2.64] ;  /* 0x0000002402027981 */ /* 0x000ea2000c1e1b00 */
[----:B------:R-:W-:Y:S01]  /*a710*/  UMOV UR4, 0xf0000000 ;  /* 0xf000000000047882 */ /* 0x000fe20000000000 */
[----:B------:R-:W-:Y:S01]  /*a720*/  UMOV UR5, 0x380fffff ;  /* 0x380fffff00057882 */ /* 0x000fe20000000000 */
[----:B--2---:R-:W0:Y:S01]  /*a730*/  F2F.F32.F64 R18, R2 ;  /* 0x0000000200127310 */ /* 0x004e220000301000 */
[----:B------:R-:W-:-:S14]  /*a740*/  DSETP.GEU.AND P0, PT, |R2|, UR4, PT ;  /* 0x0000000402007e2a */ /* 0x000fdc000bf0e200 */
[----:B0-----:R-:W-:Y:S01]  /*a750*/  @!P0 FMUL R18, R18, 1.175494350822287508e-38 ;  /* 0x0080000012128820 */ /* 0x001fe20000400000 */
[----:B------:R-:W-:Y:S06]  /*a760*/  BRA `(.L_x_3449) ;  /* 0x00000008007c7947 */ /* 0x000fec0003800000 */
.L_x_3444:
        /* <DEDUP_REMOVED lines=12> */
.L_x_3458:
[----:B------:R-:W2:Y:S01]  /*a830*/  LDG.E.64 R2, desc[UR36][R2.64] ;  /* 0x0000002402027981 */ /* 0x000ea2000c1e1b00 */
[----:B------:R-:W-:Y:S01]  /*a840*/  UMOV UR4, 0xf0000000 ;  /* 0xf000000000047882 */ /* 0x000fe20000000000 */
[----:B------:R-:W-:Y:S01]  /*a850*/  UMOV UR5, 0x380fffff ;  /* 0x380fffff00057882 */ /* 0x000fe20000000000 */
[----:B--2---:R-:W0:Y:S01]  /*a860*/  F2F.F32.F64 R18, R2 ;  /* 0x0000000200127310 */ /* 0x004e220000301000 */
[----:B------:R-:W-:-:S14]  /*a870*/  DSETP.GEU.AND P0, PT, |R2|, UR4, PT ;  /* 0x0000000402007e2a */ /* 0x000fdc000bf0e200 */
[----:B0-----:R-:W-:Y:S01]  /*a880*/  @!P0 FMUL R18, R18, 1.175494350822287508e-38 ;  /* 0x0080000012128820 */ /* 0x001fe20000400000 */
[----:B------:R-:W-:Y:S06]  /*a890*/  BRA `(.L_x_3449) ;  /* 0x0000000800307947 */ /* 0x000fec0003800000 */
.L_x_3457:
        /* <DEDUP_REMOVED lines=26> */
.L_x_3460:
[----:B------:R-:W2:Y:S02]  /*aa40*/  LDG.E.U8 R2, desc[UR36][R2.64] ;  /* 0x0000002402027981 */ /* 0x000ea4000c1e1100 */
[C---:B--2---:R-:W-:Y:S02]  /*aa50*/  IMAD.SHL.U32 R0, R2.reuse, 0x2000000, RZ ;  /* 0x0200000002007824 */ /* 0x044fe400078e00ff */
[----:B------:R-:W-:-:S03]  /*aa60*/  IMAD.SHL.U32 R5, R2, 0x1000000, RZ ;  /* 0x0100000002057824 */ /* 0x000fc600078e00ff */
[----:B------:R-:W-:-:S13]  /*aa70*/  ISETP.GE.U32.AND P0, PT, R0, 0x8000000, PT ;  /* 0x080000000000780c */ /* 0x000fda0003f06070 */
[C---:B------:R-:W-:Y:S01]  /*aa80*/  @!P0 IMAD.SHL.U32 R0, R2.reuse, 0x100, RZ ;  /* 0x0000010002008824 */ /* 0x040fe200078e00ff */
[----:B------:R-:W-:-:S04]  /*aa90*/  @P0 SHF.L.U32 R4, R2, 0x15, RZ ;  /* 0x0000001502040819 */ /* 0x000fc800000006ff */
[----:B------:R-:W-:Y:S02]  /*aaa0*/  @!P0 LOP3.LUT R0, R0, 0x7f00, RZ, 0xc0, !PT ;  /* 0x00007f0000008812 */ /* 0x000fe400078ec0ff */
[----:B------:R-:W-:Y:S02]  /*aab0*/  @P0 LOP3.LUT R4, R4, 0x70000000, RZ, 0xfc, !PT ;  /* 0x7000000004040812 */ /* 0x000fe400078efcff */
[----:B------:R-:W-:-:S03]  /*aac0*/  @!P0 LOP3.LUT R0, R0, 0x3f000000, RZ, 0xfc, !PT ;  /* 0x3f00000000008812 */ /* 0x000fc600078efcff */
[----:B------:R-:W-:Y:S02]  /*aad0*/  @P0 FMUL.FTZ R18, R4, 1.9259299443872358531e-34 ;  /* 0x0780000004120820 */ /* 0x000fe40000410000 */
[----:B------:R-:W-:-:S05]  /*aae0*/  @!P0 FADD.FTZ R18, R0, -0.5 ;  /* 0xbf00000000128421 */ /* 0x000fca0000010000 */
[----:B------:R-:W-:Y:S01]  /*aaf0*/  LOP3.LUT R18, R18, 0x80000000, R5, 0xf8, !PT ;  /* 0x8000000012127812 */ /* 0x000fe200078ef805 */
[----:B------:R-:W-:Y:S06]  /*ab00*/  BRA `(.L_x_3449) ;  /* 0x0000000400947947 */ /* 0x000fec0003800000 */
.L_x_3459:
[----:B------:R-:W2:Y:S02]  /*ab10*/  LDG.E.U16 R2, desc[UR36][R2.64] ;  /* 0x0000002402027981 */ /* 0x000ea4000c1e1500 */
[----:B--2---:R-:W-:Y:S01]  /*ab20*/  IMAD.U32 R18, R2, 0x10000, RZ ;  /* 0x0001000002127824 */ /* 0x004fe200078e00ff */
[----:B------:R-:W-:Y:S06]  /*ab30*/  BRA `(.L_x_3449) ;  /* 0x0000000400887947 */ /* 0x000fec0003800000 */
.L_x_3456:
        /* <DEDUP_REMOVED lines=11> */
.L_x_3463:
        /* <DEDUP_REMOVED lines=20> */
.L_x_3465:
[----:B------:R-:W-:Y:S05]  /*ad30*/  BSYNC B0 ;  /* 0x0000000000007941 */ /* 0x000fea0003800000 */
.L_x_3464:
[----:B------:R-:W-:Y:S01]  /*ad40*/  IMAD.SHL.U32 R2, R2, 0x100000, RZ ;  /* 0x0010000002027824 */ /* 0x000fe200078e00ff */
[----:B------:R-:W-:-:S04]  /*ad50*/  LEA R3, R0, 0x3b800000, 0x17 ;  /* 0x3b80000000037811 */ /* 0x000fc800078eb8ff */
[----:B------:R-:W-:Y:S01]  /*ad60*/  LOP3.LUT R18, R3, R2, R18, 0xfe, !PT ;  /* 0x0000000203127212 */ /* 0x000fe200078efe12 */
[----:B------:R-:W-:Y:S06]  /*ad70*/  BRA `(.L_x_3449) ;  /* 0x0000000000f87947 */ /* 0x000fec0003800000 */
.L_x_3462:
        /* <DEDUP_REMOVED lines=20> */
.L_x_3467:
[----:B------:R-:W-:Y:S05]  /*aec0*/  BSYNC B0 ;  /* 0x0000000000007941 */ /* 0x000fea0003800000 */
.L_x_3466:
[----:B------:R-:W-:Y:S01]  /*aed0*/  IMAD.SHL.U32 R2, R2, 0x200000, RZ ;  /* 0x0020000002027824 */ /* 0x000fe200078e00ff */
[----:B------:R-:W-:-:S04]  /*aee0*/  LEA R3, R0, 0x37800000, 0x17 ;  /* 0x3780000000037811 */ /* 0x000fc800078eb8ff */
[----:B------:R-:W-:Y:S01]  /*aef0*/  LOP3.LUT R18, R3, R2, R18, 0xfe, !PT ;  /* 0x0000000203127212 */ /* 0x000fe200078efe12 */
[----:B------:R-:W-:Y:S06]  /*af00*/  BRA `(.L_x_3449) ;  /* 0x0000000000947947 */ /* 0x000fec0003800000 */
.L_x_3461:
        /* <DEDUP_REMOVED lines=14> */
.L_x_3448:
        /* <DEDUP_REMOVED lines=16> */
.L_x_3470:
[----:B------:R-:W-:Y:S01]  /*b0f0*/  IMAD.MOV.U32 R18, RZ, RZ, RZ ;  /* 0x000000ffff127224 */ /* 0x000fe200078e00ff */
[----:B------:R-:W-:Y:S06]  /*b100*/  BRA `(.L_x_3449) ;  /* 0x0000000000147947 */ /* 0x000fec0003800000 */
.L_x_3469:
[----:B------:R-:W2:Y:S02]  /*b110*/  LDG.E.64 R2, desc[UR36][R2.64] ;  /* 0x0000002402027981 */ /* 0x000ea4000c1e1b00 */
[----:B--2---:R0:W1:Y:S01]  /*b120*/  I2F.U64 R18, R2 ;  /* 0x0000000200127312 */ /* 0x0040620000301000 */
[----:B------:R-:W-:Y:S05]  /*b130*/  BRA `(.L_x_3449) ;  /* 0x0000000000087947 */ /* 0x000fea0003800000 */
.L_x_3468:
[----:B------:R-:W2:Y:S02]  /*b140*/  LDG.E R2, desc[UR36][R2.64] ;  /* 0x0000002402027981 */ /* 0x000ea4000c1e1900 */
[----:B--2---:R-:W-:-:S07]  /*b150*/  I2FP.F32.U32 R18, R2 ;  /* 0x0000000200127245 */ /* 0x004fce0000201000 */
.L_x_3449:
[----:B------:R-:W-:Y:S05]  /*b160*/  BSYNC B6 ;  /* 0x0000000000067941 */ /* 0x000fea0003800000 */
.L_x_3443:
[----:B------:R-:W3:Y:S01]  /*b170*/  LDC.U8 R4, c[0x0][0x493] ;  /* 0x000124c0ff047b82 */ /* 0x000ee20000000000 */
[----:B------:R-:W-:Y:S01]  /*b180*/  ULDC.64 UR4, c[0x0][0x488] ;  /* 0x0001220000047ab9 */ /* 0x000fe20000000a00 */
[----:B------:R-:W-:Y:S01]  /*b190*/  BSSY B6, `(.L_x_3471) ;  /* 0x00000df000067945 */ /* 0x000fe20003800000 */
[----:B012-4-:R-:W-:-:S05]  /*b1a0*/  IADD3 R2, P0, R19, UR4, RZ ;  /* 0x0000000413027c10 */ /* 0x017fca000ff1e0ff */
[----:B------:R-:W-:Y:S01]  /*b1b0*/  IMAD.X R3, RZ, RZ, UR5, P0 ;  /* 0x00000005ff037e24 */ /* 0x000fe200080e06ff */
[----:B---3--:R-:W-:-:S04]  /*b1c0*/  PRMT R0, R4, 0x9910, RZ ;  /* 0x0000991004007816 */ /* 0x008fc800000000ff */
        /* <DEDUP_REMOVED lines=13> */
.L_x_3475:
[----:B------:R-:W2:Y:S02]  /*b2a0*/  LDG.E.U8 R2, desc[UR36][R2.64] ;  /* 0x0000002402027981 */ /* 0x000ea4000c1e1100 */
[----:B--2---:R-:W-:Y:S01]  /*b2b0*/  I2FP.F32.U32 R19, R2 ;  /* 0x0000000200137245 */ /* 0x004fe20000201000 */
[----:B------:R-:W-:Y:S06]  /*b2c0*/  BRA `(.L_x_3477) ;  /* 0x0000000c002c7947 */ /* 0x000fec0003800000 */
.L_x_3474:
        /* <DEDUP_REMOVED lines=9> */
.L_x_3479:
[----:B------:R-:W2:Y:S02]  /*b360*/  LDG.E R2, desc[UR36][R2.64] ;  /* 0x0000002402027981 */ /* 0x000ea4000c1e1900 */
[----:B--2---:R-:W-:Y:S01]  /*b370*/  I2FP.F32.S32 R19, R2 ;  /* 0x0000000200137245 */ /* 0x004fe20000201400 */
[----:B------:R-:W-:Y:S06]  /*b380*/  BRA `(.L_x_3477) ;  /* 0x0000000800fc7947 */ /* 0x000fec0003800000 */
.L_x_3478:
[----:B------:R-:W2:Y:S02]  /*b390*/  LDG.E.U16 R2, desc[UR36][R2.64] ;  /* 0x0000002402027981 */ /* 0x000ea4000c1e1500 */
[----:B--2---:R0:W1:Y:S01]  /*b3a0*/  I2F.S16 R19, R2 ;  /* 0x0000000200137306 */ /* 0x0040620000101400 */
[----:B------:R-:W-:Y:S05]  /*b3b0*/  BRA `(.L_x_3477) ;  /* 0x0000000800f07947 */ /* 0x000fea0003800000 */
.L_x_3473:
        /* <DEDUP_REMOVED lines=8> */
.L_x_3481:
[----:B------:R-:W2:Y:S02]  /*b440*/  LDG.E.U16 R2, desc[UR36][R2.64] ;  /* 0x0000002402027981 */ /* 0x000ea4000c1e1500 */
[----:B--2---:R-:W-:Y:S01]  /*b450*/  HADD2.F32 R19, -RZ, R2.H0_H0 ;  /* 0x20000002ff137230 */ /* 0x004fe20000004100 */
[----:B------:R-:W-:Y:S06]  /*b460*/  BRA `(.L_x_3477) ;  /* 0x0000000800c47947 */ /* 0x000fec0003800000 */
.L_x_3480:
        /* <DEDUP_REMOVED lines=8> */
.L_x_3483:
[----:B------:R-:W2:Y:S02]  /*b4f0*/  LDG.E.U16 R2, desc[UR36][R2.64] ;  /* 0x0000002402027981 */ /* 0x000ea4000c1e1500 */
[----:B--2---:R-:W-:Y:S01]  /*b500*/  HADD2.F32 R19, -RZ, R2.H0_H0 ;  /* 0x20000002ff137230 */ /* 0x004fe20000004100 */
[----:B------:R-:W-:Y:S06]  /*b510*/  BRA `(.L_x_3477) ;  /* 0x0000000800987947 */ /* 0x000fec0003800000 */
.L_x_3482:
[----:B------:R-:W2:Y:S01]  /*b520*/  LDG.E.64 R2, desc[UR36][R2.64] ;  /* 0x0000002402027981 */ /* 0x000ea2000c1e1b00 */
[----:B------:R-:W-:Y:S01]  /*b530*/  UMOV UR4, 0xf0000000 ;  /* 0xf000000000047882 */ /* 0x000fe20000000000 */
[----:B------:R-:W-:Y:S01]  /*b540*/  UMOV UR5, 0x380fffff ;  /* 0x380fffff00057882 */ /* 0x000fe20000000000 */
[----:B--2---:R-:W0:Y:S01]  /*b550*/  F2F.F32.F64 R19, R2 ;  /* 0x0000000200137310 */ /* 0x004e220000301000 */
[----:B------:R-:W-:-:S14]  /*b560*/  DSETP.GEU.AND P0, PT, |R2|, UR4, PT ;  /* 0x0000000402007e2a */ /* 0x000fdc000bf0e200 */
[----:B0-----:R-:W-:Y:S01]  /*b570*/  @!P0 FMUL R19, R19, 1.175494350822287508e-38 ;  /* 0x0080000013138820 */ /* 0x001fe20000400000 */
[----:B------:R-:W-:Y:S06]  /*b580*/  BRA `(.L_x_3477) ;  /* 0x00000008007c7947 */ /* 0x000fec0003800000 */
.L_x_3472:
        /* <DEDUP_REMOVED lines=12> */
.L_x_3486:
[----:B------:R-:W2:Y:S01]  /*b650*/  LDG.E.64 R2, desc[UR36][R2.64] ;  /* 0x0000002402027981 */ /* 0x000ea2000c1e1b00 */
[----:B------:R-:W-:Y:S01]  /*b660*/  UMOV UR4, 0xf0000000 ;  /* 0xf000000000047882 */ /* 0x000fe20000000000 */
[----:B------:R-:W-:Y:S01]  /*b670*/  UMOV UR5, 0x380fffff ;  /* 0x380fffff00057882 */ /* 0x000fe20000000000 */
[----:B--2---:R-:W0:Y:S01]  /*b680*/  F2F.F32.F64 R19, R2 ;  /* 0x0000000200137310 */ /* 0x004e220000301000 */
[----:B------:R-:W-:-:S14]  /*b690*/  DSETP.GEU.AND P0, PT, |R2|, UR4, PT ;  /* 0x0000000402007e2a */ /* 0x000fdc000bf0e200 */
[----:B0-----:R-:W-:Y:S01]  /*b6a0*/  @!P0 FMUL R19, R19, 1.175494350822287508e-38 ;  /* 0x0080000013138820 */ /* 0x001fe20000400000 */
[----:B------:R-:W-:Y:S06]  /*b6b0*/  BRA `(.L_x_3477) ;  /* 0x0000000800307947 */ /* 0x000fec0003800000 */
.L_x_3485:
        /* <DEDUP_REMOVED lines=26> */
.L_x_3488:
        /* <DEDUP_REMOVED lines=13> */
.L_x_3487:
[----:B------:R-:W2:Y:S02]  /*b930*/  LDG.E.U16 R2, desc[UR36][R2.64] ;  /* 0x0000002402027981 */ /* 0x000ea4000c1e1500 */
[----:B--2---:R-:W-:Y:S01]  /*b940*/  IMAD.U32 R19, R2, 0x10000, RZ ;  /* 0x0001000002137824 */ /* 0x004fe200078e00ff */
[----:B------:R-:W-:Y:S06]  /*b950*/  BRA `(.L_x_3477) ;  /* 0x0000000400887947 */ /* 0x000fec0003800000 */
.L_x_3484:
        /* <DEDUP_REMOVED lines=11> */
.L_x_3491:
[----:B------:R-:W2:Y:S01]  /*ba10*/  LDG.E.U8 R2, desc[UR36][R2.64] ;  /* 0x0000002402027981 */ /* 0x000ea2000c1e1100 */
[----:B------:R-:W-:Y:S01]  /*ba20*/  IMAD.MOV.U32 R19, RZ, RZ, RZ ;  /* 0x000000ffff137224 */ /* 0x000fe200078e00ff */
[----:B--2---:R-:W-:-:S13]  /*ba30*/  ISETP.NE.AND P0, PT, R2, RZ, PT ;  /* 0x000000ff0200720c */ /* 0x004fda0003f05270 */
[----:B------:R-:W-:Y:S05]  /*ba40*/  @!P0 BRA `(.L_x_3477) ;  /* 0x00000004004c8947 */ /* 0x000fea0003800000 */
[----:B------:R-:W-:-:S13]  /*ba50*/  ISETP.NE.AND P0, PT, R2, 0x80, PT ;  /* 0x000000800200780c */ /* 0x000fda0003f05270 */
[----:B------:R-:W-:Y:S01]  /*ba60*/  @!P0 MOV R19, 0x7f800001 ;  /* 0x7f80000100138802 */ /* 0x000fe20000000f00 */
        /* <DEDUP_REMOVED lines=14> */
.L_x_3493:
[----:B------:R-:W-:Y:S05]  /*bb50*/  BSYNC B0 ;  /* 0x0000000000007941 */ /* 0x000fea0003800000 */
.L_x_3492:
[----:B------:R-:W-:Y:S01]  /*bb60*/  IMAD.SHL.U32 R2, R2, 0x100000, RZ ;  /* 0x0010000002027824 */ /* 0x000fe200078e00ff */
[----:B------:R-:W-:-:S04]  /*bb70*/  LEA R0, R0, 0x3b800000, 0x17 ;  /* 0x3b80000000007811 */ /* 0x000fc800078eb8ff */
[----:B------:R-:W-:Y:S01]  /*bb80*/  LOP3.LUT R19, R0, R2, R19, 0xfe, !PT ;  /* 0x0000000200137212 */ /* 0x000fe200078efe13 */
[----:B------:R-:W-:Y:S06]  /*bb90*/  BRA `(.L_x_3477) ;  /* 0x0000000000f87947 */ /* 0x000fec0003800000 */
.L_x_3490:
        /* <DEDUP_REMOVED lines=20> */
.L_x_3495:
[----:B------:R-:W-:Y:S05]  /*bce0*/  BSYNC B0 ;  /* 0x0000000000007941 */ /* 0x000fea0003800000 */
.L_x_3494:
[----:B------:R-:W-:Y:S01]  /*bcf0*/  IMAD.SHL.U32 R2, R2, 0x200000, RZ ;  /* 0x0020000002027824 */ /* 0x000fe200078e00ff */
[----:B------:R-:W-:-:S04]  /*bd00*/  LEA R0, R0, 0x37800000, 0x17 ;  /* 0x3780000000007811 */ /* 0x000fc800078eb8ff */
[----:B------:R-:W-:Y:S01]  /*bd10*/  LOP3.LUT R19, R0, R2, R19, 0xfe, !PT ;  /* 0x0000000200137212 */ /* 0x000fe200078efe13 */
[----:B------:R-:W-:Y:S06]  /*bd20*/  BRA `(.L_x_3477) ;  /* 0x0000000000947947 */ /* 0x000fec0003800000 */
.L_x_3489:
        /* <DEDUP_REMOVED lines=14> */
.L_x_3476:
        /* <DEDUP_REMOVED lines=16> */
.L_x_3498:
[----:B------:R-:W-:Y:S01]  /*bf10*/  IMAD.MOV.U32 R19, RZ, RZ, RZ ;  /* 0x000000ffff137224 */ /* 0x000fe200078e00ff */
[----:B------:R-:W-:Y:S06]  /*bf20*/  BRA `(.L_x_3477) ;  /* 0x0000000000147947 */ /* 0x000fec0003800000 */
.L_x_3497:
[----:B------:R-:W2:Y:S02]  /*bf30*/  LDG.E.64 R2, desc[UR36][R2.64] ;  /* 0x0000002402027981 */ /* 0x000ea4000c1e1b00 */
[----:B--2---:R0:W1:Y:S01]  /*bf40*/  I2F.U64 R19, R2 ;  /* 0x0000000200137312 */ /* 0x0040620000301000 */
[----:B------:R-:W-:Y:S05]  /*bf50*/  BRA `(.L_x_3477) ;  /* 0x0000000000087947 */ /* 0x000fea0003800000 */
.L_x_3496:
[----:B------:R-:W2:Y:S02]  /*bf60*/  LDG.E R2, desc[UR36][R2.64] ;  /* 0x0000002402027981 */ /* 0x000ea4000c1e1900 */
[----:B--2---:R-:W-:-:S07]  /*bf70*/  I2FP.F32.U32 R19, R2 ;  /* 0x0000000200137245 */ /* 0x004fce0000201000 */
.L_x_3477:
[----:B------:R-:W-:Y:S05]  /*bf80*/  BSYNC B6 ;  /* 0x0000000000067941 */ /* 0x000fea0003800000 */
.L_x_3471:
[C---:B-----5:R-:W-:Y:S01]  /*bf90*/  FSETP.GTU.FTZ.AND P1, PT, R18.reuse, 1, PT ;  /* 0x3f8000001200780b */ /* 0x060fe20003f3c000 */
[----:B------:R-:W-:Y:S01]  /*bfa0*/  BSSY B6, `(.L_x_3499) ;  /* 0x0000013000067945 */ /* 0x000fe20003800000 */
[----:B------:R-:W-:-:S13]  /*bfb0*/  FSETP.GE.FTZ.AND P0, PT, R18, RZ, PT ;  /* 0x000000ff1200720b */ /* 0x000fda0003f16000 */
[----:B------:R-:W-:Y:S05]  /*bfc0*/  @P0 BRA !P1, `(.L_x_3500) ;  /* 0x0000000000400947 */ /* 0x000fea0004800000 */
[----:B0-234-:R-:W-:Y:S01]  /*bfd0*/  MOV R2, 0x0 ;  /* 0x0000000000027802 */ /* 0x01dfe20000000f00 */
        /* <DEDUP_REMOVED lines=14> */
[----:B01----:R-:W-:Y:S05]  /*c0c0*/  CALL.ABS.NOINC R2 ;  /* 0x0000000002007343 */ /* 0x003fea0003c00000 */
.L_x_3500:
[----:B------:R-:W-:Y:S05]  /*c0d0*/  BSYNC B6 ;  /* 0x0000000000067941 */ /* 0x000fea0003800000 */
.L_x_3499:
[C---:B01----:R-:W-:Y:S01]  /*c0e0*/  FSETP.GE.FTZ.AND P0, PT, R19.reuse, RZ, PT ;  /* 0x000000ff1300720b */ /* 0x043fe20003f16000 */
[----:B------:R-:W-:Y:S01]  /*c0f0*/  BSSY B6, `(.L_x_3501) ;  /* 0x0000013000067945 */ /* 0x000fe20003800000 */
[----:B------:R-:W-:-:S13]  /*c100*/  FSETP.GTU.FTZ.AND P1, PT, R19, 1, PT ;  /* 0x3f8000001300780b */ /* 0x000fda0003f3c000 */
[----:B------:R-:W-:Y:S05]  /*c110*/  @P0 BRA !P1, `(.L_x_3502) ;  /* 0x0000000000400947 */ /* 0x000fea0004800000 */
[----:B--234-:R-:W-:Y:S01]  /*c120*/  MOV R2, 0x0 ;  /* 0x0000000000027802 */ /* 0x01cfe20000000f00 */
        /* <DEDUP_REMOVED lines=15> */
.L_x_3502:
[----:B------:R-:W-:Y:S05]  /*c220*/  BSYNC B6 ;  /* 0x0000000000067941 */ /* 0x000fea0003800000 */
.L_x_3501:
[----:B------:R-:W-:Y:S01]  /*c230*/  FADD.FTZ R0, -R18, -RZ ;  /* 0x800000ff12007221 */ /* 0x000fe20000010100 */
[----:B------:R-:W-:Y:S01]  /*c240*/  IMAD.MOV.U32 R5, RZ, RZ, 0x3e800000 ;  /* 0x3e800000ff057424 */ /* 0x000fe200078e00ff */
[----:B------:R-:W0:Y:S01]  /*c250*/  LDC.U8 R6, c[0x0][0x491] ;  /* 0x00012440ff067b82 */ /* 0x000e220000000000 */
[----:B------:R-:W-:Y:S02]  /*c260*/  IMAD.MOV.U32 R7, RZ, RZ, 0x3d39bf78 ;  /* 0x3d39bf78ff077424 */ /* 0x000fe400078e00ff */
[C---:B--234-:R-:W-:Y:S01]  /*c270*/  FADD.FTZ.RZ R2, R0.reuse, 1 ;  /* 0x3f80000000027421 */ /* 0x05cfe2000001c000 */
        /* <DEDUP_REMOVED lines=8> */
[----:B------:R-:W1:Y:S01]  /*c300*/  MUFU.LG2 R4, R18 ;  /* 0x0000001200047308 */ /* 0x000e620000000c00 */
[----:B------:R-:W-:Y:S01]  /*c310*/  FMUL.FTZ R3, R3, 1.1920928955078125e-07 ;  /* 0x3400000003037820 */ /* 0x000fe20000410000 */
[----:B------:R-:W-:-:S04]  /*c320*/  FADD.FTZ R2, R2, R5 ;  /* 0x0000000502027221 */ /* 0x000fc80000010000 */
[----:B------:R-:W-:Y:S01]  /*c330*/  FFMA.FTZ R5, R2, -R7, 0.10546888411045074463 ;  /* 0x3dd8001202057423 */ /* 0x000fe20000010807 */
[----:B0-----:R-:W-:-:S03]  /*c340*/  PRMT R7, R6, 0x9910, RZ ;  /* 0x0000991006077816 */ /* 0x001fc600000000ff */
[----:B------:R-:W-:Y:S01]  /*c350*/  FFMA.FTZ R5, R2, R5, -0.13229703903198242188 ;  /* 0xbe0778e002057423 */ /* 0x000fe20000010005 */
[----:B------:R-:W-:-:S03]  /*c360*/  ISETP.GT.AND P0, PT, R7, 0x9, PT ;  /* 0x000000090700780c */ /* 0x000fc60003f04270 */
[----:B------:R-:W-:Y:S01]  /*c370*/  FFMA.FTZ R5, R2, R5, 0.14491446316242218018 ;  /* 0x3e14647502057423 */ /* 0x000fe20000010005 */
[----:B-1----:R-:W-:-:S03]  /*c380*/  FMUL.FTZ R4, R4, 0.69314718246459960938 ;  /* 0x3f31721804047820 */ /* 0x002fc60000410000 */
        /* <DEDUP_REMOVED lines=16> */
.L_x_3504:
[----:B------:R-:W-:Y:S05]  /*c490*/  BSYNC B0 ;  /* 0x0000000000007941 */ /* 0x000fea0003800000 */
.L_x_3503:
        /* <DEDUP_REMOVED lines=15> */
.L_x_3508:
[----:B------:R-:W0:Y:S02]  /*c590*/  F2I.S64.TRUNC R2, R2 ;  /* 0x0000000200027311 */ /* 0x000e24000020d900 */
[----:B0-----:R-:W-:-:S05]  /*c5a0*/  IMAD.MOV.U32 R5, RZ, RZ, R2 ;  /* 0x000000ffff057224 */ /* 0x001fca00078e0002 */
[----:B------:R4:W-:Y:S01]  /*c5b0*/  STG.E.U8 desc[UR36][R16.64], R5 ;  /* 0x0000000510007986 */ /* 0x0009e2000c101124 */
[----:B------:R-:W-:Y:S05]  /*c5c0*/  BRA `(.L_x_3510) ;  /* 0x0000000c00407947 */ /* 0x000fea0003800000 */
.L_x_3507:
        /* <DEDUP_REMOVED lines=9> */
.L_x_3512:
[----:B------:R-:W0:Y:S02]  /*c660*/  F2I.FTZ.TRUNC.NTZ R3, R2 ;  /* 0x0000000200037305 */ /* 0x000e24000021f100 */
[----:B0-----:R2:W-:Y:S01]  /*c670*/  STG.E desc[UR36][R16.64], R3 ;  /* 0x0000000310007986 */ /* 0x0015e2000c101924 */
[----:B------:R-:W-:Y:S05]  /*c680*/  BRA `(.L_x_3510) ;  /* 0x0000000c00107947 */ /* 0x000fea0003800000 */
.L_x_3511:
[----:B------:R-:W0:Y:S02]  /*c690*/  F2I.FTZ.TRUNC.NTZ R3, R2 ;  /* 0x0000000200037305 */ /* 0x000e24000021f100 */
[----:B0-----:R0:W-:Y:S01]  /*c6a0*/  STG.E.U16 desc[UR36][R16.64], R3 ;  /* 0x0000000310007986 */ /* 0x0011e2000c101524 */
[----:B------:R-:W-:Y:S05]  /*c6b0*/  BRA `(.L_x_3510) ;  /* 0x0000000c00047947 */ /* 0x000fea0003800000 */
.L_x_3506:
        /* <DEDUP_REMOVED lines=8> */
.L_x_3514:
[----:B------:R-:W-:-:S05]  /*c740*/  F2FP.F16.F32.PACK_AB R2, RZ, R2 ;  /* 0x00000002ff02723e */ /* 0x000fca00000000ff */
[----:B------:R0:W-:Y:S01]  /*c750*/  STG.E.U16 desc[UR36][R16.64], R2 ;  /* 0x0000000210007986 */ /* 0x0001e2000c101524 */
[----:B------:R-:W-:Y:S05]  /*c760*/  BRA `(.L_x_3510) ;  /* 0x0000000800d87947 */ /* 0x000fea0003800000 */
.L_x_3513:
        /* <DEDUP_REMOVED lines=9> */
.L_x_3516:
[----:B------:R-:W-:-:S04]  /*c800*/  F2FP.F16.F32.PACK_AB R3, RZ, R2 ;  /* 0x00000002ff03723e */ /* 0x000fc800000000ff */
[----:B------:R-:W-:-:S05]  /*c810*/  PRMT R3, R3, 0x5410, RZ ;  /* 0x0000541003037816 */ /* 0x000fca00000000ff */
[----:B------:R0:W-:Y:S01]  /*c820*/  STG.E desc[UR36][R16.64], R3 ;  /* 0x0000000310007986 */ /* 0x0001e2000c101924 */
[----:B------:R-:W-:Y:S05]  /*c830*/  BRA `(.L_x_3510) ;  /* 0x0000000800a47947 */ /* 0x000fea0003800000 */
.L_x_3515:
[----:B------:R-:W-:-:S06]  /*c840*/  FMUL.FTZ R2, R2, 1 ;  /* 0x3f80000002027820 */ /* 0x000fcc0000410000 */
[----:B------:R-:W0:Y:S02]  /*c850*/  F2F.F64.F32 R2, R2 ;  /* 0x0000000200027310 */ /* 0x000e240000201800 */
[----:B0-----:R0:W-:Y:S01]  /*c860*/  STG.E.64 desc[UR36][R16.64], R2 ;  /* 0x0000000210007986 */ /* 0x0011e2000c101b24 */
[----:B------:R-:W-:Y:S05]  /*c870*/  BRA `(.L_x_3510) ;  /* 0x0000000800947947 */ /* 0x000fea0003800000 */
.L_x_3505:
        /* <DEDUP_REMOVED lines=12> */
.L_x_3519:
[----:B------:R-:W-:Y:S01]  /*c940*/  FMUL.FTZ R4, R2, 1 ;  /* 0x3f80000002047820 */ /* 0x000fe20000410000 */
[----:B------:R-:W-:-:S05]  /*c950*/  CS2R R6, SRZ ;  /* 0x0000000000067805 */ /* 0x000fca000001ff00 */
[----:B------:R-:W0:Y:S02]  /*c960*/  F2F.F64.F32 R4, R4 ;  /* 0x0000000400047310 */ /* 0x000e240000201800 */
[----:B0-----:R0:W-:Y:S01]  /*c970*/  STG.E.128 desc[UR36][R16.64], R4 ;  /* 0x0000000410007986 */ /* 0x0011e2000c101d24 */
[----:B------:R-:W-:Y:S05]  /*c980*/  BRA `(.L_x_3510) ;  /* 0x0000000800507947 */ /* 0x000fea0003800000 */
.L_x_3518:
        /* <DEDUP_REMOVED lines=20> */
.L_x_3523:
[----:B------:R-:W-:Y:S05]  /*cad0*/  BSYNC B0 ;  /* 0x0000000000007941 */ /* 0x000fea0003800000 */
.L_x_3522:
[----:B------:R-:W-:-:S05]  /*cae0*/  LOP3.LUT R5, R0, R5, RZ, 0xfc, !PT ;  /* 0x0000000500057212 */ /* 0x000fca00078efcff */
[----:B------:R0:W-:Y:S01]  /*caf0*/  STG.E.U8 desc[UR36][R16.64], R5 ;  /* 0x0000000510007986 */ /* 0x0001e2000c101124 */
[----:B------:R-:W-:Y:S05]  /*cb00*/  BRA `(.L_x_3510) ;  /* 0x0000000400f07947 */ /* 0x000fea0003800000 */
.L_x_3521:
        /* <DEDUP_REMOVED lines=12> */
.L_x_3525:
[----:B------:R-:W-:Y:S01]  /*cbd0*/  IMAD.MOV.U32 R0, RZ, RZ, 0x7f ;  /* 0x0000007fff007424 */ /* 0x000fe200078e00ff */
[----:B------:R-:W-:-:S04]  /*cbe0*/  ISETP.GT.U32.AND P0, PT, R4, 0x7f800000, PT ;  /* 0x7f8000000400780c */ /* 0x000fc80003f04070 */
[----:B------:R-:W-:-:S09]  /*cbf0*/  SEL R0, R0, 0x7c, P0 ;  /* 0x0000007c00007807 */ /* 0x000fd20000000000 */
.L_x_3526:
[----:B------:R-:W-:Y:S05]  /*cc00*/  BSYNC B0 ;  /* 0x0000000000007941 */ /* 0x000fea0003800000 */
.L_x_3524:
[----:B------:R-:W-:-:S04]  /*cc10*/  LOP3.LUT R2, R2, 0x80000000, RZ, 0xc0, !PT ;  /* 0x8000000002027812 */ /* 0x000fc800078ec0ff */
[----:B------:R-:W-:-:S04]  /*cc20*/  SHF.R.U32.HI R3, RZ, 0x18, R2 ;  /* 0x00000018ff037819 */ /* 0x000fc80000011602 */
[----:B------:R-:W-:-:S05]  /*cc30*/  LOP3.LUT R3, R0, R3, RZ, 0xfc, !PT ;  /* 0x0000000300037212 */ /* 0x000fca00078efcff */
[----:B------:R0:W-:Y:S01]  /*cc40*/  STG.E.U8 desc[UR36][R16.64], R3 ;  /* 0x0000000310007986 */ /* 0x0001e2000c101124 */
[----:B------:R-:W-:Y:S05]  /*cc50*/  BRA `(.L_x_3510) ;  /* 0x00000004009c7947 */ /* 0x000fea0003800000 */
.L_x_3520:
[----:B------:R-:W-:-:S05]  /*cc60*/  F2FP.BF16.F32.PACK_AB R2, RZ, R2 ;  /* 0x00000002ff02723e */ /* 0x000fca00000010ff */
[----:B------:R0:W-:Y:S01]  /*cc70*/  STG.E.U16 desc[UR36][R16.64], R2 ;  /* 0x0000000210007986 */ /* 0x0001e2000c101524 */
[----:B------:R-:W-:Y:S05]  /*cc80*/  BRA `(.L_x_3510) ;  /* 0x0000000400907947 */ /* 0x000fea0003800000 */
.L_x_3517:
        /* <DEDUP_REMOVED lines=11> */
.L_x_3529:
        /* <DEDUP_REMOVED lines=16> */
.L_x_3532:
[----:B------:R-:W-:-:S04]  /*ce40*/  LOP3.LUT R2, R2, 0x80000000, RZ, 0xc0, !PT ;  /* 0x8000000002027812 */ /* 0x000fc800078ec0ff */
[----:B------:R-:W-:-:S04]  /*ce50*/  SHF.R.U32.HI R3, RZ, 0x18, R2 ;  /* 0x00000018ff037819 */ /* 0x000fc80000011602 */
[----:B------:R-:W-:-:S04]  /*ce60*/  LOP3.LUT R0, R0, R3, RZ, 0xfc, !PT ;  /* 0x0000000300007212 */ /* 0x000fc800078efcff */
[----:B------:R-:W-:-:S07]  /*ce70*/  PRMT R8, R0, 0x7610, R8 ;  /* 0x0000761000087816 */ /* 0x000fce0000000008 */
.L_x_3531:
[----:B------:R-:W-:Y:S05]  /*ce80*/  BSYNC B0 ;  /* 0x0000000000007941 */ /* 0x000fea0003800000 */
.L_x_3530:
[----:B------:R0:W-:Y:S01]  /*ce90*/  STG.E.U8 desc[UR36][R16.64], R8 ;  /* 0x0000000810007986 */ /* 0x0001e2000c101124 */
[----:B------:R-:W-:Y:S05]  /*cea0*/  BRA `(.L_x_3510) ;  /* 0x0000000400087947 */ /* 0x000fea0003800000 */
.L_x_3528:
        /* <DEDUP_REMOVED lines=16> */
.L_x_3535:
[----:B------:R-:W-:-:S04]  /*cfb0*/  LOP3.LUT R2, R2, 0x80000000, RZ, 0xc0, !PT ;  /* 0x8000000002027812 */ /* 0x000fc800078ec0ff */
[----:B------:R-:W-:-:S04]  /*cfc0*/  SHF.R.U32.HI R3, RZ, 0x18, R2 ;  /* 0x00000018ff037819 */ /* 0x000fc80000011602 */
[----:B------:R-:W-:-:S04]  /*cfd0*/  LOP3.LUT R0, R0, R3, RZ, 0xfc, !PT ;  /* 0x0000000300007212 */ /* 0x000fc800078efcff */
[----:B------:R-:W-:-:S07]  /*cfe0*/  PRMT R8, R0, 0x7610, R8 ;  /* 0x0000761000087816 */ /* 0x000fce0000000008 */
.L_x_3534:
[----:B------:R-:W-:Y:S05]  /*cff0*/  BSYNC B0 ;  /* 0x0000000000007941 */ /* 0x000fea0003800000 */
.L_x_3533:
[----:B------:R0:W-:Y:S01]  /*d000*/  STG.E.U8 desc[UR36][R16.64], R8 ;  /* 0x0000000810007986 */ /* 0x0001e2000c101124 */
[----:B------:R-:W-:Y:S05]  /*d010*/  BRA `(.L_x_3510) ;  /* 0x0000000000ac7947 */ /* 0x000fea0003800000 */
.L_x_3527:
        /* <DEDUP_REMOVED lines=21> */
.L_x_3509:
        /* <DEDUP_REMOVED lines=16> */
.L_x_3538:
[----:B------:R-:W-:Y:S05]  /*d270*/  BRA `(.L_x_3510) ;  /* 0x0000000000147947 */ /* 0x000fea0003800000 */
.L_x_3537:
[----:B------:R-:W0:Y:S02]  /*d280*/  F2I.U64.TRUNC R2, R2 ;  /* 0x0000000200027311 */ /* 0x000e24000020d800 */
[----:B0-----:R0:W-:Y:S01]  /*d290*/  STG.E.64 desc[UR36][R16.64], R2 ;  /* 0x0000000210007986 */ /* 0x0011e2000c101b24 */
[----:B------:R-:W-:Y:S05]  /*d2a0*/  BRA `(.L_x_3510) ;  /* 0x0000000000087947 */ /* 0x000fea0003800000 */
.L_x_3536:
[----:B------:R-:W0:Y:S02]  /*d2b0*/  F2I.FTZ.U32.TRUNC.NTZ R3, R2 ;  /* 0x0000000200037305 */ /* 0x000e24000021f000 */
[----:B0-----:R0:W-:Y:S02]  /*d2c0*/  STG.E desc[UR36][R16.64], R3 ;  /* 0x0000000310007986 */ /* 0x0011e4000c101924 */
.L_x_3510:
[----:B------:R-:W-:-:S07]  /*d2d0*/  VIADD R23, R23, 0x80 ;  /* 0x0000008017177836 */ /* 0x000fce0000000000 */
.L_x_3441:
[----:B------:R-:W-:Y:S05]  /*d2e0*/  BSYNC B7 ;  /* 0x0000000000077941 */ /* 0x000fea0003800000 */
.L_x_3440:
[----:B------:R-:W-:Y:S02]  /*d2f0*/  ULDC UR4, c[0x0][0x210] ;  /* 0x0000840000047ab9 */ /* 0x000fe40000000800 */
[----:B------:R-:W-:-:S13]  /*d300*/  ISETP.GE.AND P0, PT, R23, UR4, PT ;  /* 0x0000000417007c0c */ /* 0x000fda000bf06270 */
[----:B------:R-:W-:Y:S05]  /*d310*/  @P0 EXIT ;  /* 0x000000000000094d */ /* 0x000fea0003800000 */
        /* <DEDUP_REMOVED lines=354> */
.L_x_3539:
        /* <DEDUP_REMOVED lines=22> */
.L_x_3544:
[----:B------:R-:W2:Y:S02]  /*eaa0*/  LDG.E.U8 R2, desc[UR36][R2.64] ;  /* 0x0000002402027981 */ /* 0x000ea4000c1e1100 */
[----:B--2---:R-:W-:Y:S01]  /*eab0*/  I2FP.F32.U32 R18, R2 ;  /* 0x0000000200127245 */ /* 0x004fe20000201000 */
[----:B------:R-:W-:Y:S06]  /*eac0*/  BRA `(.L_x_3546) ;  /* 0x0000000c002c7947 */ /* 0x000fec0003800000 */
.L_x_3543:
        /* <DEDUP_REMOVED lines=9> */
.L_x_3548:
[----:B------:R-:W2:Y:S02]  /*eb60*/  LDG.E R2, desc[UR36][R2.64] ;  /* 0x0000002402027981 */ /* 0x000ea4000c1e1900 */
[----:B--2---:R-:W-:Y:S01]  /*eb70*/  I2FP.F32.S32 R18, R2 ;  /* 0x0000000200127245 */ /* 0x004fe20000201400 */
[----:B------:R-:W-:Y:S06]  /*eb80*/  BRA `(.L_x_3546) ;  /* 0x0000000800fc7947 */ /* 0x000fec0003800000 */
.L_x_3547:
[----:B------:R-:W2:Y:S02]  /*eb90*/  LDG.E.U16 R2, desc[UR36][R2.64] ;  /* 0x0000002402027981 */ /* 0x000ea4000c1e1500 */
[----:B--2---:R4:W0:Y:S01]  /*eba0*/  I2F.S16 R18, R2 ;  /* 0x0000000200127306 */ /* 0x0048220000101400 */
[----:B------:R-:W-:Y:S05]  /*ebb0*/  BRA `(.L_x_3546) ;  /* 0x0000000800f07947 */ /* 0x000fea0003800000 */
.L_x_3542:
        /* <DEDUP_REMOVED lines=8> */
.L_x_3550:
[----:B------:R-:W2:Y:S02]  /*ec40*/  LDG.E.U16 R2, desc[UR36][R2.64] ;  /* 0x0000002402027981 */ /* 0x000ea4000c1e1500 */
[----:B--2---:R-:W-:Y:S01]  /*ec50*/  HADD2.F32 R18, -RZ, R2.H0_H0 ;  /* 0x20000002ff127230 */ /* 0x004fe20000004100 */
[----:B------:R-:W-:Y:S06]  /*ec60*/  BRA `(.L_x_3546) ;  /* 0x0000000800c47947 */ /* 0x000fec0003800000 */
.L_x_3549:
        /* <DEDUP_REMOVED lines=8> */
.L_x_3552:
[----:B------:R-:W2:Y:S02]  /*ecf0*/  LDG.E.U16 R2, desc[UR36][R2.64] ;  /* 0x0000002402027981 */ /* 0x000ea4000c1e1500 */
[----:B--2---:R-:W-:Y:S01]  /*ed00*/  HADD2.F32 R18, -RZ, R2.H0_H0 ;  /* 0x20000002ff127230 */ /* 0x004fe20000004100 */
[----:B------:R-:W-:Y:S06]  /*ed10*/  BRA `(.L_x_3546) ;  /* 0x0000000800987947 */ /* 0x000fec0003800000 */
.L_x_3551:
[----:B------:R-:W2:Y:S01]  /*ed20*/  LDG.E.64 R2, desc[UR36][R2.64] ;  /* 0x0000002402027981 */ /* 0x000ea2000c1e1b00 */
[----:B------:R-:W-:Y:S01]  /*ed30*/  UMOV UR4, 0xf0000000 ;  /* 0xf000000000047882 */ /* 0x000fe20000000000 */
[----:B------:R-:W-:Y:S01]  /*ed40*/  UMOV UR5, 0x380fffff ;  /* 0x380fffff00057882 */ /* 0x000fe20000000000 */
[----:B--2---:R-:W0:Y:S01]  /*ed50*/  F2F.F32.F64 R18, R2 ;  /* 0x0000000200127310 */ /* 0x004e220000301000 */
[----:B------:R-:W-:-:S14]  /*ed60*/  DSETP.GEU.AND P0, PT, |R2|, UR4, PT ;  /* 0x0000000402007e2a */ /* 0x000fdc000bf0e200 */
[----:B0-----:R-:W-:Y:S01]  /*ed70*/  @!P0 FMUL R18, R18, 1.175494350822287508e-38 ;  /* 0x0080000012128820 */ /* 0x001fe20000400000 */
[----:B------:R-:W-:Y:S06]  /*ed80*/  BRA `(.L_x_3546) ;  /* 0x00000008007c7947 */ /* 0x000fec0003800000 */
.L_x_3541:
        /* <DEDUP_REMOVED lines=12> */
.L_x_3555:
[----:B------:R-:W2:Y:S01]  /*ee50*/  LDG.E.64 R2, desc[UR36][R2.64] ;  /* 0x0000002402027981 */ /* 0x000ea2000c1e1b00 */
[----:B------:R-:W-:Y:S01]  /*ee60*/  UMOV UR4, 0xf0000000 ;  /* 0xf000000000047882 */ /* 0x000fe20000000000 */
[----:B------:R-:W-:Y:S01]  /*ee70*/  UMOV UR5, 0x380fffff ;  /* 0x380fffff00057882 */ /* 0x000fe20000000000 */
[----:B--2---:R-:W0:Y:S01]  /*ee80*/  F2F.F32.F64 R18, R2 ;  /* 0x0000000200127310 */ /* 0x004e220000301000 */
[----:B------:R-:W-:-:S14]  /*ee90*/  DSETP.GEU.AND P0, PT, |R2|, UR4, PT ;  /* 0x0000000402007e2a */ /* 0x000fdc000bf0e200 */
[----:B0-----:R-:W-:Y:S01]  /*eea0*/  @!P0 FMUL R18, R18, 1.175494350822287508e-38 ;  /* 0x0080000012128820 */ /* 0x001fe20000400000 */
[----:B------:R-:W-:Y:S06]  /*eeb0*/  BRA `(.L_x_3546) ;  /* 0x0000000800307947 */ /* 0x000fec0003800000 */
.L_x_3554:
        /* <DEDUP_REMOVED lines=26> */
.L_x_3557:
        /* <DEDUP_REMOVED lines=13> */
.L_x_3556:
[----:B------:R-:W2:Y:S02]  /*f130*/  LDG.E.U16 R2, desc[UR36][R2.64] ;  /* 0x0000002402027981 */ /* 0x000ea4000c1e1500 */
[----:B--2---:R-:W-:Y:S01]  /*f140*/  IMAD.U32 R18, R2, 0x10000, RZ ;  /* 0x0001000002127824 */ /* 0x004fe200078e00ff */
[----:B------:R-:W-:Y:S06]  /*f150*/  BRA `(.L_x_3546) ;  /* 0x0000000400887947 */ /* 0x000fec0003800000 */
.L_x_3553:
        /* <DEDUP_REMOVED lines=11> */
.L_x_3560:
        /* <DEDUP_REMOVED lines=20> */
.L_x_3562:
[----:B------:R-:W-:Y:S05]  /*f350*/  BSYNC B0 ;  /* 0x0000000000007941 */ /* 0x000fea0003800000 */
.L_x_3561:
[----:B------:R-:W-:Y:S01]  /*f360*/  IMAD.SHL.U32 R2, R2, 0x100000, RZ ;  /* 0x0010000002027824 */ /* 0x000fe200078e00ff */
[----:B------:R-:W-:-:S04]  /*f370*/  LEA R3, R0, 0x3b800000, 0x17 ;  /* 0x3b80000000037811 */ /* 0x000fc800078eb8ff */
[----:B------:R-:W-:Y:S01]  /*f380*/  LOP3.LUT R18, R3, R2, R18, 0xfe, !PT ;  /* 0x0000000203127212 */ /* 0x000fe200078efe12 */
[----:B------:R-:W-:Y:S06]  /*f390*/  BRA `(.L_x_3546) ;  /* 0x0000000000f87947 */ /* 0x000fec0003800000 */
.L_x_3559:
        /* <DEDUP_REMOVED lines=20> */
.L_x_3564:
[----:B------:R-:W-:Y:S05]  /*f4e0*/  BSYNC B0 ;  /* 0x0000000000007941 */ /* 0x000fea0003800000 */
.L_x_3563:
[----:B------:R-:W-:Y:S01]  /*f4f0*/  IMAD.SHL.U32 R2, R2, 0x200000, RZ ;  /* 0x0020000002027824 */ /* 0x000fe200078e00ff */
[----:B------:R-:W-:-:S04]  /*f500*/  LEA R3, R0, 0x37800000, 0x17 ;  /* 0x3780000000037811 */ /* 0x000fc800078eb8ff */
[----:B------:R-:W-:Y:S01]  /*f510*/  LOP3.LUT R18, R3, R2, R18, 0xfe, !PT ;  /* 0x0000000203127212 */ /* 0x000fe200078efe12 */
[----:B------:R-:W-:Y:S06]  /*f520*/  BRA `(.L_x_3546) ;  /* 0x0000000000947947 */ /* 0x000fec0003800000 */
.L_x_3558:
        /* <DEDUP_REMOVED lines=14> */
.L_x_3545:
        /* <DEDUP_REMOVED lines=16> */
.L_x_3567:
[----:B------:R-:W-:Y:S01]  /*f710*/  IMAD.MOV.U32 R18, RZ, RZ, RZ ;  /* 0x000000ffff127224 */ /* 0x000fe200078e00ff */
[----:B------:R-:W-:Y:S06]  /*f720*/  BRA `(.L_x_3546) ;  /* 0x0000000000147947 */ /* 0x000fec0003800000 */
.L_x_3566:
[----:B------:R-:W2:Y:S02]  /*f730*/  LDG.E.64 R2, desc[UR36][R2.64] ;  /* 0x0000002402027981 */ /* 0x000ea4000c1e1b00 */
[----:B--2---:R0:W1:Y:S01]  /*f740*/  I2F.U64 R18, R2 ;  /* 0x0000000200127312 */ /* 0x0040620000301000 */
[----:B------:R-:W-:Y:S05]  /*f750*/  BRA `(.L_x_3546) ;  /* 0x0000000000087947 */ /* 0x000fea0003800000 */
.L_x_3565:
[----:B------:R-:W2:Y:S02]  /*f760*/  LDG.E R2, desc[UR36][R2.64] ;  /* 0x0000002402027981 */ /* 0x000ea4000c1e1900 */
[----:B--2---:R-:W-:-:S07]  /*f770*/  I2FP.F32.U32 R18, R2 ;  /* 0x0000000200127245 */ /* 0x004fce0000201000 */
.L_x_3546:
[----:B------:R-:W-:Y:S05]  /*f780*/  BSYNC B6 ;  /* 0x0000000000067941 */ /* 0x000fea0003800000 */
.L_x_3540:
[----:B------:R-:W1:Y:S01]  /*f790*/  LDC.U8 R4, c[0x0][0x493] ;  /* 0x000124c0ff047b82 */ /* 0x000e620000000000 */
[----:B------:R-:W-:Y:S01]  /*f7a0*/  ULDC.64 UR4, c[0x0][0x488] ;  /* 0x0001220000047ab9 */ /* 0x000fe20000000a00 */
[----:B------:R-:W-:Y:S01]  /*f7b0*/  BSSY B6, `(.L_x_3568) ;  /* 0x00000df000067945 */ /* 0x000fe20003800000 */
[----:B0-234-:R-:W-:-:S05]  /*f7c0*/  IADD3 R2, P0, R19, UR4, RZ ;  /* 0x0000000413027c10 */ /* 0x01dfca000ff1e0ff */
        /* <DEDUP_REMOVED lines=15> */
.L_x_3572:
[----:B------:R-:W2:Y:S02]  /*f8c0*/  LDG.E.U8 R2, desc[UR36][R2.64] ;  /* 0x0000002402027981 */ /* 0x000ea4000c1e1100 */
[----:B--2---:R-:W-:Y:S01]  /*f8d0*/  I2FP.F32.U32 R19, R2 ;  /* 0x0000000200137245 */ /* 0x004fe20000201000 */
[----:B------:R-:W-:Y:S06]  /*f8e0*/  BRA `(.L_x_3574) ;  /* 0x0000000c002c7947 */ /* 0x000fec0003800000 */
.L_x_3571:
        /* <DEDUP_REMOVED lines=9> */
.L_x_3576:
[----:B------:R-:W2:Y:S02]  /*f980*/  LDG.E R2, desc[UR36][R2.64] ;  /* 0x0000002402027981 */ /* 0x000ea4000c1e1900 */
[----:B--2---:R-:W-:Y:S01]  /*f990*/  I2FP.F32.S32 R19, R2 ;  /* 0x0000000200137245 */ /* 0x004fe20000201400 */
[----:B------:R-:W-:Y:S06]  /*f9a0*/  BRA `(.L_x_3574) ;  /* 0x0000000800fc7947 */ /* 0x000fec0003800000 */
.L_x_3575:
[----:B------:R-:W2:Y:S02]  /*f9b0*/  LDG.E.U16 R2, desc[UR36][R2.64] ;  /* 0x0000002402027981 */ /* 0x000ea4000c1e1500 */
[----:B--2---:R2:W3:Y:S01]  /*f9c0*/  I2F.S16 R19, R2 ;  /* 0x0000000200137306 */ /* 0x0044e20000101400 */
[----:B------:R-:W-:Y:S05]  /*f9d0*/  BRA `(.L_x_3574) ;  /* 0x0000000800f07947 */ /* 0x000fea0003800000 */
.L_x_3570:
        /* <DEDUP_REMOVED lines=8> */
.L_x_3578:
[----:B------:R-:W2:Y:S02]  /*fa60*/  LDG.E.U16 R2, desc[UR36][R2.64] ;  /* 0x0000002402027981 */ /* 0x000ea4000c1e1500 */
[----:B--2---:R-:W-:Y:S01]  /*fa70*/  HADD2.F32 R19, -RZ, R2.H0_H0 ;  /* 0x20000002ff137230 */ /* 0x004fe20000004100 */
[----:B------:R-:W-:Y:S06]  /*fa80*/  BRA `(.L_x_3574) ;  /* 0x0000000800c47947 */ /* 0x000fec0003800000 */
.L_x_3577:
        /* <DEDUP_REMOVED lines=8> */
.L_x_3580:
[----:B------:R-:W2:Y:S02]  /*fb10*/  LDG.E.U16 R2, desc[UR36][R2.64] ;  /* 0x0000002402027981 */ /* 0x000ea4000c1e1500 */
[----:B--2---:R-:W-:Y:S01]  /*fb20*/  HADD2.F32 R19, -RZ, R2.H0_H0 ;  /* 0x20000002ff137230 */ /* 0x004fe20000004100 */
[----:B------:R-:W-:Y:S06]  /*fb30*/  BRA `(.L_x_3574) ;  /* 0x0000000800987947 */ /* 0x000fec0003800000 */
.L_x_3579:
[----:B------:R-:W2:Y:S01]  /*fb40*/  LDG.E.64 R2, desc[UR36][R2.64] ;  /* 0x0000002402027981 */ /* 0x000ea2000c1e1b00 */
[----:B------:R-:W-:Y:S01]  /*fb50*/  UMOV UR4, 0xf0000000 ;  /* 0xf000000000047882 */ /* 0x000fe20000000000 */
[----:B------:R-:W-:Y:S01]  /*fb60*/  UMOV UR5, 0x380fffff ;  /* 0x380fffff00057882 */ /* 0x000fe20000000000 */
[----:B--2---:R-:W0:Y:S01]  /*fb70*/  F2F.F32.F64 R19, R2 ;  /* 0x0000000200137310 */ /* 0x004e220000301000 */
[----:B------:R-:W-:-:S14]  /*fb80*/  DSETP.GEU.AND P0, PT, |R2|, UR4, PT ;  /* 0x0000000402007e2a */ /* 0x000fdc000bf0e200 */
[----:B0-----:R-:W-:Y:S01]  /*fb90*/  @!P0 FMUL R19, R19, 1.175494350822287508e-38 ;  /* 0x0080000013138820 */ /* 0x001fe20000400000 */
[----:B------:R-:W-:Y:S06]  /*fba0*/  BRA `(.L_x_3574) ;  /* 0x00000008007c7947 */ /* 0x000fec0003800000 */
.L_x_3569:
        /* <DEDUP_REMOVED lines=12> */
.L_x_3583:
[----:B------:R-:W2:Y:S01]  /*fc70*/  LDG.E.64 R2, desc[UR36][R2.64] ;  /* 0x0000002402027981 */ /* 0x000ea2000c1e1b00 */
[----:B------:R-:W-:Y:S01]  /*fc80*/  UMOV UR4, 0xf0000000 ;  /* 0xf000000000047882 */ /* 0x000fe20000000000 */
[----:B------:R-:W-:Y:S01]  /*fc90*/  UMOV UR5, 0x380fffff ;  /* 0x380fffff00057882 */ /* 0x000fe20000000000 */
[----:B--2---:R-:W0:Y:S01]  /*fca0*/  F2F.F32.F64 R19, R2 ;  /* 0x0000000200137310 */ /* 0x004e220000301000 */
[----:B------:R-:W-:-:S14]  /*fcb0*/  DSETP.GEU.AND P0, PT, |R2|, UR4, PT ;  /* 0x0000000402007e2a */ /* 0x000fdc000bf0e200 */
[----:B0-----:R-:W-:Y:S01]  /*fcc0*/  @!P0 FMUL R19, R19, 1.175494350822287508e-38 ;  /* 0x0080000013138820 */ /* 0x001fe20000400000 */
[----:B------:R-:W-:Y:S06]  /*fcd0*/  BRA `(.L_x_3574) ;  /* 0x0000000800307947 */ /* 0x000fec0003800000 */
.L_x_3582:
[----:B------:R-:W-:-:S13]  /*fce0*/  ISETP.NE.AND P0, PT, R0, 0xf, PT ;  /* 0x0000000f0000780c */ /* 0x000fda0003f05270 */
[----:B------:R-:W-:Y:S05]  /*fcf0*/  @!P0 BRA `(.L_x_3584) ;  /* 0x0000000000948947 */ /* 0x000fea0003800000 */
[----:B------:R-:W-:-:S13]  /*fd00*/  ISETP.NE.AND P0, PT, R0, 0x17, PT ;  /* 0x000000170000780c */ /* 0x000fda0003f05270 */
[----:B------:R-:W-:Y:S05]  /*fd10*/  @!P0 BRA `(.L_x_3585) ;  /* 0x0000000000588947 */ /* 0x000fea0003800000 */
[----:B------:R-:W-:-:S13]  /*fd20*/  ISETP.NE.AND P0, PT, R0, 0x18, PT ;  /* 0x000000180000780c */ /* 0x000fda0003f05270 */
[----:B------:R-:W-:Y:S05]  /*fd30*/  @P0 BRA `(.L_x_3573) ;  /* 0x0000000400bc0947 */ /* 0x000fea0003800000 */
[----:B------:R-:W2:Y:S01]  /*fd40*/  LDG.E.U8 R19, desc[UR36][R2.64] ;  /* 0x0000002402137981 */ /* 0x000ea2000c1e1100 */
[----:B------:R-:W-:Y:S01]  /*fd50*/  IMAD.MOV.U32 R6, RZ, RZ, -0x800000 ;  /* 0xff800000ff067424 */ /* 0x000fe200078e00ff */
[----:B--2---:R-:W-:-:S04]  /*fd60*/  SHF.L.U32 R19, R19, 0x18, RZ ;  /* 0x0000001813137819 */ /* 0x004fc800000006ff */
        /* <DEDUP_REMOVED lines=17> */
.L_x_3585:
        /* <DEDUP_REMOVED lines=13> */
.L_x_3584:
[----:B------:R-:W2:Y:S02]  /*ff50*/  LDG.E.U16 R2, desc[UR36][R2.64] ;  /* 0x0000002402027981 */ /* 0x000ea4000c1e1500 */
[----:B--2---:R-:W-:Y:S01]  /*ff60*/  IMAD.U32 R19, R2, 0x10000, RZ ;  /* 0x0001000002137824 */ /* 0x004fe200078e00ff */
[----:B------:R-:W-:Y:S06]  /*ff70*/  BRA `(.L_x_3574) ;  /* 0x0000000400887947 */ /* 0x000fec0003800000 */
.L_x_3581:
        /* <DEDUP_REMOVED lines=11> */
.L_x_3588:
        /* <DEDUP_REMOVED lines=20> */
.L_x_3590:
[----:B------:R-:W-:Y:S05]  /*10170*/  BSYNC B0 ;  /* 0x0000000000007941 */ /* 0x000fea0003800000 */
.L_x_3589:
[----:B------:R-:W-:Y:S01]  /*10180*/  IMAD.SHL.U32 R2, R2, 0x100000, RZ ;  /* 0x0010000002027824 */ /* 0x000fe200078e00ff */
[----:B------:R-:W-:-:S04]  /*10190*/  LEA R0, R0, 0x3b800000, 0x17 ;  /* 0x3b80000000007811 */ /* 0x000fc800078eb8ff */
[----:B------:R-:W-:Y:S01]  /*101a0*/  LOP3.LUT R19, R0, R2, R19, 0xfe, !PT ;  /* 0x0000000200137212 */ /* 0x000fe200078efe13 */
[----:B------:R-:W-:Y:S06]  /*101b0*/  BRA `(.L_x_3574) ;  /* 0x0000000000f87947 */ /* 0x000fec0003800000 */
.L_x_3587:
        /* <DEDUP_REMOVED lines=20> */
.L_x_3592:
[----:B------:R-:W-:Y:S05]  /*10300*/  BSYNC B0 ;  /* 0x0000000000007941 */ /* 0x000fea0003800000 */
.L_x_3591:
[----:B------:R-:W-:Y:S01]  /*10310*/  IMAD.SHL.U32 R2, R2, 0x200000, RZ ;  /* 0x0020000002027824 */ /* 0x000fe200078e00ff */
[----:B------:R-:W-:-:S04]  /*10320*/  LEA R0, R0, 0x37800000, 0x17 ;  /* 0x3780000000007811 */ /* 0x000fc800078eb8ff */
[----:B------:R-:W-:Y:S01]  /*10330*/  LOP3.LUT R19, R0, R2, R19, 0xfe, !PT ;  /* 0x0000000200137212 */ /* 0x000fe200078efe13 */
[----:B------:R-:W-:Y:S06]  /*10340*/  BRA `(.L_x_3574) ;  /* 0x0000000000947947 */ /* 0x000fec0003800000 */
.L_x_3586:
        /* <DEDUP_REMOVED lines=14> */
.L_x_3573:
        /* <DEDUP_REMOVED lines=16> */
.L_x_3595:
[----:B------:R-:W-:Y:S01]  /*10530*/  IMAD.MOV.U32 R19, RZ, RZ, RZ ;  /* 0x000000ffff137224 */ /* 0x000fe200078e00ff */
[----:B------:R-:W-:Y:S06]  /*10540*/  BRA `(.L_x_3574) ;  /* 0x0000000000147947 */ /* 0x000fec0003800000 */
.L_x_3594:
[----:B------:R-:W2:Y:S02]  /*10550*/  LDG.E.64 R2, desc[UR36][R2.64] ;  /* 0x0000002402027981 */ /* 0x000ea4000c1e1b00 */
[----:B--2---:R0:W1:Y:S01]  /*10560*/  I2F.U64 R19, R2 ;  /* 0x0000000200137312 */ /* 0x0040620000301000 */
[----:B------:R-:W-:Y:S05]  /*10570*/  BRA `(.L_x_3574) ;  /* 0x0000000000087947 */ /* 0x000fea0003800000 */
.L_x_3593:
[----:B------:R-:W2:Y:S02]  /*10580*/  LDG.E R2, desc[UR36][R2.64] ;  /* 0x0000002402027981 */ /* 0x000ea4000c1e1900 */
[----:B--2---:R-:W-:-:S07]  /*10590*/  I2FP.F32.U32 R19, R2 ;  /* 0x0000000200137245 */ /* 0x004fce0000201000 */
.L_x_3574:
[----:B------:R-:W-:Y:S05]  /*105a0*/  BSYNC B6 ;  /* 0x0000000000067941 */ /* 0x000fea0003800000 */
.L_x_3568:
[C---:B-----5:R-:W-:Y:S01]  /*105b0*/  FSETP.GTU.FTZ.AND P1, PT, R18.reuse, 1, PT ;  /* 0x3f8000001200780b */ /* 0x060fe20003f3c000 */
[----:B------:R-:W-:Y:S01]  /*105c0*/  BSSY B6, `(.L_x_3596) ;  /* 0x0000013000067945 */ /* 0x000fe20003800000 */
[----:B------:R-:W-:-:S13]  /*105d0*/  FSETP.GE.FTZ.AND P0, PT, R18, RZ, PT ;  /* 0x000000ff1200720b */ /* 0x000fda0003f16000 */
[----:B------:R-:W-:Y:S05]  /*105e0*/  @P0 BRA !P1, `(.L_x_3597) ;  /* 0x0000000000400947 */ /* 0x000fea0004800000 */
[----:B012-4-:R-:W-:Y:S01]  /*105f0*/  MOV R2, 0x0 ;  /* 0x0000000000027802 */ /* 0x017fe20000000f00 */
[----:B------:R-:W-:Y:S01]  /*10600*/  ULDC.64 UR4, c[0x4][0x300] ;  /* 0x0100c00000047ab9 */ /* 0x000fe20000000a00 */
[----:B------:R-:W-:Y:S01]  /*10610*/  ULDC.64 UR6, c[0x4][0x10] ;  /* 0x0100040000067ab9 */ /* 0x000fe20000000a00 */
[----:B------:R-:W-:Y:S01]  /*10620*/  IMAD.U32 R4, RZ, RZ, UR4 ;  /* 0x00000004ff047e24 */ /* 0x000fe2000f8e00ff */
[----:B------:R-:W-:Y:S01]  /*10630*/  HFMA2.MMA R8, -RZ, RZ, 0, 5.36441802978515625e-06 ;  /* 0x0000005aff087435 */ /* 0x000fe200000001ff */
        /* <DEDUP_REMOVED lines=10> */
[----:B0--3--:R-:W-:Y:S05]  /*106e0*/  CALL.ABS.NOINC R2 ;  /* 0x0000000002007343 */ /* 0x009fea0003c00000 */
.L_x_3597:
[----:B------:R-:W-:Y:S05]  /*106f0*/  BSYNC B6 ;  /* 0x0000000000067941 */ /* 0x000fea0003800000 */
.L_x_3596:
[C---:B01-3--:R-:W-:Y:S01]  /*10700*/  FSETP.GE.FTZ.AND P0, PT, R19.reuse, RZ, PT ;  /* 0x000000ff1300720b */ /* 0x04bfe20003f16000 */
[----:B------:R-:W-:Y:S01]  /*10710*/  BSSY B6, `(.L_x_3598) ;  /* 0x0000013000067945 */ /* 0x000fe20003800000 */
[----:B------:R-:W-:-:S13]  /*10720*/  FSETP.GTU.FTZ.AND P1, PT, R19, 1, PT ;  /* 0x3f8000001300780b */ /* 0x000fda0003f3c000 */
[----:B------:R-:W-:Y:S05]  /*10730*/  @P0 BRA !P1, `(.L_x_3599) ;  /* 0x0000000000400947 */ /* 0x000fea0004800000 */
[----:B--2-4-:R-:W-:Y:S01]  /*10740*/  MOV R2, 0x0 ;  /* 0x0000000000027802 */ /* 0x014fe20000000f00 */
        /* <DEDUP_REMOVED lines=15> */
.L_x_3599:
[----:B------:R-:W-:Y:S05]  /*10840*/  BSYNC B6 ;  /* 0x0000000000067941 */ /* 0x000fea0003800000 */
.L_x_3598:
[----:B------:R-:W-:Y:S01]  /*10850*/  FADD.FTZ R0, -R18, -RZ ;  /* 0x800000ff12007221 */ /* 0x000fe20000010100 */
[----:B------:R-:W-:Y:S01]  /*10860*/  IMAD.MOV.U32 R5, RZ, RZ, 0x3e800000 ;  /* 0x3e800000ff057424 */ /* 0x000fe200078e00ff */
[----:B------:R-:W0:Y:S01]  /*10870*/  LDC.U8 R6, c[0x0][0x491] ;  /* 0x00012440ff067b82 */ /* 0x000e220000000000 */
[----:B------:R-:W-:Y:S02]  /*10880*/  IMAD.MOV.U32 R7, RZ, RZ, 0x3d39bf78 ;  /* 0x3d39bf78ff077424 */ /* 0x000fe400078e00ff */
[C---:B--2-4-:R-:W-:Y:S01]  /*10890*/  FADD.FTZ.RZ R2, R0.reuse, 1 ;  /* 0x3f80000000027421 */ /* 0x054fe2000001c000 */
        /* <DEDUP_REMOVED lines=33> */
.L_x_3601:
[----:B------:R-:W-:Y:S05]  /*10ab0*/  BSYNC B0 ;  /* 0x0000000000007941 */ /* 0x000fea0003800000 */
.L_x_3600:
        /* <DEDUP_REMOVED lines=13> */
[----:B0-----:R-:W-:Y:S01]  /*10b90*/  STG.E.U8 desc[UR36][R16.64], R3 ;  /* 0x0000000310007986 */ /* 0x001fe2000c101124 */
[----:B------:R-:W-:Y:S05]  /*10ba0*/  EXIT ;  /* 0x000000000000794d */ /* 0x000fea0003800000 */
.L_x_3605:
[----:B------:R-:W0:Y:S02]  /*10bb0*/  F2I.S64.TRUNC R2, R2 ;  /* 0x0000000200027311 */ /* 0x000e24000020d900 */
[----:B0-----:R-:W-:-:S05]  /*10bc0*/  IMAD.MOV.U32 R5, RZ, RZ, R2 ;  /* 0x000000ffff057224 */ /* 0x001fca00078e0002 */
[----:B------:R-:W-:Y:S01]  /*10bd0*/  STG.E.U8 desc[UR36][R16.64], R5 ;  /* 0x0000000510007986 */ /* 0x000fe2000c101124 */
[----:B------:R-:W-:Y:S05]  /*10be0*/  EXIT ;  /* 0x000000000000794d */ /* 0x000fea0003800000 */
.L_x_3604:
[----:B------:R-:W-:-:S13]  /*10bf0*/  ISETP.NE.AND P0, PT, R7, 0x2, PT ;  /* 0x000000020700780c */ /* 0x000fda0003f05270 */
[----:B------:R-:W-:Y:S05]  /*10c00*/  @!P0 BRA `(.L_x_3607) ;  /* 0x0000000000288947 */ /* 0x000fea0003800000 */
[----:B------:R-:W-:-:S13]  /*10c10*/  ISETP.NE.AND P0, PT, R7, 0x3, PT ;  /* 0x000000030700780c */ /* 0x000fda0003f05270 */
[----:B------:R-:W-:Y:S05]  /*10c20*/  @!P0 BRA `(.L_x_3608) ;  /* 0x0000000000148947 */ /* 0x000fea0003800000 */
[----:B------:R-:W-:-:S13]  /*10c30*/  ISETP.NE.AND P0, PT, R7, 0x4, PT ;  /* 0x000000040700780c */ /* 0x000fda0003f05270 */
[----:B------:R-:W-:Y:S05]  /*10c40*/  @P0 BRA `(.L_x_3606) ;  /* 0x0000000800d00947 */ /* 0x000fea0003800000 */
[----:B------:R-:W0:Y:S02]  /*10c50*/  F2I.S64.TRUNC R2, R2 ;  /* 0x0000000200027311 */ /* 0x000e24000020d900 */
[----:B0-----:R-:W-:Y:S01]  /*10c60*/  STG.E.64 desc[UR36][R16.64], R2 ;  /* 0x0000000210007986 */ /* 0x001fe2000c101b24 */
[----:B------:R-:W-:Y:S05]  /*10c70*/  EXIT ;  /* 0x000000000000794d */ /* 0x000fea0003800000 */
.L_x_3608:
[----:B------:R-:W0:Y:S02]  /*10c80*/  F2I.FTZ.TRUNC.NTZ R3, R2 ;  /* 0x0000000200037305 */ /* 0x000e24000021f100 */
[----:B0-----:R-:W-:Y:S01]  /*10c90*/  STG.E desc[UR36][R16.64], R3 ;  /* 0x0000000310007986 */ /* 0x001fe2000c101924 */
[----:B------:R-:W-:Y:S05]  /*10ca0*/  EXIT ;  /* 0x000000000000794d */ /* 0x000fea0003800000 */
.L_x_3607:
[----:B------:R-:W0:Y:S02]  /*10cb0*/  F2I.FTZ.TRUNC.NTZ R3, R2 ;  /* 0x0000000200037305 */ /* 0x000e24000021f100 */
[----:B0-----:R-:W-:Y:S01]  /*10cc0*/  STG.E.U16 desc[UR36][R16.64], R3 ;  /* 0x0000000310007986 */ /* 0x001fe2000c101524 */
[----:B------:R-:W-:Y:S05]  /*10cd0*/  EXIT ;  /* 0x000000000000794d */ /* 0x000fea0003800000 */
.L_x_3603:
[----:B------:R-:W-:-:S13]  /*10ce0*/  ISETP.GT.AND P0, PT, R7, 0x6, PT ;  /* 0x000000060700780c */ /* 0x000fda0003f04270 */
[----:B------:R-:W-:Y:S05]  /*10cf0*/  @P0 BRA `(.L_x_3609) ;  /* 0x0000000000240947 */ /* 0x000fea0003800000 */
[----:B------:R-:W-:-:S13]  /*10d00*/  ISETP.NE.AND P0, PT, R7, 0x5, PT ;  /* 0x000000050700780c */ /* 0x000fda0003f05270 */
[----:B------:R-:W-:Y:S05]  /*10d10*/  @!P0 BRA `(.L_x_3610) ;  /* 0x0000000000108947 */ /* 0x000fea0003800000 */
[----:B------:R-:W-:-:S13]  /*10d20*/  ISETP.NE.AND P0, PT, R7, 0x6, PT ;  /* 0x000000060700780c */ /* 0x000fda0003f05270 */
[----:B------:R-:W-:Y:S05]  /*10d30*/  @P0 BRA `(.L_x_3606) ;  /* 0x0000000800940947 */ /* 0x000fea0003800000 */
[----:B------:R-:W-:Y:S01]  /*10d40*/  STG.E desc[UR36][R16.64], R2 ;  /* 0x0000000210007986 */ /* 0x000fe2000c101924 */
[----:B------:R-:W-:Y:S05]  /*10d50*/  EXIT ;  /* 0x000000000000794d */ /* 0x000fea0003800000 */
.L_x_3610:
[----:B------:R-:W-:-:S05]  /*10d60*/  F2FP.F16.F32.PACK_AB R2, RZ, R2 ;  /* 0x00000002ff02723e */ /* 0x000fca00000000ff */
[----:B------:R-:W-:Y:S01]  /*10d70*/  STG.E.U16 desc[UR36][R16.64], R2 ;  /* 0x0000000210007986 */ /* 0x000fe2000c101524 */
[----:B------:R-:W-:Y:S05]  /*10d80*/  EXIT ;  /* 0x000000000000794d */ /* 0x000fea0003800000 */
.L_x_3609:
[----:B------:R-:W-:-:S13]  /*10d90*/  ISETP.NE.AND P0, PT, R7, 0x7, PT ;  /* 0x000000070700780c */ /* 0x000fda0003f05270 */
[----:B------:R-:W-:Y:S05]  /*10da0*/  @!P0 BRA `(.L_x_3611) ;  /* 0x00000000002c8947 */ /* 0x000fea0003800000 */
[----:B------:R-:W-:-:S13]  /*10db0*/  ISETP.NE.AND P0, PT, R7, 0x8, PT ;  /* 0x000000080700780c */ /* 0x000fda0003f05270 */
[----:B------:R-:W-:Y:S05]  /*10dc0*/  @!P0 BRA `(.L_x_3612) ;  /* 0x0000000000148947 */ /* 0x000fea0003800000 */
[----:B------:R-:W-:-:S13]  /*10dd0*/  ISETP.NE.AND P0, PT, R7, 0x9, PT ;  /* 0x000000090700780c */ /* 0x000fda0003f05270 */
[----:B------:R-:W-:Y:S05]  /*10de0*/  @P0 BRA `(.L_x_3606) ;  /* 0x0000000800680947 */ /* 0x000fea0003800000 */
[----:B------:R-:W-:-:S05]  /*10df0*/  IMAD.MOV.U32 R3, RZ, RZ, RZ ;  /* 0x000000ffff037224 */ /* 0x000fca00078e00ff */
[----:B------:R-:W-:Y:S01]  /*10e00*/  STG.E.64 desc[UR36][R16.64], R2 ;  /* 0x0000000210007986 */ /* 0x000fe2000c101b24 */
[----:B------:R-:W-:Y:S05]  /*10e10*/  EXIT ;  /* 0x000000000000794d */ /* 0x000fea0003800000 */
.L_x_3612:
[----:B------:R-:W-:-:S04]  /*10e20*/  F2FP.F16.F32.PACK_AB R3, RZ, R2 ;  /* 0x00000002ff03723e */ /* 0x000fc800000000ff */
[----:B------:R-:W-:-:S05]  /*10e30*/  PRMT R3, R3, 0x5410, RZ ;  /* 0x0000541003037816 */ /* 0x000fca00000000ff */
[----:B------:R-:W-:Y:S01]  /*10e40*/  STG.E desc[UR36][R16.64], R3 ;  /* 0x0000000310007986 */ /* 0x000fe2000c101924 */
[----:B------:R-:W-:Y:S05]  /*10e50*/  EXIT ;  /* 0x000000000000794d */ /* 0x000fea0003800000 */
.L_x_3611:
[----:B------:R-:W-:-:S06]  /*10e60*/  FMUL.FTZ R2, R2, 1 ;  /* 0x3f80000002027820 */ /* 0x000fcc0000410000 */
[----:B------:R-:W0:Y:S02]  /*10e70*/  F2F.F64.F32 R2, R2 ;  /* 0x0000000200027310 */ /* 0x000e240000201800 */
[----:B0-----:R-:W-:Y:S01]  /*10e80*/  STG.E.64 desc[UR36][R16.64], R2 ;  /* 0x0000000210007986 */ /* 0x001fe2000c101b24 */
[----:B------:R-:W-:Y:S05]  /*10e90*/  EXIT ;  /* 0x000000000000794d */ /* 0x000fea0003800000 */
.L_x_3602:
        /* <DEDUP_REMOVED lines=10> */
[----:B------:R-:W-:Y:S01]  /*10f40*/  STG.E.U8 desc[UR36][R16.64], R3 ;  /* 0x0000000310007986 */ /* 0x000fe2000c101124 */
[----:B------:R-:W-:Y:S05]  /*10f50*/  EXIT ;  /* 0x000000000000794d */ /* 0x000fea0003800000 */
.L_x_3615:
[----:B------:R-:W-:Y:S01]  /*10f60*/  FMUL.FTZ R4, R2, 1 ;  /* 0x3f80000002047820 */ /* 0x000fe20000410000 */
[----:B------:R-:W-:-:S05]  /*10f70*/  CS2R R6, SRZ ;  /* 0x0000000000067805 */ /* 0x000fca000001ff00 */
[----:B------:R-:W0:Y:S02]  /*10f80*/  F2F.F64.F32 R4, R4 ;  /* 0x0000000400047310 */ /* 0x000e240000201800 */
[----:B0-----:R-:W-:Y:S01]  /*10f90*/  STG.E.128 desc[UR36][R16.64], R4 ;  /* 0x0000000410007986 */ /* 0x001fe2000c101d24 */
[----:B------:R-:W-:Y:S05]  /*10fa0*/  EXIT ;  /* 0x000000000000794d */ /* 0x000fea0003800000 */
.L_x_3614:
        /* <DEDUP_REMOVED lines=20> */
.L_x_3619:
[----:B------:R-:W-:Y:S05]  /*110f0*/  BSYNC B0 ;  /* 0x0000000000007941 */ /* 0x000fea0003800000 */
.L_x_3618:
[----:B------:R-:W-:-:S05]  /*11100*/  LOP3.LUT R5, R0, R5, RZ, 0xfc, !PT ;  /* 0x0000000500057212 */ /* 0x000fca00078efcff */
[----:B------:R-:W-:Y:S01]  /*11110*/  STG.E.U8 desc[UR36][R16.64], R5 ;  /* 0x0000000510007986 */ /* 0x000fe2000c101124 */
[----:B------:R-:W-:Y:S05]  /*11120*/  EXIT ;  /* 0x000000000000794d */ /* 0x000fea0003800000 */
.L_x_3617:
        /* <DEDUP_REMOVED lines=12> */
.L_x_3621:
[----:B------:R-:W-:Y:S01]  /*111f0*/  IMAD.MOV.U32 R0, RZ, RZ, 0x7f ;  /* 0x0000007fff007424 */ /* 0x000fe200078e00ff */
[----:B------:R-:W-:-:S04]  /*11200*/  ISETP.GT.U32.AND P0, PT, R4, 0x7f800000, PT ;  /* 0x7f8000000400780c */ /* 0x000fc80003f04070 */
[----:B------:R-:W-:-:S09]  /*11210*/  SEL R0, R0, 0x7c, P0 ;  /* 0x0000007c00007807 */ /* 0x000fd20000000000 */
.L_x_3622:
[----:B------:R-:W-:Y:S05]  /*11220*/  BSYNC B0 ;  /* 0x0000000000007941 */ /* 0x000fea0003800000 */
.L_x_3620:
[----:B------:R-:W-:-:S04]  /*11230*/  LOP3.LUT R2, R2, 0x80000000, RZ, 0xc0, !PT ;  /* 0x8000000002027812 */ /* 0x000fc800078ec0ff */
[----:B------:R-:W-:-:S04]  /*11240*/  SHF.R.U32.HI R3, RZ, 0x18, R2 ;  /* 0x00000018ff037819 */ /* 0x000fc80000011602 */
[----:B------:R-:W-:-:S05]  /*11250*/  LOP3.LUT R3, R0, R3, RZ, 0xfc, !PT ;  /* 0x0000000300037212 */ /* 0x000fca00078efcff */
[----:B------:R-:W-:Y:S01]  /*11260*/  STG.E.U8 desc[UR36][R16.64], R3 ;  /* 0x0000000310007986 */ /* 0x000fe2000c101124 */
[----:B------:R-:W-:Y:S05]  /*11270*/  EXIT ;  /* 0x000000000000794d */ /* 0x000fea0003800000 */
.L_x_3616:
[----:B------:R-:W-:-:S05]  /*11280*/  F2FP.BF16.F32.PACK_AB R2, RZ, R2 ;  /* 0x00000002ff02723e */ /* 0x000fca00000010ff */
[----:B------:R-:W-:Y:S01]  /*11290*/  STG.E.U16 desc[UR36][R16.64], R2 ;  /* 0x0000000210007986 */ /* 0x000fe2000c101524 */
[----:B------:R-:W-:Y:S05]  /*112a0*/  EXIT ;  /* 0x000000000000794d */ /* 0x000fea0003800000 */
.L_x_3613:
        /* <DEDUP_REMOVED lines=9> */
[----:B0-----:R-:W-:Y:S01]  /*11340*/  STG.E.U16 desc[UR36][R16.64], R3 ;  /* 0x0000000310007986 */ /* 0x001fe2000c101524 */
[----:B------:R-:W-:Y:S05]  /*11350*/  EXIT ;  /* 0x000000000000794d */ /* 0x000fea0003800000 */
.L_x_3625:
        /* <DEDUP_REMOVED lines=16> */
.L_x_3628:
[----:B------:R-:W-:-:S04]  /*11460*/  LOP3.LUT R2, R2, 0x80000000, RZ, 0xc0, !PT ;  /* 0x8000000002027812 */ /* 0x000fc800078ec0ff */
[----:B------:R-:W-:-:S04]  /*11470*/  SHF.R.U32.HI R3, RZ, 0x18, R2 ;  /* 0x00000018ff037819 */ /* 0x000fc80000011602 */
[----:B------:R-:W-:-:S04]  /*11480*/  LOP3.LUT R0, R0, R3, RZ, 0xfc, !PT ;  /* 0x0000000300007212 */ /* 0x000fc800078efcff */
[----:B------:R-:W-:-:S07]  /*11490*/  PRMT R8, R0, 0x7610, R8 ;  /* 0x0000761000087816 */ /* 0x000fce0000000008 */
.L_x_3627:
[----:B------:R-:W-:Y:S05]  /*114a0*/  BSYNC B0 ;  /* 0x0000000000007941 */ /* 0x000fea0003800000 */
.L_x_3626:
[----:B------:R-:W-:Y:S01]  /*114b0*/  STG.E.U8 desc[UR36][R16.64], R8 ;  /* 0x0000000810007986 */ /* 0x000fe2000c101124 */
[----:B------:R-:W-:Y:S05]  /*114c0*/  EXIT ;  /* 0x000000000000794d */ /* 0x000fea0003800000 */
.L_x_3624:
        /* <DEDUP_REMOVED lines=16> */
.L_x_3631:
[----:B------:R-:W-:-:S04]  /*115d0*/  LOP3.LUT R2, R2, 0x80000000, RZ, 0xc0, !PT ;  /* 0x8000000002027812 */ /* 0x000fc800078ec0ff */
[----:B------:R-:W-:-:S04]  /*115e0*/  SHF.R.U32.HI R3, RZ, 0x18, R2 ;  /* 0x00000018ff037819 */ /* 0x000fc80000011602 */
[----:B------:R-:W-:-:S04]  /*115f0*/  LOP3.LUT R0, R0, R3, RZ, 0xfc, !PT ;  /* 0x0000000300007212 */ /* 0x000fc800078efcff */
[----:B------:R-:W-:-:S07]  /*11600*/  PRMT R8, R0, 0x7610, R8 ;  /* 0x0000761000087816 */ /* 0x000fce0000000008 */
.L_x_3630:
[----:B------:R-:W-:Y:S05]  /*11610*/  BSYNC B0 ;  /* 0x0000000000007941 */ /* 0x000fea0003800000 */
.L_x_3629:
[----:B------:R-:W-:Y:S01]  /*11620*/  STG.E.U8 desc[UR36][R16.64], R8 ;  /* 0x0000000810007986 */ /* 0x000fe2000c101124 */
[----:B------:R-:W-:Y:S05]  /*11630*/  EXIT ;  /* 0x000000000000794d */ /* 0x000fea0003800000 */
.L_x_3623:
        /* <DEDUP_REMOVED lines=21> */
.L_x_3606:
        /* <DEDUP_REMOVED lines=16> */
.L_x_3634:
[----:B------:R-:W-:Y:S05]  /*11890*/  EXIT ;  /* 0x000000000000794d */ /* 0x000fea0003800000 */
.L_x_3633:
[----:B------:R-:W0:Y:S02]  /*118a0*/  F2I.U64.TRUNC R2, R2 ;  /* 0x0000000200027311 */ /* 0x000e24000020d800 */
[----:B0-----:R-:W-:Y:S01]  /*118b0*/  STG.E.64 desc[UR36][R16.64], R2 ;  /* 0x0000000210007986 */ /* 0x001fe2000c101b24 */
[----:B------:R-:W-:Y:S05]  /*118c0*/  EXIT ;  /* 0x000000000000794d */ /* 0x000fea0003800000 */
.L_x_3632:
[----:B------:R-:W0:Y:S02]  /*118d0*/  F2I.FTZ.U32.TRUNC.NTZ R3, R2 ;  /* 0x0000000200037305 */ /* 0x000e24000021f000 */
[----:B0-----:R-:W-:Y:S01]  /*118e0*/  STG.E desc[UR36][R16.64], R3 ;  /* 0x0000000310007986 */ /* 0x001fe2000c101924 */
[----:B------:R-:W-:Y:S05]  /*118f0*/  EXIT ;  /* 0x000000000000794d */ /* 0x000fea0003800000 */
.L_x_3635:
        /* <DEDUP_REMOVED lines=16> */
.L_x_10825:


//--------------------- .text._ZN2at6native27unrolled_elementwise_kernelIZZZNS0_29binary_cross_entropy_out_cudaERKNS_6TensorES4_RKSt8optionalIS2_ElRS2_ENKUlvE_clEvENKUlvE0_clEvEUlffE_St5arrayIPcLm3EELi4E23TrivialOffsetCalculatorILi2EjESG_ILi1EjENS0_6memory12LoadWithCastILi2EEENSJ_13StoreWithCastILi1EEEEEviT_T0_T2_T3_T4_T5_ --------------------------
	.section	.text._ZN2at6native27unrolled_elementwise_kernelIZZZNS0_29binary_cross_entropy_out_cudaERKNS_6TensorES4_RKSt8optionalIS2_ElRS2_ENKUlvE_clEvENKUlvE0_clEvEUlffE_St5arrayIPcLm3EELi4E23TrivialOffsetCalculatorILi2EjESG_ILi1EjENS0_6memory12LoadWithCastILi2EEENSJ_13StoreWithCastILi1EEEEEviT_T0_T2_T3_T4_T5_,"ax",@progbits
	.align	128
        .global         _ZN2at6native27unrolled_elementwise_kernelIZZZNS0_29binary_cross_entropy_out_cudaERKNS_6TensorES4_RKSt8optionalIS2_ElRS2_ENKUlvE_clEvENKUlvE0_clEvEUlffE_St5arrayIPcLm3EELi4E23TrivialOffsetCalculatorILi2EjESG_ILi1EjENS0_6memory12LoadWithCastILi2EEENSJ_13StoreWithCastILi1EEEEEviT_T0_T2_T3_T4_T5_
        .type           _ZN2at6native27unrolled_elementwise_kernelIZZZNS0_29binary_cross_entropy_out_cudaERKNS_6TensorES4_RKSt8optionalIS2_ElRS2_ENKUlvE_clEvENKUlvE0_clEvEUlffE_St5arrayIPcLm3EELi4E23TrivialOffsetCalculatorILi2EjESG_ILi1EjENS0_6memory12LoadWithCastILi2EEENSJ_13StoreWithCastILi1EEEEEviT_T0_T2_T3_T4_T5_,@function
        .size           _ZN2at6native27unrolled_elementwise_kernelIZZZNS0_29binary_cross_entropy_out_cudaERKNS_6TensorES4_RKSt8optionalIS2_ElRS2_ENKUlvE_clEvENKUlvE0_clEvEUlffE_St5arrayIPcLm3EELi4E23TrivialOffsetCalculatorILi2EjESG_ILi1EjENS0_6memory12LoadWithCastILi2EEENSJ_13StoreWithCastILi1EEEEEviT_T0_T2_T3_T4_T5_,(.L_x_10826 - _ZN2at6native27unrolled_elementwise_kernelIZZZNS0_29binary_cross_entropy_out_cudaERKNS_6TensorES4_RKSt8optionalIS2_ElRS2_ENKUlvE_clEvENKUlvE0_clEvEUlffE_St5arrayIPcLm3EELi4E23TrivialOffsetCalculatorILi2EjESG_ILi1EjENS0_6memory12LoadWithCastILi2EEENSJ_13StoreWithCastILi1EEEEEviT_T0_T2_T3_T4_T5_)
        .other          _ZN2at6native27unrolled_elementwise_kernelIZZZNS0_29binary_cross_entropy_out_cudaERKNS_6TensorES4_RKSt8optionalIS2_ElRS2_ENKUlvE_clEvENKUlvE0_clEvEUlffE_St5arrayIPcLm3EELi4E23TrivialOffsetCalculatorILi2EjESG_ILi1EjENS0_6memory12LoadWithCastILi2EEENSJ_13StoreWithCastILi1EEEEEviT_T0_T2_T3_T4_T5_,@"STO_CUDA_ENTRY STV_DEFAULT"
_ZN2at6native27unrolled_elementwise_kernelIZZZNS0_29binary_cross_entropy_out_cudaERKNS_6TensorES4_RKSt8optionalIS2_ElRS2_ENKUlvE_clEvENKUlvE0_clEvEUlffE_St5arrayIPcLm3EELi4E23TrivialOffsetCalculatorILi2EjESG_ILi1EjENS0_6memory12LoadWithCastILi2EEENSJ_13StoreWithCastILi1EEEEEviT_T0_T2_T3_T4_T5_:
.text._ZN2at6native27unrolled_elementwise_kernelIZZZNS0_29binary_cross_entropy_out_cudaERKNS_6TensorES4_RKSt8optionalIS2_ElRS2_ENKUlvE_clEvENKUlvE0_clEvEUlffE_St5arrayIPcLm3EELi4E23TrivialOffsetCalculatorILi2EjESG_ILi1EjENS0_6memory12LoadWithCastILi2EEENSJ_13StoreWithCastILi1EEEEEviT_T0_T2_T3_T4_T5_:
[----:B------:R-:W0:Y:S01]  /*0000*/  LDC R1, c[0x0][0x28] ;  /* 0x00000a00ff017b82 */ /* 0x000e220000000800 */
[----:B------:R-:W1:Y:S07]  /*0010*/  S2R R2, SR_CTAID.X ;  /* 0x0000000000027919 */ /* 0x000e6e0000002500 */
[----:B------:R-:W1:Y:S01]  /*0020*/  LDC R3, c[0x0][0x210] ;  /* 0x00008400ff037b82 */ /* 0x000e620000000800 */
[----:B------:R-:W-:Y:S01]  /*0030*/  ULDC.64 UR36, c[0x0][0x208] ;  /* 0x0000820000247ab9 */ /* 0x000fe20000000a00 */
[----:B------:R-:W-:Y:S01]  /*0040*/  BSSY B7, `(.L_x_3636) ;  /* 0x00001d4000077945 */ /* 0x000fe20003800000 */
[----:B------:R-:W2:Y:S01]  /*0050*/  S2R R17, SR_TID.X ;  /* 0x0000000000117919 */ /* 0x000ea20000002100 */
[----:B------:R-:W-:-:S02]  /*0060*/  IMAD.MOV.U32 R28, RZ, RZ, RZ ;  /* 0x000000ffff1c7224 */ /* 0x000fc400078e00ff */
[----:B------:R-:W-:Y:S02]  /*0070*/  IMAD.MOV.U32 R23, RZ, RZ, RZ ;  /* 0x000000ffff177224 */ /* 0x000fe400078e00ff */
[----:B------:R-:W3:Y:S01]  /*0080*/  LDC.U8 R29, c[0x0][0x234] ;  /* 0x00008d00ff1d7b82 */ /* 0x000ee20000000000 */
[----:B------:R-:W-:-:S07]  /*0090*/  IMAD.MOV.U32 R18, RZ, RZ, RZ ;  /* 0x000000ffff127224 */ /* 0x000fce00078e00ff */
[----:B------:R-:W4:Y:S01]  /*00a0*/  LDC.U8 R27, c[0x0][0x235] ;  /* 0x00008d40ff1b7b82 */ /* 0x000f220000000000 */
[----:B-1----:R-:W-:-:S05]  /*00b0*/  IMAD R26, R2, -0x200, R3 ;  /* 0xfffffe00021a7824 */ /* 0x002fca00078e0203 */
[----:B--2---:R-:W-:-:S13]  /*00c0*/  ISETP.GE.AND P0, PT, R17, R26, PT ;  /* 0x0000001a1100720c */ /* 0x004fda0003f06270 */
[----:B0--34-:R-:W-:Y:S05]  /*00d0*/  @P0 BRA `(.L_x_3637) ;  /* 0x0000001c00280947 */ /* 0x019fea0003800000 */
[----:B------:R-:W0:Y:S01]  /*00e0*/  LDC.64 R4, c[0x0][0x220] ;  /* 0x00008800ff047b82 */ /* 0x000e220000000a00 */
[----:B------:R-:W-:Y:S01]  /*00f0*/  PRMT R0, R29, 0x9910, RZ ;  /* 0x000099101d007816 */ /* 0x000fe200000000ff */
[----:B------:R-:W-:Y:S01]  /*0100*/  IMAD R17, R2, 0x200, R17 ;  /* 0x0000020002117824 */ /* 0x000fe200078e0211 */
[----:B------:R-:W-:Y:S01]  /*0110*/  ULDC UR4, c[0x0][0x238] ;  /* 0x00008e0000047ab9 */ /* 0x000fe20000000800 */
[----:B------:R-:W-:Y:S01]  /*0120*/  BSSY B6, `(.L_x_3638) ;  /* 0x00000e0000067945 */ /* 0x000fe20003800000 */
        /* <DEDUP_REMOVED lines=14> */
[----:B--2---:R4:W0:Y:S01]  /*0210*/  I2F.S16 R23, R4 ;  /* 0x0000000400177306 */ /* 0x0048220000101400 */
[----:B------:R-:W-:Y:S05]  /*0220*/  BRA `(.L_x_3644) ;  /* 0x0000000c003c7947 */ /* 0x000fea0003800000 */
.L_x_3642:
[----:B------:R-:W2:Y:S02]  /*0230*/  LDG.E.U8 R4, desc[UR36][R4.64] ;  /* 0x0000002404047981 */ /* 0x000ea4000c1e1100 */
[----:B--2---:R-:W-:Y:S01]  /*0240*/  I2FP.F32.U32 R23, R4 ;  /* 0x0000000400177245 */ /* 0x004fe20000201000 */
[----:B------:R-:W-:Y:S06]  /*0250*/  BRA `(.L_x_3644) ;  /* 0x0000000c00307947 */ /* 0x000fec0003800000 */
.L_x_3641:
        /* <DEDUP_REMOVED lines=9> */
.L_x_3646:
[----:B------:R-:W2:Y:S02]  /*02f0*/  LDG.E R4, desc[UR36][R4.64] ;  /* 0x0000002404047981 */ /* 0x000ea4000c1e1900 */
[----:B--2---:R-:W-:Y:S01]  /*0300*/  I2FP.F32.S32 R23, R4 ;  /* 0x0000000400177245 */ /* 0x004fe20000201400 */
[----:B------:R-:W-:Y:S06]  /*0310*/  BRA `(.L_x_3644) ;  /* 0x0000000c00007947 */ /* 0x000fec0003800000 */
.L_x_3645:
[----:B------:R-:W2:Y:S02]  /*0320*/  LDG.E.U16 R4, desc[UR36][R4.64] ;  /* 0x0000002404047981 */ /* 0x000ea4000c1e1500 */
[----:B--2---:R2:W3:Y:S01]  /*0330*/  I2F.S16 R23, R4 ;  /* 0x0000000400177306 */ /* 0x0044e20000101400 */
[----:B------:R-:W-:Y:S05]  /*0340*/  BRA `(.L_x_3644) ;  /* 0x0000000800f47947 */ /* 0x000fea0003800000 */
.L_x_3640:
        /* <DEDUP_REMOVED lines=8> */
.L_x_3648:
[----:B------:R-:W2:Y:S02]  /*03d0*/  LDG.E.U16 R4, desc[UR36][R4.64] ;  /* 0x0000002404047981 */ /* 0x000ea4000c1e1500 */
[----:B--2---:R-:W-:Y:S01]  /*03e0*/  HADD2.F32 R23, -RZ, R4.H0_H0 ;  /* 0x20000004ff177230 */ /* 0x004fe20000004100 */
[----:B------:R-:W-:Y:S06]  /*03f0*/  BRA `(.L_x_3644) ;  /* 0x0000000800c87947 */ /* 0x000fec0003800000 */
.L_x_3647:
        /* <DEDUP_REMOVED lines=8> */
.L_x_3650:
[----:B------:R-:W2:Y:S02]  /*0480*/  LDG.E.U16 R4, desc[UR36][R4.64] ;  /* 0x0000002404047981 */ /* 0x000ea4000c1e1500 */
[----:B--2---:R-:W-:Y:S01]  /*0490*/  HADD2.F32 R23, -RZ, R4.H0_H0 ;  /* 0x20000004ff177230 */ /* 0x004fe20000004100 */
[----:B------:R-:W-:Y:S06]  /*04a0*/  BRA `(.L_x_3644) ;  /* 0x00000008009c7947 */ /* 0x000fec0003800000 */
.L_x_3649:
[----:B------:R-:W2:Y:S01]  /*04b0*/  LDG.E.64 R4, desc[UR36][R4.64] ;  /* 0x0000002404047981 */ /* 0x000ea2000c1e1b00 */
[----:B------:R-:W-:Y:S01]  /*04c0*/  UMOV UR4, 0xf0000000 ;  /* 0xf000000000047882 */ /* 0x000fe20000000000 */
[----:B------:R-:W-:Y:S01]  /*04d0*/  UMOV UR5, 0x380fffff ;  /* 0x380fffff00057882 */ /* 0x000fe20000000000 */
[----:B--2---:R-:W0:Y:S01]  /*04e0*/  F2F.F32.F64 R23, R4 ;  /* 0x0000000400177310 */ /* 0x004e220000301000 */
[----:B------:R-:W-:-:S14]  /*04f0*/  DSETP.GEU.AND P0, PT, |R4|, UR4, PT ;  /* 0x0000000404007e2a */ /* 0x000fdc000bf0e200 */
[----:B0-----:R-:W-:Y:S01]  /*0500*/  @!P0 FMUL R23, R23, 1.175494350822287508e-38 ;  /* 0x0080000017178820 */ /* 0x001fe20000400000 */
[----:B------:R-:W-:Y:S06]  /*0510*/  BRA `(.L_x_3644) ;  /* 0x0000000800807947 */ /* 0x000fec0003800000 */
.L_x_3639:
        /* <DEDUP_REMOVED lines=12> */
.L_x_3653:
[----:B------:R-:W2:Y:S01]  /*05e0*/  LDG.E.64 R4, desc[UR36][R4.64] ;  /* 0x0000002404047981 */ /* 0x000ea2000c1e1b00 */
[----:B------:R-:W-:Y:S01]  /*05f0*/  UMOV UR4, 0xf0000000 ;  /* 0xf000000000047882 */ /* 0x000fe20000000000 */
[----:B------:R-:W-:Y:S01]  /*0600*/  UMOV UR5, 0x380fffff ;  /* 0x380fffff00057882 */ /* 0x000fe20000000000 */
[----:B--2---:R-:W0:Y:S01]  /*0610*/  F2F.F32.F64 R23, R4 ;  /* 0x0000000400177310 */ /* 0x004e220000301000 */
[----:B------:R-:W-:-:S14]  /*0620*/  DSETP.GEU.AND P0, PT, |R4|, UR4, PT ;  /* 0x0000000404007e2a */ /* 0x000fdc000bf0e200 */
[----:B0-----:R-:W-:Y:S01]  /*0630*/  @!P0 FMUL R23, R23, 1.175494350822287508e-38 ;  /* 0x0080000017178820 */ /* 0x001fe20000400000 */
[----:B------:R-:W-:Y:S06]  /*0640*/  BRA `(.L_x_3644) ;  /* 0x0000000800347947 */ /* 0x000fec0003800000 */
.L_x_3652:
        /* <DEDUP_REMOVED lines=16> */
[----:B------:R-:W-:-:S04]  /*0750*/  SEL R3, R3, RZ, P0 ;  /* 0x000000ff03037207 */ /* 0x000fc80000000000 */
[C---:B------:R-:W-:Y:S01]  /*0760*/  SHF.L.U32 R4, R0.reuse, R3, RZ ;  /* 0x0000000300047219 */ /* 0x040fe200000006ff */
[----:B------:R-:W-:Y:S02]  /*0770*/  IMAD R7, R3, R8, 0x3c000000 ;  /* 0x3c00000003077424 */ /* 0x000fe400078e0208 */
[----:B------:R-:W-:-:S03]  /*0780*/  VIADD R3, R0, 0xffffffff ;  /* 0xffffffff00037836 */ /* 0x000fc60000000000 */
[----:B------:R-:W-:Y:S02]  /*0790*/  LEA.HI R7, R4, R7, RZ, 0x1c ;  /* 0x0000000704077211 */ /* 0x000fe400078fe0ff */
[----:B------:R-:W-:Y:S02]  /*07a0*/  SHF.R.S32.HI R3, RZ, 0x1f, R3 ;  /* 0x0000001fff037819 */ /* 0x000fe40000011403 */
[----:B------:R-:W-:-:S04]  /*07b0*/  LOP3.LUT R6, R7, 0x7f800000, R6, 0xf8, !PT ;  /* 0x7f80000007067812 */ /* 0x000fc800078ef806 */
[----:B------:R-:W-:-:S04]  /*07c0*/  LOP3.LUT R6, R6, R3, RZ, 0x30, !PT ;  /* 0x0000000306067212 */ /* 0x000fc800078e30ff */
[----:B------:R-:W-:Y:S01]  /*07d0*/  LOP3.LUT R23, R6, 0x80000000, R23, 0xf8, !PT ;  /* 0x8000000006177812 */ /* 0x000fe200078ef817 */
[----:B------:R-:W-:Y:S06]  /*07e0*/  BRA `(.L_x_3644) ;  /* 0x0000000400cc7947 */ /* 0x000fec0003800000 */
.L_x_3655:
        /* <DEDUP_REMOVED lines=14> */
.L_x_3654:
[----:B------:R-:W2:Y:S02]  /*08d0*/  LDG.E.U16 R4, desc[UR36][R4.64] ;  /* 0x0000002404047981 */ /* 0x000ea4000c1e1500 */
[----:B--2---:R-:W-:Y:S01]  /*08e0*/  IMAD.U32 R23, R4, 0x10000, RZ ;  /* 0x0001000004177824 */ /* 0x004fe200078e00ff */
[----:B------:R-:W-:Y:S06]  /*08f0*/  BRA `(.L_x_3644) ;  /* 0x0000000400887947 */ /* 0x000fec0003800000 */
.L_x_3651:
        /* <DEDUP_REMOVED lines=11> */
.L_x_3658:
        /* <DEDUP_REMOVED lines=20> */
.L_x_3660:
[----:B------:R-:W-:Y:S05]  /*0af0*/  BSYNC B0 ;  /* 0x0000000000007941 */ /* 0x000fea0003800000 */
.L_x_3659:
[----:B------:R-:W-:Y:S01]  /*0b00*/  IMAD.SHL.U32 R3, R3, 0x100000, RZ ;  /* 0x0010000003037824 */ /* 0x000fe200078e00ff */
[----:B------:R-:W-:-:S04]  /*0b10*/  LEA R0, R0, 0x3b800000, 0x17 ;  /* 0x3b80000000007811 */ /* 0x000fc800078eb8ff */
[----:B------:R-:W-:Y:S01]  /*0b20*/  LOP3.LUT R23, R0, R3, R23, 0xfe, !PT ;  /* 0x0000000300177212 */ /* 0x000fe200078efe17 */
[----:B------:R-:W-:Y:S06]  /*0b30*/  BRA `(.L_x_3644) ;  /* 0x0000000000f87947 */ /* 0x000fec0003800000 */
.L_x_3657:
        /* <DEDUP_REMOVED lines=20> */
.L_x_3662:
[----:B------:R-:W-:Y:S05]  /*0c80*/  BSYNC B0 ;  /* 0x0000000000007941 */ /* 0x000fea0003800000 */
.L_x_3661:
[----:B------:R-:W-:Y:S01]  /*0c90*/  IMAD.SHL.U32 R3, R3, 0x200000, RZ ;  /* 0x0020000003037824 */ /* 0x000fe200078e00ff */
[----:B------:R-:W-:-:S04]  /*0ca0*/  LEA R0, R0, 0x37800000, 0x17 ;  /* 0x3780000000007811 */ /* 0x000fc800078eb8ff */
[----:B------:R-:W-:Y:S01]  /*0cb0*/  LOP3.LUT R23, R0, R3, R23, 0xfe, !PT ;  /* 0x0000000300177212 */ /* 0x000fe200078efe17 */
[----:B------:R-:W-:Y:S06]  /*0cc0*/  BRA `(.L_x_3644) ;  /* 0x0000000000947947 */ /* 0x000fec0003800000 */
.L_x_3656:
        /* <DEDUP_REMOVED lines=14> */
.L_x_3643:
        /* <DEDUP_REMOVED lines=16> */
.L_x_3665:
[----:B------:R-:W-:Y:S01]  /*0eb0*/  IMAD.MOV.U32 R23, RZ, RZ, RZ ;  /* 0x000000ffff177224 */ /* 0x000fe200078e00ff */
[----:B------:R-:W-:Y:S06]  /*0ec0*/  BRA `(.L_x_3644) ;  /* 0x0000000000147947 */ /* 0x000fec0003800000 */
.L_x_3664:
[----:B------:R-:W2:Y:S02]  /*0ed0*/  LDG.E.64 R4, desc[UR36][R4.64] ;  /* 0x0000002404047981 */ /* 0x000ea4000c1e1b00 */
[----:B--2---:R0:W1:Y:S01]  /*0ee0*/  I2F.U64 R23, R4 ;  /* 0x0000000400177312 */ /* 0x0040620000301000 */
[----:B------:R-:W-:Y:S05]  /*0ef0*/  BRA `(.L_x_3644) ;  /* 0x0000000000087947 */ /* 0x000fea0003800000 */
.L_x_3663:
[----:B------:R-:W2:Y:S02]  /*0f00*/  LDG.E R4, desc[UR36][R4.64] ;  /* 0x0000002404047981 */ /* 0x000ea4000c1e1900 */
[----:B--2---:R-:W-:-:S07]  /*0f10*/  I2FP.F32.U32 R23, R4 ;  /* 0x0000000400177245 */ /* 0x004fce0000201000 */
.L_x_3644:
[----:B------:R-:W-:Y:S05]  /*0f20*/  BSYNC B6 ;  /* 0x0000000000067941 */ /* 0x000fea0003800000 */
.L_x_3638:
[----:B0-2-4-:R-:W0:Y:S01]  /*0f30*/  LDC.64 R4, c[0x0][0x228] ;  /* 0x00008a00ff047b82 */ /* 0x015e220000000a00 */
[----:B------:R-:W-:Y:S01]  /*0f40*/  PRMT R0, R27, 0x9910, RZ ;  /* 0x000099101b007816 */ /* 0x000fe200000000ff */
[----:B------:R-:W-:Y:S01]  /*0f50*/  ULDC UR4, c[0x0][0x23c] ;  /* 0x00008f0000047ab9 */ /* 0x000fe20000000800 */
[----:B------:R-:W-:Y:S01]  /*0f60*/  BSSY B6, `(.L_x_3666) ;  /* 0x00000df000067945 */ /* 0x000fe20003800000 */
        /* <DEDUP_REMOVED lines=16> */
.L_x_3670:
[----:B------:R-:W2:Y:S02]  /*1070*/  LDG.E.U8 R4, desc[UR36][R4.64] ;  /* 0x0000002404047981 */ /* 0x000ea4000c1e1100 */
[----:B--2---:R-:W-:Y:S01]  /*1080*/  I2FP.F32.U32 R18, R4 ;  /* 0x0000000400127245 */ /* 0x004fe20000201000 */
[----:B------:R-:W-:Y:S06]  /*1090*/  BRA `(.L_x_3672) ;  /* 0x0000000c002c7947 */ /* 0x000fec0003800000 */
.L_x_3669:
        /* <DEDUP_REMOVED lines=9> */
.L_x_3674:
[----:B------:R-:W2:Y:S02]  /*1130*/  LDG.E R4, desc[UR36][R4.64] ;  /* 0x0000002404047981 */ /* 0x000ea4000c1e1900 */
[----:B--2---:R-:W-:Y:S01]  /*1140*/  I2FP.F32.S32 R18, R4 ;  /* 0x0000000400127245 */ /* 0x004fe20000201400 */
[----:B------:R-:W-:Y:S06]  /*1150*/  BRA `(.L_x_3672) ;  /* 0x0000000800fc7947 */ /* 0x000fec0003800000 */
.L_x_3673:
[----:B------:R-:W2:Y:S02]  /*1160*/  LDG.E.U16 R4, desc[UR36][R4.64] ;  /* 0x0000002404047981 */ /* 0x000ea4000c1e1500 */
[----:B--2---:R0:W2:Y:S01]  /*1170*/  I2F.S16 R18, R4 ;  /* 0x0000000400127306 */ /* 0x0040a20000101400 */
[----:B------:R-:W-:Y:S05]  /*1180*/  BRA `(.L_x_3672) ;  /* 0x0000000800f07947 */ /* 0x000fea0003800000 */
.L_x_3668:
        /* <DEDUP_REMOVED lines=8> */
.L_x_3676:
[----:B------:R-:W2:Y:S02]  /*1210*/  LDG.E.U16 R4, desc[UR36][R4.64] ;  /* 0x0000002404047981 */ /* 0x000ea4000c1e1500 */
[----:B--2---:R-:W-:Y:S01]  /*1220*/  HADD2.F32 R18, -RZ, R4.H0_H0 ;  /* 0x20000004ff127230 */ /* 0x004fe20000004100 */
[----:B------:R-:W-:Y:S06]  /*1230*/  BRA `(.L_x_3672) ;  /* 0x0000000800c47947 */ /* 0x000fec0003800000 */
.L_x_3675:
        /* <DEDUP_REMOVED lines=8> */
.L_x_3678:
[----:B------:R-:W2:Y:S02]  /*12c0*/  LDG.E.U16 R4, desc[UR36][R4.64] ;  /* 0x0000002404047981 */ /* 0x000ea4000c1e1500 */
[----:B--2---:R-:W-:Y:S01]  /*12d0*/  HADD2.F32 R18, -RZ, R4.H0_H0 ;  /* 0x20000004ff127230 */ /* 0x004fe20000004100 */
[----:B------:R-:W-:Y:S06]  /*12e0*/  BRA `(.L_x_3672) ;  /* 0x0000000800987947 */ /* 0x000fec0003800000 */
.L_x_3677:
[----:B------:R-:W2:Y:S01]  /*12f0*/  LDG.E.64 R4, desc[UR36][R4.64] ;  /* 0x0000002404047981 */ /* 0x000ea2000c1e1b00 */
[----:B------:R-:W-:Y:S01]  /*1300*/  UMOV UR4, 0xf0000000 ;  /* 0xf000000000047882 */ /* 0x000fe20000000000 */
[----:B------:R-:W-:Y:S01]  /*1310*/  UMOV UR5, 0x380fffff ;  /* 0x380fffff00057882 */ /* 0x000fe20000000000 */
[----:B--2---:R-:W0:Y:S01]  /*1320*/  F2F.F32.F64 R18, R4 ;  /* 0x0000000400127310 */ /* 0x004e220000301000 */
[----:B------:R-:W-:-:S14]  /*1330*/  DSETP.GEU.AND P0, PT, |R4|, UR4, PT ;  /* 0x0000000404007e2a */ /* 0x000fdc000bf0e200 */
[----:B0-----:R-:W-:Y:S01]  /*1340*/  @!P0 FMUL R18, R18, 1.175494350822287508e-38 ;  /* 0x0080000012128820 */ /* 0x001fe20000400000 */
[----:B------:R-:W-:Y:S06]  /*1350*/  BRA `(.L_x_3672) ;  /* 0x00000008007c7947 */ /* 0x000fec0003800000 */
.L_x_3667:
        /* <DEDUP_REMOVED lines=12> */
.L_x_3681:
[----:B------:R-:W2:Y:S01]  /*1420*/  LDG.E.64 R4, desc[UR36][R4.64] ;  /* 0x0000002404047981 */ /* 0x000ea2000c1e1b00 */
[----:B------:R-:W-:Y:S01]  /*1430*/  UMOV UR4, 0xf0000000 ;  /* 0xf000000000047882 */ /* 0x000fe20000000000 */
[----:B------:R-:W-:Y:S01]  /*1440*/  UMOV UR5, 0x380fffff ;  /* 0x380fffff00057882 */ /* 0x000fe20000000000 */
[----:B--2---:R-:W0:Y:S01]  /*1450*/  F2F.F32.F64 R18, R4 ;  /* 0x0000000400127310 */ /* 0x004e220000301000 */
[----:B------:R-:W-:-:S14]  /*1460*/  DSETP.GEU.AND P0, PT, |R4|, UR4, PT ;  /* 0x0000000404007e2a */ /* 0x000fdc000bf0e200 */
[----:B0-----:R-:W-:Y:S01]  /*1470*/  @!P0 FMUL R18, R18, 1.175494350822287508e-38 ;  /* 0x0080000012128820 */ /* 0x001fe20000400000 */
[----:B------:R-:W-:Y:S06]  /*1480*/  BRA `(.L_x_3672) ;  /* 0x0000000800307947 */ /* 0x000fec0003800000 */
.L_x_3680:
        /* <DEDUP_REMOVED lines=26> */
.L_x_3683:
        /* <DEDUP_REMOVED lines=8> */
[----:B------:R-:W-:Y:S01]  /*16b0*/  @P0 FMUL.FTZ R18, R3, 1.9259299443872358531e-34 ;  /* 0x0780000003120820 */ /* 0x000fe20000410000 */
[----:B------:R-:W-:Y:S02]  /*16c0*/  IMAD.SHL.U32 R3, R4, 0x1000000, RZ ;  /* 0x0100000004037824 */ /* 0x000fe400078e00ff */
[----:B------:R-:W-:-:S05]  /*16d0*/  @!P0 FADD.FTZ R18, R0, -0.5 ;  /* 0xbf00000000128421 */ /* 0x000fca0000010000 */
[----:B------:R-:W-:Y:S01]  /*16e0*/  LOP3.LUT R18, R18, 0x80000000, R3, 0xf8, !PT ;  /* 0x8000000012127812 */ /* 0x000fe200078ef803 */
[----:B------:R-:W-:Y:S06]  /*16f0*/  BRA `(.L_x_3672) ;  /* 0x0000000400947947 */ /* 0x000fec0003800000 */
.L_x_3682:
[----:B------:R-:W2:Y:S02]  /*1700*/  LDG.E.U16 R4, desc[UR36][R4.64] ;  /* 0x0000002404047981 */ /* 0x000ea4000c1e1500 */
[----:B--2---:R-:W-:Y:S01]  /*1710*/  IMAD.U32 R18, R4, 0x10000, RZ ;  /* 0x0001000004127824 */ /* 0x004fe200078e00ff */
[----:B------:R-:W-:Y:S06]  /*1720*/  BRA `(.L_x_3672) ;  /* 0x0000000400887947 */ /* 0x000fec0003800000 */
.L_x_3679:
        /* <DEDUP_REMOVED lines=11> */
.L_x_3686:
        /* <DEDUP_REMOVED lines=20> */
.L_x_3688:
[----:B------:R-:W-:Y:S05]  /*1920*/  BSYNC B0 ;  /* 0x0000000000007941 */ /* 0x000fea0003800000 */
.L_x_3687:
[----:B------:R-:W-:Y:S01]  /*1930*/  IMAD.SHL.U32 R3, R3, 0x100000, RZ ;  /* 0x0010000003037824 */ /* 0x000fe200078e00ff */
[----:B------:R-:W-:-:S04]  /*1940*/  LEA R5, R0, 0x3b800000, 0x17 ;  /* 0x3b80000000057811 */ /* 0x000fc800078eb8ff */
[----:B------:R-:W-:Y:S01]  /*1950*/  LOP3.LUT R18, R5, R3, R18, 0xfe, !PT ;  /* 0x0000000305127212 */ /* 0x000fe200078efe12 */
[----:B------:R-:W-:Y:S06]  /*1960*/  BRA `(.L_x_3672) ;  /* 0x0000000000f87947 */ /* 0x000fec0003800000 */
.L_x_3685:
        /* <DEDUP_REMOVED lines=20> */
.L_x_3690:
[----:B------:R-:W-:Y:S05]  /*1ab0*/  BSYNC B0 ;  /* 0x0000000000007941 */ /* 0x000fea0003800000 */
.L_x_3689:
[----:B------:R-:W-:Y:S01]  /*1ac0*/  IMAD.SHL.U32 R3, R3, 0x200000, RZ ;  /* 0x0020000003037824 */ /* 0x000fe200078e00ff */
[----:B------:R-:W-:-:S04]  /*1ad0*/  LEA R5, R0, 0x37800000, 0x17 ;  /* 0x3780000000057811 */ /* 0x000fc800078eb8ff */
[----:B------:R-:W-:Y:S01]  /*1ae0*/  LOP3.LUT R18, R5, R3, R18, 0xfe, !PT ;  /* 0x0000000305127212 */ /* 0x000fe200078efe12 */
[----:B------:R-:W-:Y:S06]  /*1af0*/  BRA `(.L_x_3672) ;  /* 0x0000000000947947 */ /* 0x000fec0003800000 */
.L_x_3684:
        /* <DEDUP_REMOVED lines=14> */
.L_x_3671:
        /* <DEDUP_REMOVED lines=15> */
[----:B01-3-5:R-:W-:Y:S05]  /*1cd0*/  CALL.ABS.NOINC R14 ;  /* 0x000000000e007343 */ /* 0x02bfea0003c00000 */
.L_x_3693:
[----:B------:R-:W-:Y:S01]  /*1ce0*/  IMAD.MOV.U32 R18, RZ, RZ, RZ ;  /* 0x000000ffff127224 */ /* 0x000fe200078e00ff */
[----:B------:R-:W-:Y:S06]  /*1cf0*/  BRA `(.L_x_3672) ;  /* 0x0000000000147947 */ /* 0x000fec0003800000 */
.L_x_3692:
[----:B------:R-:W2:Y:S02]  /*1d00*/  LDG.E.64 R18, desc[UR36][R4.64] ;  /* 0x0000002404127981 */ /* 0x000ea4000c1e1b00 */
[----:B--2---:R0:W2:Y:S01]  /*1d10*/  I2F.U64 R18, R18 ;  /* 0x0000001200127312 */ /* 0x0040a20000301000 */
[----:B------:R-:W-:Y:S05]  /*1d20*/  BRA `(.L_x_3672) ;  /* 0x0000000000087947 */ /* 0x000fea0003800000 */
.L_x_3691:
[----:B------:R-:W2:Y:S02]  /*1d30*/  LDG.E R4, desc[UR36][R4.64] ;  /* 0x0000002404047981 */ /* 0x000ea4000c1e1900 */
[----:B--2---:R-:W-:-:S07]  /*1d40*/  I2FP.F32.U32 R18, R4 ;  /* 0x0000000400127245 */ /* 0x004fce0000201000 */
.L_x_3672:
[----:B------:R-:W-:Y:S05]  /*1d50*/  BSYNC B6 ;  /* 0x0000000000067941 */ /* 0x000fea0003800000 */
.L_x_3666:
[----:B------:R-:W0:Y:S02]  /*1d60*/  S2R R17, SR_TID.X ;  /* 0x0000000000117919 */ /* 0x000e240000002100 */
[----:B0-----:R-:W-:-:S07]  /*1d70*/  VIADD R17, R17, 0x80 ;  /* 0x0000008011117836 */ /* 0x001fce0000000000 */
.L_x_3637:
[----:B------:R-:W-:Y:S05]  /*1d80*/  BSYNC B7 ;  /* 0x0000000000077941 */ /* 0x000fea0003800000 */
.L_x_3636:
[----:B------:R-:W-:Y:S01]  /*1d90*/  ISETP.GE.AND P0, PT, R17, R26, PT ;  /* 0x0000001a1100720c */ /* 0x000fe20003f06270 */
[----:B------:R-:W-:Y:S01]  /*1da0*/  BSSY B7, `(.L_x_3694) ;  /* 0x00001cb000077945 */ /* 0x000fe20003800000 */
[----:B------:R-:W-:-:S11]  /*1db0*/  IMAD.MOV.U32 R22, RZ, RZ, RZ ;  /* 0x000000ffff167224 */ /* 0x000fd600078e00ff */
[----:B------:R-:W-:Y:S05]  /*1dc0*/  @P0 BRA `(.L_x_3695) ;  /* 0x0000001c00200947 */ /* 0x000fea0003800000 */
[----:B----4-:R-:W0:Y:S01]  /*1dd0*/  LDC.64 R4, c[0x0][0x220] ;  /* 0x00008800ff047b82 */ /* 0x010e220000000a00 */
        /* <DEDUP_REMOVED lines=17> */
[----:B------:R-:W4:Y:S02]  /*1ef0*/  LDG.E.S8 R4, desc[UR36][R4.64] ;  /* 0x0000002404047981 */ /* 0x000f24000c1e1300 */
[----:B----4-:R0:W4:Y:S01]  /*1f00*/  I2F.S16 R28, R4 ;  /* 0x00000004001c7306 */ /* 0x0101220000101400 */
[----:B------:R-:W-:Y:S05]  /*1f10*/  BRA `(.L_x_3702) ;  /* 0x0000000c00387947 */ /* 0x000fea0003800000 */
.L_x_3700:
[----:B------:R-:W4:Y:S02]  /*1f20*/  LDG.E.U8 R4, desc[UR36][R4.64] ;  /* 0x0000002404047981 */ /* 0x000f24000c1e1100 */
[----:B----4-:R-:W-:Y:S01]  /*1f30*/  I2FP.F32.U32 R28, R4 ;  /* 0x00000004001c7245 */ /* 0x010fe20000201000 */
[----:B------:R-:W-:Y:S06]  /*1f40*/  BRA `(.L_x_3702) ;  /* 0x0000000c002c7947 */ /* 0x000fec0003800000 */
.L_x_3699:
[----:B------:R-:W-:-:S13]  /*1f50*/  ISETP.NE.AND P0, PT, R0, 0x2, PT ;  /* 0x000000020000780c */ /* 0x000fda0003f05270 */
[----:B------:R-:W-:Y:S05]  /*1f60*/  @!P0 BRA `(.L_x_3703) ;  /* 0x0000000000288947 */ /* 0x000fea0003800000 */
[----:B------:R-:W-:-:S13]  /*1f70*/  ISETP.NE.AND P0, PT, R0, 0x3, PT ;  /* 0x000000030000780c */ /* 0x000fda0003f05270 */
[----:B------:R-:W-:Y:S05]  /*1f80*/  @!P0 BRA `(.L_x_3704) ;  /* 0x0000000000148947 */ /* 0x000fea0003800000 */
[----:B------:R-:W-:-:S13]  /*1f90*/  ISETP.NE.AND P0, PT, R0, 0x4, PT ;  /* 0x000000040000780c */ /* 0x000fda0003f05270 */
[----:B------:R-:W-:Y:S05]  /*1fa0*/  @P0 BRA `(.L_x_3701) ;  /* 0x0000000800b80947 */ /* 0x000fea0003800000 */
[----:B------:R-:W4:Y:S02]  /*1fb0*/  LDG.E.64 R4, desc[UR36][R4.64] ;  /* 0x0000002404047981 */ /* 0x000f24000c1e1b00 */
[----:B----4-:R0:W4:Y:S01]  /*1fc0*/  I2F.S64 R28, R4 ;  /* 0x00000004001c7312 */ /* 0x0101220000301400 */
[----:B------:R-:W-:Y:S05]  /*1fd0*/  BRA `(.L_x_3702) ;  /* 0x0000000c00087947 */ /* 0x000fea0003800000 */
.L_x_3704:
[----:B------:R-:W4:Y:S02]  /*1fe0*/  LDG.E R4, desc[UR36][R4.64] ;  /* 0x0000002404047981 */ /* 0x000f24000c1e1900 */
[----:B----4-:R-:W-:Y:S01]  /*1ff0*/  I2FP.F32.S32 R28, R4 ;  /* 0x00000004001c7245 */ /* 0x010fe20000201400 */
[----:B------:R-:W-:Y:S06]  /*2000*/  BRA `(.L_x_3702) ;  /* 0x0000000800fc7947 */ /* 0x000fec0003800000 */
.L_x_3703:
[----:B------:R-:W4:Y:S02]  /*2010*/  LDG.E.U16 R4, desc[UR36][R4.64] ;  /* 0x0000002404047981 */ /* 0x000f24000c1e1500 */
[----:B----4-:R0:W4:Y:S01]  /*2020*/  I2F.S16 R28, R4 ;  /* 0x00000004001c7306 */ /* 0x0101220000101400 */
[----:B------:R-:W-:Y:S05]  /*2030*/  BRA `(.L_x_3702) ;  /* 0x0000000800f07947 */ /* 0x000fea0003800000 */
.L_x_3698:
        /* <DEDUP_REMOVED lines=8> */
.L_x_3706:
[----:B------:R-:W4:Y:S02]  /*20c0*/  LDG.E.U16 R4, desc[UR36][R4.64] ;  /* 0x0000002404047981 */ /* 0x000f24000c1e1500 */
[----:B----4-:R-:W-:Y:S01]  /*20d0*/  HADD2.F32 R28, -RZ, R4.H0_H0 ;  /* 0x20000004ff1c7230 */ /* 0x010fe20000004100 */
[----:B------:R-:W-:Y:S06]  /*20e0*/  BRA `(.L_x_3702) ;  /* 0x0000000800c47947 */ /* 0x000fec0003800000 */
.L_x_3705:
        /* <DEDUP_REMOVED lines=8> */
.L_x_3708:
[----:B------:R-:W4:Y:S02]  /*2170*/  LDG.E.U16 R4, desc[UR36][R4.64] ;  /* 0x0000002404047981 */ /* 0x000f24000c1e1500 */
[----:B----4-:R-:W-:Y:S01]  /*2180*/  HADD2.F32 R28, -RZ, R4.H0_H0 ;  /* 0x20000004ff1c7230 */ /* 0x010fe20000004100 */
[----:B------:R-:W-:Y:S06]  /*2190*/  BRA `(.L_x_3702) ;  /* 0x0000000800987947 */ /* 0x000fec0003800000 */
.L_x_3707:
[----:B------:R-:W4:Y:S01]  /*21a0*/  LDG.E.64 R4, desc[UR36][R4.64] ;  /* 0x0000002404047981 */ /* 0x000f22000c1e1b00 */
[----:B------:R-:W-:Y:S01]  /*21b0*/  UMOV UR4, 0xf0000000 ;  /* 0xf000000000047882 */ /* 0x000fe20000000000 */
[----:B------:R-:W-:Y:S01]  /*21c0*/  UMOV UR5, 0x380fffff ;  /* 0x380fffff00057882 */ /* 0x000fe20000000000 */
[----:B----4-:R-:W0:Y:S01]  /*21d0*/  F2F.F32.F64 R28, R4 ;  /* 0x00000004001c7310 */ /* 0x010e220000301000 */
[----:B------:R-:W-:-:S14]  /*21e0*/  DSETP.GEU.AND P0, PT, |R4|, UR4, PT ;  /* 0x0000000404007e2a */ /* 0x000fdc000bf0e200 */
[----:B0-----:R-:W-:Y:S01]  /*21f0*/  @!P0 FMUL R28, R28, 1.175494350822287508e-38 ;  /* 0x008000001c1c8820 */ /* 0x001fe20000400000 */
[----:B------:R-:W-:Y:S06]  /*2200*/  BRA `(.L_x_3702) ;  /* 0x00000008007c7947 */ /* 0x000fec0003800000 */
.L_x_3697:
        /* <DEDUP_REMOVED lines=8> */
[----:B------:R-:W4:Y:S02]  /*2290*/  LDG.E.U8 R4, desc[UR36][R4.64] ;  /* 0x0000002404047981 */ /* 0x000f24000c1e1100 */
[----:B----4-:R-:W-:-:S04]  /*22a0*/  ISETP.NE.AND P0, PT, R4, RZ, PT ;  /* 0x000000ff0400720c */ /* 0x010fc80003f05270 */
[----:B------:R-:W-:Y:S01]  /*22b0*/  FSEL R28, RZ, 1, !P0 ;  /* 0x3f800000ff1c7808 */ /* 0x000fe20004000000 */
[----:B------:R-:W-:Y:S08]  /*22c0*/  BRA `(.L_x_3702) ;  /* 0x00000008004c7947 */ /* 0x000ff00003800000 */
.L_x_3711:
[----:B------:R-:W4:Y:S01]  /*22d0*/  LDG.E.64 R4, desc[UR36][R4.64] ;  /* 0x0000002404047981 */ /* 0x000f22000c1e1b00 */
[----:B------:R-:W-:Y:S01]  /*22e0*/  UMOV UR4, 0xf0000000 ;  /* 0xf000000000047882 */ /* 0x000fe20000000000 */
[----:B------:R-:W-:Y:S01]  /*22f0*/  UMOV UR5, 0x380fffff ;  /* 0x380fffff00057882 */ /* 0x000fe20000000000 */
[----:B----4-:R-:W0:Y:S01]  /*2300*/  F2F.F32.F64 R28, R4 ;  /* 0x00000004001c7310 */ /* 0x010e220000301000 */
[----:B------:R-:W-:-:S14]  /*2310*/  DSETP.GEU.AND P0, PT, |R4|, UR4, PT ;  /* 0x0000000404007e2a */ /* 0x000fdc000bf0e200 */
[----:B0-----:R-:W-:Y:S01]  /*2320*/  @!P0 FMUL R28, R28, 1.175494350822287508e-38 ;  /* 0x008000001c1c8820 */ /* 0x001fe20000400000 */
[----:B------:R-:W-:Y:S06]  /*2330*/  BRA `(.L_x_3702) ;  /* 0x0000000800307947 */ /* 0x000fec0003800000 */
.L_x_3710:
[----:B------:R-:W-:-:S13]  /*2340*/  ISETP.NE.AND P0, PT, R0, 0xf, PT ;  /* 0x0000000f0000780c */ /* 0x000fda0003f05270 */
[----:B------:R-:W-:Y:S05]  /*2350*/  @!P0 BRA `(.L_x_3712) ;  /* 0x0000000000948947 */ /* 0x000fea0003800000 */
[----:B------:R-:W-:-:S13]  /*2360*/  ISETP.NE.AND P0, PT, R0, 0x17, PT ;  /* 0x000000170000780c */ /* 0x000fda0003f05270 */
[----:B------:R-:W-:Y:S05]  /*2370*/  @!P0 BRA `(.L_x_3713) ;  /* 0x0000000000588947 */ /* 0x000fea0003800000 */
[----:B------:R-:W-:-:S13]  /*2380*/  ISETP.NE.AND P0, PT, R0, 0x18, PT ;  /* 0x000000180000780c */ /* 0x000fda0003f05270 */
[----:B------:R-:W-:Y:S05]  /*2390*/  @P0 BRA `(.L_x_3701) ;  /* 0x0000000400bc0947 */ /* 0x000fea0003800000 */
[----:B------:R-:W4:Y:S01]  /*23a0*/  LDG.E.U8 R28, desc[UR36][R4.64] ;  /* 0x00000024041c7981 */ /* 0x000f22000c1e1100 */
[----:B------:R-:W-:Y:S02]  /*23b0*/  IMAD.MOV.U32 R8, RZ, RZ, -0x800000 ;  /* 0xff800000ff087424 */ /* 0x000fe400078e00ff */
[----:B----4-:R-:W-:-:S05]  /*23c0*/  IMAD.SHL.U32 R28, R28, 0x1000000, RZ ;  /* 0x010000001c1c7824 */ /* 0x010fca00078e00ff */
        /* <DEDUP_REMOVED lines=17> */
.L_x_3713:
[----:B------:R-:W4:Y:S02]  /*24e0*/  LDG.E.U8 R4, desc[UR36][R4.64] ;  /* 0x0000002404047981 */ /* 0x000f24000c1e1100 */
[----:B----4-:R-:W-:-:S05]  /*24f0*/  IMAD.SHL.U32 R0, R4, 0x2000000, RZ ;  /* 0x0200000004007824 */ /* 0x010fca00078e00ff */
        /* <DEDUP_REMOVED lines=11> */
.L_x_3712:
[----:B------:R-:W4:Y:S02]  /*25b0*/  LDG.E.U16 R4, desc[UR36][R4.64] ;  /* 0x0000002404047981 */ /* 0x000f24000c1e1500 */
[----:B----4-:R-:W-:Y:S01]  /*25c0*/  IMAD.U32 R28, R4, 0x10000, RZ ;  /* 0x00010000041c7824 */ /* 0x010fe200078e00ff */
[----:B------:R-:W-:Y:S06]  /*25d0*/  BRA `(.L_x_3702) ;  /* 0x0000000400887947 */ /* 0x000fec0003800000 */
.L_x_3709:
        /* <DEDUP_REMOVED lines=8> */
[----:B------:R-:W4:Y:S02]  /*2660*/  LDG.E.U16 R4, desc[UR36][R4.64] ;  /* 0x0000002404047981 */ /* 0x000f24000c1e1500 */
[----:B----4-:R-:W-:Y:S01]  /*2670*/  I2FP.F32.U32 R28, R4 ;  /* 0x00000004001c7245 */ /* 0x010fe20000201000 */
[----:B------:R-:W-:Y:S06]  /*2680*/  BRA `(.L_x_3702) ;  /* 0x00000004005c7947 */ /* 0x000fec0003800000 */
.L_x_3716:
[----:B------:R-:W4:Y:S01]  /*2690*/  LDG.E.U8 R3, desc[UR36][R4.64] ;  /* 0x0000002404037981 */ /* 0x000f22000c1e1100 */
[----:B------:R-:W-:Y:S01]  /*26a0*/  IMAD.MOV.U32 R28, RZ, RZ, RZ ;  /* 0x000000ffff1c7224 */ /* 0x000fe200078e00ff */
[----:B----4-:R-:W-:-:S13]  /*26b0*/  ISETP.NE.AND P0, PT, R3, RZ, PT ;  /* 0x000000ff0300720c */ /* 0x010fda0003f05270 */
        /* <DEDUP_REMOVED lines=17> */
.L_x_3718:
[----:B------:R-:W-:Y:S05]  /*27d0*/  BSYNC B0 ;  /* 0x0000000000007941 */ /* 0x000fea0003800000 */
.L_x_3717:
[----:B------:R-:W-:Y:S01]  /*27e0*/  IMAD.SHL.U32 R3, R3, 0x100000, RZ ;  /* 0x0010000003037824 */ /* 0x000fe200078e00ff */
[----:B------:R-:W-:-:S04]  /*27f0*/  LEA R5, R0, 0x3b800000, 0x17 ;  /* 0x3b80000000057811 */ /* 0x000fc800078eb8ff */
[----:B------:R-:W-:Y:S01]  /*2800*/  LOP3.LUT R28, R5, R3, R28, 0xfe, !PT ;  /* 0x00000003051c7212 */ /* 0x000fe200078efe1c */
[----:B------:R-:W-:Y:S06]  /*2810*/  BRA `(.L_x_3702) ;  /* 0x0000000000f87947 */ /* 0x000fec0003800000 */
.L_x_3715:
        /* <DEDUP_REMOVED lines=20> */
.L_x_3720:
[----:B------:R-:W-:Y:S05]  /*2960*/  BSYNC B0 ;  /* 0x0000000000007941 */ /* 0x000fea0003800000 */
.L_x_3719:
[----:B------:R-:W-:Y:S01]  /*2970*/  IMAD.SHL.U32 R3, R3, 0x200000, RZ ;  /* 0x0020000003037824 */ /* 0x000fe200078e00ff */
[----:B------:R-:W-:-:S04]  /*2980*/  LEA R5, R0, 0x37800000, 0x17 ;  /* 0x3780000000057811 */ /* 0x000fc800078eb8ff */
[----:B------:R-:W-:Y:S01]  /*2990*/  LOP3.LUT R28, R5, R3, R28, 0xfe, !PT ;  /* 0x00000003051c7212 */ /* 0x000fe200078efe1c */
[----:B------:R-:W-:Y:S06]  /*29a0*/  BRA `(.L_x_3702) ;  /* 0x0000000000947947 */ /* 0x000fec0003800000 */
.L_x_3714:
[----:B------:R-:W-:-:S13]  /*29b0*/  ISETP.NE.AND P0, PT, R0, 0x1c, PT ;  /* 0x0000001c0000780c */ /* 0x000fda0003f05270 */
[----:B------:R-:W-:Y:S05]  /*29c0*/  @!P0 BRA `(.L_x_3721) ;  /* 0x0000000000848947 */ /* 0x000fea0003800000 */
[----:B------:R-:W-:-:S13]  /*29d0*/  ISETP.NE.AND P0, PT, R0, 0x1d, PT ;  /* 0x0000001d0000780c */ /* 0x000fda0003f05270 */
[----:B------:R-:W-:Y:S05]  /*29e0*/  @!P0 BRA `(.L_x_3722) ;  /* 0x0000000000708947 */ /* 0x000fea0003800000 */
[----:B------:R-:W-:-:S13]  /*29f0*/  ISETP.NE.AND P0, PT, R0, 0x2c, PT ;  /* 0x0000002c0000780c */ /* 0x000fda0003f05270 */
[----:B------:R-:W-:Y:S05]  /*2a00*/  @P0 BRA `(.L_x_3701) ;  /* 0x0000000000200947 */ /* 0x000fea0003800000 */
[----:B------:R-:W4:Y:S01]  /*2a10*/  LDG.E.U8 R4, desc[UR36][R4.64] ;  /* 0x0000002404047981 */ /* 0x000f22000c1e1100 */
[----:B------:R-:W-:Y:S01]  /*2a20*/  IMAD.MOV.U32 R28, RZ, RZ, 0x400000 ;  /* 0x00400000ff1c7424 */ /* 0x000fe200078e00ff */
[----:B----4-:R-:W-:-:S13]  /*2a30*/  ISETP.NE.AND P0, PT, R4, RZ, PT ;  /* 0x000000ff0400720c */ /* 0x010fda0003f05270 */
[----:B------:R-:W-:Y:S05]  /*2a40*/  @!P0 BRA `(.L_x_3702) ;  /* 0x00000000006c8947 */ /* 0x000fea0003800000 */
[----:B------:R-:W-:-:S13]  /*2a50*/  ISETP.NE.AND P0, PT, R4, 0xff, PT ;  /* 0x000000ff0400780c */ /* 0x000fda0003f05270 */
[----:B------:R-:W-:Y:S02]  /*2a60*/  @!P0 IMAD.MOV.U32 R28, RZ, RZ, 0x7f800001 ;  /* 0x7f800001ff1c8424 */ /* 0x000fe400078e00ff */
[----:B------:R-:W-:Y:S01]  /*2a70*/  @P0 IMAD.SHL.U32 R28, R4, 0x800000, RZ ;  /* 0x00800000041c0824 */ /* 0x000fe200078e00ff */
[----:B------:R-:W-:Y:S06]  /*2a80*/  BRA `(.L_x_3702) ;  /* 0x00000000005c7947 */ /* 0x000fec0003800000 */
.L_x_3701:
        /* <DEDUP_REMOVED lines=15> */
[----:B0123-5:R-:W-:Y:S05]  /*2b80*/  CALL.ABS.NOINC R14 ;  /* 0x000000000e007343 */ /* 0x02ffea0003c00000 */
.L_x_3723:
[----:B------:R-:W-:Y:S01]  /*2b90*/  IMAD.MOV.U32 R28, RZ, RZ, RZ ;  /* 0x000000ffff1c7224 */ /* 0x000fe200078e00ff */
[----:B------:R-:W-:Y:S06]  /*2ba0*/  BRA `(.L_x_3702) ;  /* 0x0000000000147947 */ /* 0x000fec0003800000 */
.L_x_3722:
[----:B------:R-:W4:Y:S02]  /*2bb0*/  LDG.E.64 R4, desc[UR36][R4.64] ;  /* 0x0000002404047981 */ /* 0x000f24000c1e1b00 */
[----:B----4-:R0:W4:Y:S01]  /*2bc0*/  I2F.U64 R28, R4 ;  /* 0x00000004001c7312 */ /* 0x0101220000301000 */
[----:B------:R-:W-:Y:S05]  /*2bd0*/  BRA `(.L_x_3702) ;  /* 0x0000000000087947 */ /* 0x000fea0003800000 */
.L_x_3721:
[----:B------:R-:W4:Y:S02]  /*2be0*/  LDG.E R4, desc[UR36][R4.64] ;  /* 0x0000002404047981 */ /* 0x000f24000c1e1900 */
[----:B----4-:R-:W-:-:S07]  /*2bf0*/  I2FP.F32.U32 R28, R4 ;  /* 0x00000004001c7245 */ /* 0x010fce0000201000 */
.L_x_3702:
[----:B------:R-:W-:Y:S05]  /*2c00*/  BSYNC B6 ;  /* 0x0000000000067941 */ /* 0x000fea0003800000 */
.L_x_3696:
[----:B0-----:R-:W0:Y:S01]  /*2c10*/  LDC.64 R4, c[0x0][0x228] ;  /* 0x00008a00ff047b82 */ /* 0x001e220000000a00 */
        /* <DEDUP_REMOVED lines=19> */
.L_x_3728:
[----:B------:R-:W2:Y:S02]  /*2d50*/  LDG.E.U8 R4, desc[UR36][R4.64] ;  /* 0x0000002404047981 */ /* 0x000ea4000c1e1100 */
[----:B--2---:R-:W-:Y:S01]  /*2d60*/  I2FP.F32.U32 R22, R4 ;  /* 0x0000000400167245 */ /* 0x004fe20000201000 */
[----:B------:R-:W-:Y:S06]  /*2d70*/  BRA `(.L_x_3730) ;  /* 0x0000000c002c7947 */ /* 0x000fec0003800000 */
.L_x_3727:
        /* <DEDUP_REMOVED lines=9> */
.L_x_3732:
[----:B------:R-:W2:Y:S02]  /*2e10*/  LDG.E R4, desc[UR36][R4.64] ;  /* 0x0000002404047981 */ /* 0x000ea4000c1e1900 */
[----:B--2---:R-:W-:Y:S01]  /*2e20*/  I2FP.F32.S32 R22, R4 ;  /* 0x0000000400167245 */ /* 0x004fe20000201400 */
[----:B------:R-:W-:Y:S06]  /*2e30*/  BRA `(.L_x_3730) ;  /* 0x0000000800fc7947 */ /* 0x000fec0003800000 */
.L_x_3731:
[----:B------:R-:W2:Y:S02]  /*2e40*/  LDG.E.U16 R4, desc[UR36][R4.64] ;  /* 0x0000002404047981 */ /* 0x000ea4000c1e1500 */
[----:B--2---:R0:W2:Y:S01]  /*2e50*/  I2F.S16 R22, R4 ;  /* 0x0000000400167306 */ /* 0x0040a20000101400 */
[----:B------:R-:W-:Y:S05]  /*2e60*/  BRA `(.L_x_3730) ;  /* 0x0000000800f07947 */ /* 0x000fea0003800000 */
.L_x_3726:
        /* <DEDUP_REMOVED lines=8> */
.L_x_3734:
[----:B------:R-:W2:Y:S02]  /*2ef0*/  LDG.E.U16 R4, desc[UR36][R4.64] ;  /* 0x0000002404047981 */ /* 0x000ea4000c1e1500 */
[----:B--2---:R-:W-:Y:S01]  /*2f00*/  HADD2.F32 R22, -RZ, R4.H0_H0 ;  /* 0x20000004ff167230 */ /* 0x004fe20000004100 */
[----:B------:R-:W-:Y:S06]  /*2f10*/  BRA `(.L_x_3730) ;  /* 0x0000000800c47947 */ /* 0x000fec0003800000 */
.L_x_3733:
        /* <DEDUP_REMOVED lines=8> */
.L_x_3736:
[----:B------:R-:W2:Y:S02]  /*2fa0*/  LDG.E.U16 R4, desc[UR36][R4.64] ;  /* 0x0000002404047981 */ /* 0x000ea4000c1e1500 */
[----:B--2---:R-:W-:Y:S01]  /*2fb0*/  HADD2.F32 R22, -RZ, R4.H0_H0 ;  /* 0x20000004ff167230 */ /* 0x004fe20000004100 */
[----:B------:R-:W-:Y:S06]  /*2fc0*/  BRA `(.L_x_3730) ;  /* 0x0000000800987947 */ /* 0x000fec0003800000 */
.L_x_3735:
[----:B------:R-:W2:Y:S01]  /*2fd0*/  LDG.E.64 R4, desc[UR36][R4.64] ;  /* 0x0000002404047981 */ /* 0x000ea2000c1e1b00 */
[----:B------:R-:W-:Y:S01]  /*2fe0*/  UMOV UR4, 0xf0000000 ;  /* 0xf000000000047882 */ /* 0x000fe20000000000 */
[----:B------:R-:W-:Y:S01]  /*2ff0*/  UMOV UR5, 0x380fffff ;  /* 0x380fffff00057882 */ /* 0x000fe20000000000 */
[----:B--2---:R-:W0:Y:S01]  /*3000*/  F2F.F32.F64 R22, R4 ;  /* 0x0000000400167310 */ /* 0x004e220000301000 */
[----:B------:R-:W-:-:S14]  /*3010*/  DSETP.GEU.AND P0, PT, |R4|, UR4, PT ;  /* 0x0000000404007e2a */ /* 0x000fdc000bf0e200 */
[----:B0-----:R-:W-:Y:S01]  /*3020*/  @!P0 FMUL R22, R22, 1.175494350822287508e-38 ;  /* 0x0080000016168820 */ /* 0x001fe20000400000 */
[----:B------:R-:W-:Y:S06]  /*3030*/  BRA `(.L_x_3730) ;  /* 0x00000008007c7947 */ /* 0x000fec0003800000 */
.L_x_3725:
        /* <DEDUP_REMOVED lines=12> */
.L_x_3739:
[----:B------:R-:W2:Y:S01]  /*3100*/  LDG.E.64 R4, desc[UR36][R4.64] ;  /* 0x0000002404047981 */ /* 0x000ea2000c1e1b00 */
[----:B------:R-:W-:Y:S01]  /*3110*/  UMOV UR4, 0xf0000000 ;  /* 0xf000000000047882 */ /* 0x000fe20000000000 */
[----:B------:R-:W-:Y:S01]  /*3120*/  UMOV UR5, 0x380fffff ;  /* 0x380fffff00057882 */ /* 0x000fe20000000000 */
[----:B--2---:R-:W0:Y:S01]  /*3130*/  F2F.F32.F64 R22, R4 ;  /* 0x0000000400167310 */ /* 0x004e220000301000 */
[----:B------:R-:W-:-:S14]  /*3140*/  DSETP.GEU.AND P0, PT, |R4|, UR4, PT ;  /* 0x0000000404007e2a */ /* 0x000fdc000bf0e200 */
[----:B0-----:R-:W-:Y:S01]  /*3150*/  @!P0 FMUL R22, R22, 1.175494350822287508e-38 ;  /* 0x0080000016168820 */ /* 0x001fe20000400000 */
[----:B------:R-:W-:Y:S06]  /*3160*/  BRA `(.L_x_3730) ;  /* 0x0000000800307947 */ /* 0x000fec0003800000 */
.L_x_3738:
        /* <DEDUP_REMOVED lines=26> */
.L_x_3741:
        /* <DEDUP_REMOVED lines=13> */
.L_x_3740:
[----:B------:R-:W2:Y:S02]  /*33e0*/  LDG.E.U16 R4, desc[UR36][R4.64] ;  /* 0x0000002404047981 */ /* 0x000ea4000c1e1500 */
[----:B--2---:R-:W-:Y:S01]  /*33f0*/  IMAD.U32 R22, R4, 0x10000, RZ ;  /* 0x0001000004167824 */ /* 0x004fe200078e00ff */
[----:B------:R-:W-:Y:S06]  /*3400*/  BRA `(.L_x_3730) ;  /* 0x0000000400887947 */ /* 0x000fec0003800000 */
.L_x_3737:
        /* <DEDUP_REMOVED lines=11> */
.L_x_3744:
        /* <DEDUP_REMOVED lines=20> */
.L_x_3746:
[----:B------:R-:W-:Y:S05]  /*3600*/  BSYNC B0 ;  /* 0x0000000000007941 */ /* 0x000fea0003800000 */
.L_x_3745:
[----:B------:R-:W-:Y:S01]  /*3610*/  IMAD.SHL.U32 R3, R3, 0x100000, RZ ;  /* 0x0010000003037824 */ /* 0x000fe200078e00ff */
[----:B------:R-:W-:-:S04]  /*3620*/  LEA R5, R0, 0x3b800000, 0x17 ;  /* 0x3b80000000057811 */ /* 0x000fc800078eb8ff */
[----:B------:R-:W-:Y:S01]  /*3630*/  LOP3.LUT R22, R5, R3, R22, 0xfe, !PT ;  /* 0x0000000305167212 */ /* 0x000fe200078efe16 */
[----:B------:R-:W-:Y:S06]  /*3640*/  BRA `(.L_x_3730) ;  /* 0x0000000000f87947 */ /* 0x000fec0003800000 */
.L_x_3743:
        /* <DEDUP_REMOVED lines=20> */
.L_x_3748:
[----:B------:R-:W-:Y:S05]  /*3790*/  BSYNC B0 ;  /* 0x0000000000007941 */ /* 0x000fea0003800000 */
.L_x_3747:
[----:B------:R-:W-:Y:S01]  /*37a0*/  IMAD.SHL.U32 R3, R3, 0x200000, RZ ;  /* 0x0020000003037824 */ /* 0x000fe200078e00ff */
[----:B------:R-:W-:-:S04]  /*37b0*/  LEA R5, R0, 0x37800000, 0x17 ;  /* 0x3780000000057811 */ /* 0x000fc800078eb8ff */
[----:B------:R-:W-:Y:S01]  /*37c0*/  LOP3.LUT R22, R5, R3, R22, 0xfe, !PT ;  /* 0x0000000305167212 */ /* 0x000fe200078efe16 */
[----:B------:R-:W-:Y:S06]  /*37d0*/  BRA `(.L_x_3730) ;  /* 0x0000000000947947 */ /* 0x000fec0003800000 */
.L_x_3742:
        /* <DEDUP_REMOVED lines=14> */
.L_x_3729:
        /* <DEDUP_REMOVED lines=15> */
[----:B012345:R-:W-:Y:S05]  /*39b0*/  CALL.ABS.NOINC R14 ;  /* 0x000000000e007343 */ /* 0x03ffea0003c00000 */
.L_x_3751:
[----:B------:R-:W-:Y:S01]  /*39c0*/  IMAD.MOV.U32 R22, RZ, RZ, RZ ;  /* 0x000000ffff167224 */ /* 0x000fe200078e00ff */
[----:B------:R-:W-:Y:S06]  /*39d0*/  BRA `(.L_x_3730) ;  /* 0x0000000000147947 */ /* 0x000fec0003800000 */
.L_x_3750:
[----:B------:R-:W2:Y:S02]  /*39e0*/  LDG.E.64 R4, desc[UR36][R4.64] ;  /* 0x0000002404047981 */ /* 0x000ea4000c1e1b00 */
[----:B--2---:R0:W2:Y:S01]  /*39f0*/  I2F.U64 R22, R4 ;  /* 0x0000000400167312 */ /* 0x0040a20000301000 */
[----:B------:R-:W-:Y:S05]  /*3a00*/  BRA `(.L_x_3730) ;  /* 0x0000000000087947 */ /* 0x000fea0003800000 */
.L_x_3749:
[----:B------:R-:W2:Y:S02]  /*3a10*/  LDG.E R4, desc[UR36][R4.64] ;  /* 0x0000002404047981 */ /* 0x000ea4000c1e1900 */
[----:B--2---:R-:W-:-:S07]  /*3a20*/  I2FP.F32.U32 R22, R4 ;  /* 0x0000000400167245 */ /* 0x004fce0000201000 */
.L_x_3730:
[----:B------:R-:W-:Y:S05]  /*3a30*/  BSYNC B6 ;  /* 0x0000000000067941 */ /* 0x000fea0003800000 */
.L_x_3724:
[----:B------:R-:W-:-:S07]  /*3a40*/  VIADD R17, R17, 0x80 ;  /* 0x0000008011117836 */ /* 0x000fce0000000000 */
.L_x_3695:
[----:B------:R-:W-:Y:S05]  /*3a50*/  BSYNC B7 ;  /* 0x0000000000077941 */ /* 0x000fea0003800000 */
.L_x_3694:
[----:B------:R-:W-:Y:S01]  /*3a60*/  ISETP.GE.AND P0, PT, R17, R26, PT ;  /* 0x0000001a1100720c */ /* 0x000fe20003f06270 */
[----:B------:R-:W-:Y:S01]  /*3a70*/  BSSY B7, `(.L_x_3752) ;  /* 0x00001cc000077945 */ /* 0x000fe20003800000 */
[----:B------:R-:W-:Y:S01]  /*3a80*/  IMAD.MOV.U32 R16, RZ, RZ, RZ ;  /* 0x000000ffff107224 */ /* 0x000fe200078e00ff */
[----:B------:R-:W-:-:S10]  /*3a90*/  CS2R R24, SRZ ;  /* 0x0000000000187805 */ /* 0x000fd4000001ff00 */
[----:B------:R-:W-:Y:S05]  /*3aa0*/  @P0 BRA `(.L_x_3753) ;  /* 0x0000001c00200947 */ /* 0x000fea0003800000 */
[----:B0---4-:R-:W0:Y:S01]  /*3ab0*/  LDC.64 R4, c[0x0][0x220] ;  /* 0x00008800ff047b82 */ /* 0x011e220000000a00 */
        /* <DEDUP_REMOVED lines=20> */
.L_x_3758:
[----:B------:R-:W4:Y:S02]  /*3c00*/  LDG.E.U8 R4, desc[UR36][R4.64] ;  /* 0x0000002404047981 */ /* 0x000f24000c1e1100 */
[----:B----4-:R-:W-:Y:S01]  /*3c10*/  I2FP.F32.U32 R24, R4 ;  /* 0x0000000400187245 */ /* 0x010fe20000201000 */
[----:B------:R-:W-:Y:S06]  /*3c20*/  BRA `(.L_x_3760) ;  /* 0x0000000c002c7947 */ /* 0x000fec0003800000 */
.L_x_3757:
        /* <DEDUP_REMOVED lines=9> */
.L_x_3762:
[----:B------:R-:W4:Y:S02]  /*3cc0*/  LDG.E R4, desc[UR36][R4.64] ;  /* 0x0000002404047981 */ /* 0x000f24000c1e1900 */
[----:B----4-:R-:W-:Y:S01]  /*3cd0*/  I2FP.F32.S32 R24, R4 ;  /* 0x0000000400187245 */ /* 0x010fe20000201400 */
[----:B------:R-:W-:Y:S06]  /*3ce0*/  BRA `(.L_x_3760) ;  /* 0x0000000800fc7947 */ /* 0x000fec0003800000 */
.L_x_3761:
[----:B------:R-:W4:Y:S02]  /*3cf0*/  LDG.E.U16 R4, desc[UR36][R4.64] ;  /* 0x0000002404047981 */ /* 0x000f24000c1e1500 */
[----:B----4-:R0:W4:Y:S01]  /*3d00*/  I2F.S16 R24, R4 ;  /* 0x0000000400187306 */ /* 0x0101220000101400 */
[----:B------:R-:W-:Y:S05]  /*3d10*/  BRA `(.L_x_3760) ;  /* 0x0000000800f07947 */ /* 0x000fea0003800000 */
.L_x_3756:
        /* <DEDUP_REMOVED lines=8> */
.L_x_3764:
[----:B------:R-:W4:Y:S02]  /*3da0*/  LDG.E.U16 R4, desc[UR36][R4.64] ;  /* 0x0000002404047981 */ /* 0x000f24000c1e1500 */
[----:B----4-:R-:W-:Y:S01]  /*3db0*/  HADD2.F32 R24, -RZ, R4.H0_H0 ;  /* 0x20000004ff187230 */ /* 0x010fe20000004100 */
[----:B------:R-:W-:Y:S06]  /*3dc0*/  BRA `(.L_x_3760) ;  /* 0x0000000800c47947 */ /* 0x000fec0003800000 */
.L_x_3763:
        /* <DEDUP_REMOVED lines=8> */
.L_x_3766:
[----:B------:R-:W4:Y:S02]  /*3e50*/  LDG.E.U16 R4, desc[UR36][R4.64] ;  /* 0x0000002404047981 */ /* 0x000f24000c1e1500 */
[----:B----4-:R-:W-:Y:S01]  /*3e60*/  HADD2.F32 R24, -RZ, R4.H0_H0 ;  /* 0x20000004ff187230 */ /* 0x010fe20000004100 */
[----:B------:R-:W-:Y:S06]  /*3e70*/  BRA `(.L_x_3760) ;  /* 0x0000000800987947 */ /* 0x000fec0003800000 */
.L_x_3765:
[----:B------:R-:W4:Y:S01]  /*3e80*/  LDG.E.64 R4, desc[UR36][R4.64] ;  /* 0x0000002404047981 */ /* 0x000f22000c1e1b00 */
[----:B------:R-:W-:Y:S01]  /*3e90*/  UMOV UR4, 0xf0000000 ;  /* 0xf000000000047882 */ /* 0x000fe20000000000 */
[----:B------:R-:W-:Y:S01]  /*3ea0*/  UMOV UR5, 0x380fffff ;  /* 0x380fffff00057882 */ /* 0x000fe20000000000 */
[----:B----4-:R-:W0:Y:S01]  /*3eb0*/  F2F.F32.F64 R24, R4 ;  /* 0x0000000400187310 */ /* 0x010e220000301000 */
[----:B------:R-:W-:-:S14]  /*3ec0*/  DSETP.GEU.AND P0, PT, |R4|, UR4, PT ;  /* 0x0000000404007e2a */ /* 0x000fdc000bf0e200 */
[----:B0-----:R-:W-:Y:S01]  /*3ed0*/  @!P0 FMUL R24, R24, 1.175494350822287508e-38 ;  /* 0x0080000018188820 */ /* 0x001fe20000400000 */
[----:B------:R-:W-:Y:S06]  /*3ee0*/  BRA `(.L_x_3760) ;  /* 0x00000008007c7947 */ /* 0x000fec0003800000 */
.L_x_3755:
        /* <DEDUP_REMOVED lines=12> */
.L_x_3769:
[----:B------:R-:W4:Y:S01]  /*3fb0*/  LDG.E.64 R4, desc[UR36][R4.64] ;  /* 0x0000002404047981 */ /* 0x000f22000c1e1b00 */
[----:B------:R-:W-:Y:S01]  /*3fc0*/  UMOV UR4, 0xf0000000 ;  /* 0xf000000000047882 */ /* 0x000fe20000000000 */
[----:B------:R-:W-:Y:S01]  /*3fd0*/  UMOV UR5, 0x380fffff ;  /* 0x380fffff00057882 */ /* 0x000fe20000000000 */
[----:B----4-:R-:W0:Y:S01]  /*3fe0*/  F2F.F32.F64 R24, R4 ;  /* 0x0000000400187310 */ /* 0x010e220000301000 */
[----:B------:R-:W-:-:S14]  /*3ff0*/  DSETP.GEU.AND P0, PT, |R4|, UR4, PT ;  /* 0x0000000404007e2a */ /* 0x000fdc000bf0e200 */
[----:B0-----:R-:W-:Y:S01]  /*4000*/  @!P0 FMUL R24, R24, 1.175494350822287508e-38 ;  /* 0x0080000018188820 */ /* 0x001fe20000400000 */
[----:B------:R-:W-:Y:S06]  /*4010*/  BRA `(.L_x_3760) ;  /* 0x0000000800307947 */ /* 0x000fec0003800000 */
.L_x_3768:
        /* <DEDUP_REMOVED lines=26> */
.L_x_3771:
        /* <DEDUP_REMOVED lines=13> */
.L_x_3770:
[----:B------:R-:W4:Y:S02]  /*4290*/  LDG.E.U16 R4, desc[UR36][R4.64] ;  /* 0x0000002404047981 */ /* 0x000f24000c1e1500 */
[----:B----4-:R-:W-:Y:S01]  /*42a0*/  IMAD.U32 R24, R4, 0x10000, RZ ;  /* 0x0001000004187824 */ /* 0x010fe200078e00ff */
[----:B------:R-:W-:Y:S06]  /*42b0*/  BRA `(.L_x_3760) ;  /* 0x0000000400887947 */ /* 0x000fec0003800000 */
.L_x_3767:
        /* <DEDUP_REMOVED lines=11> */
.L_x_3774:
        /* <DEDUP_REMOVED lines=20> */
.L_x_3776:
[----:B------:R-:W-:Y:S05]  /*44b0*/  BSYNC B0 ;  /* 0x0000000000007941 */ /* 0x000fea0003800000 */
.L_x_3775:
[----:B------:R-:W-:Y:S01]  /*44c0*/  IMAD.SHL.U32 R3, R3, 0x100000, RZ ;  /* 0x0010000003037824 */ /* 0x000fe200078e00ff */
[----:B------:R-:W-:-:S04]  /*44d0*/  LEA R5, R0, 0x3b800000, 0x17 ;  /* 0x3b80000000057811 */ /* 0x000fc800078eb8ff */
[----:B------:R-:W-:Y:S01]  /*44e0*/  LOP3.LUT R24, R5, R3, R24, 0xfe, !PT ;  /* 0x0000000305187212 */ /* 0x000fe200078efe18 */
[----:B------:R-:W-:Y:S06]  /*44f0*/  BRA `(.L_x_3760) ;  /* 0x0000000000f87947 */ /* 0x000fec0003800000 */
.L_x_3773:
        /* <DEDUP_REMOVED lines=20> */
.L_x_3778:
[----:B------:R-:W-:Y:S05]  /*4640*/  BSYNC B0 ;  /* 0x0000000000007941 */ /* 0x000fea0003800000 */
.L_x_3777:
[----:B------:R-:W-:Y:S01]  /*4650*/  IMAD.SHL.U32 R3, R3, 0x200000, RZ ;  /* 0x0020000003037824 */ /* 0x000fe200078e00ff */
[----:B------:R-:W-:-:S04]  /*4660*/  LEA R5, R0, 0x37800000, 0x17 ;  /* 0x3780000000057811 */ /* 0x000fc800078eb8ff */
[----:B------:R-:W-:Y:S01]  /*4670*/  LOP3.LUT R24, R5, R3, R24, 0xfe, !PT ;  /* 0x0000000305187212 */ /* 0x000fe200078efe18 */
[----:B------:R-:W-:Y:S06]  /*4680*/  BRA `(.L_x_3760) ;  /* 0x0000000000947947 */ /* 0x000fec0003800000 */
.L_x_3772:
        /* <DEDUP_REMOVED lines=14> */
.L_x_3759:
        /* <DEDUP_REMOVED lines=16> */
.L_x_3781:
[----:B------:R-:W-:Y:S01]  /*4870*/  IMAD.MOV.U32 R24, RZ, RZ, RZ ;  /* 0x000000ffff187224 */ /* 0x000fe200078e00ff */
[----:B------:R-:W-:Y:S06]  /*4880*/  BRA `(.L_x_3760) ;  /* 0x0000000000147947 */ /* 0x000fec0003800000 */
.L_x_3780:
[----:B------:R-:W4:Y:S02]  /*4890*/  LDG.E.64 R24, desc[UR36][R4.64] ;  /* 0x0000002404187981 */ /* 0x000f24000c1e1b00 */
[----:B----4-:R0:W4:Y:S01]  /*48a0*/  I2F.U64 R24, R24 ;  /* 0x0000001800187312 */ /* 0x0101220000301000 */
[----:B------:R-:W-:Y:S05]  /*48b0*/  BRA `(.L_x_3760) ;  /* 0x0000000000087947 */ /* 0x000fea0003800000 */
.L_x_3779:
[----:B------:R-:W4:Y:S02]  /*48c0*/  LDG.E R4, desc[UR36][R4.64] ;  /* 0x0000002404047981 */ /* 0x000f24000c1e1900 */
[----:B----4-:R-:W-:-:S07]  /*48d0*/  I2FP.F32.U32 R24, R4 ;  /* 0x0000000400187245 */ /* 0x010fce0000201000 */
.L_x_3760:
[----:B------:R-:W-:Y:S05]  /*48e0*/  BSYNC B6 ;  /* 0x0000000000067941 */ /* 0x000fea0003800000 */
.L_x_3754:
        /* <DEDUP_REMOVED lines=20> */
.L_x_3786:
[----:B------:R-:W2:Y:S02]  /*4a30*/  LDG.E.U8 R4, desc[UR36][R4.64] ;  /* 0x0000002404047981 */ /* 0x000ea4000c1e1100 */
[----:B--2---:R-:W-:Y:S01]  /*4a40*/  I2FP.F32.U32 R25, R4 ;  /* 0x0000000400197245 */ /* 0x004fe20000201000 */
[----:B------:R-:W-:Y:S06]  /*4a50*/  BRA `(.L_x_3788) ;  /* 0x0000000c002c7947 */ /* 0x000fec0003800000 */
.L_x_3785:
        /* <DEDUP_REMOVED lines=9> */
.L_x_3790:
[----:B------:R-:W2:Y:S02]  /*4af0*/  LDG.E R4, desc[UR36][R4.64] ;  /* 0x0000002404047981 */ /* 0x000ea4000c1e1900 */
[----:B--2---:R-:W-:Y:S01]  /*4b00*/  I2FP.F32.S32 R25, R4 ;  /* 0x0000000400197245 */ /* 0x004fe20000201400 */
[----:B------:R-:W-:Y:S06]  /*4b10*/  BRA `(.L_x_3788) ;  /* 0x0000000800fc7947 */ /* 0x000fec0003800000 */
.L_x_3789:
[----:B------:R-:W2:Y:S02]  /*4b20*/  LDG.E.U16 R4, desc[UR36][R4.64] ;  /* 0x0000002404047981 */ /* 0x000ea4000c1e1500 */
[----:B--2---:R0:W2:Y:S01]  /*4b30*/  I2F.S16 R25, R4 ;  /* 0x0000000400197306 */ /* 0x0040a20000101400 */
[----:B------:R-:W-:Y:S05]  /*4b40*/  BRA `(.L_x_3788) ;  /* 0x0000000800f07947 */ /* 0x000fea0003800000 */
.L_x_3784:
        /* <DEDUP_REMOVED lines=8> */
.L_x_3792:
[----:B------:R-:W2:Y:S02]  /*4bd0*/  LDG.E.U16 R4, desc[UR36][R4.64] ;  /* 0x0000002404047981 */ /* 0x000ea4000c1e1500 */
[----:B--2---:R-:W-:Y:S01]  /*4be0*/  HADD2.F32 R25, -RZ, R4.H0_H0 ;  /* 0x20000004ff197230 */ /* 0x004fe20000004100 */
[----:B------:R-:W-:Y:S06]  /*4bf0*/  BRA `(.L_x_3788) ;  /* 0x0000000800c47947 */ /* 0x000fec0003800000 */
.L_x_3791:
        /* <DEDUP_REMOVED lines=8> */
.L_x_3794:
[----:B------:R-:W2:Y:S02]  /*4c80*/  LDG.E.U16 R4, desc[UR36][R4.64] ;  /* 0x0000002404047981 */ /* 0x000ea4000c1e1500 */
[----:B--2---:R-:W-:Y:S01]  /*4c90*/  HADD2.F32 R25, -RZ, R4.H0_H0 ;  /* 0x20000004ff197230 */ /* 0x004fe20000004100 */
[----:B------:R-:W-:Y:S06]  /*4ca0*/  BRA `(.L_x_3788) ;  /* 0x0000000800987947 */ /* 0x000fec0003800000 */
.L_x_3793:
[----:B------:R-:W2:Y:S01]  /*4cb0*/  LDG.E.64 R4, desc[UR36][R4.64] ;  /* 0x0000002404047981 */ /* 0x000ea2000c1e1b00 */
[----:B------:R-:W-:Y:S01]  /*4cc0*/  UMOV UR4, 0xf0000000 ;  /* 0xf000000000047882 */ /* 0x000fe20000000000 */
[----:B------:R-:W-:Y:S01]  /*4cd0*/  UMOV UR5, 0x380fffff ;  /* 0x380fffff00057882 */ /* 0x000fe20000000000 */
[----:B--2---:R-:W0:Y:S01]  /*4ce0*/  F2F.F32.F64 R25, R4 ;  /* 0x0000000400197310 */ /* 0x004e220000301000 */
[----:B------:R-:W-:-:S14]  /*4cf0*/  DSETP.GEU.AND P0, PT, |R4|, UR4, PT ;  /* 0x0000000404007e2a */ /* 0x000fdc000bf0e200 */
[----:B0-----:R-:W-:Y:S01]  /*4d00*/  @!P0 FMUL R25, R25, 1.175494350822287508e-38 ;  /* 0x0080000019198820 */ /* 0x001fe20000400000 */
[----:B------:R-:W-:Y:S06]  /*4d10*/  BRA `(.L_x_3788) ;  /* 0x00000008007c7947 */ /* 0x000fec0003800000 */
.L_x_3783:
        /* <DEDUP_REMOVED lines=12> */
.L_x_3797:
[----:B------:R-:W2:Y:S01]  /*4de0*/  LDG.E.64 R4, desc[UR36][R4.64] ;  /* 0x0000002404047981 */ /* 0x000ea2000c1e1b00 */
[----:B------:R-:W-:Y:S01]  /*4df0*/  UMOV UR4, 0xf0000000 ;  /* 0xf000000000047882 */ /* 0x000fe20000000000 */
[----:B------:R-:W-:Y:S01]  /*4e00*/  UMOV UR5, 0x380fffff ;  /* 0x380fffff00057882 */ /* 0x000fe20000000000 */
[----:B--2---:R-:W0:Y:S01]  /*4e10*/  F2F.F32.F64 R25, R4 ;  /* 0x0000000400197310 */ /* 0x004e220000301000 */
[----:B------:R-:W-:-:S14]  /*4e20*/  DSETP.GEU.AND P0, PT, |R4|, UR4, PT ;  /* 0x0000000404007e2a */ /* 0x000fdc000bf0e200 */
[----:B0-----:R-:W-:Y:S01]  /*4e30*/  @!P0 FMUL R25, R25, 1.175494350822287508e-38 ;  /* 0x0080000019198820 */ /* 0x001fe20000400000 */
[----:B------:R-:W-:Y:S06]  /*4e40*/  BRA `(.L_x_3788) ;  /* 0x0000000800307947 */ /* 0x000fec0003800000 */
.L_x_3796:
        /* <DEDUP_REMOVED lines=26> */
.L_x_3799:
        /* <DEDUP_REMOVED lines=13> */
.L_x_3798:
[----:B------:R-:W2:Y:S02]  /*50c0*/  LDG.E.U16 R4, desc[UR36][R4.64] ;  /* 0x0000002404047981 */ /* 0x000ea4000c1e1500 */
[----:B--2---:R-:W-:Y:S01]  /*50d0*/  IMAD.U32 R25, R4, 0x10000, RZ ;  /* 0x0001000004197824 */ /* 0x004fe200078e00ff */
[----:B------:R-:W-:Y:S06]  /*50e0*/  BRA `(.L_x_3788) ;  /* 0x0000000400887947 */ /* 0x000fec0003800000 */
.L_x_3795:
        /* <DEDUP_REMOVED lines=11> */
.L_x_3802:
        /* <DEDUP_REMOVED lines=20> */
.L_x_3804:
[----:B------:R-:W-:Y:S05]  /*52e0*/  BSYNC B0 ;  /* 0x0000000000007941 */ /* 0x000fea0003800000 */
.L_x_3803:
[----:B------:R-:W-:Y:S01]  /*52f0*/  IMAD.SHL.U32 R3, R3, 0x100000, RZ ;  /* 0x0010000003037824 */ /* 0x000fe200078e00ff */
[----:B------:R-:W-:-:S04]  /*5300*/  LEA R0, R0, 0x3b800000, 0x17 ;  /* 0x3b80000000007811 */ /* 0x000fc800078eb8ff */
[----:B------:R-:W-:Y:S01]  /*5310*/  LOP3.LUT R25, R0, R3, R25, 0xfe, !PT ;  /* 0x0000000300197212 */ /* 0x000fe200078efe19 */
[----:B------:R-:W-:Y:S06]  /*5320*/  BRA `(.L_x_3788) ;  /* 0x0000000000f87947 */ /* 0x000fec0003800000 */
.L_x_3801:
        /* <DEDUP_REMOVED lines=20> */
.L_x_3806:
[----:B------:R-:W-:Y:S05]  /*5470*/  BSYNC B0 ;  /* 0x0000000000007941 */ /* 0x000fea0003800000 */
.L_x_3805:
[----:B------:R-:W-:Y:S01]  /*5480*/  IMAD.SHL.U32 R3, R3, 0x200000, RZ ;  /* 0x0020000003037824 */ /* 0x000fe200078e00ff */
[----:B------:R-:W-:-:S04]  /*5490*/  LEA R0, R0, 0x37800000, 0x17 ;  /* 0x3780000000007811 */ /* 0x000fc800078eb8ff */
[----:B------:R-:W-:Y:S01]  /*54a0*/  LOP3.LUT R25, R0, R3, R25, 0xfe, !PT ;  /* 0x0000000300197212 */ /* 0x000fe200078efe19 */
[----:B------:R-:W-:Y:S06]  /*54b0*/  BRA `(.L_x_3788) ;  /* 0x0000000000947947 */ /* 0x000fec0003800000 */
.L_x_3800:
        /* <DEDUP_REMOVED lines=14> */
.L_x_3787:
        /* <DEDUP_REMOVED lines=16> */
.L_x_3809:
[----:B------:R-:W-:Y:S01]  /*56a0*/  IMAD.MOV.U32 R25, RZ, RZ, RZ ;  /* 0x000000ffff197224 */ /* 0x000fe200078e00ff */
[----:B------:R-:W-:Y:S06]  /*56b0*/  BRA `(.L_x_3788) ;  /* 0x0000000000147947 */ /* 0x000fec0003800000 */
.L_x_3808:
[----:B------:R-:W2:Y:S02]  /*56c0*/  LDG.E.64 R4, desc[UR36][R4.64] ;  /* 0x0000002404047981 */ /* 0x000ea4000c1e1b00 */
[----:B--2---:R0:W2:Y:S01]  /*56d0*/  I2F.U64 R25, R4 ;  /* 0x0000000400197312 */ /* 0x0040a20000301000 */
[----:B------:R-:W-:Y:S05]  /*56e0*/  BRA `(.L_x_3788) ;  /* 0x0000000000087947 */ /* 0x000fea0003800000 */
.L_x_3807:
[----:B------:R-:W2:Y:S02]  /*56f0*/  LDG.E R4, desc[UR36][R4.64] ;  /* 0x0000002404047981 */ /* 0x000ea4000c1e1900 */
[----:B--2---:R-:W-:-:S07]  /*5700*/  I2FP.F32.U32 R25, R4 ;  /* 0x0000000400197245 */ /* 0x004fce0000201000 */
.L_x_3788:
[----:B------:R-:W-:Y:S05]  /*5710*/  BSYNC B6 ;  /* 0x0000000000067941 */ /* 0x000fea0003800000 */
.L_x_3782:
[----:B------:R-:W-:-:S07]  /*5720*/  VIADD R17, R17, 0x80 ;  /* 0x0000008011117836 */ /* 0x000fce0000000000 */
.L_x_3753:
[----:B------:R-:W-:Y:S05]  /*5730*/  BSYNC B7 ;  /* 0x0000000000077941 */ /* 0x000fea0003800000 */
.L_x_3752:
[----:B------:R-:W-:Y:S01]  /*5740*/  ISETP.GE.AND P0, PT, R17, R26, PT ;  /* 0x0000001a1100720c */ /* 0x000fe20003f06270 */
[----:B------:R-:W-:Y:S01]  /*5750*/  BSSY B7, `(.L_x_3810) ;  /* 0x00001c5000077945 */ /* 0x000fe20003800000 */
[----:B------:R-:W-:-:S11]  /*5760*/  IMAD.MOV.U32 R19, RZ, RZ, RZ ;  /* 0x000000ffff137224 */ /* 0x000fd600078e00ff */
        /* <DEDUP_REMOVED lines=22> */
.L_x_3816:
[----:B------:R-:W4:Y:S02]  /*58d0*/  LDG.E.U8 R4, desc[UR36][R4.64] ;  /* 0x0000002404047981 */ /* 0x000f24000c1e1100 */
[----:B----4-:R-:W-:Y:S01]  /*58e0*/  I2FP.F32.U32 R19, R4 ;  /* 0x0000000400137245 */ /* 0x010fe20000201000 */
[----:B------:R-:W-:Y:S06]  /*58f0*/  BRA `(.L_x_3818) ;  /* 0x0000000c002c7947 */ /* 0x000fec0003800000 */
.L_x_3815:
        /* <DEDUP_REMOVED lines=9> */
.L_x_3820:
[----:B------:R-:W4:Y:S02]  /*5990*/  LDG.E R4, desc[UR36][R4.64] ;  /* 0x0000002404047981 */ /* 0x000f24000c1e1900 */
[----:B----4-:R-:W-:Y:S01]  /*59a0*/  I2FP.F32.S32 R19, R4 ;  /* 0x0000000400137245 */ /* 0x010fe20000201400 */
[----:B------:R-:W-:Y:S06]  /*59b0*/  BRA `(.L_x_3818) ;  /* 0x0000000800fc7947 */ /* 0x000fec0003800000 */
.L_x_3819:
[----:B------:R-:W4:Y:S02]  /*59c0*/  LDG.E.U16 R4, desc[UR36][R4.64] ;  /* 0x0000002404047981 */ /* 0x000f24000c1e1500 */
[----:B----4-:R0:W4:Y:S01]  /*59d0*/  I2F.S16 R19, R4 ;  /* 0x0000000400137306 */ /* 0x0101220000101400 */
[----:B------:R-:W-:Y:S05]  /*59e0*/  BRA `(.L_x_3818) ;  /* 0x0000000800f07947 */ /* 0x000fea0003800000 */
.L_x_3814:
        /* <DEDUP_REMOVED lines=8> */
.L_x_3822:
[----:B------:R-:W4:Y:S02]  /*5a70*/  LDG.E.U16 R4, desc[UR36][R4.64] ;  /* 0x0000002404047981 */ /* 0x000f24000c1e1500 */
[----:B----4-:R-:W-:Y:S01]  /*5a80*/  HADD2.F32 R19, -RZ, R4.H0_H0 ;  /* 0x20000004ff137230 */ /* 0x010fe20000004100 */
[----:B------:R-:W-:Y:S06]  /*5a90*/  BRA `(.L_x_3818) ;  /* 0x0000000800c47947 */ /* 0x000fec0003800000 */
.L_x_3821:
        /* <DEDUP_REMOVED lines=8> */
.L_x_3824:
[----:B------:R-:W4:Y:S02]  /*5b20*/  LDG.E.U16 R4, desc[UR36][R4.64] ;  /* 0x0000002404047981 */ /* 0x000f24000c1e1500 */
[----:B----4-:R-:W-:Y:S01]  /*5b30*/  HADD2.F32 R19, -RZ, R4.H0_H0 ;  /* 0x20000004ff137230 */ /* 0x010fe20000004100 */
[----:B------:R-:W-:Y:S06]  /*5b40*/  BRA `(.L_x_3818) ;  /* 0x0000000800987947 */ /* 0x000fec0003800000 */
.L_x_3823:
[----:B------:R-:W4:Y:S01]  /*5b50*/  LDG.E.64 R4, desc[UR36][R4.64] ;  /* 0x0000002404047981 */ /* 0x000f22000c1e1b00 */
[----:B------:R-:W-:Y:S01]  /*5b60*/  UMOV UR4, 0xf0000000 ;  /* 0xf000000000047882 */ /* 0x000fe20000000000 */
[----:B------:R-:W-:Y:S01]  /*5b70*/  UMOV UR5, 0x380fffff ;  /* 0x380fffff00057882 */ /* 0x000fe20000000000 */
[----:B----4-:R-:W0:Y:S01]  /*5b80*/  F2F.F32.F64 R19, R4 ;  /* 0x0000000400137310 */ /* 0x010e220000301000 */
[----:B------:R-:W-:-:S14]  /*5b90*/  DSETP.GEU.AND P0, PT, |R4|, UR4, PT ;  /* 0x0000000404007e2a */ /* 0x000fdc000bf0e200 */
[----:B0-----:R-:W-:Y:S01]  /*5ba0*/  @!P0 FMUL R19, R19, 1.175494350822287508e-38 ;  /* 0x0080000013138820 */ /* 0x001fe20000400000 */
[----:B------:R-:W-:Y:S06]  /*5bb0*/  BRA `(.L_x_3818) ;  /* 0x00000008007c7947 */ /* 0x000fec0003800000 */
.L_x_3813:
        /* <DEDUP_REMOVED lines=12> */
.L_x_3827:
[----:B------:R-:W4:Y:S01]  /*5c80*/  LDG.E.64 R4, desc[UR36][R4.64] ;  /* 0x0000002404047981 */ /* 0x000f22000c1e1b00 */
[----:B------:R-:W-:Y:S01]  /*5c90*/  UMOV UR4, 0xf0000000 ;  /* 0xf000000000047882 */ /* 0x000fe20000000000 */
[----:B------:R-:W-:Y:S01]  /*5ca0*/  UMOV UR5, 0x380fffff ;  /* 0x380fffff00057882 */ /* 0x000fe20000000000 */
[----:B----4-:R-:W0:Y:S01]  /*5cb0*/  F2F.F32.F64 R19, R4 ;  /* 0x0000000400137310 */ /* 0x010e220000301000 */
[----:B------:R-:W-:-:S14]  /*5cc0*/  DSETP.GEU.AND P0, PT, |R4|, UR4, PT ;  /* 0x0000000404007e2a */ /* 0x000fdc000bf0e200 */
[----:B0-----:R-:W-:Y:S01]  /*5cd0*/  @!P0 FMUL R19, R19, 1.175494350822287508e-38 ;  /* 0x0080000013138820 */ /* 0x001fe20000400000 */
[----:B------:R-:W-:Y:S06]  /*5ce0*/  BRA `(.L_x_3818) ;  /* 0x0000000800307947 */ /* 0x000fec0003800000 */
.L_x_3826:
        /* <DEDUP_REMOVED lines=26> */
.L_x_3829:
        /* <DEDUP_REMOVED lines=13> */
.L_x_3828:
[----:B------:R-:W4:Y:S02]  /*5f60*/  LDG.E.U16 R4, desc[UR36][R4.64] ;  /* 0x0000002404047981 */ /* 0x000f24000c1e1500 */
[----:B----4-:R-:W-:Y:S01]  /*5f70*/  IMAD.U32 R19, R4, 0x10000, RZ ;  /* 0x0001000004137824 */ /* 0x010fe200078e00ff */
[----:B------:R-:W-:Y:S06]  /*5f80*/  BRA `(.L_x_3818) ;  /* 0x0000000400887947 */ /* 0x000fec0003800000 */
.L_x_3825:
        /* <DEDUP_REMOVED lines=11> */
.L_x_3832:
        /* <DEDUP_REMOVED lines=20> */
.L_x_3834:
[----:B------:R-:W-:Y:S05]  /*6180*/  BSYNC B0 ;  /* 0x0000000000007941 */ /* 0x000fea0003800000 */
.L_x_3833:
[----:B------:R-:W-:Y:S01]  /*6190*/  IMAD.SHL.U32 R3, R3, 0x100000, RZ ;  /* 0x0010000003037824 */ /* 0x000fe200078e00ff */
[----:B------:R-:W-:-:S04]  /*61a0*/  LEA R0, R0, 0x3b800000, 0x17 ;  /* 0x3b80000000007811 */ /* 0x000fc800078eb8ff */
[----:B------:R-:W-:Y:S01]  /*61b0*/  LOP3.LUT R19, R0, R3, R19, 0xfe, !PT ;  /* 0x0000000300137212 */ /* 0x000fe200078efe13 */
[----:B------:R-:W-:Y:S06]  /*61c0*/  BRA `(.L_x_3818) ;  /* 0x0000000000f87947 */ /* 0x000fec0003800000 */
.L_x_3831:
        /* <DEDUP_REMOVED lines=20> */
.L_x_3836:
[----:B------:R-:W-:Y:S05]  /*6310*/  BSYNC B0 ;  /* 0x0000000000007941 */ /* 0x000fea0003800000 */
.L_x_3835:
[----:B------:R-:W-:Y:S01]  /*6320*/  IMAD.SHL.U32 R3, R3, 0x200000, RZ ;  /* 0x0020000003037824 */ /* 0x000fe200078e00ff */
[----:B------:R-:W-:-:S04]  /*6330*/  LEA R0, R0, 0x37800000, 0x17 ;  /* 0x3780000000007811 */ /* 0x000fc800078eb8ff */
[----:B------:R-:W-:Y:S01]  /*6340*/  LOP3.LUT R19, R0, R3, R19, 0xfe, !PT ;  /* 0x0000000300137212 */ /* 0x000fe200078efe13 */
[----:B------:R-:W-:Y:S06]  /*6350*/  BRA `(.L_x_3818) ;  /* 0x0000000000947947 */ /* 0x000fec0003800000 */
.L_x_3830:
        /* <DEDUP_REMOVED lines=14> */
.L_x_3817:
        /* <DEDUP_REMOVED lines=16> */
.L_x_3839:
[----:B------:R-:W-:Y:S01]  /*6540*/  IMAD.MOV.U32 R19, RZ, RZ, RZ ;  /* 0x000000ffff137224 */ /* 0x000fe200078e00ff */
[----:B------:R-:W-:Y:S06]  /*6550*/  BRA `(.L_x_3818) ;  /* 0x0000000000147947 */ /* 0x000fec0003800000 */
.L_x_3838:
[----:B------:R-:W4:Y:S02]  /*6560*/  LDG.E.64 R4, desc[UR36][R4.64] ;  /* 0x0000002404047981 */ /* 0x000f24000c1e1b00 */
[----:B----4-:R0:W4:Y:S01]  /*6570*/  I2F.U64 R19, R4 ;  /* 0x0000000400137312 */ /* 0x0101220000301000 */
[----:B------:R-:W-:Y:S05]  /*6580*/  BRA `(.L_x_3818) ;  /* 0x0000000000087947 */ /* 0x000fea0003800000 */
.L_x_3837:
[----:B------:R-:W4:Y:S02]  /*6590*/  LDG.E R4, desc[UR36][R4.64] ;  /* 0x0000002404047981 */ /* 0x000f24000c1e1900 */
[----:B----4-:R-:W-:-:S07]  /*65a0*/  I2FP.F32.U32 R19, R4 ;  /* 0x0000000400137245 */ /* 0x010fce0000201000 */
.L_x_3818:
[----:B------:R-:W-:Y:S05]  /*65b0*/  BSYNC B6 ;  /* 0x0000000000067941 */ /* 0x000fea0003800000 */
.L_x_3812:
        /* <DEDUP_REMOVED lines=19> */
.L_x_3843:
[----:B------:R-:W2:Y:S02]  /*66f0*/  LDG.E.U8 R4, desc[UR36][R4.64] ;  /* 0x0000002404047981 */ /* 0x000ea4000c1e1100 */
[----:B--2---:R-:W-:Y:S01]  /*6700*/  I2FP.F32.U32 R16, R4 ;  /* 0x0000000400107245 */ /* 0x004fe20000201000 */
[----:B------:R-:W-:Y:S06]  /*6710*/  BRA `(.L_x_3811) ;  /* 0x0000000c00207947 */ /* 0x000fec0003800000 */
.L_x_3842:
        /* <DEDUP_REMOVED lines=9> */
.L_x_3846:
[----:B------:R-:W2:Y:S02]  /*67b0*/  LDG.E R4, desc[UR36][R4.64] ;  /* 0x0000002404047981 */ /* 0x000ea4000c1e1900 */
[----:B--2---:R-:W-:Y:S01]  /*67c0*/  I2FP.F32.S32 R16, R4 ;  /* 0x0000000400107245 */ /* 0x004fe20000201400 */
[----:B------:R-:W-:Y:S06]  /*67d0*/  BRA `(.L_x_3811) ;  /* 0x0000000800f07947 */ /* 0x000fec0003800000 */
.L_x_3845:
[----:B------:R-:W2:Y:S02]  /*67e0*/  LDG.E.U16 R4, desc[UR36][R4.64] ;  /* 0x0000002404047981 */ /* 0x000ea4000c1e1500 */
[----:B--2---:R0:W2:Y:S01]  /*67f0*/  I2F.S16 R16, R4 ;  /* 0x0000000400107306 */ /* 0x0040a20000101400 */
[----:B------:R-:W-:Y:S05]  /*6800*/  BRA `(.L_x_3811) ;  /* 0x0000000800e47947 */ /* 0x000fea0003800000 */
.L_x_3841:
        /* <DEDUP_REMOVED lines=8> */
.L_x_3848:
[----:B------:R-:W2:Y:S02]  /*6890*/  LDG.E.U16 R4, desc[UR36][R4.64] ;  /* 0x0000002404047981 */ /* 0x000ea4000c1e1500 */
[----:B--2---:R-:W-:Y:S01]  /*68a0*/  HADD2.F32 R16, -RZ, R4.H0_H0 ;  /* 0x20000004ff107230 */ /* 0x004fe20000004100 */
[----:B------:R-:W-:Y:S06]  /*68b0*/  BRA `(.L_x_3811) ;  /* 0x0000000800b87947 */ /* 0x000fec0003800000 */
.L_x_3847:
        /* <DEDUP_REMOVED lines=8> */
.L_x_3850:
[----:B------:R-:W2:Y:S02]  /*6940*/  LDG.E.U16 R4, desc[UR36][R4.64] ;  /* 0x0000002404047981 */ /* 0x000ea4000c1e1500 */
[----:B--2---:R-:W-:Y:S01]  /*6950*/  HADD2.F32 R16, -RZ, R4.H0_H0 ;  /* 0x20000004ff107230 */ /* 0x004fe20000004100 */
[----:B------:R-:W-:Y:S06]  /*6960*/  BRA `(.L_x_3811) ;  /* 0x00000008008c7947 */ /* 0x000fec0003800000 */
.L_x_3849:
[----:B------:R-:W2:Y:S01]  /*6970*/  LDG.E.64 R4, desc[UR36][R4.64] ;  /* 0x0000002404047981 */ /* 0x000ea2000c1e1b00 */
[----:B------:R-:W-:Y:S01]  /*6980*/  UMOV UR4, 0xf0000000 ;  /* 0xf000000000047882 */ /* 0x000fe20000000000 */
[----:B------:R-:W-:Y:S01]  /*6990*/  UMOV UR5, 0x380fffff ;  /* 0x380fffff00057882 */ /* 0x000fe20000000000 */
[----:B--2---:R-:W0:Y:S01]  /*69a0*/  F2F.F32.F64 R16, R4 ;  /* 0x0000000400107310 */ /* 0x004e220000301000 */
[----:B------:R-:W-:-:S14]  /*69b0*/  DSETP.GEU.AND P0, PT, |R4|, UR4, PT ;  /* 0x0000000404007e2a */ /* 0x000fdc000bf0e200 */
[----:B0-----:R-:W-:Y:S01]  /*69c0*/  @!P0 FMUL R16, R16, 1.175494350822287508e-38 ;  /* 0x0080000010108820 */ /* 0x001fe20000400000 */
[----:B------:R-:W-:Y:S06]  /*69d0*/  BRA `(.L_x_3811) ;  /* 0x0000000800707947 */ /* 0x000fec0003800000 */
.L_x_3840:
        /* <DEDUP_REMOVED lines=12> */
.L_x_3853:
[----:B------:R-:W2:Y:S01]  /*6aa0*/  LDG.E.64 R4, desc[UR36][R4.64] ;  /* 0x0000002404047981 */ /* 0x000ea2000c1e1b00 */
[----:B------:R-:W-:Y:S01]  /*6ab0*/  UMOV UR4, 0xf0000000 ;  /* 0xf000000000047882 */ /* 0x000fe20000000000 */
[----:B------:R-:W-:Y:S01]  /*6ac0*/  UMOV UR5, 0x380fffff ;  /* 0x380fffff00057882 */ /* 0x000fe20000000000 */
[----:B--2---:R-:W0:Y:S01]  /*6ad0*/  F2F.F32.F64 R16, R4 ;  /* 0x0000000400107310 */ /* 0x004e220000301000 */
[----:B------:R-:W-:-:S14]  /*6ae0*/  DSETP.GEU.AND P0, PT, |R4|, UR4, PT ;  /* 0x0000000404007e2a */ /* 0x000fdc000bf0e200 */
[----:B0-----:R-:W-:Y:S01]  /*6af0*/  @!P0 FMUL R16, R16, 1.175494350822287508e-38 ;  /* 0x0080000010108820 */ /* 0x001fe20000400000 */
[----:B------:R-:W-:Y:S06]  /*6b00*/  BRA `(.L_x_3811) ;  /* 0x0000000800247947 */ /* 0x000fec0003800000 */
.L_x_3852:
        /* <DEDUP_REMOVED lines=26> */
.L_x_3855:
        /* <DEDUP_REMOVED lines=13> */
.L_x_3854:
[----:B------:R-:W2:Y:S02]  /*6d80*/  LDG.E.U16 R4, desc[UR36][R4.64] ;  /* 0x0000002404047981 */ /* 0x000ea4000c1e1500 */
[----:B--2---:R-:W-:Y:S01]  /*6d90*/  IMAD.U32 R16, R4, 0x10000, RZ ;  /* 0x0001000004107824 */ /* 0x004fe200078e00ff */
[----:B------:R-:W-:Y:S06]  /*6da0*/  BRA `(.L_x_3811) ;  /* 0x00000004007c7947 */ /* 0x000fec0003800000 */
.L_x_3851:
        /* <DEDUP_REMOVED lines=11> */
.L_x_3858:
[----:B------:R-:W2:Y:S02]  /*6e60*/  LDG.E.U8 R3, desc[UR36][R4.64] ;  /* 0x0000002404037981 */ /* 0x000ea4000c1e1100 */
        /* <DEDUP_REMOVED lines=18> */
.L_x_3860:
[----:B------:R-:W-:Y:S05]  /*6f90*/  BSYNC B0 ;  /* 0x0000000000007941 */ /* 0x000fea0003800000 */
.L_x_3859:
[----:B------:R-:W-:Y:S01]  /*6fa0*/  IMAD.SHL.U32 R3, R3, 0x100000, RZ ;  /* 0x0010000003037824 */ /* 0x000fe200078e00ff */
[----:B------:R-:W-:-:S04]  /*6fb0*/  LEA R5, R0, 0x3b800000, 0x17 ;  /* 0x3b80000000057811 */ /* 0x000fc800078eb8ff */
[----:B------:R-:W-:Y:S01]  /*6fc0*/  LOP3.LUT R16, R5, R3, R16, 0xfe, !PT ;  /* 0x0000000305107212 */ /* 0x000fe200078efe10 */
[----:B------:R-:W-:Y:S06]  /*6fd0*/  BRA `(.L_x_3811) ;  /* 0x0000000000f07947 */ /* 0x000fec0003800000 */
.L_x_3857:
        /* <DEDUP_REMOVED lines=19> */
.L_x_3862:
[----:B------:R-:W-:Y:S05]  /*7110*/  BSYNC B0 ;  /* 0x0000000000007941 */ /* 0x000fea0003800000 */
.L_x_3861:
[----:B------:R-:W-:Y:S01]  /*7120*/  IMAD.SHL.U32 R3, R3, 0x200000, RZ ;  /* 0x0020000003037824 */ /* 0x000fe200078e00ff */
[----:B------:R-:W-:-:S04]  /*7130*/  LEA R5, R0, 0x37800000, 0x17 ;  /* 0x3780000000057811 */ /* 0x000fc800078eb8ff */
[----:B------:R-:W-:Y:S01]  /*7140*/  LOP3.LUT R16, R5, R3, R16, 0xfe, !PT ;  /* 0x0000000305107212 */ /* 0x000fe200078efe10 */
[----:B------:R-:W-:Y:S06]  /*7150*/  BRA `(.L_x_3811) ;  /* 0x0000000000907947 */ /* 0x000fec0003800000 */
.L_x_3856:
        /* <DEDUP_REMOVED lines=14> */
.L_x_3844:
        /* <DEDUP_REMOVED lines=16> */
.L_x_3865:
[----:B------:R-:W-:Y:S05]  /*7340*/  BRA `(.L_x_3811) ;  /* 0x0000000000147947 */ /* 0x000fea0003800000 */
.L_x_3864:
[----:B------:R-:W2:Y:S02]  /*7350*/  LDG.E.64 R16, desc[UR36][R4.64] ;  /* 0x0000002404107981 */ /* 0x000ea4000c1e1b00 */
[----:B--2---:R0:W2:Y:S01]  /*7360*/  I2F.U64 R16, R16 ;  /* 0x0000001000107312 */ /* 0x0040a20000301000 */
[----:B------:R-:W-:Y:S05]  /*7370*/  BRA `(.L_x_3811) ;  /* 0x0000000000087947 */ /* 0x000fea0003800000 */
.L_x_3863:
[----:B------:R-:W2:Y:S02]  /*7380*/  LDG.E R4, desc[UR36][R4.64] ;  /* 0x0000002404047981 */ /* 0x000ea4000c1e1900 */
[----:B--2---:R-:W-:-:S07]  /*7390*/  I2FP.F32.U32 R16, R4 ;  /* 0x0000000400107245 */ /* 0x004fce0000201000 */
.L_x_3811:
[----:B------:R-:W-:Y:S05]  /*73a0*/  BSYNC B7 ;  /* 0x0000000000077941 */ /* 0x000fea0003800000 */
.L_x_3810:
[----:B------:R-:W0:Y:S01]  /*73b0*/  S2R R27, SR_TID.X ;  /* 0x00000000001b7919 */ /* 0x000e220000002100 */
[----:B------:R-:W-:Y:S01]  /*73c0*/  BSSY B7, `(.L_x_3866) ;  /* 0x0000055000077945 */ /* 0x000fe20003800000 */
[----:B0-----:R-:W-:-:S04]  /*73d0*/  ISETP.GE.AND P0, PT, R27, R26, PT ;  /* 0x0000001a1b00720c */ /* 0x001fc80003f06270 */
[----:B------:R-:W-:-:S09]  /*73e0*/  P2R R17, PR, RZ, 0x1 ;  /* 0x00000001ff117803 */ /* 0x000fd20000000000 */
[----:B------:R-:W-:Y:S05]  /*73f0*/  @P0 BRA `(.L_x_3867) ;  /* 0x0000000400440947 */ /* 0x000fea0003800000 */
[C---:B-1-3-5:R-:W-:Y:S01]  /*7400*/  FSETP.GE.FTZ.AND P0, PT, R23.reuse, RZ, PT ;  /* 0x000000ff1700720b */ /* 0x06afe20003f16000 */
[----:B------:R-:W-:Y:S01]  /*7410*/  BSSY B6, `(.L_x_3868) ;  /* 0x0000013000067945 */ /* 0x000fe20003800000 */
[----:B------:R-:W-:-:S13]  /*7420*/  FSETP.GTU.FTZ.AND P1, PT, R23, 1, PT ;  /* 0x3f8000001700780b */ /* 0x000fda0003f3c000 */
[----:B------:R-:W-:Y:S05]  /*7430*/  @P0 BRA !P1, `(.L_x_3869) ;  /* 0x0000000000400947 */ /* 0x000fea0004800000 */
[----:B------:R-:W-:Y:S01]  /*7440*/  MOV R14, 0x0 ;  /* 0x00000000000e7802 */ /* 0x000fe20000000f00 */
[----:B------:R-:W-:Y:S01]  /*7450*/  ULDC.64 UR4, c[0x4][0x300] ;  /* 0x0100c00000047ab9 */ /* 0x000fe20000000a00 */
[----:B------:R-:W-:Y:S01]  /*7460*/  ULDC.64 UR6, c[0x4][0x10] ;  /* 0x0100040000067ab9 */ /* 0x000fe20000000a00 */
[----:B----4-:R-:W-:Y:S02]  /*7470*/  IMAD.U32 R4, RZ, RZ, UR4 ;  /* 0x00000004ff047e24 */ /* 0x010fe4000f8e00ff */
        /* <DEDUP_REMOVED lines=12> */
.L_x_3869:
[----:B------:R-:W-:Y:S05]  /*7540*/  BSYNC B6 ;  /* 0x0000000000067941 */ /* 0x000fea0003800000 */
.L_x_3868:
[C---:B--2---:R-:W-:Y:S01]  /*7550*/  FSETP.GE.FTZ.AND P0, PT, R18.reuse, RZ, PT ;  /* 0x000000ff1200720b */ /* 0x044fe20003f16000 */
        /* <DEDUP_REMOVED lines=19> */
.L_x_3871:
[----:B------:R-:W-:Y:S05]  /*7690*/  BSYNC B6 ;  /* 0x0000000000067941 */ /* 0x000fea0003800000 */
.L_x_3870:
[----:B------:R-:W-:Y:S01]  /*76a0*/  FADD.FTZ R0, -R23, -RZ ;  /* 0x800000ff17007221 */ /* 0x000fe20000010100 */
[----:B------:R-:W-:Y:S01]  /*76b0*/  IMAD.MOV.U32 R6, RZ, RZ, 0x3e800000 ;  /* 0x3e800000ff067424 */ /* 0x000fe200078e00ff */
[----:B------:R-:W-:Y:S01]  /*76c0*/  BSSY B0, `(.L_x_3872) ;  /* 0x0000021000007945 */ /* 0x000fe20003800000 */
[----:B------:R-:W-:Y:S02]  /*76d0*/  IMAD.MOV.U32 R7, RZ, RZ, 0x3d39bf78 ;  /* 0x3d39bf78ff077424 */ /* 0x000fe400078e00ff */
[C---:B------:R-:W-:Y:S01]  /*76e0*/  FADD.FTZ.RZ R3, R0.reuse, 1 ;  /* 0x3f80000000037421 */ /* 0x040fe2000001c000 */
[----:B------:R-:W-:Y:S01]  /*76f0*/  ISETP.GE.U32.AND P0, PT, R0, 0x7f800000, PT ;  /* 0x7f8000000000780c */ /* 0x000fe20003f06070 */
[----:B------:R-:W-:Y:S02]  /*7700*/  FADD.FTZ R8, R18, -1 ;  /* 0xbf80000012087421 */ /* 0x000fe40000010000 */
[----:B------:R-:W-:-:S05]  /*7710*/  VIADD R3, R3, 0xc0c00000 ;  /* 0xc0c0000003037836 */ /* 0x000fca0000000000 */
[----:B------:R-:W-:-:S04]  /*7720*/  LOP3.LUT R3, R3, 0xff800000, RZ, 0xc0, !PT ;  /* 0xff80000003037812 */ /* 0x000fc800078ec0ff */
[----:B----4-:R-:W-:Y:S01]  /*7730*/  IADD3 R5, -R3, 0x40800000, RZ ;  /* 0x4080000003057810 */ /* 0x010fe20007ffe1ff */
[----:B------:R-:W-:Y:S01]  /*7740*/  IMAD.IADD R4, R0, 0x1, -R3 ;  /* 0x0000000100047824 */ /* 0x000fe200078e0a03 */
[----:B------:R-:W-:-:S03]  /*7750*/  I2FP.F32.S32 R3, R3 ;  /* 0x0000000300037245 */ /* 0x000fc60000201400 */
[----:B------:R-:W-:Y:S02]  /*7760*/  FFMA.FTZ R5, R5, R6, -1 ;  /* 0xbf80000005057423 */ /* 0x000fe40000010006 */
[----:B------:R-:W0:Y:S01]  /*7770*/  MUFU.LG2 R6, R23 ;  /* 0x0000001700067308 */ /* 0x000e220000000c00 */
[----:B------:R-:W-:Y:S01]  /*7780*/  FMUL.FTZ R3, R3, 1.1920928955078125e-07 ;  /* 0x3400000003037820 */ /* 0x000fe20000410000 */
[----:B------:R-:W-:-:S04]  /*7790*/  FADD.FTZ R4, R4, R5 ;  /* 0x0000000504047221 */ /* 0x000fc80000010000 */
[----:B------:R-:W-:-:S04]  /*77a0*/  FFMA.FTZ R5, R4, -R7, 0.10546888411045074463 ;  /* 0x3dd8001204057423 */ /* 0x000fc80000010807 */
[----:B------:R-:W-:-:S04]  /*77b0*/  FFMA.FTZ R5, R4, R5, -0.13229703903198242188 ;  /* 0xbe0778e004057423 */ /* 0x000fc80000010005 */
[----:B------:R-:W-:Y:S01]  /*77c0*/  FFMA.FTZ R5, R4, R5, 0.14491446316242218018 ;  /* 0x3e14647504057423 */ /* 0x000fe20000010005 */
[----:B0-----:R-:W-:-:S03]  /*77d0*/  FMUL.FTZ R6, R6, 0.69314718246459960938 ;  /* 0x3f31721806067820 */ /* 0x001fc60000410000 */
[----:B------:R-:W-:-:S04]  /*77e0*/  FFMA.FTZ R5, R4, R5, -0.16641564667224884033 ;  /* 0xbe2a68dd04057423 */ /* 0x000fc80000010005 */
[----:B------:R-:W-:-:S04]  /*77f0*/  FFMA.FTZ R5, R4, R5, 0.19988867640495300293 ;  /* 0x3e4caf9e04057423 */ /* 0x000fc80000010005 */
[----:B------:R-:W-:-:S04]  /*7800*/  FFMA.FTZ R5, R4, R5, -0.25000196695327758789 ;  /* 0xbe80004204057423 */ /* 0x000fc80000010005 */
[----:B------:R-:W-:-:S04]  /*7810*/  FFMA.FTZ R5, R4, R5, 0.33333510160446166992 ;  /* 0x3eaaaae604057423 */ /* 0x000fc80000010005 */
[----:B------:R-:W-:-:S04]  /*7820*/  FFMA.FTZ R5, R4, R5, -0.5 ;  /* 0xbf00000004057423 */ /* 0x000fc80000010005 */
[----:B------:R-:W-:-:S04]  /*7830*/  FMUL.FTZ R5, R4, R5 ;  /* 0x0000000504057220 */ /* 0x000fc80000410000 */
[----:B------:R-:W-:Y:S01]  /*7840*/  FFMA.FTZ R4, R4, R5, R4 ;  /* 0x0000000504047223 */ /* 0x000fe20000010004 */
[----:B------:R-:W-:-:S03]  /*7850*/  FMNMX.NAN R5, R6, -100, !PT ;  /* 0xc2c8000006057809 */ /* 0x000fc60007820000 */
[----:B------:R-:W-:Y:S01]  /*7860*/  FFMA.FTZ R3, R3, 0.69314718246459960938, R4 ;  /* 0x3f31721803037823 */ /* 0x000fe20000010004 */
[----:B------:R-:W-:Y:S06]  /*7870*/  @!P0 BRA `(.L_x_3873) ;  /* 0x0000000000148947 */ /* 0x000fec0003800000 */
[----:B------:R-:W-:Y:S02]  /*7880*/  ISETP.GE.AND P0, PT, R0, -0x407fffff, PT ;  /* 0xbf8000010000780c */ /* 0x000fe40003f06270 */
[----:B------:R-:W-:-:S11]  /*7890*/  FSETP.NEU.FTZ.AND P1, PT, R23, RZ, PT ;  /* 0x000000ff1700720b */ /* 0x000fd60003f3d000 */
[----:B------:R-:W-:-:S04]  /*78a0*/  @P0 IMAD.MOV.U32 R0, RZ, RZ, 0x7f800000 ;  /* 0x7f800000ff000424 */ /* 0x000fc800078e00ff */
[----:B------:R-:W-:-:S05]  /*78b0*/  @P0 FFMA.FTZ R3, -R23, R0, +INF ;  /* 0x7f80000017030423 */ /* 0x000fca0000010100 */
[----:B------:R-:W-:-:S07]  /*78c0*/  FSEL R3, R3, -RZ, P1 ;  /* 0x800000ff03037208 */ /* 0x000fce0000800000 */
.L_x_3873:
[----:B------:R-:W-:Y:S05]  /*78d0*/  BSYNC B0 ;  /* 0x0000000000007941 */ /* 0x000fea0003800000 */
.L_x_3872:
[----:B------:R-:W-:Y:S01]  /*78e0*/  FMNMX.NAN R3, R3, -100, !PT ;  /* 0xc2c8000003037809 */ /* 0x000fe20007820000 */
[----:B------:R-:W-:-:S04]  /*78f0*/  FMUL.FTZ R18, R5, R18 ;  /* 0x0000001205127220 */ /* 0x000fc80000410000 */
[----:B------:R-:W-:-:S07]  /*7900*/  FFMA.FTZ R18, R3, R8, -R18 ;  /* 0x0000000803127223 */ /* 0x000fce0000010812 */
.L_x_3867:
[----:B------:R-:W-:Y:S05]  /*7910*/  BSYNC B7 ;  /* 0x0000000000077941 */ /* 0x000fea0003800000 */
.L_x_3866:
[----:B-1-3-5:R-:W-:Y:S01]  /*7920*/  VIADD R23, R27, 0x80 ;  /* 0x000000801b177836 */ /* 0x02afe20000000000 */
[----:B------:R-:W-:Y:S04]  /*7930*/  BSSY B7, `(.L_x_3874) ;  /* 0x0000054000077945 */ /* 0x000fe80003800000 */
[----:B------:R-:W-:-:S13]  /*7940*/  ISETP.GE.AND P0, PT, R23, R26, PT ;  /* 0x0000001a1700720c */ /* 0x000fda0003f06270 */
[----:B------:R-:W-:Y:S05]  /*7950*/  @P0 BRA `(.L_x_3875) ;  /* 0x0000000400440947 */ /* 0x000fea0003800000 */
[C---:B----4-:R-:W-:Y:S01]  /*7960*/  FSETP.GE.FTZ.AND P0, PT, R28.reuse, RZ, PT ;  /* 0x000000ff1c00720b */ /* 0x050fe20003f16000 */
[----:B------:R-:W-:Y:S01]  /*7970*/  BSSY B6, `(.L_x_3876) ;  /* 0x0000013000067945 */ /* 0x000fe20003800000 */
[----:B------:R-:W-:-:S13]  /*7980*/  FSETP.GTU.FTZ.AND P1, PT, R28, 1, PT ;  /* 0x3f8000001c00780b */ /* 0x000fda0003f3c000 */
[----:B------:R-:W-:Y:S05]  /*7990*/  @P0 BRA !P1, `(.L_x_3877) ;  /* 0x0000000000400947 */ /* 0x000fea0004800000 */
        /* <DEDUP_REMOVED lines=16> */
.L_x_3877:
[----:B------:R-:W-:Y:S05]  /*7aa0*/  BSYNC B6 ;  /* 0x0000000000067941 */ /* 0x000fea0003800000 */
.L_x_3876:
[C---:B--2---:R-:W-:Y:S01]  /*7ab0*/  FSETP.GE.FTZ.AND P0, PT, R22.reuse, RZ, PT ;  /* 0x000000ff1600720b */ /* 0x044fe20003f16000 */
        /* <DEDUP_REMOVED lines=19> */
.L_x_3879:
[----:B------:R-:W-:Y:S05]  /*7bf0*/  BSYNC B6 ;  /* 0x0000000000067941 */ /* 0x000fea0003800000 */
.L_x_3878:
        /* <DEDUP_REMOVED lines=35> */
.L_x_3881:
[----:B------:R-:W-:Y:S05]  /*7e30*/  BSYNC B0 ;  /* 0x0000000000007941 */ /* 0x000fea0003800000 */
.L_x_3880:
[----:B------:R-:W-:Y:S01]  /*7e40*/  FMNMX.NAN R3, R3, -100, !PT ;  /* 0xc2c8000003037809 */ /* 0x000fe20007820000 */
[----:B------:R-:W-:-:S04]  /*7e50*/  FMUL.FTZ R22, R5, R22 ;  /* 0x0000001605167220 */ /* 0x000fc80000410000 */
[----:B------:R-:W-:-:S07]  /*7e60*/  FFMA.FTZ R22, R3, R8, -R22 ;  /* 0x0000000803167223 */ /* 0x000fce0000010816 */
.L_x_3875:
[----:B------:R-:W-:Y:S05]  /*7e70*/  BSYNC B7 ;  /* 0x0000000000077941 */ /* 0x000fea0003800000 */
.L_x_3874:
[----:B------:R-:W-:Y:S01]  /*7e80*/  VIADD R3, R27, 0x100 ;  /* 0x000001001b037836 */ /* 0x000fe20000000000 */
        /* <DEDUP_REMOVED lines=23> */
.L_x_3885:
[----:B------:R-:W-:Y:S05]  /*8000*/  BSYNC B6 ;  /* 0x0000000000067941 */ /* 0x000fea0003800000 */
.L_x_3884:
        /* <DEDUP_REMOVED lines=20> */
.L_x_3887:
[----:B------:R-:W-:Y:S05]  /*8150*/  BSYNC B6 ;  /* 0x0000000000067941 */ /* 0x000fea0003800000 */
.L_x_3886:
[----:B------:R-:W-:Y:S01]  /*8160*/  FADD.FTZ R0, -R24, -RZ ;  /* 0x800000ff18007221 */ /* 0x000fe20000010100 */
[----:B------:R-:W-:Y:S01]  /*8170*/  IMAD.MOV.U32 R6, RZ, RZ, 0x3e800000 ;  /* 0x3e800000ff067424 */ /* 0x000fe200078e00ff */
[----:B------:R-:W-:Y:S01]  /*8180*/  BSSY B0, `(.L_x_3888) ;  /* 0x0000021000007945 */ /* 0x000fe20003800000 */
[----:B------:R-:W-:Y:S02]  /*8190*/  IMAD.MOV.U32 R7, RZ, RZ, 0x3d39bf78 ;  /* 0x3d39bf78ff077424 */ /* 0x000fe400078e00ff */
        /* <DEDUP_REMOVED lines=23> */
[----:B------:R-:W-:-:S03]  /*8310*/  FADD.FTZ R5, R25, -1 ;  /* 0xbf80000019057421 */ /* 0x000fc60000010000 */
[----:B------:R-:W-:Y:S01]  /*8320*/  FFMA.FTZ R3, R3, 0.69314718246459960938, R4 ;  /* 0x3f31721803037823 */ /* 0x000fe20000010004 */
[----:B------:R-:W-:Y:S06]  /*8330*/  @!P0 BRA `(.L_x_3889) ;  /* 0x0000000000148947 */ /* 0x000fec0003800000 */
[----:B------:R-:W-:Y:S02]  /*8340*/  ISETP.GE.AND P0, PT, R0, -0x407fffff, PT ;  /* 0xbf8000010000780c */ /* 0x000fe40003f06270 */
[----:B------:R-:W-:-:S11]  /*8350*/  FSETP.NEU.FTZ.AND P1, PT, R24, RZ, PT ;  /* 0x000000ff1800720b */ /* 0x000fd60003f3d000 */
[----:B------:R-:W-:-:S04]  /*8360*/  @P0 IMAD.MOV.U32 R7, RZ, RZ, 0x7f800000 ;  /* 0x7f800000ff070424 */ /* 0x000fc800078e00ff */
[----:B------:R-:W-:-:S05]  /*8370*/  @P0 FFMA.FTZ R3, -R24, R7, +INF ;  /* 0x7f80000018030423 */ /* 0x000fca0000010107 */
[----:B------:R-:W-:-:S07]  /*8380*/  FSEL R3, R3, -RZ, P1 ;  /* 0x800000ff03037208 */ /* 0x000fce0000800000 */
.L_x_3889:
[----:B------:R-:W-:Y:S05]  /*8390*/  BSYNC B0 ;  /* 0x0000000000007941 */ /* 0x000fea0003800000 */
.L_x_3888:
[----:B------:R-:W-:Y:S01]  /*83a0*/  FMNMX.NAN R24, R3, -100, !PT ;  /* 0xc2c8000003187809 */ /* 0x000fe20007820000 */
[----:B------:R-:W-:-:S04]  /*83b0*/  FMUL.FTZ R25, R6, R25 ;  /* 0x0000001906197220 */ /* 0x000fc80000410000 */
[----:B------:R-:W-:-:S07]  /*83c0*/  FFMA.FTZ R24, R24, R5, -R25 ;  /* 0x0000000518187223 */ /* 0x000fce0000010819 */
.L_x_3883:
[----:B------:R-:W-:Y:S05]  /*83d0*/  BSYNC B7 ;  /* 0x0000000000077941 */ /* 0x000fea0003800000 */
.L_x_3882:
        /* <DEDUP_REMOVED lines=24> */
.L_x_3893:
[----:B------:R-:W-:Y:S05]  /*8560*/  BSYNC B6 ;  /* 0x0000000000067941 */ /* 0x000fea0003800000 */
.L_x_3892:
        /* <DEDUP_REMOVED lines=20> */
.L_x_3895:
[----:B------:R-:W-:Y:S05]  /*86b0*/  BSYNC B6 ;  /* 0x0000000000067941 */ /* 0x000fea0003800000 */
.L_x_3894:
        /* <DEDUP_REMOVED lines=35> */
.L_x_3897:
[----:B------:R-:W-:Y:S05]  /*88f0*/  BSYNC B0 ;  /* 0x0000000000007941 */ /* 0x000fea0003800000 */
.L_x_3896:
[----:B------:R-:W-:Y:S01]  /*8900*/  FMNMX.NAN R3, R3, -100, !PT ;  /* 0xc2c8000003037809 */ /* 0x000fe20007820000 */
[----:B------:R-:W-:-:S04]  /*8910*/  FMUL.FTZ R16, R5, R16 ;  /* 0x0000001005107220 */ /* 0x000fc80000410000 */
[----:B------:R-:W-:-:S07]  /*8920*/  FFMA.FTZ R16, R3, R8, -R16 ;  /* 0x0000000803107223 */ /* 0x000fce0000010810 */
.L_x_3891:
[----:B------:R-:W-:Y:S05]  /*8930*/  BSYNC B7 ;  /* 0x0000000000077941 */ /* 0x000fea0003800000 */
.L_x_3890:
[----:B------:R-:W-:Y:S01]  /*8940*/  ISETP.NE.AND P0, PT, R17, RZ, PT ;  /* 0x000000ff1100720c */ /* 0x000fe20003f05270 */
[----:B------:R-:W-:Y:S01]  /*8950*/  BSSY B6, `(.L_x_3898) ;  /* 0x0000103000067945 */ /* 0x000fe20003800000 */
[----:B------:R-:W0:Y:S11]  /*8960*/  LDC.U8 R17, c[0x0][0x240] ;  /* 0x00009000ff117b82 */ /* 0x000e360000000000 */
[----:B------:R-:W-:Y:S05]  /*8970*/  @P0 BRA `(.L_x_3899) ;  /* 0x0000001000000947 */ /* 0x000fea0003800000 */
[----:B------:R-:W1:Y:S01]  /*8980*/  S2R R3, SR_TID.X ;  /* 0x0000000000037919 */ /* 0x000e620000002100 */
[----:B------:R-:W3:Y:S01]  /*8990*/  LDC.64 R8, c[0x0][0x218] ;  /* 0x00008600ff087b82 */ /* 0x000ee20000000a00 */
[----:B0---4-:R-:W-:Y:S01]  /*89a0*/  PRMT R4, R17, 0x9910, RZ ;  /* 0x0000991011047816 */ /* 0x011fe200000000ff */
[----:B------:R-:W-:Y:S01]  /*89b0*/  ULDC UR4, c[0x0][0x244] ;  /* 0x0000910000047ab9 */ /* 0x000fe20000000800 */
[----:B-1----:R-:W-:-:S04]  /*89c0*/  IMAD R0, R2, 0x200, R3 ;  /* 0x0000020002007824 */ /* 0x002fc800078e0203 */
[----:B------:R-:W-:Y:S02]  /*89d0*/  IMAD R3, R0, UR4, RZ ;  /* 0x0000000400037c24 */ /* 0x000fe4000f8e02ff */
[----:B------:R-:W-:-:S03]  /*89e0*/  IMAD.MOV.U32 R0, RZ, RZ, R4 ;  /* 0x000000ffff007224 */ /* 0x000fc600078e0004 */
[----:B---3--:R-:W-:Y:S02]  /*89f0*/  IADD3 R8, P1, R3, R8, RZ ;  /* 0x0000000803087210 */ /* 0x008fe40007f3e0ff */
        /* <DEDUP_REMOVED lines=11> */
[----:B--2---:R-:W0:Y:S01]  /*8ab0*/  F2I.FTZ.TRUNC.NTZ R3, R18 ;  /* 0x0000001200037305 */ /* 0x004e22000021f100 */
[----:B------:R-:W-:Y:S01]  /*8ac0*/  IMAD.MOV.U32 R27, RZ, RZ, R23 ;  /* 0x000000ffff1b7224 */ /* 0x000fe200078e0017 */
[----:B0-----:R0:W-:Y:S01]  /*8ad0*/  STG.E.U8 desc[UR36][R8.64], R3 ;  /* 0x0000000308007986 */ /* 0x0011e2000c101124 */
[----:B------:R-:W-:Y:S05]  /*8ae0*/  BRA `(.L_x_3899) ;  /* 0x0000000c00a47947 */ /* 0x000fea0003800000 */
.L_x_3903:
[----:B--2---:R-:W0:Y:S01]  /*8af0*/  F2I.S64.TRUNC R18, R18 ;  /* 0x0000001200127311 */ /* 0x004e22000020d900 */
[----:B------:R-:W-:Y:S02]  /*8b00*/  IMAD.MOV.U32 R27, RZ, RZ, R23 ;  /* 0x000000ffff1b7224 */ /* 0x000fe400078e0017 */
[----:B0-----:R-:W-:-:S05]  /*8b10*/  IMAD.MOV.U32 R3, RZ, RZ, R18 ;  /* 0x000000ffff037224 */ /* 0x001fca00078e0012 */
[----:B------:R0:W-:Y:S01]  /*8b20*/  STG.E.U8 desc[UR36][R8.64], R3 ;  /* 0x0000000308007986 */ /* 0x0001e2000c101124 */
[----:B------:R-:W-:Y:S05]  /*8b30*/  BRA `(.L_x_3899) ;  /* 0x0000000c00907947 */ /* 0x000fea0003800000 */
.L_x_3902:
[----:B------:R-:W-:-:S13]  /*8b40*/  ISETP.NE.AND P0, PT, R0, 0x2, PT ;  /* 0x000000020000780c */ /* 0x000fda0003f05270 */
[----:B------:R-:W-:Y:S05]  /*8b50*/  @!P0 BRA `(.L_x_3905) ;  /* 0x0000000000308947 */ /* 0x000fea0003800000 */
[----:B------:R-:W-:-:S13]  /*8b60*/  ISETP.NE.AND P0, PT, R0, 0x3, PT ;  /* 0x000000030000780c */ /* 0x000fda0003f05270 */
[----:B------:R-:W-:Y:S05]  /*8b70*/  @!P0 BRA `(.L_x_3906) ;  /* 0x0000000000188947 */ /* 0x000fea0003800000 */
[----:B------:R-:W-:-:S13]  /*8b80*/  ISETP.NE.AND P0, PT, R0, 0x4, PT ;  /* 0x000000040000780c */ /* 0x000fda0003f05270 */
[----:B------:R-:W-:Y:S05]  /*8b90*/  @P0 BRA `(.L_x_3904) ;  /* 0x0000000c00140947 */ /* 0x000fea0003800000 */
[----:B--2---:R-:W0:Y:S01]  /*8ba0*/  F2I.S64.TRUNC R18, R18 ;  /* 0x0000001200127311 */ /* 0x004e22000020d900 */
[----:B------:R-:W-:Y:S01]  /*8bb0*/  IMAD.MOV.U32 R27, RZ, RZ, R23 ;  /* 0x000000ffff1b7224 */ /* 0x000fe200078e0017 */
[----:B0-----:R0:W-:Y:S01]  /*8bc0*/  STG.E.64 desc[UR36][R8.64], R18 ;  /* 0x0000001208007986 */ /* 0x0011e2000c101b24 */
[----:B------:R-:W-:Y:S05]  /*8bd0*/  BRA `(.L_x_3899) ;  /* 0x0000000c00687947 */ /* 0x000fea0003800000 */
.L_x_3906:
[----:B--2---:R-:W0:Y:S01]  /*8be0*/  F2I.FTZ.TRUNC.NTZ R3, R18 ;  /* 0x0000001200037305 */ /* 0x004e22000021f100 */
[----:B------:R-:W-:Y:S01]  /*8bf0*/  IMAD.MOV.U32 R27, RZ, RZ, R23 ;  /* 0x000000ffff1b7224 */ /* 0x000fe200078e0017 */
[----:B0-----:R0:W-:Y:S01]  /*8c00*/  STG.E desc[UR36][R8.64], R3 ;  /* 0x0000000308007986 */ /* 0x0011e2000c101924 */
[----:B------:R-:W-:Y:S05]  /*8c10*/  BRA `(.L_x_3899) ;  /* 0x0000000c00587947 */ /* 0x000fea0003800000 */
.L_x_3905:
[----:B--2---:R-:W0:Y:S01]  /*8c20*/  F2I.FTZ.TRUNC.NTZ R3, R18 ;  /* 0x0000001200037305 */ /* 0x004e22000021f100 */
[----:B------:R-:W-:Y:S01]  /*8c30*/  IMAD.MOV.U32 R27, RZ, RZ, R23 ;  /* 0x000000ffff1b7224 */ /* 0x000fe200078e0017 */
[----:B0-----:R0:W-:Y:S01]  /*8c40*/  STG.E.U16 desc[UR36][R8.64], R3 ;  /* 0x0000000308007986 */ /* 0x0011e2000c101524 */
[----:B------:R-:W-:Y:S05]  /*8c50*/  BRA `(.L_x_3899) ;  /* 0x0000000c00487947 */ /* 0x000fea0003800000 */
.L_x_3901:
[----:B------:R-:W-:-:S13]  /*8c60*/  ISETP.GT.AND P0, PT, R0, 0x6, PT ;  /* 0x000000060000780c */ /* 0x000fda0003f04270 */
[----:B------:R-:W-:Y:S05]  /*8c70*/  @P0 BRA `(.L_x_3907) ;  /* 0x00000000002c0947 */ /* 0x000fea0003800000 */
[----:B------:R-:W-:-:S13]  /*8c80*/  ISETP.NE.AND P0, PT, R0, 0x5, PT ;  /* 0x000000050000780c */ /* 0x000fda0003f05270 */
[----:B------:R-:W-:Y:S05]  /*8c90*/  @!P0 BRA `(.L_x_3908) ;  /* 0x0000000000148947 */ /* 0x000fea0003800000 */
[----:B------:R-:W-:-:S13]  /*8ca0*/  ISETP.NE.AND P0, PT, R0, 0x6, PT ;  /* 0x000000060000780c */ /* 0x000fda0003f05270 */
[----:B------:R-:W-:Y:S05]  /*8cb0*/  @P0 BRA `(.L_x_3904) ;  /* 0x0000000800cc0947 */ /* 0x000fea0003800000 */
[----:B--2---:R0:W-:Y:S01]  /*8cc0*/  STG.E desc[UR36][R8.64], R18 ;  /* 0x0000001208007986 */ /* 0x0041e2000c101924 */
[----:B------:R-:W-:Y:S01]  /*8cd0*/  IMAD.MOV.U32 R27, RZ, RZ, R23 ;  /* 0x000000ffff1b7224 */ /* 0x000fe200078e0017 */
[----:B------:R-:W-:Y:S06]  /*8ce0*/  BRA `(.L_x_3899) ;  /* 0x0000000c00247947 */ /* 0x000fec0003800000 */
.L_x_3908:
[----:B--2---:R-:W-:Y:S01]  /*8cf0*/  F2FP.F16.F32.PACK_AB R18, RZ, R18 ;  /* 0x00000012ff12723e */ /* 0x004fe200000000ff */
[----:B------:R-:W-:-:S04]  /*8d00*/  IMAD.MOV.U32 R27, RZ, RZ, R23 ;  /* 0x000000ffff1b7224 */ /* 0x000fc800078e0017 */
[----:B------:R0:W-:Y:S01]  /*8d10*/  STG.E.U16 desc[UR36][R8.64], R18 ;  /* 0x0000001208007986 */ /* 0x0001e2000c101524 */
[----:B------:R-:W-:Y:S05]  /*8d20*/  BRA `(.L_x_3899) ;  /* 0x0000000c00147947 */ /* 0x000fea0003800000 */
.L_x_3907:
[----:B------:R-:W-:-:S13]  /*8d30*/  ISETP.NE.AND P0, PT, R0, 0x7, PT ;  /* 0x000000070000780c */ /* 0x000fda0003f05270 */
[----:B------:R-:W-:Y:S05]  /*8d40*/  @!P0 BRA `(.L_x_3909) ;  /* 0x0000000000348947 */ /* 0x000fea0003800000 */
[----:B------:R-:W-:-:S13]  /*8d50*/  ISETP.NE.AND P0, PT, R0, 0x8, PT ;  /* 0x000000080000780c */ /* 0x000fda0003f05270 */
[----:B------:R-:W-:Y:S05]  /*8d60*/  @!P0 BRA `(.L_x_3910) ;  /* 0x0000000000188947 */ /* 0x000fea0003800000 */
[----:B------:R-:W-:-:S13]  /*8d70*/  ISETP.NE.AND P0, PT, R0, 0x9, PT ;  /* 0x000000090000780c */ /* 0x000fda0003f05270 */
[----:B------:R-:W-:Y:S05]  /*8d80*/  @P0 BRA `(.L_x_3904) ;  /* 0x0000000800980947 */ /* 0x000fea0003800000 */
[----:B------:R-:W-:Y:S02]  /*8d90*/  IMAD.MOV.U32 R19, RZ, RZ, RZ ;  /* 0x000000ffff137224 */ /* 0x000fe400078e00ff */
[----:B------:R-:W-:-:S03]  /*8da0*/  IMAD.MOV.U32 R27, RZ, RZ, R23 ;  /* 0x000000ffff1b7224 */ /* 0x000fc600078e0017 */
[----:B--2---:R3:W-:Y:S01]  /*8db0*/  STG.E.64 desc[UR36][R8.64], R18 ;  /* 0x0000001208007986 */ /* 0x0047e2000c101b24 */
[----:B------:R-:W-:Y:S05]  /*8dc0*/  BRA `(.L_x_3899) ;  /* 0x0000000800ec7947 */ /* 0x000fea0003800000 */
.L_x_3910:
[----:B--2---:R-:W-:Y:S01]  /*8dd0*/  F2FP.F16.F32.PACK_AB R3, RZ, R18 ;  /* 0x00000012ff03723e */ /* 0x004fe200000000ff */
[----:B------:R-:W-:-:S03]  /*8de0*/  IMAD.MOV.U32 R27, RZ, RZ, R23 ;  /* 0x000000ffff1b7224 */ /* 0x000fc600078e0017 */
[----:B------:R-:W-:-:S05]  /*8df0*/  PRMT R3, R3, 0x5410, RZ ;  /* 0x0000541003037816 */ /* 0x000fca00000000ff */
[----:B------:R0:W-:Y:S01]  /*8e00*/  STG.E desc[UR36][R8.64], R3 ;  /* 0x0000000308007986 */ /* 0x0001e2000c101924 */
[----:B------:R-:W-:Y:S05]  /*8e10*/  BRA `(.L_x_3899) ;  /* 0x0000000800d87947 */ /* 0x000fea0003800000 */
.L_x_3909:
[----:B--2---:R-:W-:Y:S01]  /*8e20*/  FMUL.FTZ R4, R18, 1 ;  /* 0x3f80000012047820 */ /* 0x004fe20000410000 */
[----:B------:R-:W-:-:S05]  /*8e30*/  IMAD.MOV.U32 R27, RZ, RZ, R23 ;  /* 0x000000ffff1b7224 */ /* 0x000fca00078e0017 */
[----:B------:R-:W0:Y:S02]  /*8e40*/  F2F.F64.F32 R4, R4 ;  /* 0x0000000400047310 */ /* 0x000e240000201800 */
[----:B0-----:R1:W-:Y:S01]  /*8e50*/  STG.E.64 desc[UR36][R8.64], R4 ;  /* 0x0000000408007986 */ /* 0x0013e2000c101b24 */
[----:B------:R-:W-:Y:S05]  /*8e60*/  BRA `(.L_x_3899) ;  /* 0x0000000800c47947 */ /* 0x000fea0003800000 */
.L_x_3900:
        /* <DEDUP_REMOVED lines=8> */
[----:B--2---:R-:W-:Y:S01]  /*8ef0*/  FSETP.NEU.FTZ.AND P0, PT, R18, RZ, PT ;  /* 0x000000ff1200720b */ /* 0x004fe20003f1d000 */
[----:B------:R-:W-:-:S03]  /*8f00*/  IMAD.MOV.U32 R27, RZ, RZ, R23 ;  /* 0x000000ffff1b7224 */ /* 0x000fc600078e0017 */
[----:B------:R-:W-:-:S05]  /*8f10*/  SEL R3, RZ, 0x1, !P0 ;  /* 0x00000001ff037807 */ /* 0x000fca0004000000 */
[----:B------:R0:W-:Y:S01]  /*8f20*/  STG.E.U8 desc[UR36][R8.64], R3 ;  /* 0x0000000308007986 */ /* 0x0001e2000c101124 */
[----:B------:R-:W-:Y:S05]  /*8f30*/  BRA `(.L_x_3899) ;  /* 0x0000000800907947 */ /* 0x000fea0003800000 */
.L_x_3913:
[----:B--2---:R-:W-:Y:S01]  /*8f40*/  FMUL.FTZ R4, R18, 1 ;  /* 0x3f80000012047820 */ /* 0x004fe20000410000 */
[----:B------:R-:W-:Y:S01]  /*8f50*/  CS2R R6, SRZ ;  /* 0x0000000000067805 */ /* 0x000fe2000001ff00 */
[----:B------:R-:W-:-:S04]  /*8f60*/  IMAD.MOV.U32 R27, RZ, RZ, R23 ;  /* 0x000000ffff1b7224 */ /* 0x000fc800078e0017 */
[----:B------:R-:W0:Y:S02]  /*8f70*/  F2F.F64.F32 R4, R4 ;  /* 0x0000000400047310 */ /* 0x000e240000201800 */
[----:B0-----:R0:W-:Y:S01]  /*8f80*/  STG.E.128 desc[UR36][R8.64], R4 ;  /* 0x0000000408007986 */ /* 0x0011e2000c101d24 */
[----:B------:R-:W-:Y:S05]  /*8f90*/  BRA `(.L_x_3899) ;  /* 0x0000000800787947 */ /* 0x000fea0003800000 */
.L_x_3912:
[----:B------:R-:W-:-:S13]  /*8fa0*/  ISETP.NE.AND P0, PT, R0, 0xf, PT ;  /* 0x0000000f0000780c */ /* 0x000fda0003f05270 */
[----:B------:R-:W-:Y:S05]  /*8fb0*/  @!P0 BRA `(.L_x_3914) ;  /* 0x0000000000b48947 */ /* 0x000fea0003800000 */
[----:B------:R-:W-:-:S13]  /*8fc0*/  ISETP.NE.AND P0, PT, R0, 0x17, PT ;  /* 0x000000170000780c */ /* 0x000fda0003f05270 */
[----:B------:R-:W-:Y:S05]  /*8fd0*/  @!P0 BRA `(.L_x_3915) ;  /* 0x0000000000548947 */ /* 0x000fea0003800000 */
[----:B------:R-:W-:-:S13]  /*8fe0*/  ISETP.NE.AND P0, PT, R0, 0x18, PT ;  /* 0x000000180000780c */ /* 0x000fda0003f05270 */
[----:B------:R-:W-:Y:S05]  /*8ff0*/  @P0 BRA `(.L_x_3904) ;  /* 0x0000000400fc0947 */ /* 0x000fea0003800000 */
[C---:B--2---:R-:W-:Y:S01]  /*9000*/  LOP3.LUT R4, R18.reuse, 0x7fffffff, RZ, 0xc0, !PT ;  /* 0x7fffffff12047812 */ /* 0x044fe200078ec0ff */
        /* <DEDUP_REMOVED lines=13> */
.L_x_3917:
[----:B------:R-:W-:Y:S05]  /*90e0*/  BSYNC B0 ;  /* 0x0000000000007941 */ /* 0x000fea0003800000 */
.L_x_3916:
[----:B------:R-:W-:Y:S01]  /*90f0*/  LOP3.LUT R5, R0, R5, RZ, 0xfc, !PT ;  /* 0x0000000500057212 */ /* 0x000fe200078efcff */
[----:B------:R-:W-:-:S04]  /*9100*/  IMAD.MOV.U32 R27, RZ, RZ, R23 ;  /* 0x000000ffff1b7224 */ /* 0x000fc800078e0017 */
[----:B------:R0:W-:Y:S01]  /*9110*/  STG.E.U8 desc[UR36][R8.64], R5 ;  /* 0x0000000508007986 */ /* 0x0001e2000c101124 */
[----:B------:R-:W-:Y:S05]  /*9120*/  BRA `(.L_x_3899) ;  /* 0x0000000800147947 */ /* 0x000fea0003800000 */
.L_x_3915:
[----:B--2---:R-:W-:Y:S01]  /*9130*/  LOP3.LUT R4, R18, 0x7fffffff, RZ, 0xc0, !PT ;  /* 0x7fffffff12047812 */ /* 0x004fe200078ec0ff */
        /* <DEDUP_REMOVED lines=11> */
.L_x_3919:
[----:B------:R-:W-:Y:S01]  /*91f0*/  IMAD.MOV.U32 R0, RZ, RZ, 0x7f ;  /* 0x0000007fff007424 */ /* 0x000fe200078e00ff */
[----:B------:R-:W-:-:S04]  /*9200*/  ISETP.GT.U32.AND P0, PT, R4, 0x7f800000, PT ;  /* 0x7f8000000400780c */ /* 0x000fc80003f04070 */
[----:B------:R-:W-:-:S09]  /*9210*/  SEL R0, R0, 0x7c, P0 ;  /* 0x0000007c00007807 */ /* 0x000fd20000000000 */
.L_x_3920:
[----:B------:R-:W-:Y:S05]  /*9220*/  BSYNC B0 ;  /* 0x0000000000007941 */ /* 0x000fea0003800000 */
.L_x_3918:
[----:B------:R-:W-:Y:S01]  /*9230*/  LOP3.LUT R18, R18, 0x80000000, RZ, 0xc0, !PT ;  /* 0x8000000012127812 */ /* 0x000fe200078ec0ff */
[----:B------:R-:W-:-:S03]  /*9240*/  IMAD.MOV.U32 R27, RZ, RZ, R23 ;  /* 0x000000ffff1b7224 */ /* 0x000fc600078e0017 */
[----:B------:R-:W-:-:S04]  /*9250*/  SHF.R.U32.HI R3, RZ, 0x18, R18 ;  /* 0x00000018ff037819 */ /* 0x000fc80000011612 */
[----:B------:R-:W-:-:S05]  /*9260*/  LOP3.LUT R3, R0, R3, RZ, 0xfc, !PT ;  /* 0x0000000300037212 */ /* 0x000fca00078efcff */
[----:B------:R0:W-:Y:S01]  /*9270*/  STG.E.U8 desc[UR36][R8.64], R3 ;  /* 0x0000000308007986 */ /* 0x0001e2000c101124 */
[----:B------:R-:W-:Y:S05]  /*9280*/  BRA `(.L_x_3899) ;  /* 0x0000000400bc7947 */ /* 0x000fea0003800000 */
.L_x_3914:
[----:B--2---:R-:W-:Y:S01]  /*9290*/  F2FP.BF16.F32.PACK_AB R18, RZ, R18 ;  /* 0x00000012ff12723e */ /* 0x004fe200000010ff */
[----:B------:R-:W-:-:S04]  /*92a0*/  IMAD.MOV.U32 R27, RZ, RZ, R23 ;  /* 0x000000ffff1b7224 */ /* 0x000fc800078e0017 */
[----:B------:R0:W-:Y:S01]  /*92b0*/  STG.E.U16 desc[UR36][R8.64], R18 ;  /* 0x0000001208007986 */ /* 0x0001e2000c101524 */
[----:B------:R-:W-:Y:S05]  /*92c0*/  BRA `(.L_x_3899) ;  /* 0x0000000400ac7947 */ /* 0x000fea0003800000 */
.L_x_3911:
        /* <DEDUP_REMOVED lines=8> */
[----:B--2---:R-:W0:Y:S01]  /*9350*/  F2I.FTZ.U32.TRUNC.NTZ R3, R18 ;  /* 0x0000001200037305 */ /* 0x004e22000021f000 */
[----:B------:R-:W-:Y:S01]  /*9360*/  IMAD.MOV.U32 R27, RZ, RZ, R23 ;  /* 0x000000ffff1b7224 */ /* 0x000fe200078e0017 */
[----:B0-----:R0:W-:Y:S01]  /*9370*/  STG.E.U16 desc[UR36][R8.64], R3 ;  /* 0x0000000308007986 */ /* 0x0011e2000c101524 */
[----:B------:R-:W-:Y:S05]  /*9380*/  BRA `(.L_x_3899) ;  /* 0x00000004007c7947 */ /* 0x000fea0003800000 */
.L_x_3923:
[----:B--2---:R-:W-:Y:S01]  /*9390*/  LOP3.LUT R3, R18, 0x7fffffff, RZ, 0xc0, !PT ;  /* 0x7fffffff12037812 */ /* 0x004fe200078ec0ff */
        /* <DEDUP_REMOVED lines=15> */
.L_x_3926:
[----:B------:R-:W-:-:S04]  /*9490*/  LOP3.LUT R18, R18, 0x80000000, RZ, 0xc0, !PT ;  /* 0x8000000012127812 */ /* 0x000fc800078ec0ff */
[----:B------:R-:W-:-:S04]  /*94a0*/  SHF.R.U32.HI R3, RZ, 0x18, R18 ;  /* 0x00000018ff037819 */ /* 0x000fc80000011612 */
[----:B------:R-:W-:-:S04]  /*94b0*/  LOP3.LUT R0, R0, R3, RZ, 0xfc, !PT ;  /* 0x0000000300007212 */ /* 0x000fc800078efcff */
[----:B------:R-:W-:-:S07]  /*94c0*/  PRMT R4, R0, 0x7610, R4 ;  /* 0x0000761000047816 */ /* 0x000fce0000000004 */
.L_x_3925:
[----:B------:R-:W-:Y:S05]  /*94d0*/  BSYNC B0 ;  /* 0x0000000000007941 */ /* 0x000fea0003800000 */
.L_x_3924:
[----:B------:R0:W-:Y:S01]  /*94e0*/  STG.E.U8 desc[UR36][R8.64], R4 ;  /* 0x0000000408007986 */ /* 0x0001e2000c101124 */
[----:B------:R-:W-:Y:S01]  /*94f0*/  IMAD.MOV.U32 R27, RZ, RZ, R23 ;  /* 0x000000ffff1b7224 */ /* 0x000fe200078e0017 */
[----:B------:R-:W-:Y:S06]  /*9500*/  BRA `(.L_x_3899) ;  /* 0x00000004001c7947 */ /* 0x000fec0003800000 */
.L_x_3922:
        /* <DEDUP_REMOVED lines=16> */
.L_x_3929:
[----:B------:R-:W-:-:S04]  /*9610*/  LOP3.LUT R18, R18, 0x80000000, RZ, 0xc0, !PT ;  /* 0x8000000012127812 */ /* 0x000fc800078ec0ff */
[----:B------:R-:W-:-:S04]  /*9620*/  SHF.R.U32.HI R3, RZ, 0x18, R18 ;  /* 0x00000018ff037819 */ /* 0x000fc80000011612 */
[----:B------:R-:W-:-:S04]  /*9630*/  LOP3.LUT R0, R0, R3, RZ, 0xfc, !PT ;  /* 0x0000000300007212 */ /* 0x000fc800078efcff */
[----:B------:R-:W-:-:S07]  /*9640*/  PRMT R4, R0, 0x7610, R4 ;  /* 0x0000761000047816 */ /* 0x000fce0000000004 */
.L_x_3928:
[----:B------:R-:W-:Y:S05]  /*9650*/  BSYNC B0 ;  /* 0x0000000000007941 */ /* 0x000fea0003800000 */
.L_x_3927:
[----:B------:R0:W-:Y:S01]  /*9660*/  STG.E.U8 desc[UR36][R8.64], R4 ;  /* 0x0000000408007986 */ /* 0x0001e2000c101124 */
[----:B------:R-:W-:Y:S01]  /*9670*/  IMAD.MOV.U32 R27, RZ, RZ, R23 ;  /* 0x000000ffff1b7224 */ /* 0x000fe200078e0017 */
[----:B------:R-:W-:Y:S06]  /*9680*/  BRA `(.L_x_3899) ;  /* 0x0000000000bc7947 */ /* 0x000fec0003800000 */
.L_x_3921:
[----:B------:R-:W-:-:S13]  /*9690*/  ISETP.NE.AND P0, PT, R0, 0x1c, PT ;  /* 0x0000001c0000780c */ /* 0x000fda0003f05270 */
[----:B------:R-:W-:Y:S05]  /*96a0*/  @!P0 BRA `(.L_x_3930) ;  /* 0x0000000000a88947 */ /* 0x000fea0003800000 */
[----:B------:R-:W-:-:S13]  /*96b0*/  ISETP.NE.AND P0, PT, R0, 0x1d, PT ;  /* 0x0000001d0000780c */ /* 0x000fda0003f05270 */
[----:B------:R-:W-:Y:S05]  /*96c0*/  @!P0 BRA `(.L_x_3931) ;  /* 0x0000000000908947 */ /* 0x000fea0003800000 */
[----:B------:R-:W-:-:S13]  /*96d0*/  ISETP.NE.AND P0, PT, R0, 0x2c, PT ;  /* 0x0000002c0000780c */ /* 0x000fda0003f05270 */
[----:B------:R-:W-:Y:S05]  /*96e0*/  @P0 BRA `(.L_x_3904) ;  /* 0x0000000000400947 */ /* 0x000fea0003800000 */
[----:B--2---:R-:W-:Y:S01]  /*96f0*/  SHF.R.U32.HI R4, RZ, 0x17, R18 ;  /* 0x00000017ff047819 */ /* 0x004fe20000011612 */
[----:B------:R-:W-:-:S03]  /*9700*/  IMAD.MOV.U32 R27, RZ, RZ, R23 ;  /* 0x000000ffff1b7224 */ /* 0x000fc600078e0017 */
        /* <DEDUP_REMOVED lines=14> */
.L_x_3904:
        /* <DEDUP_REMOVED lines=16> */
.L_x_3932:
[----:B------:R-:W-:Y:S01]  /*98f0*/  IMAD.MOV.U32 R27, RZ, RZ, R23 ;  /* 0x000000ffff1b7224 */ /* 0x000fe200078e0017 */
[----:B------:R-:W-:Y:S06]  /*9900*/  BRA `(.L_x_3899) ;  /* 0x00000000001c7947 */ /* 0x000fec0003800000 */
.L_x_3931:
[----:B--2---:R-:W0:Y:S01]  /*9910*/  F2I.U64.TRUNC R18, R18 ;  /* 0x0000001200127311 */ /* 0x004e22000020d800 */
[----:B------:R-:W-:Y:S01]  /*9920*/  IMAD.MOV.U32 R27, RZ, RZ, R23 ;  /* 0x000000ffff1b7224 */ /* 0x000fe200078e0017 */
[----:B0-----:R0:W-:Y:S01]  /*9930*/  STG.E.64 desc[UR36][R8.64], R18 ;  /* 0x0000001208007986 */ /* 0x0011e2000c101b24 */
[----:B------:R-:W-:Y:S05]  /*9940*/  BRA `(.L_x_3899) ;  /* 0x00000000000c7947 */ /* 0x000fea0003800000 */
.L_x_3930:
[----:B--2---:R-:W0:Y:S01]  /*9950*/  F2I.FTZ.U32.TRUNC.NTZ R3, R18 ;  /* 0x0000001200037305 */ /* 0x004e22000021f000 */
[----:B------:R-:W-:Y:S01]  /*9960*/  IMAD.MOV.U32 R27, RZ, RZ, R23 ;  /* 0x000000ffff1b7224 */ /* 0x000fe200078e0017 */
[----:B0-----:R0:W-:Y:S06]  /*9970*/  STG.E desc[UR36][R8.64], R3 ;  /* 0x0000000308007986 */ /* 0x0011ec000c101924 */
.L_x_3899:
[----:B------:R-:W-:Y:S05]  /*9980*/  BSYNC B6 ;  /* 0x0000000000067941 */ /* 0x000fea0003800000 */
.L_x_3898:
[----:B------:R-:W-:Y:S01]  /*9990*/  ISETP.GE.AND P0, PT, R27, R26, PT ;  /* 0x0000001a1b00720c */ /* 0x000fe20003f06270 */
[----:B------:R-:W-:-:S12]  /*99a0*/  BSSY B6, `(.L_x_3933) ;  /* 0x00001d8000067945 */ /* 0x000fd80003800000 */
[----:B------:R-:W-:Y:S05]  /*99b0*/  @P0 BRA `(.L_x_3934) ;  /* 0x0000001c00580947 */ /* 0x000fea0003800000 */
[----:B01-3--:R-:W0:Y:S01]  /*99c0*/  LDC.64 R8, c[0x0][0x218] ;  /* 0x00008600ff087b82 */ /* 0x00be220000000a00 */
[----:B------:R-:W-:Y:S01]  /*99d0*/  IMAD R0, R2, 0x200, R27 ;  /* 0x0000020002007824 */ /* 0x000fe200078e021b */
[----:B----4-:R-:W-:Y:S01]  /*99e0*/  PRMT R4, R17, 0x9910, RZ ;  /* 0x0000991011047816 */ /* 0x010fe200000000ff */
        /* <DEDUP_REMOVED lines=15> */
[----:B--2---:R-:W0:Y:S02]  /*9ae0*/  F2I.FTZ.TRUNC.NTZ R3, R22 ;  /* 0x0000001600037305 */ /* 0x004e24000021f100 */
[----:B0-----:R0:W-:Y:S01]  /*9af0*/  STG.E.U8 desc[UR36][R8.64], R3 ;  /* 0x0000000308007986 */ /* 0x0011e2000c101124 */
[----:B------:R-:W-:Y:S05]  /*9b00*/  BRA `(.L_x_3940) ;  /* 0x0000000c00507947 */ /* 0x000fea0003800000 */
.L_x_3938:
[----:B--2---:R-:W0:Y:S02]  /*9b10*/  F2I.S64.TRUNC R22, R22 ;  /* 0x0000001600167311 */ /* 0x004e24000020d900 */
[----:B0-----:R-:W-:-:S05]  /*9b20*/  IMAD.MOV.U32 R3, RZ, RZ, R22 ;  /* 0x000000ffff037224 */ /* 0x001fca00078e0016 */
[----:B------:R0:W-:Y:S01]  /*9b30*/  STG.E.U8 desc[UR36][R8.64], R3 ;  /* 0x0000000308007986 */ /* 0x0001e2000c101124 */
[----:B------:R-:W-:Y:S05]  /*9b40*/  BRA `(.L_x_3940) ;  /* 0x0000000c00407947 */ /* 0x000fea0003800000 */
.L_x_3937:
[----:B------:R-:W-:-:S13]  /*9b50*/  ISETP.NE.AND P0, PT, R0, 0x2, PT ;  /* 0x000000020000780c */ /* 0x000fda0003f05270 */
[----:B------:R-:W-:Y:S05]  /*9b60*/  @!P0 BRA `(.L_x_3941) ;  /* 0x0000000000288947 */ /* 0x000fea0003800000 */
[----:B------:R-:W-:-:S13]  /*9b70*/  ISETP.NE.AND P0, PT, R0, 0x3, PT ;  /* 0x000000030000780c */ /* 0x000fda0003f05270 */
[----:B------:R-:W-:Y:S05]  /*9b80*/  @!P0 BRA `(.L_x_3942) ;  /* 0x0000000000148947 */ /* 0x000fea0003800000 */
[----:B------:R-:W-:-:S13]  /*9b90*/  ISETP.NE.AND P0, PT, R0, 0x4, PT ;  /* 0x000000040000780c */ /* 0x000fda0003f05270 */
[----:B------:R-:W-:Y:S05]  /*9ba0*/  @P0 BRA `(.L_x_3939) ;  /* 0x0000000800d00947 */ /* 0x000fea0003800000 */
[----:B--2---:R-:W0:Y:S02]  /*9bb0*/  F2I.S64.TRUNC R22, R22 ;  /* 0x0000001600167311 */ /* 0x004e24000020d900 */
[----:B0-----:R0:W-:Y:S01]  /*9bc0*/  STG.E.64 desc[UR36][R8.64], R22 ;  /* 0x0000001608007986 */ /* 0x0011e2000c101b24 */
[----:B------:R-:W-:Y:S05]  /*9bd0*/  BRA `(.L_x_3940) ;  /* 0x0000000c001c7947 */ /* 0x000fea0003800000 */
.L_x_3942:
[----:B--2---:R-:W0:Y:S02]  /*9be0*/  F2I.FTZ.TRUNC.NTZ R3, R22 ;  /* 0x0000001600037305 */ /* 0x004e24000021f100 */
[----:B0-----:R0:W-:Y:S01]  /*9bf0*/  STG.E desc[UR36][R8.64], R3 ;  /* 0x0000000308007986 */ /* 0x0011e2000c101924 */
[----:B------:R-:W-:Y:S05]  /*9c00*/  BRA `(.L_x_3940) ;  /* 0x0000000c00107947 */ /* 0x000fea0003800000 */
.L_x_3941:
[----:B--2---:R-:W0:Y:S02]  /*9c10*/  F2I.FTZ.TRUNC.NTZ R3, R22 ;  /* 0x0000001600037305 */ /* 0x004e24000021f100 */
[----:B0-----:R0:W-:Y:S01]  /*9c20*/  STG.E.U16 desc[UR36][R8.64], R3 ;  /* 0x0000000308007986 */ /* 0x0011e2000c101524 */
[----:B------:R-:W-:Y:S05]  /*9c30*/  BRA `(.L_x_3940) ;  /* 0x0000000c00047947 */ /* 0x000fea0003800000 */
.L_x_3936:
[----:B------:R-:W-:-:S13]  /*9c40*/  ISETP.GT.AND P0, PT, R0, 0x6, PT ;  /* 0x000000060000780c */ /* 0x000fda0003f04270 */
[----:B------:R-:W-:Y:S05]  /*9c50*/  @P0 BRA `(.L_x_3943) ;  /* 0x0000000000240947 */ /* 0x000fea0003800000 */
[----:B------:R-:W-:-:S13]  /*9c60*/  ISETP.NE.AND P0, PT, R0, 0x5, PT ;  /* 0x000000050000780c */ /* 0x000fda0003f05270 */
[----:B------:R-:W-:Y:S05]  /*9c70*/  @!P0 BRA `(.L_x_3944) ;  /* 0x0000000000108947 */ /* 0x000fea0003800000 */
[----:B------:R-:W-:-:S13]  /*9c80*/  ISETP.NE.AND P0, PT, R0, 0x6, PT ;  /* 0x000000060000780c */ /* 0x000fda0003f05270 */
[----:B------:R-:W-:Y:S05]  /*9c90*/  @P0 BRA `(.L_x_3939) ;  /* 0x0000000800940947 */ /* 0x000fea0003800000 */
[----:B--2---:R3:W-:Y:S01]  /*9ca0*/  STG.E desc[UR36][R8.64], R22 ;  /* 0x0000001608007986 */ /* 0x0047e2000c101924 */
[----:B------:R-:W-:Y:S05]  /*9cb0*/  BRA `(.L_x_3940) ;  /* 0x0000000800e47947 */ /* 0x000fea0003800000 */
.L_x_3944:
[----:B--2---:R-:W-:-:S05]  /*9cc0*/  F2FP.F16.F32.PACK_AB R22, RZ, R22 ;  /* 0x00000016ff16723e */ /* 0x004fca00000000ff */
[----:B------:R4:W-:Y:S01]  /*9cd0*/  STG.E.U16 desc[UR36][R8.64], R22 ;  /* 0x0000001608007986 */ /* 0x0009e2000c101524 */
[----:B------:R-:W-:Y:S05]  /*9ce0*/  BRA `(.L_x_3940) ;  /* 0x0000000800d87947 */ /* 0x000fea0003800000 */
.L_x_3943:
[----:B------:R-:W-:-:S13]  /*9cf0*/  ISETP.NE.AND P0, PT, R0, 0x7, PT ;  /* 0x000000070000780c */ /* 0x000fda0003f05270 */
[----:B------:R-:W-:Y:S05]  /*9d00*/  @!P0 BRA `(.L_x_3945) ;  /* 0x00000000002c8947 */ /* 0x000fea0003800000 */
[----:B------:R-:W-:-:S13]  /*9d10*/  ISETP.NE.AND P0, PT, R0, 0x8, PT ;  /* 0x000000080000780c */ /* 0x000fda0003f05270 */
[----:B------:R-:W-:Y:S05]  /*9d20*/  @!P0 BRA `(.L_x_3946) ;  /* 0x0000000000148947 */ /* 0x000fea0003800000 */
[----:B------:R-:W-:-:S13]  /*9d30*/  ISETP.NE.AND P0, PT, R0, 0x9, PT ;  /* 0x000000090000780c */ /* 0x000fda0003f05270 */
[----:B------:R-:W-:Y:S05]  /*9d40*/  @P0 BRA `(.L_x_3939) ;  /* 0x0000000800680947 */ /* 0x000fea0003800000 */
[----:B------:R-:W-:-:S05]  /*9d50*/  IMAD.MOV.U32 R23, RZ, RZ, RZ ;  /* 0x000000ffff177224 */ /* 0x000fca00078e00ff */
[----:B--2---:R1:W-:Y:S01]  /*9d60*/  STG.E.64 desc[UR36][R8.64], R22 ;  /* 0x0000001608007986 */ /* 0x0043e2000c101b24 */
[----:B------:R-:W-:Y:S05]  /*9d70*/  BRA `(.L_x_3940) ;  /* 0x0000000800b47947 */ /* 0x000fea0003800000 */
.L_x_3946:
[----:B--2---:R-:W-:-:S04]  /*9d80*/  F2FP.F16.F32.PACK_AB R3, RZ, R22 ;  /* 0x00000016ff03723e */ /* 0x004fc800000000ff */
[----:B------:R-:W-:-:S05]  /*9d90*/  PRMT R3, R3, 0x5410, RZ ;  /* 0x0000541003037816 */ /* 0x000fca00000000ff */
[----:B------:R2:W-:Y:S01]  /*9da0*/  STG.E desc[UR36][R8.64], R3 ;  /* 0x0000000308007986 */ /* 0x0005e2000c101924 */
[----:B------:R-:W-:Y:S05]  /*9db0*/  BRA `(.L_x_3940) ;  /* 0x0000000800a47947 */ /* 0x000fea0003800000 */
.L_x_3945:
[----:B--2---:R-:W-:-:S06]  /*9dc0*/  FMUL.FTZ R4, R22, 1 ;  /* 0x3f80000016047820 */ /* 0x004fcc0000410000 */
[----:B------:R-:W0:Y:S02]  /*9dd0*/  F2F.F64.F32 R4, R4 ;  /* 0x0000000400047310 */ /* 0x000e240000201800 */
[----:B0-----:R0:W-:Y:S01]  /*9de0*/  STG.E.64 desc[UR36][R8.64], R4 ;  /* 0x0000000408007986 */ /* 0x0011e2000c101b24 */
[----:B------:R-:W-:Y:S05]  /*9df0*/  BRA `(.L_x_3940) ;  /* 0x0000000800947947 */ /* 0x000fea0003800000 */
.L_x_3935:
        /* <DEDUP_REMOVED lines=8> */
[----:B--2---:R-:W-:-:S04]  /*9e80*/  FSETP.NEU.FTZ.AND P0, PT, R22, RZ, PT ;  /* 0x000000ff1600720b */ /* 0x004fc80003f1d000 */
[----:B------:R-:W-:-:S05]  /*9e90*/  SEL R3, RZ, 0x1, !P0 ;  /* 0x00000001ff037807 */ /* 0x000fca0004000000 */
[----:B------:R0:W-:Y:S01]  /*9ea0*/  STG.E.U8 desc[UR36][R8.64], R3 ;  /* 0x0000000308007986 */ /* 0x0001e2000c101124 */
[----:B------:R-:W-:Y:S05]  /*9eb0*/  BRA `(.L_x_3940) ;  /* 0x0000000800647947 */ /* 0x000fea0003800000 */
.L_x_3949:
[----:B--2---:R-:W-:Y:S01]  /*9ec0*/  FMUL.FTZ R4, R22, 1 ;  /* 0x3f80000016047820 */ /* 0x004fe20000410000 */
[----:B------:R-:W-:-:S05]  /*9ed0*/  CS2R R6, SRZ ;  /* 0x0000000000067805 */ /* 0x000fca000001ff00 */
[----:B------:R-:W0:Y:S02]  /*9ee0*/  F2F.F64.F32 R4, R4 ;  /* 0x0000000400047310 */ /* 0x000e240000201800 */
[----:B0-----:R0:W-:Y:S01]  /*9ef0*/  STG.E.128 desc[UR36][R8.64], R4 ;  /* 0x0000000408007986 */ /* 0x0011e2000c101d24 */
[----:B------:R-:W-:Y:S05]  /*9f00*/  BRA `(.L_x_3940) ;  /* 0x0000000800507947 */ /* 0x000fea0003800000 */
.L_x_3948:
        /* <DEDUP_REMOVED lines=20> */
.L_x_3953:
[----:B------:R-:W-:Y:S05]  /*a050*/  BSYNC B0 ;  /* 0x0000000000007941 */ /* 0x000fea0003800000 */
.L_x_3952:
[----:B------:R-:W-:-:S05]  /*a060*/  LOP3.LUT R5, R0, R5, RZ, 0xfc, !PT ;  /* 0x0000000500057212 */ /* 0x000fca00078efcff */
[----:B------:R0:W-:Y:S01]  /*a070*/  STG.E.U8 desc[UR36][R8.64], R5 ;  /* 0x0000000508007986 */ /* 0x0001e2000c101124 */
[----:B------:R-:W-:Y:S05]  /*a080*/  BRA `(.L_x_3940) ;  /* 0x0000000400f07947 */ /* 0x000fea0003800000 */
.L_x_3951:
        /* <DEDUP_REMOVED lines=12> */
.L_x_3955:
[----:B------:R-:W-:Y:S01]  /*a150*/  IMAD.MOV.U32 R0, RZ, RZ, 0x7f ;  /* 0x0000007fff007424 */ /* 0x000fe200078e00ff */
[----:B------:R-:W-:-:S04]  /*a160*/  ISETP.GT.U32.AND P0, PT, R4, 0x7f800000, PT ;  /* 0x7f8000000400780c */ /* 0x000fc80003f04070 */
[----:B------:R-:W-:-:S09]  /*a170*/  SEL R0, R0, 0x7c, P0 ;  /* 0x0000007c00007807 */ /* 0x000fd20000000000 */
.L_x_3956:
[----:B------:R-:W-:Y:S05]  /*a180*/  BSYNC B0 ;  /* 0x0000000000007941 */ /* 0x000fea0003800000 */
.L_x_3954:
[----:B------:R-:W-:-:S04]  /*a190*/  LOP3.LUT R22, R22, 0x80000000, RZ, 0xc0, !PT ;  /* 0x8000000016167812 */ /* 0x000fc800078ec0ff */
[----:B------:R-:W-:-:S04]  /*a1a0*/  SHF.R.U32.HI R3, RZ, 0x18, R22 ;  /* 0x00000018ff037819 */ /* 0x000fc80000011616 */
[----:B------:R-:W-:-:S05]  /*a1b0*/  LOP3.LUT R3, R0, R3, RZ, 0xfc, !PT ;  /* 0x0000000300037212 */ /* 0x000fca00078efcff */
[----:B------:R0:W-:Y:S01]  /*a1c0*/  STG.E.U8 desc[UR36][R8.64], R3 ;  /* 0x0000000308007986 */ /* 0x0001e2000c101124 */
[----:B------:R-:W-:Y:S05]  /*a1d0*/  BRA `(.L_x_3940) ;  /* 0x00000004009c7947 */ /* 0x000fea0003800000 */
.L_x_3950:
[----:B--2---:R-:W-:-:S05]  /*a1e0*/  F2FP.BF16.F32.PACK_AB R22, RZ, R22 ;  /* 0x00000016ff16723e */ /* 0x004fca00000010ff */
[----:B------:R0:W-:Y:S01]  /*a1f0*/  STG.E.U16 desc[UR36][R8.64], R22 ;  /* 0x0000001608007986 */ /* 0x0001e2000c101524 */
[----:B------:R-:W-:Y:S05]  /*a200*/  BRA `(.L_x_3940) ;  /* 0x0000000400907947 */ /* 0x000fea0003800000 */
.L_x_3947:
        /* <DEDUP_REMOVED lines=8> */
[----:B--2---:R-:W0:Y:S02]  /*a290*/  F2I.FTZ.U32.TRUNC.NTZ R3, R22 ;  /* 0x0000001600037305 */ /* 0x004e24000021f000 */
[----:B0-----:R0:W-:Y:S01]  /*a2a0*/  STG.E.U16 desc[UR36][R8.64], R3 ;  /* 0x0000000308007986 */ /* 0x0011e2000c101524 */
[----:B------:R-:W-:Y:S05]  /*a2b0*/  BRA `(.L_x_3940) ;  /* 0x0000000400647947 */ /* 0x000fea0003800000 */
.L_x_3959:
        /* <DEDUP_REMOVED lines=16> */
.L_x_3962:
[----:B------:R-:W-:-:S04]  /*a3c0*/  LOP3.LUT R22, R22, 0x80000000, RZ, 0xc0, !PT ;  /* 0x8000000016167812 */ /* 0x000fc800078ec0ff */
[----:B------:R-:W-:-:S04]  /*a3d0*/  SHF.R.U32.HI R3, RZ, 0x18, R22 ;  /* 0x00000018ff037819 */ /* 0x000fc80000011616 */
[----:B------:R-:W-:-:S04]  /*a3e0*/  LOP3.LUT R0, R0, R3, RZ, 0xfc, !PT ;  /* 0x0000000300007212 */ /* 0x000fc800078efcff */
[----:B------:R-:W-:-:S07]  /*a3f0*/  PRMT R4, R0, 0x7610, R4 ;  /* 0x0000761000047816 */ /* 0x000fce0000000004 */
.L_x_3961:
[----:B------:R-:W-:Y:S05]  /*a400*/  BSYNC B0 ;  /* 0x0000000000007941 */ /* 0x000fea0003800000 */
.L_x_3960:
[----:B------:R0:W-:Y:S01]  /*a410*/  STG.E.U8 desc[UR36][R8.64], R4 ;  /* 0x0000000408007986 */ /* 0x0001e2000c101124 */
[----:B------:R-:W-:Y:S05]  /*a420*/  BRA `(.L_x_3940) ;  /* 0x0000000400087947 */ /* 0x000fea0003800000 */
.L_x_3958:
        /* <DEDUP_REMOVED lines=16> */
.L_x_3965:
[----:B------:R-:W-:-:S04]  /*a530*/  LOP3.LUT R22, R22, 0x80000000, RZ, 0xc0, !PT ;  /* 0x8000000016167812 */ /* 0x000fc800078ec0ff */
[----:B------:R-:W-:-:S04]  /*a540*/  SHF.R.U32.HI R3, RZ, 0x18, R22 ;  /* 0x00000018ff037819 */ /* 0x000fc80000011616 */
[----:B------:R-:W-:-:S04]  /*a550*/  LOP3.LUT R0, R0, R3, RZ, 0xfc, !PT ;  /* 0x0000000300007212 */ /* 0x000fc800078efcff */
[----:B------:R-:W-:-:S07]  /*a560*/  PRMT R4, R0, 0x7610, R4 ;  /* 0x0000761000047816 */ /* 0x000fce0000000004 */
.L_x_3964:
[----:B------:R-:W-:Y:S05]  /*a570*/  BSYNC B0 ;  /* 0x0000000000007941 */ /* 0x000fea0003800000 */
.L_x_3963:
[----:B------:R0:W-:Y:S01]  /*a580*/  STG.E.U8 desc[UR36][R8.64], R4 ;  /* 0x0000000408007986 */ /* 0x0001e2000c101124 */
[----:B------:R-:W-:Y:S05]  /*a590*/  BRA `(.L_x_3940) ;  /* 0x0000000000ac7947 */ /* 0x000fea0003800000 */
.L_x_3957:
[----:B------:R-:W-:-:S13]  /*a5a0*/  ISETP.NE.AND P0, PT, R0, 0x1c, PT ;  /* 0x0000001c0000780c */ /* 0x000fda0003f05270 */
[----:B------:R-:W-:Y:S05]  /*a5b0*/  @!P0 BRA `(.L_x_3966) ;  /* 0x00000000009c8947 */ /* 0x000fea0003800000 */
[----:B------:R-:W-:-:S13]  /*a5c0*/  ISETP.NE.AND P0, PT, R0, 0x1d, PT ;  /* 0x0000001d0000780c */ /* 0x000fda0003f05270 */
[----:B------:R-:W-:Y:S05]  /*a5d0*/  @!P0 BRA `(.L_x_3967) ;  /* 0x0000000000888947 */ /* 0x000fea0003800000 */
[----:B------:R-:W-:-:S13]  /*a5e0*/  ISETP.NE.AND P0, PT, R0, 0x2c, PT ;  /* 0x0000002c0000780c */ /* 0x000fda0003f05270 */
[----:B------:R-:W-:Y:S05]  /*a5f0*/  @P0 BRA `(.L_x_3939) ;  /* 0x00000000003c0947 */ /* 0x000fea0003800000 */
[----:B--2---:R-:W-:-:S04]  /*a600*/  SHF.R.U32.HI R4, RZ, 0x17, R22 ;  /* 0x00000017ff047819 */ /* 0x004fc80000011616 */
        /* <DEDUP_REMOVED lines=14> */
.L_x_3939:
        /* <DEDUP_REMOVED lines=16> */
.L_x_3968:
[----:B------:R-:W-:Y:S05]  /*a7f0*/  BRA `(.L_x_3940) ;  /* 0x0000000000147947 */ /* 0x000fea0003800000 */
.L_x_3967:
[----:B--2---:R-:W0:Y:S02]  /*a800*/  F2I.U64.TRUNC R22, R22 ;  /* 0x0000001600167311 */ /* 0x004e24000020d800 */
[----:B0-----:R0:W-:Y:S01]  /*a810*/  STG.E.64 desc[UR36][R8.64], R22 ;  /* 0x0000001608007986 */ /* 0x0011e2000c101b24 */
[----:B------:R-:W-:Y:S05]  /*a820*/  BRA `(.L_x_3940) ;  /* 0x0000000000087947 */ /* 0x000fea0003800000 */
.L_x_3966:
[----:B--2---:R-:W0:Y:S02]  /*a830*/  F2I.FTZ.U32.TRUNC.NTZ R3, R22 ;  /* 0x0000001600037305 */ /* 0x004e24000021f000 */
[----:B0-----:R0:W-:Y:S02]  /*a840*/  STG.E desc[UR36][R8.64], R3 ;  /* 0x0000000308007986 */ /* 0x0011e4000c101924 */
.L_x_3940:
        /* <DEDUP_REMOVED lines=24> */
.L_x_3972:
[----:B------:R-:W0:Y:S02]  /*a9d0*/  F2I.S64.TRUNC R24, R24 ;  /* 0x0000001800187311 */ /* 0x000e24000020d900 */
[----:B0-----:R-:W-:-:S05]  /*a9e0*/  IMAD.MOV.U32 R3, RZ, RZ, R24 ;  /* 0x000000ffff037224 */ /* 0x001fca00078e0018 */
[----:B------:R0:W-:Y:S01]  /*a9f0*/  STG.E.U8 desc[UR36][R8.64], R3 ;  /* 0x0000000308007986 */ /* 0x0001e2000c101124 */
[----:B------:R-:W-:Y:S05]  /*aa00*/  BRA `(.L_x_3974) ;  /* 0x0000000c00407947 */ /* 0x000fea0003800000 */
.L_x_3971:
        /* <DEDUP_REMOVED lines=9> */
.L_x_3976:
[----:B------:R-:W0:Y:S02]  /*aaa0*/  F2I.FTZ.TRUNC.NTZ R3, R24 ;  /* 0x0000001800037305 */ /* 0x000e24000021f100 */
[----:B0-----:R0:W-:Y:S01]  /*aab0*/  STG.E desc[UR36][R8.64], R3 ;  /* 0x0000000308007986 */ /* 0x0011e2000c101924 */
[----:B------:R-:W-:Y:S05]  /*aac0*/  BRA `(.L_x_3974) ;  /* 0x0000000c00107947 */ /* 0x000fea0003800000 */
.L_x_3975:
[----:B------:R-:W0:Y:S02]  /*aad0*/  F2I.FTZ.TRUNC.NTZ R3, R24 ;  /* 0x0000001800037305 */ /* 0x000e24000021f100 */
[----:B0-----:R0:W-:Y:S01]  /*aae0*/  STG.E.U16 desc[UR36][R8.64], R3 ;  /* 0x0000000308007986 */ /* 0x0011e2000c101524 */
[----:B------:R-:W-:Y:S05]  /*aaf0*/  BRA `(.L_x_3974) ;  /* 0x0000000c00047947 */ /* 0x000fea0003800000 */
.L_x_3970:
        /* <DEDUP_REMOVED lines=8> */
.L_x_3978:
[----:B------:R-:W-:-:S05]  /*ab80*/  F2FP.F16.F32.PACK_AB R24, RZ, R24 ;  /* 0x00000018ff18723e */ /* 0x000fca00000000ff */
[----:B------:R0:W-:Y:S01]  /*ab90*/  STG.E.U16 desc[UR36][R8.64], R24 ;  /* 0x0000001808007986 */ /* 0x0001e2000c101524 */
[----:B------:R-:W-:Y:S05]  /*aba0*/  BRA `(.L_x_3974) ;  /* 0x0000000800d87947 */ /* 0x000fea0003800000 */
.L_x_3977:
        /* <DEDUP_REMOVED lines=9> */
.L_x_3980:
[----:B------:R-:W-:-:S04]  /*ac40*/  F2FP.F16.F32.PACK_AB R3, RZ, R24 ;  /* 0x00000018ff03723e */ /* 0x000fc800000000ff */
[----:B------:R-:W-:-:S05]  /*ac50*/  PRMT R3, R3, 0x5410, RZ ;  /* 0x0000541003037816 */ /* 0x000fca00000000ff */
[----:B------:R0:W-:Y:S01]  /*ac60*/  STG.E desc[UR36][R8.64], R3 ;  /* 0x0000000308007986 */ /* 0x0001e2000c101924 */
[----:B------:R-:W-:Y:S05]  /*ac70*/  BRA `(.L_x_3974) ;  /* 0x0000000800a47947 */ /* 0x000fea0003800000 */
.L_x_3979:
[----:B------:R-:W-:-:S06]  /*ac80*/  FMUL.FTZ R4, R24, 1 ;  /* 0x3f80000018047820 */ /* 0x000fcc0000410000 */
[----:B------:R-:W0:Y:S02]  /*ac90*/  F2F.F64.F32 R4, R4 ;  /* 0x0000000400047310 */ /* 0x000e240000201800 */
[----:B0-----:R0:W-:Y:S01]  /*aca0*/  STG.E.64 desc[UR36][R8.64], R4 ;  /* 0x0000000408007986 */ /* 0x0011e2000c101b24 */
[----:B------:R-:W-:Y:S05]  /*acb0*/  BRA `(.L_x_3974) ;  /* 0x0000000800947947 */ /* 0x000fea0003800000 */
.L_x_3969:
        /* <DEDUP_REMOVED lines=12> */
.L_x_3983:
[----:B------:R-:W-:Y:S01]  /*ad80*/  FMUL.FTZ R4, R24, 1 ;  /* 0x3f80000018047820 */ /* 0x000fe20000410000 */
[----:B------:R-:W-:-:S05]  /*ad90*/  CS2R R6, SRZ ;  /* 0x0000000000067805 */ /* 0x000fca000001ff00 */
[----:B------:R-:W0:Y:S02]  /*ada0*/  F2F.F64.F32 R4, R4 ;  /* 0x0000000400047310 */ /* 0x000e240000201800 */
[----:B0-----:R0:W-:Y:S01]  /*adb0*/  STG.E.128 desc[UR36][R8.64], R4 ;  /* 0x0000000408007986 */ /* 0x0011e2000c101d24 */
[----:B------:R-:W-:Y:S05]  /*adc0*/  BRA `(.L_x_3974) ;  /* 0x0000000800507947 */ /* 0x000fea0003800000 */
.L_x_3982:
        /* <DEDUP_REMOVED lines=20> */
.L_x_3987:
[----:B------:R-:W-:Y:S05]  /*af10*/  BSYNC B0 ;  /* 0x0000000000007941 */ /* 0x000fea0003800000 */
.L_x_3986:
[----:B------:R-:W-:-:S05]  /*af20*/  LOP3.LUT R5, R0, R5, RZ, 0xfc, !PT ;  /* 0x0000000500057212 */ /* 0x000fca00078efcff */
[----:B------:R0:W-:Y:S01]  /*af30*/  STG.E.U8 desc[UR36][R8.64], R5 ;  /* 0x0000000508007986 */ /* 0x0001e2000c101124 */
[----:B------:R-:W-:Y:S05]  /*af40*/  BRA `(.L_x_3974) ;  /* 0x0000000400f07947 */ /* 0x000fea0003800000 */
.L_x_3985:
        /* <DEDUP_REMOVED lines=12> */
.L_x_3989:
[----:B------:R-:W-:Y:S01]  /*b010*/  IMAD.MOV.U32 R0, RZ, RZ, 0x7f ;  /* 0x0000007fff007424 */ /* 0x000fe200078e00ff */
[----:B------:R-:W-:-:S04]  /*b020*/  ISETP.GT.U32.AND P0, PT, R4, 0x7f800000, PT ;  /* 0x7f8000000400780c */ /* 0x000fc80003f04070 */
[----:B------:R-:W-:-:S09]  /*b030*/  SEL R0, R0, 0x7c, P0 ;  /* 0x0000007c00007807 */ /* 0x000fd20000000000 */
.L_x_3990:
[----:B------:R-:W-:Y:S05]  /*b040*/  BSYNC B0 ;  /* 0x0000000000007941 */ /* 0x000fea0003800000 */
.L_x_3988:
[----:B------:R-:W-:-:S04]  /*b050*/  LOP3.LUT R24, R24, 0x80000000, RZ, 0xc0, !PT ;  /* 0x8000000018187812 */ /* 0x000fc800078ec0ff */
[----:B------:R-:W-:-:S04]  /*b060*/  SHF.R.U32.HI R3, RZ, 0x18, R24 ;  /* 0x00000018ff037819 */ /* 0x000fc80000011618 */
[----:B------:R-:W-:-:S05]  /*b070*/  LOP3.LUT R3, R0, R3, RZ, 0xfc, !PT ;  /* 0x0000000300037212 */ /* 0x000fca00078efcff */
[----:B------:R0:W-:Y:S01]  /*b080*/  STG.E.U8 desc[UR36][R8.64], R3 ;  /* 0x0000000308007986 */ /* 0x0001e2000c101124 */
[----:B------:R-:W-:Y:S05]  /*b090*/  BRA `(.L_x_3974) ;  /* 0x00000004009c7947 */ /* 0x000fea0003800000 */
.L_x_3984:
[----:B------:R-:W-:-:S05]  /*b0a0*/  F2FP.BF16.F32.PACK_AB R24, RZ, R24 ;  /* 0x00000018ff18723e */ /* 0x000fca00000010ff */
[----:B------:R0:W-:Y:S01]  /*b0b0*/  STG.E.U16 desc[UR36][R8.64], R24 ;  /* 0x0000001808007986 */ /* 0x0001e2000c101524 */
[----:B------:R-:W-:Y:S05]  /*b0c0*/  BRA `(.L_x_3974) ;  /* 0x0000000400907947 */ /* 0x000fea0003800000 */
.L_x_3981:
        /* <DEDUP_REMOVED lines=11> */
.L_x_3993:
        /* <DEDUP_REMOVED lines=16> */
.L_x_3996:
[----:B------:R-:W-:-:S04]  /*b280*/  LOP3.LUT R24, R24, 0x80000000, RZ, 0xc0, !PT ;  /* 0x8000000018187812 */ /* 0x000fc800078ec0ff */
[----:B------:R-:W-:-:S04]  /*b290*/  SHF.R.U32.HI R3, RZ, 0x18, R24 ;  /* 0x00000018ff037819 */ /* 0x000fc80000011618 */
[----:B------:R-:W-:-:S04]  /*b2a0*/  LOP3.LUT R0, R0, R3, RZ, 0xfc, !PT ;  /* 0x0000000300007212 */ /* 0x000fc800078efcff */
[----:B------:R-:W-:-:S07]  /*b2b0*/  PRMT R4, R0, 0x7610, R4 ;  /* 0x0000761000047816 */ /* 0x000fce0000000004 */
.L_x_3995:
[----:B------:R-:W-:Y:S05]  /*b2c0*/  BSYNC B0 ;  /* 0x0000000000007941 */ /* 0x000fea0003800000 */
.L_x_3994:
[----:B------:R4:W-:Y:S01]  /*b2d0*/  STG.E.U8 desc[UR36][R8.64], R4 ;  /* 0x0000000408007986 */ /* 0x0009e2000c101124 */
[----:B------:R-:W-:Y:S05]  /*b2e0*/  BRA `(.L_x_3974) ;  /* 0x0000000400087947 */ /* 0x000fea0003800000 */
.L_x_3992:
        /* <DEDUP_REMOVED lines=16> */
.L_x_3999:
[----:B------:R-:W-:-:S04]  /*b3f0*/  LOP3.LUT R24, R24, 0x80000000, RZ, 0xc0, !PT ;  /* 0x8000000018187812 */ /* 0x000fc800078ec0ff */
[----:B------:R-:W-:-:S04]  /*b400*/  SHF.R.U32.HI R3, RZ, 0x18, R24 ;  /* 0x00000018ff037819 */ /* 0x000fc80000011618 */
[----:B------:R-:W-:-:S04]  /*b410*/  LOP3.LUT R0, R0, R3, RZ, 0xfc, !PT ;  /* 0x0000000300007212 */ /* 0x000fc800078efcff */
[----:B------:R-:W-:-:S07]  /*b420*/  PRMT R4, R0, 0x7610, R4 ;  /* 0x0000761000047816 */ /* 0x000fce0000000004 */
.L_x_3998:
[----:B------:R-:W-:Y:S05]  /*b430*/  BSYNC B0 ;  /* 0x0000000000007941 */ /* 0x000fea0003800000 */
.L_x_3997:
[----:B------:R0:W-:Y:S01]  /*b440*/  STG.E.U8 desc[UR36][R8.64], R4 ;  /* 0x0000000408007986 */ /* 0x0001e2000c101124 */
[----:B------:R-:W-:Y:S05]  /*b450*/  BRA `(.L_x_3974) ;  /* 0x0000000000ac7947 */ /* 0x000fea0003800000 */
.L_x_3991:
        /* <DEDUP_REMOVED lines=21> */
.L_x_3973:
        /* <DEDUP_REMOVED lines=16> */
.L_x_4002:
[----:B------:R-:W-:Y:S05]  /*b6b0*/  BRA `(.L_x_3974) ;  /* 0x0000000000147947 */ /* 0x000fea0003800000 */
.L_x_4001:
[----:B------:R-:W0:Y:S02]  /*b6c0*/  F2I.U64.TRUNC R24, R24 ;  /* 0x0000001800187311 */ /* 0x000e24000020d800 */
[----:B0-----:R1:W-:Y:S01]  /*b6d0*/  STG.E.64 desc[UR36][R8.64], R24 ;  /* 0x0000001808007986 */ /* 0x0013e2000c101b24 */
[----:B------:R-:W-:Y:S05]  /*b6e0*/  BRA `(.L_x_3974) ;  /* 0x0000000000087947 */ /* 0x000fea0003800000 */
.L_x_4000:
[----:B------:R-:W0:Y:S02]  /*b6f0*/  F2I.FTZ.U32.TRUNC.NTZ R3, R24 ;  /* 0x0000001800037305 */ /* 0x000e24000021f000 */
[----:B0-----:R0:W-:Y:S02]  /*b700*/  STG.E desc[UR36][R8.64], R3 ;  /* 0x0000000308007986 */ /* 0x0011e4000c101924 */
.L_x_3974:
[----:B------:R-:W-:-:S07]  /*b710*/  VIADD R27, R27, 0x80 ;  /* 0x000000801b1b7836 */ /* 0x000fce0000000000 */
.L_x_3934:
[----:B------:R-:W-:Y:S05]  /*b720*/  BSYNC B6 ;  /* 0x0000000000067941 */ /* 0x000fea0003800000 */
.L_x_3933:
[----:B------:R-:W-:-:S13]  /*b730*/  ISETP.GE.AND P0, PT, R27, R26, PT ;  /* 0x0000001a1b00720c */ /* 0x000fda0003f06270 */
[----:B------:R-:W-:Y:S05]  /*b740*/  @P0 EXIT ;  /* 0x000000000000094d */ /* 0x000fea0003800000 */
[----:B01--4-:R-:W0:Y:S01]  /*b750*/  LDC.64 R4, c[0x0][0x218] ;  /* 0x00008600ff047b82 */ /* 0x013e220000000a00 */
[----:B------:R-:W-:Y:S01]  /*b760*/  PRMT R0, R17, 0x9910, RZ ;  /* 0x0000991011007816 */ /* 0x000fe200000000ff */
[----:B------:R-:W-:Y:S01]  /*b770*/  IMAD R2, R2, 0x200, R27 ;  /* 0x0000020002027824 */ /* 0x000fe200078e021b */
[----:B------:R-:W-:Y:S02]  /*b780*/  ULDC UR4, c[0x0][0x244] ;  /* 0x0000910000047ab9 */ /* 0x000fe40000000800 */
[----:B------:R-:W-:Y:S01]  /*b790*/  ISETP.GT.AND P1, PT, R0, 0x9, PT ;  /* 0x000000090000780c */ /* 0x000fe20003f24270 */
[----:B--23--:R-:W-:-:S05]  /*b7a0*/  IMAD R3, R2, UR4, RZ ;  /* 0x0000000402037c24 */ /* 0x00cfca000f8e02ff */
        /* <DEDUP_REMOVED lines=14> */
.L_x_4006:
[----:B------:R-:W0:Y:S02]  /*b890*/  F2I.S64.TRUNC R16, R16 ;  /* 0x0000001000107311 */ /* 0x000e24000020d900 */
[----:B0-----:R-:W-:-:S05]  /*b8a0*/  IMAD.MOV.U32 R5, RZ, RZ, R16 ;  /* 0x000000ffff057224 */ /* 0x001fca00078e0010 */
[----:B------:R-:W-:Y:S01]  /*b8b0*/  STG.E.U8 desc[UR36][R2.64], R5 ;  /* 0x0000000502007986 */ /* 0x000fe2000c101124 */
[----:B------:R-:W-:Y:S05]  /*b8c0*/  EXIT ;  /* 0x000000000000794d */ /* 0x000fea0003800000 */
.L_x_4005:
        /* <DEDUP_REMOVED lines=9> */
.L_x_4009:
[----:B------:R-:W0:Y:S02]  /*b960*/  F2I.FTZ.TRUNC.NTZ R5, R16 ;  /* 0x0000001000057305 */ /* 0x000e24000021f100 */
[----:B0-----:R-:W-:Y:S01]  /*b970*/  STG.E desc[UR36][R2.64], R5 ;  /* 0x0000000502007986 */ /* 0x001fe2000c101924 */
[----:B------:R-:W-:Y:S05]  /*b980*/  EXIT ;  /* 0x000000000000794d */ /* 0x000fea0003800000 */
.L_x_4008:
[----:B------:R-:W0:Y:S02]  /*b990*/  F2I.FTZ.TRUNC.NTZ R5, R16 ;  /* 0x0000001000057305 */ /* 0x000e24000021f100 */
[----:B0-----:R-:W-:Y:S01]  /*b9a0*/  STG.E.U16 desc[UR36][R2.64], R5 ;  /* 0x0000000502007986 */ /* 0x001fe2000c101524 */
[----:B------:R-:W-:Y:S05]  /*b9b0*/  EXIT ;  /* 0x000000000000794d */ /* 0x000fea0003800000 */
.L_x_4004:
        /* <DEDUP_REMOVED lines=8> */
.L_x_4011:
[----:B------:R-:W-:-:S05]  /*ba40*/  F2FP.F16.F32.PACK_AB R16, RZ, R16 ;  /* 0x00000010ff10723e */ /* 0x000fca00000000ff */
[----:B------:R-:W-:Y:S01]  /*ba50*/  STG.E.U16 desc[UR36][R2.64], R16 ;  /* 0x0000001002007986 */ /* 0x000fe2000c101524 */
[----:B------:R-:W-:Y:S05]  /*ba60*/  EXIT ;  /* 0x000000000000794d */ /* 0x000fea0003800000 */
.L_x_4010:
        /* <DEDUP_REMOVED lines=9> */
.L_x_4013:
[----:B------:R-:W-:-:S04]  /*bb00*/  F2FP.F16.F32.PACK_AB R5, RZ, R16 ;  /* 0x00000010ff05723e */ /* 0x000fc800000000ff */
[----:B------:R-:W-:-:S05]  /*bb10*/  PRMT R5, R5, 0x5410, RZ ;  /* 0x0000541005057816 */ /* 0x000fca00000000ff */
[----:B------:R-:W-:Y:S01]  /*bb20*/  STG.E desc[UR36][R2.64], R5 ;  /* 0x0000000502007986 */ /* 0x000fe2000c101924 */
[----:B------:R-:W-:Y:S05]  /*bb30*/  EXIT ;  /* 0x000000000000794d */ /* 0x000fea0003800000 */
.L_x_4012:
[----:B------:R-:W-:-:S06]  /*bb40*/  FMUL.FTZ R4, R16, 1 ;  /* 0x3f80000010047820 */ /* 0x000fcc0000410000 */
[----:B------:R-:W0:Y:S02]  /*bb50*/  F2F.F64.F32 R4, R4 ;  /* 0x0000000400047310 */ /* 0x000e240000201800 */
[----:B0-----:R-:W-:Y:S01]  /*bb60*/  STG.E.64 desc[UR36][R2.64], R4 ;  /* 0x0000000402007986 */ /* 0x001fe2000c101b24 */
[----:B------:R-:W-:Y:S05]  /*bb70*/  EXIT ;  /* 0x000000000000794d */ /* 0x000fea0003800000 */
.L_x_4003:
        /* <DEDUP_REMOVED lines=12> */
.L_x_4016:
[----:B------:R-:W-:Y:S01]  /*bc40*/  FMUL.FTZ R4, R16, 1 ;  /* 0x3f80000010047820 */ /* 0x000fe20000410000 */
[----:B------:R-:W-:-:S05]  /*bc50*/  CS2R R6, SRZ ;  /* 0x0000000000067805 */ /* 0x000fca000001ff00 */
[----:B------:R-:W0:Y:S02]  /*bc60*/  F2F.F64.F32 R4, R4 ;  /* 0x0000000400047310 */ /* 0x000e240000201800 */
[----:B0-----:R-:W-:Y:S01]  /*bc70*/  STG.E.128 desc[UR36][R2.64], R4 ;  /* 0x0000000402007986 */ /* 0x001fe2000c101d24 */
[----:B------:R-:W-:Y:S05]  /*bc80*/  EXIT ;  /* 0x000000000000794d */ /* 0x000fea0003800000 */
.L_x_4015:
        /* <DEDUP_REMOVED lines=20> */
.L_x_4020:
[----:B------:R-:W-:Y:S05]  /*bdd0*/  BSYNC B0 ;  /* 0x0000000000007941 */ /* 0x000fea0003800000 */
.L_x_4019:
[----:B------:R-:W-:-:S05]  /*bde0*/  LOP3.LUT R7, R0, R7, RZ, 0xfc, !PT ;  /* 0x0000000700077212 */ /* 0x000fca00078efcff */
[----:B------:R-:W-:Y:S01]  /*bdf0*/  STG.E.U8 desc[UR36][R2.64], R7 ;  /* 0x0000000702007986 */ /* 0x000fe2000c101124 */
[----:B------:R-:W-:Y:S05]  /*be00*/  EXIT ;  /* 0x000000000000794d */ /* 0x000fea0003800000 */
.L_x_4018:
[----:B------:R-:W-:Y:S01]  /*be10*/  LOP3.LUT R4, R16, 0x7fffffff, RZ, 0xc0, !PT ;  /* 0x7fffffff10047812 */ /* 0x000fe200078ec0ff */
[----:B------:R-:W-:Y:S03]  /*be20*/  BSSY B0, `(.L_x_4021) ;  /* 0x000000e000007945 */ /* 0x000fe60003800000 */
        /* <DEDUP_REMOVED lines=10> */
.L_x_4022:
[----:B------:R-:W-:Y:S01]  /*bed0*/  IMAD.MOV.U32 R0, RZ, RZ, 0x7f ;  /* 0x0000007fff007424 */ /* 0x000fe200078e00ff */
[----:B------:R-:W-:-:S04]  /*bee0*/  ISETP.GT.U32.AND P0, PT, R4, 0x7f800000, PT ;  /* 0x7f8000000400780c */ /* 0x000fc80003f04070 */
[----:B------:R-:W-:-:S09]  /*bef0*/  SEL R0, R0, 0x7c, P0 ;  /* 0x0000007c00007807 */ /* 0x000fd20000000000 */
.L_x_4023:
[----:B------:R-:W-:Y:S05]  /*bf00*/  BSYNC B0 ;  /* 0x0000000000007941 */ /* 0x000fea0003800000 */
.L_x_4021:
[----:B------:R-:W-:-:S04]  /*bf10*/  LOP3.LUT R16, R16, 0x80000000, RZ, 0xc0, !PT ;  /* 0x8000000010107812 */ /* 0x000fc800078ec0ff */
[----:B------:R-:W-:-:S04]  /*bf20*/  SHF.R.U32.HI R5, RZ, 0x18, R16 ;  /* 0x00000018ff057819 */ /* 0x000fc80000011610 */
[----:B------:R-:W-:-:S05]  /*bf30*/  LOP3.LUT R5, R0, R5, RZ, 0xfc, !PT ;  /* 0x0000000500057212 */ /* 0x000fca00078efcff */
[----:B------:R-:W-:Y:S01]  /*bf40*/  STG.E.U8 desc[UR36][R2.64], R5 ;  /* 0x0000000502007986 */ /* 0x000fe2000c101124 */
[----:B------:R-:W-:Y:S05]  /*bf50*/  EXIT ;  /* 0x000000000000794d */ /* 0x000fea0003800000 */
.L_x_4017:
[----:B------:R-:W-:-:S05]  /*bf60*/  F2FP.BF16.F32.PACK_AB R16, RZ, R16 ;  /* 0x00000010ff10723e */ /* 0x000fca00000010ff */
[----:B------:R-:W-:Y:S01]  /*bf70*/  STG.E.U16 desc[UR36][R2.64], R16 ;  /* 0x0000001002007986 */ /* 0x000fe2000c101524 */
[----:B------:R-:W-:Y:S05]  /*bf80*/  EXIT ;  /* 0x000000000000794d */ /* 0x000fea0003800000 */
.L_x_4014:
        /* <DEDUP_REMOVED lines=11> */
.L_x_4026:
        /* <DEDUP_REMOVED lines=16> */
.L_x_4029:
[----:B------:R-:W-:-:S04]  /*c140*/  LOP3.LUT R16, R16, 0x80000000, RZ, 0xc0, !PT ;  /* 0x8000000010107812 */ /* 0x000fc800078ec0ff */
[----:B------:R-:W-:-:S04]  /*c150*/  SHF.R.U32.HI R5, RZ, 0x18, R16 ;  /* 0x00000018ff057819 */ /* 0x000fc80000011610 */
[----:B------:R-:W-:-:S04]  /*c160*/  LOP3.LUT R4, R4, R5, RZ, 0xfc, !PT ;  /* 0x0000000504047212 */ /* 0x000fc800078efcff */
[----:B------:R-:W-:-:S07]  /*c170*/  PRMT R0, R4, 0x7610, R0 ;  /* 0x0000761004007816 */ /* 0x000fce0000000000 */
.L_x_4028:
[----:B------:R-:W-:Y:S05]  /*c180*/  BSYNC B0 ;  /* 0x0000000000007941 */ /* 0x000fea0003800000 */
.L_x_4027:
[----:B------:R-:W-:Y:S01]  /*c190*/  STG.E.U8 desc[UR36][R2.64], R0 ;  /* 0x0000000002007986 */ /* 0x000fe2000c101124 */
[----:B------:R-:W-:Y:S05]  /*c1a0*/  EXIT ;  /* 0x000000000000794d */ /* 0x000fea0003800000 */
.L_x_4025:
        /* <DEDUP_REMOVED lines=16> */
.L_x_4032:
[----:B------:R-:W-:-:S04]  /*c2b0*/  LOP3.LUT R16, R16, 0x80000000, RZ, 0xc0, !PT ;  /* 0x8000000010107812 */ /* 0x000fc800078ec0ff */
[----:B------:R-:W-:-:S04]  /*c2c0*/  SHF.R.U32.HI R5, RZ, 0x18, R16 ;  /* 0x00000018ff057819 */ /* 0x000fc80000011610 */
[----:B------:R-:W-:-:S04]  /*c2d0*/  LOP3.LUT R4, R4, R5, RZ, 0xfc, !PT ;  /* 0x0000000504047212 */ /* 0x000fc800078efcff */
[----:B------:R-:W-:-:S07]  /*c2e0*/  PRMT R0, R4, 0x7610, R0 ;  /* 0x0000761004007816 */ /* 0x000fce0000000000 */
.L_x_4031:
[----:B------:R-:W-:Y:S05]  /*c2f0*/  BSYNC B0 ;  /* 0x0000000000007941 */ /* 0x000fea0003800000 */
.L_x_4030:
[----:B------:R-:W-:Y:S01]  /*c300*/  STG.E.U8 desc[UR36][R2.64], R0 ;  /* 0x0000000002007986 */ /* 0x000fe2000c101124 */
[----:B------:R-:W-:Y:S05]  /*c310*/  EXIT ;  /* 0x000000000000794d */ /* 0x000fea0003800000 */
.L_x_4024:
        /* <DEDUP_REMOVED lines=21> */
.L_x_4007:
        /* <DEDUP_REMOVED lines=16> */
.L_x_4035:
[----:B------:R-:W-:Y:S05]  /*c570*/  EXIT ;  /* 0x000000000000794d */ /* 0x000fea0003800000 */
.L_x_4034:
[----:B------:R-:W0:Y:S02]  /*c580*/  F2I.U64.TRUNC R16, R16 ;  /* 0x0000001000107311 */ /* 0x000e24000020d800 */
[----:B0-----:R-:W-:Y:S01]  /*c590*/  STG.E.64 desc[UR36][R2.64], R16 ;  /* 0x0000001002007986 */ /* 0x001fe2000c101b24 */
[----:B------:R-:W-:Y:S05]  /*c5a0*/  EXIT ;  /* 0x000000000000794d */ /* 0x000fea0003800000 */
.L_x_4033:
[----:B------:R-:W0:Y:S02]  /*c5b0*/  F2I.FTZ.U32.TRUNC.NTZ R5, R16 ;  /* 0x0000001000057305 */ /* 0x000e24000021f000 */
[----:B0-----:R-:W-:Y:S01]  /*c5c0*/  STG.E desc[UR36][R2.64], R5 ;  /* 0x0000000502007986 */ /* 0x001fe2000c101924 */
[----:B------:R-:W-:Y:S05]  /*c5d0*/  EXIT ;  /* 0x000000000000794d */ /* 0x000fea0003800000 */
.L_x_4036:
        /* <DEDUP_REMOVED lines=10> */
.L_x_10826:


//--------------------- .text._ZN2at6native18elementwise_kernelILi128ELi2EZNS0_22gpu_kernel_impl_nocastIZZZNS0_29binary_cross_entropy_out_cudaERKNS_6TensorES5_RKSt8optionalIS3_ElRS3_ENKUlvE_clEvENKUlvE0_clEvEUlffE_EEvRNS_18TensorIteratorBaseERKT_EUliE_EEviT1_ --------------------------
	.section	.text._ZN2at6native18elementwise_kernelILi128ELi2EZNS0_22gpu_kernel_impl_nocastIZZZNS0_29binary_cross_entropy_out_cudaERKNS_6TensorES5_RKSt8optionalIS3_ElRS3_ENKUlvE_clEvENKUlvE0_clEvEUlffE_EEvRNS_18TensorIteratorBaseERKT_EUliE_EEviT1_,"ax",@progbits
	.align	128
        .global         _ZN2at6native18elementwise_kernelILi128ELi2EZNS0_22gpu_kernel_impl_nocastIZZZNS0_29binary_cross_entropy_out_cudaERKNS_6TensorES5_RKSt8optionalIS3_ElRS3_ENKUlvE_clEvENKUlvE0_clEvEUlffE_EEvRNS_18TensorIteratorBaseERKT_EUliE_EEviT1_
        .type           _ZN2at6native18elementwise_kernelILi128ELi2EZNS0_22gpu_kernel_impl_nocastIZZZNS0_29binary_cross_entropy_out_cudaERKNS_6TensorES5_RKSt8optionalIS3_ElRS3_ENKUlvE_clEvENKUlvE0_clEvEUlffE_EEvRNS_18TensorIteratorBaseERKT_EUliE_EEviT1_,@function
        .size           _ZN2at6native18elementwise_kernelILi128ELi2EZNS0_22gpu_kernel_impl_nocastIZZZNS0_29binary_cross_entropy_out_cudaERKNS_6TensorES5_RKSt8optionalIS3_ElRS3_ENKUlvE_clEvENKUlvE0_clEvEUlffE_EEvRNS_18TensorIteratorBaseERKT_EUliE_EEviT1_,(.L_x_10827 - _ZN2at6native18elementwise_kernelILi128ELi2EZNS0_22gpu_kernel_impl_nocastIZZZNS0_29binary_cross_entropy_out_cudaERKNS_6TensorES5_RKSt8optionalIS3_ElRS3_ENKUlvE_clEvENKUlvE0_clEvEUlffE_EEvRNS_18TensorIteratorBaseERKT_EUliE_EEviT1_)
        .other          _ZN2at6native18elementwise_kernelILi128ELi2EZNS0_22gpu_kernel_impl_nocastIZZZNS0_29binary_cross_entropy_out_cudaERKNS_6TensorES5_RKSt8optionalIS3_ElRS3_ENKUlvE_clEvENKUlvE0_clEvEUlffE_EEvRNS_18TensorIteratorBaseERKT_EUliE_EEviT1_,@"STO_CUDA_ENTRY STV_DEFAULT"
_ZN2at6native18elementwise_kernelILi128ELi2EZNS0_22gpu_kernel_impl_nocastIZZZNS0_29binary_cross_entropy_out_cudaERKNS_6TensorES5_RKSt8optionalIS3_ElRS3_ENKUlvE_clEvENKUlvE0_clEvEUlffE_EEvRNS_18TensorIteratorBaseERKT_EUliE_EEviT1_:
.text._ZN2at6native18elementwise_kernelILi128ELi2EZNS0_22gpu_kernel_impl_nocastIZZZNS0_29binary_cross_entropy_out_cudaERKNS_6TensorES5_RKSt8optionalIS3_ElRS3_ENKUlvE_clEvENKUlvE0_clEvEUlffE_EEvRNS_18TensorIteratorBaseERKT_EUliE_EEviT1_:
        /* <DEDUP_REMOVED lines=362> */
.L_x_4039:
[----:B------:R-:W-:Y:S02]  /*16a0*/  ULDC.64 UR4, c[0x0][0x480] ;  /* 0x0001200000047ab9 */ /* 0x000fe40000000a00 */
[----:B------:R-:W-:-:S04]  /*16b0*/  IADD3 R2, P0, R2, UR4, RZ ;  /* 0x0000000402027c10 */ /* 0x000fc8000ff1e0ff */
[----:B------:R-:W-:Y:S01]  /*16c0*/  IADD3.X R3, RZ, UR5, RZ, P0, !PT ;  /* 0x00000005ff037c10 */ /* 0x000fe200087fe4ff */
[----:B------:R-:W-:-:S04]  /*16d0*/  ULDC.64 UR4, c[0x0][0x488] ;  /* 0x0001220000047ab9 */ /* 0x000fc80000000a00 */
[----:B------:R-:W2:Y:S01]  /*16e0*/  LDG.E R18, desc[UR36][R2.64] ;  /* 0x0000002402127981 */ /* 0x000ea2000c1e1900 */
[----:B------:R-:W-:-:S04]  /*16f0*/  IADD3 R22, P0, R0, UR4, RZ ;  /* 0x0000000400167c10 */ /* 0x000fc8000ff1e0ff */
[----:B------:R-:W-:Y:S01]  /*1700*/  IADD3.X R23, RZ, UR5, RZ, P0, !PT ;  /* 0x00000005ff177c10 */ /* 0x000fe200087fe4ff */
[----:B------:R-:W-:-:S04]  /*1710*/  ULDC.64 UR4, c[0x0][0x478] ;  /* 0x00011e0000047ab9 */ /* 0x000fc80000000a00 */
[----:B------:R0:W5:Y:S01]  /*1720*/  LDG.E R22, desc[UR36][R22.64] ;  /* 0x0000002416167981 */ /* 0x000162000c1e1900 */
[----:B------:R-:W-:Y:S01]  /*1730*/  IADD3 R16, P1, R17, UR4, RZ ;  /* 0x0000000411107c10 */ /* 0x000fe2000ff3e0ff */
[----:B------:R-:W-:Y:S04]  /*1740*/  BSSY B6, `(.L_x_4040) ;  /* 0x0000015000067945 */ /* 0x000fe80003800000 */
[----:B------:R-:W-:Y:S01]  /*1750*/  IMAD.X R17, RZ, RZ, UR5, P1 ;  /* 0x00000005ff117e24 */ /* 0x000fe200088e06ff */
[C---:B--2---:R-:W-:Y:S02]  /*1760*/  FSETP.GE.FTZ.AND P0, PT, R18.reuse, RZ, PT ;  /* 0x000000ff1200720b */ /* 0x044fe40003f16000 */
[----:B------:R-:W-:-:S13]  /*1770*/  FSETP.GTU.FTZ.AND P2, PT, R18, 1, PT ;  /* 0x3f8000001200780b */ /* 0x000fda0003f5c000 */
[----:B0-----:R-:W-:Y:S05]  /*1780*/  @P0 BRA !P2, `(.L_x_4041) ;  /* 0x0000000000400947 */ /* 0x001fea0005000000 */
        /* <DEDUP_REMOVED lines=16> */
.L_x_4041:
[----:B------:R-:W-:Y:S05]  /*1890*/  BSYNC B6 ;  /* 0x0000000000067941 */ /* 0x000fea0003800000 */
.L_x_4040:
[C---:B-----5:R-:W-:Y:S01]  /*18a0*/  FSETP.GE.FTZ.AND P0, PT, R22.reuse, RZ, PT ;  /* 0x000000ff1600720b */ /* 0x060fe20003f16000 */
[----:B------:R-:W-:Y:S01]  /*18b0*/  BSSY B6, `(.L_x_4042) ;  /* 0x0000013000067945 */ /* 0x000fe20003800000 */
[----:B------:R-:W-:-:S13]  /*18c0*/  FSETP.GTU.FTZ.AND P1, PT, R22, 1, PT ;  /* 0x3f8000001600780b */ /* 0x000fda0003f3c000 */
[----:B------:R-:W-:Y:S05]  /*18d0*/  @P0 BRA !P1, `(.L_x_4043) ;  /* 0x0000000000400947 */ /* 0x000fea0004800000 */
        /* <DEDUP_REMOVED lines=16> */
.L_x_4043:
[----:B------:R-:W-:Y:S05]  /*19e0*/  BSYNC B6 ;  /* 0x0000000000067941 */ /* 0x000fea0003800000 */
.L_x_4042:
[----:B------:R-:W-:Y:S01]  /*19f0*/  FADD.FTZ R0, -R18, -RZ ;  /* 0x800000ff12007221 */ /* 0x000fe20000010100 */
[----:B------:R-:W-:Y:S01]  /*1a00*/  MOV R5, 0x3e800000 ;  /* 0x3e80000000057802 */ /* 0x000fe20000000f00 */
[----:B------:R-:W-:Y:S01]  /*1a10*/  HFMA2.MMA R7, -RZ, RZ, 1.3056640625, -1.8671875 ;  /* 0x3d39bf78ff077435 */ /* 0x000fe200000001ff */
[----:B------:R-:W-:Y:S01]  /*1a20*/  BSSY B0, `(.L_x_4044) ;  /* 0x0000020000007945 */ /* 0x000fe20003800000 */
[C---:B------:R-:W-:Y:S01]  /*1a30*/  FADD.FTZ.RZ R2, R0.reuse, 1 ;  /* 0x3f80000000027421 */ /* 0x040fe2000001c000 */
[----:B------:R-:W-:-:S04]  /*1a40*/  ISETP.GE.U32.AND P0, PT, R0, 0x7f800000, PT ;  /* 0x7f8000000000780c */ /* 0x000fc80003f06070 */
[----:B------:R-:W-:-:S04]  /*1a50*/  IADD3 R2, R2, -0x3f400000, RZ ;  /* 0xc0c0000002027810 */ /* 0x000fc80007ffe0ff */
[----:B------:R-:W-:-:S04]  /*1a60*/  LOP3.LUT R3, R2, 0xff800000, RZ, 0xc0, !PT ;  /* 0xff80000002037812 */ /* 0x000fc800078ec0ff */
[----:B------:R-:W-:Y:S02]  /*1a70*/  IADD3 R4, -R3, 0x40800000, RZ ;  /* 0x4080000003047810 */ /* 0x000fe40007ffe1ff */
[-C--:B------:R-:W-:Y:S02]  /*1a80*/  IADD3 R2, R0, -R3.reuse, RZ ;  /* 0x8000000300027210 */ /* 0x080fe40007ffe0ff */
[----:B------:R-:W-:Y:S01]  /*1a90*/  I2FP.F32.S32 R3, R3 ;  /* 0x0000000300037245 */ /* 0x000fe20000201400 */
[----:B------:R-:W-:Y:S02]  /*1aa0*/  FFMA.FTZ R5, R4, R5, -1 ;  /* 0xbf80000004057423 */ /* 0x000fe40000010005 */
[----:B------:R-:W0:Y:S02]  /*1ab0*/  MUFU.LG2 R4, R18 ;  /* 0x0000001200047308 */ /* 0x000e240000000c00 */
[----:B------:R-:W-:Y:S01]  /*1ac0*/  FADD.FTZ R2, R2, R5 ;  /* 0x0000000502027221 */ /* 0x000fe20000010000 */
[----:B------:R-:W-:-:S03]  /*1ad0*/  FMUL.FTZ R3, R3, 1.1920928955078125e-07 ;  /* 0x3400000003037820 */ /* 0x000fc60000410000 */
[----:B------:R-:W-:Y:S01]  /*1ae0*/  FFMA.FTZ R5, R2, -R7, 0.10546888411045074463 ;  /* 0x3dd8001202057423 */ /* 0x000fe20000010807 */
[----:B------:R-:W-:-:S03]  /*1af0*/  FADD.FTZ R7, R22, -1 ;  /* 0xbf80000016077421 */ /* 0x000fc60000010000 */
        /* <DEDUP_REMOVED lines=15> */
[----:B------:R-:W-:-:S05]  /*1bf0*/  @P0 MOV R3, 0x7f800000 ;  /* 0x7f80000000030802 */ /* 0x000fca0000000f00 */
[----:B------:R-:W-:-:S05]  /*1c00*/  @P0 FFMA.FTZ R2, -R18, R3, +INF ;  /* 0x7f80000012020423 */ /* 0x000fca0000010103 */
[----:B------:R-:W-:-:S07]  /*1c10*/  FSEL R2, R2, -RZ, P1 ;  /* 0x800000ff02027208 */ /* 0x000fce0000800000 */
.L_x_4045:
[----:B------:R-:W-:Y:S05]  /*1c20*/  BSYNC B0 ;  /* 0x0000000000007941 */ /* 0x000fea0003800000 */
.L_x_4044:
[----:B------:R-:W-:Y:S01]  /*1c30*/  FMNMX.NAN R2, R2, -100, !PT ;  /* 0xc2c8000002027809 */ /* 0x000fe20007820000 */
[----:B------:R-:W-:Y:S01]  /*1c40*/  FMUL.FTZ R5, R22, R5 ;  /* 0x0000000516057220 */ /* 0x000fe20000410000 */
[----:B------:R-:W-:-:S03]  /*1c50*/  IADD3 R19, R19, 0x80, RZ ;  /* 0x0000008013137810 */ /* 0x000fc60007ffe0ff */
[----:B------:R-:W-:-:S05]  /*1c60*/  FFMA.FTZ R5, R2, R7, -R5 ;  /* 0x0000000702057223 */ /* 0x000fca0000010805 */
[----:B------:R0:W-:Y:S02]  /*1c70*/  STG.E desc[UR36][R16.64], R5 ;  /* 0x0000000510007986 */ /* 0x0001e4000c101924 */
.L_x_4038:
[----:B------:R-:W-:Y:S05]  /*1c80*/  BSYNC B7 ;  /* 0x0000000000077941 */ /* 0x000fea0003800000 */
.L_x_4037:
[----:B------:R-:W-:Y:S02]  /*1c90*/  ULDC UR4, c[0x0][0x210] ;  /* 0x0000840000047ab9 */ /* 0x000fe40000000800 */
[----:B------:R-:W-:-:S13]  /*1ca0*/  ISETP.GE.AND P0, PT, R19, UR4, PT ;  /* 0x0000000413007c0c */ /* 0x000fda000bf06270 */
[----:B------:R-:W-:Y:S05]  /*1cb0*/  @P0 EXIT ;  /* 0x000000000000094d */ /* 0x000fea0003800000 */
[----:B------:R-:W1:Y:S01]  /*1cc0*/  LDC R3, c[0x0][0x218] ;  /* 0x00008600ff037b82 */ /* 0x000e620000000800 */
[----:B0-----:R-:W-:Y:S01]  /*1cd0*/  HFMA2.MMA R17, -RZ, RZ, 0, 0 ;  /* 0x00000000ff117435 */ /* 0x001fe200000001ff */
[----:B------:R-:W-:Y:S01]  /*1ce0*/  MOV R0, RZ ;  /* 0x000000ff00007202 */ /* 0x000fe20000000f00 */
[----:B------:R-:W-:Y:S01]  /*1cf0*/  IMAD.MOV.U32 R2, RZ, RZ, RZ ;  /* 0x000000ffff027224 */ /* 0x000fe200078e00ff */
        /* <DEDUP_REMOVED lines=349> */
.L_x_4046:
[----:B------:R-:W-:Y:S02]  /*32d0*/  ULDC.64 UR4, c[0x0][0x480] ;  /* 0x0001200000047ab9 */ /* 0x000fe40000000a00 */
[----:B------:R-:W-:-:S05]  /*32e0*/  IADD3 R4, P0, R2, UR4, RZ ;  /* 0x0000000402047c10 */ /* 0x000fca000ff1e0ff */
[----:B------:R-:W-:Y:S01]  /*32f0*/  IMAD.X R5, RZ, RZ, UR5, P0 ;  /* 0x00000005ff057e24 */ /* 0x000fe200080e06ff */
[----:B------:R-:W-:-:S04]  /*3300*/  ULDC.64 UR4, c[0x0][0x488] ;  /* 0x0001220000047ab9 */ /* 0x000fc80000000a00 */
[----:B------:R-:W2:Y:S01]  /*3310*/  LDG.E R18, desc[UR36][R4.64] ;  /* 0x0000002404127981 */ /* 0x000ea2000c1e1900 */
[----:B------:R-:W-:-:S04]  /*3320*/  IADD3 R2, P0, R0, UR4, RZ ;  /* 0x0000000400027c10 */ /* 0x000fc8000ff1e0ff */
[----:B------:R-:W-:Y:S01]  /*3330*/  IADD3.X R3, RZ, UR5, RZ, P0, !PT ;  /* 0x00000005ff037c10 */ /* 0x000fe200087fe4ff */
[----:B------:R-:W-:-:S04]  /*3340*/  ULDC.64 UR4, c[0x0][0x478] ;  /* 0x00011e0000047ab9 */ /* 0x000fc80000000a00 */
[----:B------:R0:W5:Y:S01]  /*3350*/  LDG.E R19, desc[UR36][R2.64] ;  /* 0x0000002402137981 */ /* 0x000162000c1e1900 */
[----:B------:R-:W-:Y:S01]  /*3360*/  IADD3 R16, P1, R17, UR4, RZ ;  /* 0x0000000411107c10 */ /* 0x000fe2000ff3e0ff */
[----:B------:R-:W-:Y:S03]  /*3370*/  BSSY B6, `(.L_x_4047) ;  /* 0x0000015000067945 */ /* 0x000fe60003800000 */
[----:B------:R-:W-:Y:S02]  /*3380*/  IADD3.X R17, RZ, UR5, RZ, P1, !PT ;  /* 0x00000005ff117c10 */ /* 0x000fe40008ffe4ff */
        /* <DEDUP_REMOVED lines=19> */
.L_x_4048:
[----:B------:R-:W-:Y:S05]  /*34c0*/  BSYNC B6 ;  /* 0x0000000000067941 */ /* 0x000fea0003800000 */
.L_x_4047:
        /* <DEDUP_REMOVED lines=20> */
.L_x_4050:
[----:B------:R-:W-:Y:S05]  /*3610*/  BSYNC B6 ;  /* 0x0000000000067941 */ /* 0x000fea0003800000 */
.L_x_4049:
        /* <DEDUP_REMOVED lines=32> */
[----:B------:R-:W-:-:S05]  /*3820*/  @P0 MOV R3, 0x7f800000 ;  /* 0x7f80000000030802 */ /* 0x000fca0000000f00 */
[----:B------:R-:W-:-:S05]  /*3830*/  @P0 FFMA.FTZ R2, -R18, R3, +INF ;  /* 0x7f80000012020423 */ /* 0x000fca0000010103 */
[----:B------:R-:W-:-:S07]  /*3840*/  FSEL R2, R2, -RZ, P1 ;  /* 0x800000ff02027208 */ /* 0x000fce0000800000 */
.L_x_4052:
[----:B------:R-:W-:Y:S05]  /*3850*/  BSYNC B0 ;  /* 0x0000000000007941 */ /* 0x000fea0003800000 */
.L_x_4051:
[----:B------:R-:W-:Y:S01]  /*3860*/  FMNMX.NAN R2, R2, -100, !PT ;  /* 0xc2c8000002027809 */ /* 0x000fe20007820000 */
[----:B------:R-:W-:-:S04]  /*3870*/  FMUL.FTZ R19, R19, R4 ;  /* 0x0000000413137220 */ /* 0x000fc80000410000 */
[----:B------:R-:W-:-:S05]  /*3880*/  FFMA.FTZ R5, R2, R5, -R19 ;  /* 0x0000000502057223 */ /* 0x000fca0000010813 */
[----:B------:R-:W-:Y:S01]  /*3890*/  STG.E desc[UR36][R16.64], R5 ;  /* 0x0000000510007986 */ /* 0x000fe2000c101924 */
[----:B------:R-:W-:Y:S05]  /*38a0*/  EXIT ;  /* 0x000000000000794d */ /* 0x000fea0003800000 */
.L_x_4053:
        /* <DEDUP_REMOVED lines=13> */
.L_x_10827:


//--------------------- .text._ZN2at6native27unrolled_elementwise_kernelIZZZNS0_29binary_cross_entropy_out_cudaERKNS_6TensorES4_RKSt8optionalIS2_ElRS2_ENKUlvE_clEvENKUlvE0_clEvEUlffE_St5arrayIPcLm3EELi4E23TrivialOffsetCalculatorILi2EjESG_ILi1EjENS0_6memory15LoadWithoutCastENSJ_16StoreWithoutCastEEEviT_T0_T2_T3_T4_T5_ --------------------------
	.section	.text._ZN2at6native27unrolled_elementwise_kernelIZZZNS0_29binary_cross_entropy_out_cudaERKNS_6TensorES4_RKSt8optionalIS2_ElRS2_ENKUlvE_clEvENKUlvE0_clEvEUlffE_St5arrayIPcLm3EELi4E23TrivialOffsetCalculatorILi2EjESG_ILi1EjENS0_6memory15LoadWithoutCastENSJ_16StoreWithoutCastEEEviT_T0_T2_T3_T4_T5_,"ax",@progbits
	.align	128
        .global         _ZN2at6native27unrolled_elementwise_kernelIZZZNS0_29binary_cross_entropy_out_cudaERKNS_6TensorES4_RKSt8optionalIS2_ElRS2_ENKUlvE_clEvENKUlvE0_clEvEUlffE_St5arrayIPcLm3EELi4E23TrivialOffsetCalculatorILi2EjESG_ILi1EjENS0_6memory15LoadWithoutCastENSJ_16StoreWithoutCastEEEviT_T0_T2_T3_T4_T5_
        .type           _ZN2at6native27unrolled_elementwise_kernelIZZZNS0_29binary_cross_entropy_out_cudaERKNS_6TensorES4_RKSt8optionalIS2_ElRS2_ENKUlvE_clEvENKUlvE0_clEvEUlffE_St5arrayIPcLm3EELi4E23TrivialOffsetCalculatorILi2EjESG_ILi1EjENS0_6memory15LoadWithoutCastENSJ_16StoreWithoutCastEEEviT_T0_T2_T3_T4_T5_,@function
        .size           _ZN2at6native27unrolled_elementwise_kernelIZZZNS0_29binary_cross_entropy_out_cudaERKNS_6TensorES4_RKSt8optionalIS2_ElRS2_ENKUlvE_clEvENKUlvE0_clEvEUlffE_St5arrayIPcLm3EELi4E23TrivialOffsetCalculatorILi2EjESG_ILi1EjENS0_6memory15LoadWithoutCastENSJ_16StoreWithoutCastEEEviT_T0_T2_T3_T4_T5_,(.L_x_10828 - _ZN2at6native27unrolled_elementwise_kernelIZZZNS0_29binary_cross_entropy_out_cudaERKNS_6TensorES4_RKSt8optionalIS2_ElRS2_ENKUlvE_clEvENKUlvE0_clEvEUlffE_St5arrayIPcLm3EELi4E23TrivialOffsetCalculatorILi2EjESG_ILi1EjENS0_6memory15LoadWithoutCastENSJ_16StoreWithoutCastEEEviT_T0_T2_T3_T4_T5_)
        .other          _ZN2at6native27unrolled_elementwise_kernelIZZZNS0_29binary_cross_entropy_out_cudaERKNS_6TensorES4_RKSt8optionalIS2_ElRS2_ENKUlvE_clEvENKUlvE0_clEvEUlffE_St5arrayIPcLm3EELi4E23TrivialOffsetCalculatorILi2EjESG_ILi1EjENS0_6memory15LoadWithoutCastENSJ_16StoreWithoutCastEEEviT_T0_T2_T3_T4_T5_,@"STO_CUDA_ENTRY STV_DEFAULT"
_ZN2at6native27unrolled_elementwise_kernelIZZZNS0_29binary_cross_entropy_out_cudaERKNS_6TensorES4_RKSt8optionalIS2_ElRS2_ENKUlvE_clEvENKUlvE0_clEvEUlffE_St5arrayIPcLm3EELi4E23TrivialOffsetCalculatorILi2EjESG_ILi1EjENS0_6memory15LoadWithoutCastENSJ_16StoreWithoutCastEEEviT_T0_T2_T3_T4_T5_:
.text._ZN2at6native27unrolled_elementwise_kernelIZZZNS0_29binary_cross_entropy_out_cudaERKNS_6TensorES4_RKSt8optionalIS2_ElRS2_ENKUlvE_clEvENKUlvE0_clEvEUlffE_St5arrayIPcLm3EELi4E23TrivialOffsetCalculatorILi2EjESG_ILi1EjENS0_6memory15LoadWithoutCastENSJ_16StoreWithoutCastEEEviT_T0_T2_T3_T4_T5_:
[----:B------:R-:W0:Y:S01]  /*0000*/  LDC R1, c[0x0][0x28] ;  /* 0x00000a00ff017b82 */ /* 0x000e220000000800 */
[----:B------:R-:W1:Y:S07]  /*0010*/  S2R R27, SR_CTAID.X ;  /* 0x00000000001b7919 */ /* 0x000e6e0000002500 */
[----:B------:R-:W1:Y:S01]  /*0020*/  LDC R2, c[0x0][0x210] ;  /* 0x00008400ff027b82 */ /* 0x000e620000000800 */
[----:B------:R-:W-:Y:S01]  /*0030*/  HFMA2.MMA R16, -RZ, RZ, 0, 0 ;  /* 0x00000000ff107435 */ /* 0x000fe200000001ff */
[----:B------:R-:W-:Y:S01]  /*0040*/  MOV R24, RZ ;  /* 0x000000ff00187202 */ /* 0x000fe20000000f00 */
[----:B------:R-:W2:Y:S01]  /*0050*/  S2R R0, SR_TID.X ;  /* 0x0000000000007919 */ /* 0x000ea20000002100 */
[----:B------:R-:W-:Y:S01]  /*0060*/  ULDC.64 UR36, c[0x0][0x208] ;  /* 0x0000820000247ab9 */ /* 0x000fe20000000a00 */
[----:B-1----:R-:W-:-:S02]  /*0070*/  IMAD R25, R27, -0x200, R2 ;  /* 0xfffffe001b197824 */ /* 0x002fc400078e0202 */
[----:B------:R-:W-:-:S03]  /*0080*/  IMAD.MOV.U32 R2, RZ, RZ, RZ ;  /* 0x000000ffff027224 */ /* 0x000fc600078e00ff */
        /* <DEDUP_REMOVED lines=11> */
[----:B------:R-:W1:Y:S02]  /*0140*/  @!P0 LDC.64 R4, c[0x0][0x228] ;  /* 0x00008a00ff048b82 */ /* 0x000e640000000a00 */
[----:B------:R4:W5:Y:S01]  /*0150*/  @!P2 LDG.E R16, desc[UR36][R14.64] ;  /* 0x000000240e10a981 */ /* 0x000962000c1e1900 */
[----:B--2---:R-:W-:-:S06]  /*0160*/  @!P2 IMAD.WIDE.U32 R20, R23, 0x4, R20 ;  /* 0x000000041714a825 */ /* 0x004fcc00078e0014 */
[----:B------:R-:W-:Y:S01]  /*0170*/  @!P3 LEA R3, R27, R0, 0x9 ;  /* 0x000000001b03b211 */ /* 0x000fe200078e48ff */
[----:B------:R-:W-:Y:S01]  /*0180*/  @!P3 VIADD R0, R0, 0x80 ;  /* 0x000000800000b836 */ /* 0x000fe20000000000 */
[----:B------:R-:W2:Y:S01]  /*0190*/  @!P3 LDC.64 R8, c[0x0][0x220] ;  /* 0x00008800ff08bb82 */ /* 0x000ea20000000a00 */
[----:B---3--:R-:W-:-:S03]  /*01a0*/  @!P0 IMAD.WIDE.U32 R28, R17, 0x4, R18 ;  /* 0x00000004111c8825 */ /* 0x008fc600078e0012 */
[----:B------:R-:W-:-:S04]  /*01b0*/  ISETP.GE.AND P1, PT, R0, R25, PT ;  /* 0x000000190000720c */ /* 0x000fc80003f26270 */
[----:B------:R-:W3:Y:S01]  /*01c0*/  @!P3 LDC.64 R6, c[0x0][0x228] ;  /* 0x00008a00ff06bb82 */ /* 0x000ee20000000a00 */
[----:B-1----:R-:W-:Y:S01]  /*01d0*/  @!P0 IMAD.WIDE.U32 R4, R17, 0x4, R4 ;  /* 0x0000000411048825 */ /* 0x002fe200078e0004 */
[----:B------:R-:W-:Y:S01]  /*01e0*/  CS2R R22, SRZ ;  /* 0x0000000000167805 */ /* 0x000fe2000001ff00 */
[----:B------:R4:W5:Y:S06]  /*01f0*/  @!P2 LDG.E R2, desc[UR36][R20.64] ;  /* 0x000000241402a981 */ /* 0x00096c000c1e1900 */
[----:B------:R-:W1:Y:S01]  /*0200*/  @!P1 LDC.64 R12, c[0x0][0x220] ;  /* 0x00008800ff0c9b82 */ /* 0x000e620000000a00 */
[----:B------:R4:W5:Y:S07]  /*0210*/  @!P0 LDG.E R24, desc[UR36][R28.64] ;  /* 0x000000241c188981 */ /* 0x00096e000c1e1900 */
[----:B------:R-:W0:Y:S01]  /*0220*/  @!P1 LDC.64 R10, c[0x0][0x228] ;  /* 0x00008a00ff0a9b82 */ /* 0x000e220000000a00 */
[----:B------:R-:W-:Y:S01]  /*0230*/  @!P1 IMAD R19, R27, 0x200, R0 ;  /* 0x000002001b139824 */ /* 0x000fe200078e0200 */
[----:B------:R-:W-:Y:S01]  /*0240*/  HFMA2.MMA R17, -RZ, RZ, 0, 0 ;  /* 0x00000000ff117435 */ /* 0x000fe200000001ff */
[C---:B--2---:R-:W-:Y:S01]  /*0250*/  @!P3 IMAD.WIDE.U32 R8, R3.reuse, 0x4, R8 ;  /* 0x000000040308b825 */ /* 0x044fe200078e0008 */
[----:B------:R4:W5:Y:S03]  /*0260*/  @!P0 LDG.E R23, desc[UR36][R4.64] ;  /* 0x0000002404178981 */ /* 0x000966000c1e1900 */
[----:B---3--:R-:W-:Y:S01]  /*0270*/  @!P3 IMAD.WIDE.U32 R6, R3, 0x4, R6 ;  /* 0x000000040306b825 */ /* 0x008fe200078e0006 */
[----:B------:R4:W5:Y:S03]  /*0280*/  @!P3 LDG.E R22, desc[UR36][R8.64] ;  /* 0x000000240816b981 */ /* 0x000966000c1e1900 */
[----:B-1----:R-:W-:-:S04]  /*0290*/  @!P1 IMAD.WIDE.U32 R12, R19, 0x4, R12 ;  /* 0x00000004130c9825 */ /* 0x002fc800078e000c */
[----:B0-----:R-:W-:Y:S01]  /*02a0*/  @!P1 IMAD.WIDE.U32 R10, R19, 0x4, R10 ;  /* 0x00000004130a9825 */ /* 0x001fe200078e000a */
[----:B------:R-:W-:-:S04]  /*02b0*/  CS2R R18, SRZ ;  /* 0x0000000000127805 */ /* 0x000fc8000001ff00 */
[----:B------:R4:W5:Y:S04]  /*02c0*/  @!P1 LDG.E R17, desc[UR36][R10.64] ;  /* 0x000000240a119981 */ /* 0x000968000c1e1900 */
[----:B------:R4:W5:Y:S04]  /*02d0*/  @!P3 LDG.E R19, desc[UR36][R6.64] ;  /* 0x000000240613b981 */ /* 0x000968000c1e1900 */
[----:B------:R4:W5:Y:S01]  /*02e0*/  @!P1 LDG.E R18, desc[UR36][R12.64] ;  /* 0x000000240c129981 */ /* 0x000962000c1e1900 */
[----:B------:R-:W-:Y:S04]  /*02f0*/  BSSY B7, `(.L_x_4054) ;  /* 0x0000053000077945 */ /* 0x000fe80003800000 */
[----:B------:R-:W-:Y:S05]  /*0300*/  @P2 BRA `(.L_x_4055) ;  /* 0x0000000400442947 */ /* 0x000fea0003800000 */
[C---:B-----5:R-:W-:Y:S01]  /*0310*/  FSETP.GE.FTZ.AND P0, PT, R16.reuse, RZ, PT ;  /* 0x000000ff1000720b */ /* 0x060fe20003f16000 */
[----:B------:R-:W-:Y:S01]  /*0320*/  BSSY B6, `(.L_x_4056) ;  /* 0x0000013000067945 */ /* 0x000fe20003800000 */
[----:B------:R-:W-:-:S13]  /*0330*/  FSETP.GTU.FTZ.AND P1, PT, R16, 1, PT ;  /* 0x3f8000001000780b */ /* 0x000fda0003f3c000 */
[----:B------:R-:W-:Y:S05]  /*0340*/  @P0 BRA !P1, `(.L_x_4057) ;  /* 0x0000000000400947 */ /* 0x000fea0004800000 */
[----:B----4-:R-:W-:Y:S01]  /*0350*/  MOV R14, 0x0 ;  /* 0x00000000000e7802 */ /* 0x010fe20000000f00 */
        /* <DEDUP_REMOVED lines=15> */
.L_x_4057:
[----:B------:R-:W-:Y:S05]  /*0450*/  BSYNC B6 ;  /* 0x0000000000067941 */ /* 0x000fea0003800000 */
.L_x_4056:
[C---:B------:R-:W-:Y:S01]  /*0460*/  FSETP.GE.FTZ.AND P0, PT, R2.reuse, RZ, PT ;  /* 0x000000ff0200720b */ /* 0x040fe20003f16000 */
[----:B------:R-:W-:Y:S01]  /*0470*/  BSSY B6, `(.L_x_4058) ;  /* 0x0000013000067945 */ /* 0x000fe20003800000 */
[----:B------:R-:W-:-:S13]  /*0480*/  FSETP.GTU.FTZ.AND P1, PT, R2, 1, PT ;  /* 0x3f8000000200780b */ /* 0x000fda0003f3c000 */
[----:B------:R-:W-:Y:S05]  /*0490*/  @P0 BRA !P1, `(.L_x_4059) ;  /* 0x0000000000400947 */ /* 0x000fea0004800000 */
[----:B----4-:R-:W-:Y:S01]  /*04a0*/  MOV R14, 0x0 ;  /* 0x00000000000e7802 */ /* 0x010fe20000000f00 */
        /* <DEDUP_REMOVED lines=15> */
.L_x_4059:
[----:B------:R-:W-:Y:S05]  /*05a0*/  BSYNC B6 ;  /* 0x0000000000067941 */ /* 0x000fea0003800000 */
.L_x_4058:
[----:B------:R-:W-:Y:S01]  /*05b0*/  FADD.FTZ R0, -R16, -RZ ;  /* 0x800000ff10007221 */ /* 0x000fe20000010100 */
[----:B----4-:R-:W-:Y:S01]  /*05c0*/  HFMA2.MMA R6, -RZ, RZ, 1.625, 0 ;  /* 0x3e800000ff067435 */ /* 0x010fe200000001ff */
[----:B------:R-:W-:Y:S01]  /*05d0*/  MOV R7, 0x3d39bf78 ;  /* 0x3d39bf7800077802 */ /* 0x000fe20000000f00 */
[----:B------:R-:W-:Y:S01]  /*05e0*/  BSSY B0, `(.L_x_4060) ;  /* 0x0000020000007945 */ /* 0x000fe20003800000 */
        /* <DEDUP_REMOVED lines=31> */
.L_x_4061:
[----:B------:R-:W-:Y:S05]  /*07e0*/  BSYNC B0 ;  /* 0x0000000000007941 */ /* 0x000fea0003800000 */
.L_x_4060:
[----:B------:R-:W-:Y:S01]  /*07f0*/  FMNMX.NAN R16, R3, -100, !PT ;  /* 0xc2c8000003107809 */ /* 0x000fe20007820000 */
[----:B------:R-:W-:-:S04]  /*0800*/  FMUL.FTZ R5, R5, R2 ;  /* 0x0000000205057220 */ /* 0x000fc80000410000 */
[----:B------:R-:W-:-:S07]  /*0810*/  FFMA.FTZ R16, R16, R7, -R5 ;  /* 0x0000000710107223 */ /* 0x000fce0000010805 */
.L_x_4055:
[----:B------:R-:W-:Y:S05]  /*0820*/  BSYNC B7 ;  /* 0x0000000000077941 */ /* 0x000fea0003800000 */
.L_x_4054:
[----:B-----5:R-:W0:Y:S01]  /*0830*/  S2R R2, SR_TID.X ;  /* 0x0000000000027919 */ /* 0x020e220000002100 */
[----:B------:R-:W-:Y:S01]  /*0840*/  BSSY B7, `(.L_x_4062) ;  /* 0x0000055000077945 */ /* 0x000fe20003800000 */
[----:B0-----:R-:W-:-:S04]  /*0850*/  IADD3 R0, R2, 0x80, RZ ;  /* 0x0000008002007810 */ /* 0x001fc80007ffe0ff */
[----:B------:R-:W-:-:S13]  /*0860*/  ISETP.GE.AND P0, PT, R0, R25, PT ;  /* 0x000000190000720c */ /* 0x000fda0003f06270 */
[----:B------:R-:W-:Y:S05]  /*0870*/  @P0 BRA `(.L_x_4063) ;  /* 0x0000000400440947 */ /* 0x000fea0003800000 */
[C---:B------:R-:W-:Y:S01]  /*0880*/  FSETP.GE.FTZ.AND P0, PT, R24.reuse, RZ, PT ;  /* 0x000000ff1800720b */ /* 0x040fe20003f16000 */
        /* <DEDUP_REMOVED lines=19> */
.L_x_4065:
[----:B------:R-:W-:Y:S05]  /*09c0*/  BSYNC B6 ;  /* 0x0000000000067941 */ /* 0x000fea0003800000 */
.L_x_4064:
        /* <DEDUP_REMOVED lines=20> */
.L_x_4067:
[----:B------:R-:W-:Y:S05]  /*0b10*/  BSYNC B6 ;  /* 0x0000000000067941 */ /* 0x000fea0003800000 */
.L_x_4066:
[----:B------:R-:W-:Y:S01]  /*0b20*/  FADD.FTZ R0, -R24, -RZ ;  /* 0x800000ff18007221 */ /* 0x000fe20000010100 */
[----:B----4-:R-:W-:Y:S01]  /*0b30*/  HFMA2.MMA R6, -RZ, RZ, 1.625, 0 ;  /* 0x3e800000ff067435 */ /* 0x010fe200000001ff */
[----:B------:R-:W-:Y:S01]  /*0b40*/  MOV R7, 0x3d39bf78 ;  /* 0x3d39bf7800077802 */ /* 0x000fe20000000f00 */
[----:B------:R-:W-:Y:S01]  /*0b50*/  BSSY B0, `(.L_x_4068) ;  /* 0x0000020000007945 */ /* 0x000fe20003800000 */
        /* <DEDUP_REMOVED lines=23> */
[----:B------:R-:W-:-:S04]  /*0cd0*/  FFMA.FTZ R4, R4, R5, R4 ;  /* 0x0000000504047223 */ /* 0x000fc80000010004 */
[----:B------:R-:W-:Y:S01]  /*0ce0*/  FFMA.FTZ R3, R3, 0.69314718246459960938, R4 ;  /* 0x3f31721803037823 */ /* 0x000fe20000010004 */
[----:B------:R-:W-:Y:S06]  /*0cf0*/  @!P0 BRA `(.L_x_4069) ;  /* 0x0000000000148947 */ /* 0x000fec0003800000 */
[----:B------:R-:W-:Y:S02]  /*0d00*/  ISETP.GE.AND P0, PT, R0, -0x407fffff, PT ;  /* 0xbf8000010000780c */ /* 0x000fe40003f06270 */
[----:B------:R-:W-:-:S11]  /*0d10*/  FSETP.NEU.FTZ.AND P1, PT, R24, RZ, PT ;  /* 0x000000ff1800720b */ /* 0x000fd60003f3d000 */
[----:B------:R-:W-:-:S04]  /*0d20*/  @P0 IMAD.MOV.U32 R5, RZ, RZ, 0x7f800000 ;  /* 0x7f800000ff050424 */ /* 0x000fc800078e00ff */
[----:B------:R-:W-:-:S05]  /*0d30*/  @P0 FFMA.FTZ R3, -R24, R5, +INF ;  /* 0x7f80000018030423 */ /* 0x000fca0000010105 */
[----:B------:R-:W-:-:S07]  /*0d40*/  FSEL R3, R3, -RZ, P1 ;  /* 0x800000ff03037208 */ /* 0x000fce0000800000 */
.L_x_4069:
[----:B------:R-:W-:Y:S05]  /*0d50*/  BSYNC B0 ;  /* 0x0000000000007941 */ /* 0x000fea0003800000 */
.L_x_4068:
[----:B------:R-:W-:Y:S01]  /*0d60*/  FMNMX.NAN R3, R3, -100, !PT ;  /* 0xc2c8000003037809 */ /* 0x000fe20007820000 */
[----:B------:R-:W-:-:S04]  /*0d70*/  FMUL.FTZ R6, R6, R23 ;  /* 0x0000001706067220 */ /* 0x000fc80000410000 */
[----:B------:R-:W-:-:S07]  /*0d80*/  FFMA.FTZ R23, R3, R8, -R6 ;  /* 0x0000000803177223 */ /* 0x000fce0000010806 */
.L_x_4063:
[----:B------:R-:W-:Y:S05]  /*0d90*/  BSYNC B7 ;  /* 0x0000000000077941 */ /* 0x000fea0003800000 */
.L_x_4062:
[----:B------:R-:W-:Y:S01]  /*0da0*/  IADD3 R0, R2, 0x100, RZ ;  /* 0x0000010002007810 */ /* 0x000fe20007ffe0ff */
[----:B------:R-:W-:Y:S03]  /*0db0*/  BSSY B7, `(.L_x_4070) ;  /* 0x0000054000077945 */ /* 0x000fe60003800000 */
        /* <DEDUP_REMOVED lines=18> */
[----:B------:R-:W-:Y:S01]  /*0ee0*/  IMAD.MOV.U32 R8, RZ, RZ, 0x5a ;  /* 0x0000005aff087424 */ /* 0x000fe200078e00ff */
[----:B------:R-:W-:-:S07]  /*0ef0*/  MOV R13, RZ ;  /* 0x000000ff000d7202 */ /* 0x000fce0000000f00 */
[----:B------:R-:W-:-:S07]  /*0f00*/  LEPC R20, `(.L_x_4073) ;  /* 0x000000001014794e */ /* 0x000fce0000000000 */
[----:B0-----:R-:W-:Y:S05]  /*0f10*/  CALL.ABS.NOINC R14 ;  /* 0x000000000e007343 */ /* 0x001fea0003c00000 */
.L_x_4073:
[----:B------:R-:W-:Y:S05]  /*0f20*/  BSYNC B6 ;  /* 0x0000000000067941 */ /* 0x000fea0003800000 */
.L_x_4072:
        /* <DEDUP_REMOVED lines=20> */
.L_x_4075:
[----:B------:R-:W-:Y:S05]  /*1070*/  BSYNC B6 ;  /* 0x0000000000067941 */ /* 0x000fea0003800000 */
.L_x_4074:
[----:B------:R-:W-:Y:S01]  /*1080*/  FADD.FTZ R0, -R22, -RZ ;  /* 0x800000ff16007221 */ /* 0x000fe20000010100 */
[----:B----4-:R-:W-:Y:S01]  /*1090*/  HFMA2.MMA R6, -RZ, RZ, 1.625, 0 ;  /* 0x3e800000ff067435 */ /* 0x010fe200000001ff */
[----:B------:R-:W-:Y:S01]  /*10a0*/  IMAD.MOV.U32 R7, RZ, RZ, 0x3d39bf78 ;  /* 0x3d39bf78ff077424 */ /* 0x000fe200078e00ff */
[----:B------:R-:W-:Y:S01]  /*10b0*/  BSSY B0, `(.L_x_4076) ;  /* 0x0000020000007945 */ /* 0x000fe20003800000 */
[C---:B------:R-:W-:Y:S01]  /*10c0*/  FADD.FTZ.RZ R3, R0.reuse, 1 ;  /* 0x3f80000000037421 */ /* 0x040fe2000001c000 */
[----:B------:R-:W-:Y:S01]  /*10d0*/  ISETP.GE.U32.AND P0, PT, R0, 0x7f800000, PT ;  /* 0x7f8000000000780c */ /* 0x000fe20003f06070 */
[----:B------:R-:W-:Y:S02]  /*10e0*/  FADD.FTZ R8, R19, -1 ;  /* 0xbf80000013087421 */ /* 0x000fe40000010000 */
[----:B------:R-:W-:-:S05]  /*10f0*/  VIADD R3, R3, 0xc0c00000 ;  /* 0xc0c0000003037836 */ /* 0x000fca0000000000 */
        /* <DEDUP_REMOVED lines=24> */
[----:B------:R-:W-:-:S05]  /*1280*/  @P0 MOV R5, 0x7f800000 ;  /* 0x7f80000000050802 */ /* 0x000fca0000000f00 */
[----:B------:R-:W-:-:S05]  /*1290*/  @P0 FFMA.FTZ R3, -R22, R5, +INF ;  /* 0x7f80000016030423 */ /* 0x000fca0000010105 */
[----:B------:R-:W-:-:S07]  /*12a0*/  FSEL R3, R3, -RZ, P1 ;  /* 0x800000ff03037208 */ /* 0x000fce0000800000 */
.L_x_4077:
[----:B------:R-:W-:Y:S05]  /*12b0*/  BSYNC B0 ;  /* 0x0000000000007941 */ /* 0x000fea0003800000 */
.L_x_4076:
[----:B------:R-:W-:Y:S01]  /*12c0*/  FMNMX.NAN R3, R3, -100, !PT ;  /* 0xc2c8000003037809 */ /* 0x000fe20007820000 */
[----:B------:R-:W-:-:S04]  /*12d0*/  FMUL.FTZ R6, R6, R19 ;  /* 0x0000001306067220 */ /* 0x000fc80000410000 */
[----:B------:R-:W-:-:S07]  /*12e0*/  FFMA.FTZ R19, R3, R8, -R6 ;  /* 0x0000000803137223 */ /* 0x000fce0000010806 */
.L_x_4071:
[----:B------:R-:W-:Y:S05]  /*12f0*/  BSYNC B7 ;  /* 0x0000000000077941 */ /* 0x000fea0003800000 */
.L_x_4070:
        /* <DEDUP_REMOVED lines=24> */
.L_x_4081:
[----:B------:R-:W-:Y:S05]  /*1480*/  BSYNC B6 ;  /* 0x0000000000067941 */ /* 0x000fea0003800000 */
.L_x_4080:
        /* <DEDUP_REMOVED lines=20> */
.L_x_4083:
[----:B------:R-:W-:Y:S05]  /*15d0*/  BSYNC B6 ;  /* 0x0000000000067941 */ /* 0x000fea0003800000 */
.L_x_4082:
        /* <DEDUP_REMOVED lines=35> */
.L_x_4085:
[----:B------:R-:W-:Y:S05]  /*1810*/  BSYNC B0 ;  /* 0x0000000000007941 */ /* 0x000fea0003800000 */
.L_x_4084:
[----:B------:R-:W-:Y:S01]  /*1820*/  FMNMX.NAN R3, R3, -100, !PT ;  /* 0xc2c8000003037809 */ /* 0x000fe20007820000 */
[----:B------:R-:W-:-:S04]  /*1830*/  FMUL.FTZ R6, R6, R17 ;  /* 0x0000001106067220 */ /* 0x000fc80000410000 */
[----:B------:R-:W-:-:S07]  /*1840*/  FFMA.FTZ R7, R3, R8, -R6 ;  /* 0x0000000803077223 */ /* 0x000fce0000010806 */
.L_x_4079:
[----:B------:R-:W-:Y:S05]  /*1850*/  BSYNC B7 ;  /* 0x0000000000077941 */ /* 0x000fea0003800000 */
.L_x_4078:
[----:B------:R-:W-:Y:S01]  /*1860*/  ISETP.GE.AND P0, PT, R2, R25, PT ;  /* 0x000000190200720c */ /* 0x000fe20003f06270 */
[----:B------:R-:W-:Y:S04]  /*1870*/  BSSY B0, `(.L_x_4086) ;  /* 0x0000019000007945 */ /* 0x000fe80003800000 */
[----:B------:R-:W-:Y:S08]  /*1880*/  BSSY B1, `(.L_x_4087) ;  /* 0x0000011000017945 */ /* 0x000ff00003800000 */
[----:B------:R-:W-:Y:S05]  /*1890*/  @P0 BRA `(.L_x_4088) ;  /* 0x00000000003c0947 */ /* 0x000fea0003800000 */
[----:B------:R-:W0:Y:S01]  /*18a0*/  S2R R0, SR_TID.X ;  /* 0x0000000000007919 */ /* 0x000e220000002100 */
[----:B----4-:R-:W1:Y:S01]  /*18b0*/  LDC.64 R4, c[0x0][0x218] ;  /* 0x00008600ff047b82 */ /* 0x010e620000000a00 */
[----:B------:R-:W2:Y:S01]  /*18c0*/  S2R R2, SR_TID.X ;  /* 0x0000000000027919 */ /* 0x000ea20000002100 */
[----:B0-----:R-:W-:Y:S01]  /*18d0*/  LEA R3, R27, R0, 0x9 ;  /* 0x000000001b037211 */ /* 0x001fe200078e48ff */
[----:B--2---:R-:W-:-:S04]  /*18e0*/  VIADD R2, R2, 0x80 ;  /* 0x0000008002027836 */ /* 0x004fc80000000000 */
[----:B-1----:R-:W-:Y:S01]  /*18f0*/  IMAD.WIDE.U32 R4, R3, 0x4, R4 ;  /* 0x0000000403047825 */ /* 0x002fe200078e0004 */
[----:B------:R-:W-:-:S04]  /*1900*/  ISETP.GE.AND P0, PT, R2, R25, PT ;  /* 0x000000190200720c */ /* 0x000fc80003f06270 */
[----:B------:R0:W-:Y:S09]  /*1910*/  STG.E desc[UR36][R4.64], R16 ;  /* 0x0000001004007986 */ /* 0x0001f2000c101924 */
[----:B------:R-:W-:Y:S05]  /*1920*/  @P0 BREAK B1 ;  /* 0x0000000000010942 */ /* 0x000fea0003800000 */
[----:B------:R-:W-:Y:S05]  /*1930*/  @P0 BRA `(.L_x_4089) ;  /* 0x0000000000300947 */ /* 0x000fea0003800000 */
[----:B0-----:R-:W0:Y:S01]  /*1940*/  LDC.64 R4, c[0x0][0x218] ;  /* 0x00008600ff047b82 */ /* 0x001e220000000a00 */
[----:B------:R-:W-:Y:S02]  /*1950*/  LEA R3, R27, R2, 0x9 ;  /* 0x000000021b037211 */ /* 0x000fe400078e48ff */
[----:B------:R-:W-:-:S03]  /*1960*/  IADD3 R2, R2, 0x80, RZ ;  /* 0x0000008002027810 */ /* 0x000fc60007ffe0ff */
[----:B0-----:R-:W-:-:S05]  /*1970*/  IMAD.WIDE.U32 R4, R3, 0x4, R4 ;  /* 0x0000000403047825 */ /* 0x001fca00078e0004 */
[----:B------:R0:W-:Y:S02]  /*1980*/  STG.E desc[UR36][R4.64], R23 ;  /* 0x0000001704007986 */ /* 0x0001e4000c101924 */
.L_x_4088:
[----:B------:R-:W-:Y:S05]  /*1990*/  BSYNC B1 ;  /* 0x0000000000017941 */ /* 0x000fea0003800000 */
.L_x_4087:
[----:B------:R-:W-:-:S13]  /*19a0*/  ISETP.GE.AND P0, PT, R2, R25, PT ;  /* 0x000000190200720c */ /* 0x000fda0003f06270 */
[----:B0---4-:R-:W0:Y:S01]  /*19b0*/  @!P0 LDC.64 R4, c[0x0][0x218] ;  /* 0x00008600ff048b82 */ /* 0x011e220000000a00 */
[----:B------:R-:W-:Y:S01]  /*19c0*/  @!P0 IMAD R3, R27, 0x200, R2 ;  /* 0x000002001b038824 */ /* 0x000fe200078e0202 */
[----:B------:R-:W-:-:S03]  /*19d0*/  @!P0 IADD3 R2, R2, 0x80, RZ ;  /* 0x0000008002028810 */ /* 0x000fc60007ffe0ff */
[----:B0-----:R-:W-:-:S05]  /*19e0*/  @!P0 IMAD.WIDE.U32 R4, R3, 0x4, R4 ;  /* 0x0000000403048825 */ /* 0x001fca00078e0004 */
[----:B------:R1:W-:Y:S02]  /*19f0*/  @!P0 STG.E desc[UR36][R4.64], R19 ;  /* 0x0000001304008986 */ /* 0x0003e4000c101924 */
.L_x_4089:
[----:B------:R-:W-:Y:S05]  /*1a00*/  BSYNC B0 ;  /* 0x0000000000007941 */ /* 0x000fea0003800000 */
.L_x_4086:
[----:B------:R-:W-:-:S13]  /*1a10*/  ISETP.GE.AND P0, PT, R2, R25, PT ;  /* 0x000000190200720c */ /* 0x000fda0003f06270 */
[----:B------:R-:W-:Y:S05]  /*1a20*/  @P0 EXIT ;  /* 0x000000000000094d */ /* 0x000fea0003800000 */
[----:B01----:R-:W0:Y:S01]  /*1a30*/  LDC.64 R4, c[0x0][0x218] ;  /* 0x00008600ff047b82 */ /* 0x003e220000000a00 */
[----:B------:R-:W-:-:S05]  /*1a40*/  LEA R3, R27, R2, 0x9 ;  /* 0x000000021b037211 */ /* 0x000fca00078e48ff */
[----:B0-----:R-:W-:-:S05]  /*1a50*/  IMAD.WIDE.U32 R2, R3, 0x4, R4 ;  /* 0x0000000403027825 */ /* 0x001fca00078e0004 */
[----:B------:R-:W-:Y:S01]  /*1a60*/  STG.E desc[UR36][R2.64], R7 ;  /* 0x0000000702007986 */ /* 0x000fe2000c101924 */
[----:B------:R-:W-:Y:S05]  /*1a70*/  EXIT ;  /* 0x000000000000794d */ /* 0x000fea0003800000 */
.L_x_4090:
        /* <DEDUP_REMOVED lines=16> */
.L_x_10828:


//--------------------- .text._ZN2at6native29vectorized_elementwise_kernelILi2EZZZNS0_29binary_cross_entropy_out_cudaERKNS_6TensorES4_RKSt8optionalIS2_ElRS2_ENKUlvE_clEvENKUlvE0_clEvEUlffE_St5arrayIPcLm3EEEEviT0_T1_ --------------------------
	.section	.text._ZN2at6native29vectorized_elementwise_kernelILi2EZZZNS0_29binary_cross_entropy_out_cudaERKNS_6TensorES4_RKSt8optionalIS2_ElRS2_ENKUlvE_clEvENKUlvE0_clEvEUlffE_St5arrayIPcLm3EEEEviT0_T1_,"ax",@progbits
	.align	128
        .global         _ZN2at6native29vectorized_elementwise_kernelILi2EZZZNS0_29binary_cross_entropy_out_cudaERKNS_6TensorES4_RKSt8optionalIS2_ElRS2_ENKUlvE_clEvENKUlvE0_clEvEUlffE_St5arrayIPcLm3EEEEviT0_T1_
        .type           _ZN2at6native29vectorized_elementwise_kernelILi2EZZZNS0_29binary_cross_entropy_out_cudaERKNS_6TensorES4_RKSt8optionalIS2_ElRS2_ENKUlvE_clEvENKUlvE0_clEvEUlffE_St5arrayIPcLm3EEEEviT0_T1_,@function
        .size           _ZN2at6native29vectorized_elementwise_kernelILi2EZZZNS0_29binary_cross_entropy_out_cudaERKNS_6TensorES4_RKSt8optionalIS2_ElRS2_ENKUlvE_clEvENKUlvE0_clEvEUlffE_St5arrayIPcLm3EEEEviT0_T1_,(.L_x_10829 - _ZN2at6native29vectorized_elementwise_kernelILi2EZZZNS0_29binary_cross_entropy_out_cudaERKNS_6TensorES4_RKSt8optionalIS2_ElRS2_ENKUlvE_clEvENKUlvE0_clEvEUlffE_St5arrayIPcLm3EEEEviT0_T1_)
        .other          _ZN2at6native29vectorized_elementwise_kernelILi2EZZZNS0_29binary_cross_entropy_out_cudaERKNS_6TensorES4_RKSt8optionalIS2_ElRS2_ENKUlvE_clEvENKUlvE0_clEvEUlffE_St5arrayIPcLm3EEEEviT0_T1_,@"STO_CUDA_ENTRY STV_DEFAULT"
_ZN2at6native29vectorized_elementwise_kernelILi2EZZZNS0_29binary_cross_entropy_out_cudaERKNS_6TensorES4_RKSt8optionalIS2_ElRS2_ENKUlvE_clEvENKUlvE0_clEvEUlffE_St5arrayIPcLm3EEEEviT0_T1_:
.text._ZN2at6native29vectorized_elementwise_kernelILi2EZZZNS0_29binary_cross_entropy_out_cudaERKNS_6TensorES4_RKSt8optionalIS2_ElRS2_ENKUlvE_clEvENKUlvE0_clEvEUlffE_St5arrayIPcLm3EEEEviT0_T1_:
        /* <DEDUP_REMOVED lines=12> */
[----:B0-----:R-:W-:-:S04]  /*00c0*/  IMAD.WIDE.U32 R4, R2, 0x8, R4 ;  /* 0x0000000802047825 */ /* 0x001fc800078e0004 */
[----:B--2---:R-:W-:Y:S01]  /*00d0*/  IMAD.WIDE R6, R35, 0x4, R6 ;  /* 0x0000000423067825 */ /* 0x004fe200078e0206 */
[----:B------:R-:W2:Y:S04]  /*00e0*/  LDG.E.64 R16, desc[UR36][R4.64] ;  /* 0x0000002404107981 */ /* 0x000ea8000c1e1b00 */
[----:B------:R0:W5:Y:S01]  /*00f0*/  LDG.E.64 R18, desc[UR36][R4.64+0x400] ;  /* 0x0004002404127981 */ /* 0x000162000c1e1b00 */
[----:B------:R-:W-:-:S03]  /*0100*/  IMAD.WIDE.U32 R6, R2, 0x8, R6 ;  /* 0x0000000802067825 */ /* 0x000fc600078e0006 */
[----:B------:R0:W5:Y:S04]  /*0110*/  LDG.E.64 R22, desc[UR36][R4.64+0x800] ;  /* 0x0008002404167981 */ /* 0x000168000c1e1b00 */
[----:B------:R0:W5:Y:S04]  /*0120*/  LDG.E.64 R24, desc[UR36][R4.64+0xc00] ;  /* 0x000c002404187981 */ /* 0x000168000c1e1b00 */
[----:B------:R0:W5:Y:S04]  /*0130*/  LDG.E.64 R26, desc[UR36][R6.64] ;  /* 0x00000024061a7981 */ /* 0x000168000c1e1b00 */
[----:B------:R0:W5:Y:S04]  /*0140*/  LDG.E.64 R28, desc[UR36][R6.64+0x400] ;  /* 0x00040024061c7981 */ /* 0x000168000c1e1b00 */
[----:B------:R0:W5:Y:S04]  /*0150*/  LDG.E.64 R30, desc[UR36][R6.64+0x800] ;  /* 0x00080024061e7981 */ /* 0x000168000c1e1b00 */
[----:B------:R0:W5:Y:S01]  /*0160*/  LDG.E.64 R32, desc[UR36][R6.64+0xc00] ;  /* 0x000c002406207981 */ /* 0x000162000c1e1b00 */
[----:B------:R-:W-:Y:S01]  /*0170*/  BSSY B6, `(.L_x_4092) ;  /* 0x0000014000067945 */ /* 0x000fe20003800000 */
[----:B--2---:R-:W-:-:S02]  /*0180*/  FSETP.GE.FTZ.AND P0, PT, R16, RZ, PT ;  /* 0x000000ff1000720b */ /* 0x004fc40003f16000 */
[----:B------:R-:W-:-:S13]  /*0190*/  FSETP.GTU.FTZ.AND P1, PT, R16, 1, PT ;  /* 0x3f8000001000780b */ /* 0x000fda0003f3c000 */
[----:B0-----:R-:W-:Y:S05]  /*01a0*/  @P0 BRA !P1, `(.L_x_4093) ;  /* 0x0000000000400947 */ /* 0x001fea0004800000 */
        /* <DEDUP_REMOVED lines=16> */
.L_x_4093:
[----:B------:R-:W-:Y:S05]  /*02b0*/  BSYNC B6 ;  /* 0x0000000000067941 */ /* 0x000fea0003800000 */
.L_x_4092:
        /* <DEDUP_REMOVED lines=20> */
.L_x_4095:
[----:B------:R-:W-:Y:S05]  /*0400*/  BSYNC B6 ;  /* 0x0000000000067941 */ /* 0x000fea0003800000 */
.L_x_4094:
[----:B------:R-:W-:Y:S01]  /*0410*/  FADD.FTZ R0, -R16, -RZ ;  /* 0x800000ff10007221 */ /* 0x000fe20000010100 */
[----:B------:R-:W-:Y:S01]  /*0420*/  HFMA2.MMA R6, -RZ, RZ, 1.625, 0 ;  /* 0x3e800000ff067435 */ /* 0x000fe200000001ff */
[----:B------:R-:W-:Y:S01]  /*0430*/  MOV R7, 0x3d39bf78 ;  /* 0x3d39bf7800077802 */ /* 0x000fe20000000f00 */
[----:B------:R-:W-:Y:S01]  /*0440*/  BSSY B0, `(.L_x_4096) ;  /* 0x0000020000007945 */ /* 0x000fe20003800000 */
[C---:B------:R-:W-:Y:S01]  /*0450*/  FADD.FTZ.RZ R3, R0.reuse, 1 ;  /* 0x3f80000000037421 */ /* 0x040fe2000001c000 */
[----:B------:R-:W-:Y:S02]  /*0460*/  ISETP.GE.U32.AND P0, PT, R0, 0x7f800000, PT ;  /* 0x7f8000000000780c */ /* 0x000fe40003f06070 */
[----:B------:R-:W-:Y:S01]  /*0470*/  FSETP.GTU.FTZ.AND P2, PT, R17, 1, PT ;  /* 0x3f8000001100780b */ /* 0x000fe20003f5c000 */
        /* <DEDUP_REMOVED lines=28> */
.L_x_4097:
[----:B------:R-:W-:Y:S05]  /*0640*/  BSYNC B0 ;  /* 0x0000000000007941 */ /* 0x000fea0003800000 */
.L_x_4096:
[----:B------:R-:W-:Y:S01]  /*0650*/  FSETP.GE.FTZ.AND P0, PT, R17, RZ, PT ;  /* 0x000000ff1100720b */ /* 0x000fe20003f16000 */
[C---:B------:R-:W-:Y:S01]  /*0660*/  FMUL.FTZ R5, R26.reuse, R5 ;  /* 0x000000051a057220 */ /* 0x040fe20000410000 */
[----:B------:R-:W-:Y:S01]  /*0670*/  FMNMX.NAN R16, R3, -100, !PT ;  /* 0xc2c8000003107809 */ /* 0x000fe20007820000 */
[----:B------:R-:W-:Y:S01]  /*0680*/  FADD.FTZ R3, R26, -1 ;  /* 0xbf8000001a037421 */ /* 0x000fe20000010000 */
[----:B------:R-:W-:Y:S03]  /*0690*/  BSSY B6, `(.L_x_4098) ;  /* 0x0000013000067945 */ /* 0x000fe60003800000 */
[----:B------:R-:W-:-:S06]  /*06a0*/  FFMA.FTZ R16, R16, R3, -R5 ;  /* 0x0000000310107223 */ /* 0x000fcc0000010805 */
        /* <DEDUP_REMOVED lines=17> */
.L_x_4099:
[----:B------:R-:W-:Y:S05]  /*07c0*/  BSYNC B6 ;  /* 0x0000000000067941 */ /* 0x000fea0003800000 */
.L_x_4098:
[C---:B------:R-:W-:Y:S01]  /*07d0*/  FSETP.GE.FTZ.AND P0, PT, R27.reuse, RZ, PT ;  /* 0x000000ff1b00720b */ /* 0x040fe20003f16000 */
[----:B------:R-:W-:Y:S01]  /*07e0*/  BSSY B6, `(.L_x_4100) ;  /* 0x0000013000067945 */ /* 0x000fe20003800000 */
[----:B------:R-:W-:-:S13]  /*07f0*/  FSETP.GTU.FTZ.AND P1, PT, R27, 1, PT ;  /* 0x3f8000001b00780b */ /* 0x000fda0003f3c000 */
[----:B------:R-:W-:Y:S05]  /*0800*/  @P0 BRA !P1, `(.L_x_4101) ;  /* 0x0000000000400947 */ /* 0x000fea0004800000 */
        /* <DEDUP_REMOVED lines=16> */
.L_x_4101:
[----:B------:R-:W-:Y:S05]  /*0910*/  BSYNC B6 ;  /* 0x0000000000067941 */ /* 0x000fea0003800000 */
.L_x_4100:
[----:B------:R-:W-:Y:S01]  /*0920*/  FADD.FTZ R0, -R17, -RZ ;  /* 0x800000ff11007221 */ /* 0x000fe20000010100 */
[----:B------:R-:W-:Y:S01]  /*0930*/  IMAD.MOV.U32 R6, RZ, RZ, 0x3e800000 ;  /* 0x3e800000ff067424 */ /* 0x000fe200078e00ff */
[----:B------:R-:W-:Y:S01]  /*0940*/  BSSY B0, `(.L_x_4102) ;  /* 0x0000021000007945 */ /* 0x000fe20003800000 */
[----:B------:R-:W-:Y:S02]  /*0950*/  IMAD.MOV.U32 R7, RZ, RZ, 0x3d39bf78 ;  /* 0x3d39bf78ff077424 */ /* 0x000fe400078e00ff */
[C---:B------:R-:W-:Y:S01]  /*0960*/  FADD.FTZ.RZ R3, R0.reuse, 1 ;  /* 0x3f80000000037421 */ /* 0x040fe2000001c000 */
[----:B------:R-:W-:Y:S02]  /*0970*/  ISETP.GE.U32.AND P0, PT, R0, 0x7f800000, PT ;  /* 0x7f8000000000780c */ /* 0x000fe40003f06070 */
[----:B------:R-:W-:Y:S02]  /*0980*/  FSETP.GTU.FTZ.AND P2, PT, R18, 1, PT ;  /* 0x3f8000001200780b */ /* 0x000fe40003f5c000 */
        /* <DEDUP_REMOVED lines=28> */
.L_x_4103:
[----:B------:R-:W-:Y:S05]  /*0b50*/  BSYNC B0 ;  /* 0x0000000000007941 */ /* 0x000fea0003800000 */
.L_x_4102:
[----:B------:R-:W-:Y:S01]  /*0b60*/  FSETP.GE.FTZ.AND P0, PT, R18, RZ, PT ;  /* 0x000000ff1200720b */ /* 0x000fe20003f16000 */
[----:B------:R-:W-:Y:S01]  /*0b70*/  FMUL.FTZ R6, R27, R6 ;  /* 0x000000061b067220 */ /* 0x000fe20000410000 */
        /* <DEDUP_REMOVED lines=21> */
.L_x_4105:
[----:B------:R-:W-:Y:S05]  /*0cd0*/  BSYNC B6 ;  /* 0x0000000000067941 */ /* 0x000fea0003800000 */
.L_x_4104:
[C---:B------:R-:W-:Y:S01]  /*0ce0*/  FSETP.GE.FTZ.AND P0, PT, R28.reuse, RZ, PT ;  /* 0x000000ff1c00720b */ /* 0x040fe20003f16000 */
        /* <DEDUP_REMOVED lines=19> */
.L_x_4107:
[----:B------:R-:W-:Y:S05]  /*0e20*/  BSYNC B6 ;  /* 0x0000000000067941 */ /* 0x000fea0003800000 */
.L_x_4106:
        /* <DEDUP_REMOVED lines=35> */
.L_x_4109:
[----:B------:R-:W-:Y:S05]  /*1060*/  BSYNC B0 ;  /* 0x0000000000007941 */ /* 0x000fea0003800000 */
.L_x_4108:
        /* <DEDUP_REMOVED lines=23> */
.L_x_4111:
[----:B------:R-:W-:Y:S05]  /*11e0*/  BSYNC B6 ;  /* 0x0000000000067941 */ /* 0x000fea0003800000 */
.L_x_4110:
        /* <DEDUP_REMOVED lines=20> */
.L_x_4113:
[----:B------:R-:W-:Y:S05]  /*1330*/  BSYNC B6 ;  /* 0x0000000000067941 */ /* 0x000fea0003800000 */
.L_x_4112:
        /* <DEDUP_REMOVED lines=35> */
.L_x_4115:
[----:B------:R-:W-:Y:S05]  /*1570*/  BSYNC B0 ;  /* 0x0000000000007941 */ /* 0x000fea0003800000 */
.L_x_4114:
        /* <DEDUP_REMOVED lines=23> */
.L_x_4117:
[----:B------:R-:W-:Y:S05]  /*16f0*/  BSYNC B6 ;  /* 0x0000000000067941 */ /* 0x000fea0003800000 */
.L_x_4116:
        /* <DEDUP_REMOVED lines=20> */
.L_x_4119:
[----:B------:R-:W-:Y:S05]  /*1840*/  BSYNC B6 ;  /* 0x0000000000067941 */ /* 0x000fea0003800000 */
.L_x_4118:
        /* <DEDUP_REMOVED lines=35> */
.L_x_4121:
[----:B------:R-:W-:Y:S05]  /*1a80*/  BSYNC B0 ;  /* 0x0000000000007941 */ /* 0x000fea0003800000 */
.L_x_4120:
        /* <DEDUP_REMOVED lines=23> */
.L_x_4123:
[----:B------:R-:W-:Y:S05]  /*1c00*/  BSYNC B6 ;  /* 0x0000000000067941 */ /* 0x000fea0003800000 */
.L_x_4122:
        /* <DEDUP_REMOVED lines=20> */
.L_x_4125:
[----:B------:R-:W-:Y:S05]  /*1d50*/  BSYNC B6 ;  /* 0x0000000000067941 */ /* 0x000fea0003800000 */
.L_x_4124:
        /* <DEDUP_REMOVED lines=35> */
.L_x_4127:
[----:B------:R-:W-:Y:S05]  /*1f90*/  BSYNC B0 ;  /* 0x0000000000007941 */ /* 0x000fea0003800000 */
.L_x_4126:
        /* <DEDUP_REMOVED lines=23> */
.L_x_4129:
[----:B------:R-:W-:Y:S05]  /*2110*/  BSYNC B6 ;  /* 0x0000000000067941 */ /* 0x000fea0003800000 */
.L_x_4128:
        /* <DEDUP_REMOVED lines=20> */
.L_x_4131:
[----:B------:R-:W-:Y:S05]  /*2260*/  BSYNC B6 ;  /* 0x0000000000067941 */ /* 0x000fea0003800000 */
.L_x_4130:
        /* <DEDUP_REMOVED lines=35> */
.L_x_4133:
[----:B------:R-:W-:Y:S05]  /*24a0*/  BSYNC B0 ;  /* 0x0000000000007941 */ /* 0x000fea0003800000 */
.L_x_4132:
        /* <DEDUP_REMOVED lines=23> */
.L_x_4135:
[----:B------:R-:W-:Y:S05]  /*2620*/  BSYNC B6 ;  /* 0x0000000000067941 */ /* 0x000fea0003800000 */
.L_x_4134:
        /* <DEDUP_REMOVED lines=20> */
.L_x_4137:
[----:B------:R-:W-:Y:S05]  /*2770*/  BSYNC B6 ;  /* 0x0000000000067941 */ /* 0x000fea0003800000 */
.L_x_4136:
[----:B------:R-:W-:Y:S01]  /*2780*/  FADD.FTZ R0, -R25, -RZ ;  /* 0x800000ff19007221 */ /* 0x000fe20000010100 */
[----:B------:R-:W-:Y:S01]  /*2790*/  IMAD.MOV.U32 R6, RZ, RZ, 0x3e800000 ;  /* 0x3e800000ff067424 */ /* 0x000fe200078e00ff */
[----:B------:R-:W0:Y:S01]  /*27a0*/  MUFU.LG2 R8, R25 ;  /* 0x0000001900087308 */ /* 0x000e220000000c00 */
[----:B------:R-:W-:Y:S02]  /*27b0*/  IMAD.MOV.U32 R7, RZ, RZ, 0x3d39bf78 ;  /* 0x3d39bf78ff077424 */ /* 0x000fe400078e00ff */
[C---:B------:R-:W-:Y:S01]  /*27c0*/  FADD.FTZ.RZ R3, R0.reuse, 1 ;  /* 0x3f80000000037421 */ /* 0x040fe2000001c000 */
[----:B------:R-:W-:Y:S01]  /*27d0*/  ISETP.GE.U32.AND P0, PT, R0, 0x7f800000, PT ;  /* 0x7f8000000000780c */ /* 0x000fe20003f06070 */
[----:B------:R-:W-:Y:S03]  /*27e0*/  BSSY B0, `(.L_x_4138) ;  /* 0x000001f000007945 */ /* 0x000fe60003800000 */
[----:B------:R-:W-:-:S04]  /*27f0*/  IADD3 R3, R3, -0x3f400000, RZ ;  /* 0xc0c0000003037810 */ /* 0x000fc80007ffe0ff */
[----:B------:R-:W-:-:S04]  /*2800*/  LOP3.LUT R3, R3, 0xff800000, RZ, 0xc0, !PT ;  /* 0xff80000003037812 */ /* 0x000fc800078ec0ff */
[----:B------:R-:W-:Y:S02]  /*2810*/  IADD3 R5, -R3, 0x40800000, RZ ;  /* 0x4080000003057810 */ /* 0x000fe40007ffe1ff */
[-C--:B------:R-:W-:Y:S01]  /*2820*/  IADD3 R4, R0, -R3.reuse, RZ ;  /* 0x8000000300047210 */ /* 0x080fe20007ffe0ff */
[----:B0-----:R-:W-:Y:S01]  /*2830*/  FMUL.FTZ R8, R8, 0.69314718246459960938 ;  /* 0x3f31721808087820 */ /* 0x001fe20000410000 */
[----:B------:R-:W-:Y:S01]  /*2840*/  I2FP.F32.S32 R3, R3 ;  /* 0x0000000300037245 */ /* 0x000fe20000201400 */
[----:B------:R-:W-:-:S03]  /*2850*/  FFMA.FTZ R5, R5, R6, -1 ;  /* 0xbf80000005057423 */ /* 0x000fc60000010006 */
[----:B------:R-:W-:Y:S01]  /*2860*/  FMNMX.NAN R8, R8, -100, !PT ;  /* 0xc2c8000008087809 */ /* 0x000fe20007820000 */
[----:B------:R-:W-:Y:S01]  /*2870*/  FADD.FTZ R6, R4, R5 ;  /* 0x0000000504067221 */ /* 0x000fe20000010000 */
[----:B------:R-:W-:-:S03]  /*2880*/  FMUL.FTZ R3, R3, 1.1920928955078125e-07 ;  /* 0x3400000003037820 */ /* 0x000fc60000410000 */
[----:B------:R-:W-:Y:S01]  /*2890*/  FFMA.FTZ R5, R6, -R7, 0.10546888411045074463 ;  /* 0x3dd8001206057423 */ /* 0x000fe20000010807 */
[----:B------:R-:W-:-:S03]  /*28a0*/  FMUL.FTZ R8, R33, R8 ;  /* 0x0000000821087220 */ /* 0x000fc60000410000 */
[----:B------:R-:W-:-:S04]  /*28b0*/  FFMA.FTZ R5, R6, R5, -0.13229703903198242188 ;  /* 0xbe0778e006057423 */ /* 0x000fc80000010005 */
[----:B------:R-:W-:-:S04]  /*28c0*/  FFMA.FTZ R5, R6, R5, 0.14491446316242218018 ;  /* 0x3e14647506057423 */ /* 0x000fc80000010005 */
[C---:B------:R-:W-:Y:S02]  /*28d0*/  FFMA.FTZ R7, R6.reuse, R5, -0.16641564667224884033 ;  /* 0xbe2a68dd06077423 */ /* 0x040fe40000010005 */
[----:B------:R-:W0:Y:S02]  /*28e0*/  LDC.64 R4, c[0x0][0x218] ;  /* 0x00008600ff047b82 */ /* 0x000e240000000a00 */
[----:B------:R-:W-:-:S04]  /*28f0*/  FFMA.FTZ R7, R6, R7, 0.19988867640495300293 ;  /* 0x3e4caf9e06077423 */ /* 0x000fc80000010007 */
[----:B------:R-:W-:-:S04]  /*2900*/  FFMA.FTZ R7, R6, R7, -0.25000196695327758789 ;  /* 0xbe80004206077423 */ /* 0x000fc80000010007 */
[----:B------:R-:W-:-:S04]  /*2910*/  FFMA.FTZ R7, R6, R7, 0.33333510160446166992 ;  /* 0x3eaaaae606077423 */ /* 0x000fc80000010007 */
[----:B------:R-:W-:-:S04]  /*2920*/  FFMA.FTZ R7, R6, R7, -0.5 ;  /* 0xbf00000006077423 */ /* 0x000fc80000010007 */
[----:B------:R-:W-:-:S04]  /*2930*/  FMUL.FTZ R7, R6, R7 ;  /* 0x0000000706077220 */ /* 0x000fc80000410000 */
[----:B------:R-:W-:Y:S01]  /*2940*/  FFMA.FTZ R6, R6, R7, R6 ;  /* 0x0000000706067223 */ /* 0x000fe20000010006 */
[----:B0-----:R-:W-:-:S04]  /*2950*/  IMAD.WIDE.U32 R4, R35, 0x4, R4 ;  /* 0x0000000423047825 */ /* 0x001fc800078e0004 */
[----:B------:R-:W-:Y:S01]  /*2960*/  FFMA.FTZ R3, R3, 0.69314718246459960938, R6 ;  /* 0x3f31721803037823 */ /* 0x000fe20000010006 */
[----:B------:R-:W-:Y:S06]  /*2970*/  @!P0 BRA `(.L_x_4139) ;  /* 0x0000000000148947 */ /* 0x000fec0003800000 */
[----:B------:R-:W-:Y:S02]  /*2980*/  ISETP.GE.AND P0, PT, R0, -0x407fffff, PT ;  /* 0xbf8000010000780c */ /* 0x000fe40003f06270 */
[----:B------:R-:W-:-:S11]  /*2990*/  FSETP.NEU.FTZ.AND P1, PT, R25, RZ, PT ;  /* 0x000000ff1900720b */ /* 0x000fd60003f3d000 */
[----:B------:R-:W-:-:S05]  /*29a0*/  @P0 MOV R0, 0x7f800000 ;  /* 0x7f80000000000802 */ /* 0x000fca0000000f00 */
[----:B------:R-:W-:-:S05]  /*29b0*/  @P0 FFMA.FTZ R3, -R25, R0, +INF ;  /* 0x7f80000019030423 */ /* 0x000fca0000010100 */
[----:B------:R-:W-:-:S07]  /*29c0*/  FSEL R3, R3, -RZ, P1 ;  /* 0x800000ff03037208 */ /* 0x000fce0000800000 */
.L_x_4139:
[----:B------:R-:W-:Y:S05]  /*29d0*/  BSYNC B0 ;  /* 0x0000000000007941 */ /* 0x000fea0003800000 */
.L_x_4138:
[----:B------:R-:W-:Y:S01]  /*29e0*/  FMNMX.NAN R25, R3, -100, !PT ;  /* 0xc2c8000003197809 */ /* 0x000fe20007820000 */
[----:B------:R-:W-:Y:S01]  /*29f0*/  FADD.FTZ R0, R33, -1 ;  /* 0xbf80000021007421 */ /* 0x000fe20000010000 */
[----:B------:R-:W-:-:S04]  /*2a00*/  IMAD.WIDE R4, R2, 0x8, R4 ;  /* 0x0000000802047825 */ /* 0x000fc800078e0204 */
[----:B------:R-:W-:Y:S01]  /*2a10*/  FFMA.FTZ R25, R25, R0, -R8 ;  /* 0x0000000019197223 */ /* 0x000fe20000010808 */
[----:B------:R-:W-:Y:S04]  /*2a20*/  STG.E.64 desc[UR36][R4.64], R16 ;  /* 0x0000001004007986 */ /* 0x000fe8000c101b24 */
[----:B------:R-:W-:Y:S04]  /*2a30*/  STG.E.64 desc[UR36][R4.64+0x400], R18 ;  /* 0x0004001204007986 */ /* 0x000fe8000c101b24 */
[----:B------:R-:W-:Y:S04]  /*2a40*/  STG.E.64 desc[UR36][R4.64+0x800], R22 ;  /* 0x0008001604007986 */ /* 0x000fe8000c101b24 */
[----:B------:R-:W-:Y:S01]  /*2a50*/  STG.E.64 desc[UR36][R4.64+0xc00], R24 ;  /* 0x000c001804007986 */ /* 0x000fe2000c101b24 */
[----:B------:R-:W-:Y:S05]  /*2a60*/  EXIT ;  /* 0x000000000000794d */ /* 0x000fea0003800000 */
.L_x_4091:
[----:B------:R-:W0:Y:S01]  /*2a70*/  S2R R0, SR_TID.X ;  /* 0x0000000000007919 */ /* 0x000e220000002100 */
[----:B------:R-:W-:Y:S01]  /*2a80*/  IMAD.MOV.U32 R16, RZ, RZ, RZ ;  /* 0x000000ffff107224 */ /* 0x000fe200078e00ff */
[----:B------:R-:W-:Y:S01]  /*2a90*/  HFMA2.MMA R2, -RZ, RZ, 0, 0 ;  /* 0x00000000ff027435 */ /* 0x000fe200000001ff */
        /* <DEDUP_REMOVED lines=12> */
[----:B------:R-:W-:Y:S01]  /*2b60*/  CS2R R30, SRZ ;  /* 0x00000000001e7805 */ /* 0x000fe2000001ff00 */
[----:B------:R-:W-:Y:S01]  /*2b70*/  IMAD.MOV.U32 R32, RZ, RZ, RZ ;  /* 0x000000ffff207224 */ /* 0x000fe200078e00ff */
[----:B------:R3:W5:Y:S01]  /*2b80*/  @!P0 LDG.E R16, desc[UR36][R14.64] ;  /* 0x000000240e108981 */ /* 0x000762000c1e1900 */
[----:B-1----:R-:W-:-:S04]  /*2b90*/  @!P0 IMAD.WIDE.U32 R26, R9, 0x4, R26 ;  /* 0x00000004091a8825 */ /* 0x002fc800078e001a */
[----:B------:R-:W1:Y:S01]  /*2ba0*/  @!P1 LDC.64 R12, c[0x0][0x220] ;  /* 0x00008800ff0c9b82 */ /* 0x000e620000000a00 */
[C---:B------:R-:W-:Y:S01]  /*2bb0*/  @!P1 IMAD.IADD R5, R35.reuse, 0x1, R0 ;  /* 0x0000000123059824 */ /* 0x040fe200078e0200 */
[----:B------:R-:W-:Y:S02]  /*2bc0*/  @!P1 IADD3 R0, R0, 0x80, RZ ;  /* 0x0000008000009810 */ /* 0x000fe40007ffe0ff */
[----:B------:R-:W-:Y:S01]  /*2bd0*/  CS2R R28, SRZ ;  /* 0x00000000001c7805 */ /* 0x000fe2000001ff00 */
[----:B------:R4:W5:Y:S01]  /*2be0*/  @!P0 LDG.E R2, desc[UR36][R26.64] ;  /* 0x000000241a028981 */ /* 0x000962000c1e1900 */
[CC--:B------:R-:W-:Y:S02]  /*2bf0*/  ISETP.GE.AND P2, PT, R0.reuse, R33.reuse, PT ;  /* 0x000000210000720c */ /* 0x0c0fe40003f46270 */
[----:B------:R-:W4:Y:S11]  /*2c00*/  @!P1 LDC.64 R8, c[0x0][0x228] ;  /* 0x00008a00ff089b82 */ /* 0x000f360000000a00 */
[----:B------:R-:W-:Y:S01]  /*2c10*/  @!P2 IMAD.IADD R3, R35, 0x1, R0 ;  /* 0x000000012303a824 */ /* 0x000fe200078e0200 */
[----:B------:R-:W-:Y:S01]  /*2c20*/  @!P2 IADD3 R0, R0, 0x80, RZ ;  /* 0x000000800000a810 */ /* 0x000fe20007ffe0ff */
[C---:B--2---:R-:W-:Y:S01]  /*2c30*/  @!P5 IMAD.WIDE.U32 R24, R17.reuse, 0x4, R6 ;  /* 0x000000041118d825 */ /* 0x044fe200078e0006 */
[----:B------:R-:W2:Y:S02]  /*2c40*/  @!P2 LDC.64 R10, c[0x0][0x220] ;  /* 0x00008800ff0aab82 */ /* 0x000ea40000000a00 */
[CC--:B------:R-:W-:Y:S01]  /*2c50*/  ISETP.GE.AND P3, PT, R0.reuse, R33.reuse, PT ;  /* 0x000000210000720c */ /* 0x0c0fe20003f66270 */
[----:B0-----:R-:W-:Y:S01]  /*2c60*/  @!P5 IMAD.WIDE.U32 R22, R17, 0x4, R22 ;  /* 0x000000041116d825 */ /* 0x001fe200078e0016 */
[----:B------:R-:W5:Y:S04]  /*2c70*/  @!P5 LDG.E R32, desc[UR36][R24.64] ;  /* 0x000000241820d981 */ /* 0x000f68000c1e1900 */
[----:B------:R-:W0:Y:S01]  /*2c80*/  @!P2 LDC.64 R6, c[0x0][0x228] ;  /* 0x00008a00ff06ab82 */ /* 0x000e220000000a00 */
[----:B------:R-:W5:Y:S06]  /*2c90*/  @!P5 LDG.E R31, desc[UR36][R22.64] ;  /* 0x00000024161fd981 */ /* 0x000f6c000c1e1900 */
[----:B------:R-:W-:Y:S01]  /*2ca0*/  @!P3 IMAD.IADD R19, R35, 0x1, R0 ;  /* 0x000000012313b824 */ /* 0x000fe200078e0200 */
[----:B------:R-:W-:Y:S01]  /*2cb0*/  @!P3 IADD3 R0, R0, 0x80, RZ ;  /* 0x000000800000b810 */ /* 0x000fe20007ffe0ff */
[----:B------:R-:W0:Y:S03]  /*2cc0*/  @!P3 LDC.64 R20, c[0x0][0x220] ;  /* 0x00008800ff14bb82 */ /* 0x000e260000000a00 */
[----:B------:R-:W-:Y:S01]  /*2cd0*/  ISETP.GE.AND P4, PT, R0, R33, PT ;  /* 0x000000210000720c */ /* 0x000fe20003f86270 */
[----:B-1----:R-:W-:-:S04]  /*2ce0*/  @!P1 IMAD.WIDE.U32 R12, R5, 0x4, R12 ;  /* 0x00000004050c9825 */ /* 0x002fc800078e000c */
[----:B---3--:R-:W1:Y:S01]  /*2cf0*/  @!P3 LDC.64 R14, c[0x0][0x228] ;  /* 0x00008a00ff0ebb82 */ /* 0x008e620000000a00 */
[----:B----4-:R-:W-:Y:S01]  /*2d00*/  @!P1 IMAD.WIDE.U32 R8, R5, 0x4, R8 ;  /* 0x0000000405089825 */ /* 0x010fe200078e0008 */
[----:B------:R3:W5:Y:S03]  /*2d10*/  @!P1 LDG.E R30, desc[UR36][R12.64] ;  /* 0x000000240c1e9981 */ /* 0x000766000c1e1900 */
[----:B--2---:R-:W-:Y:S01]  /*2d20*/  @!P2 IMAD.WIDE.U32 R10, R3, 0x4, R10 ;  /* 0x00000004030aa825 */ /* 0x004fe200078e000a */
[----:B------:R-:W5:Y:S02]  /*2d30*/  @!P1 LDG.E R29, desc[UR36][R8.64] ;  /* 0x00000024081d9981 */ /* 0x000f64000c1e1900 */
[----:B------:R-:W-:Y:S01]  /*2d40*/  @!P4 IADD3 R17, R35, R0, RZ ;  /* 0x000000002311c210 */ /* 0x000fe20007ffe0ff */
[----:B------:R-:W-:Y:S01]  /*2d50*/  @!P4 VIADD R0, R0, 0x80 ;  /* 0x000000800000c836 */ /* 0x000fe20000000000 */
[----:B------:R-:W2:Y:S01]  /*2d60*/  @!P4 LDC.64 R4, c[0x0][0x220] ;  /* 0x00008800ff04cb82 */ /* 0x000ea20000000a00 */
[----:B0-----:R-:W-:Y:S01]  /*2d70*/  @!P2 IMAD.WIDE.U32 R6, R3, 0x4, R6 ;  /* 0x000000040306a825 */ /* 0x001fe200078e0006 */
[----:B------:R-:W-:Y:S01]  /*2d80*/  CS2R R26, SRZ ;  /* 0x00000000001a7805 */ /* 0x000fe2000001ff00 */
[----:B------:R0:W5:Y:S01]  /*2d90*/  @!P2 LDG.E R28, desc[UR36][R10.64] ;  /* 0x000000240a1ca981 */ /* 0x000162000c1e1900 */
[----:B------:R-:W-:-:S04]  /*2da0*/  ISETP.GE.AND P5, PT, R0, R33, PT ;  /* 0x000000210000720c */ /* 0x000fc80003fa6270 */
[----:B---3--:R-:W3:Y:S01]  /*2db0*/  @!P4 LDC.64 R12, c[0x0][0x228] ;  /* 0x00008a00ff0ccb82 */ /* 0x008ee20000000a00 */
[----:B------:R4:W5:Y:S08]  /*2dc0*/  @!P2 LDG.E R27, desc[UR36][R6.64] ;  /* 0x00000024061ba981 */ /* 0x000970000c1e1900 */
[----:B------:R-:W-:Y:S01]  /*2dd0*/  @!P5 IADD3 R3, R35, R0, RZ ;  /* 0x000000002303d210 */ /* 0x000fe20007ffe0ff */
[----:B------:R-:W-:Y:S01]  /*2de0*/  @!P5 VIADD R0, R0, 0x80 ;  /* 0x000000800000d836 */ /* 0x000fe20000000000 */
[----:B0-----:R-:W0:Y:S04]  /*2df0*/  @!P5 LDC.64 R10, c[0x0][0x220] ;  /* 0x00008800ff0adb82 */ /* 0x001e280000000a00 */
[----:B------:R-:W-:Y:S01]  /*2e00*/  ISETP.GE.AND P1, PT, R0, R33, PT ;  /* 0x000000210000720c */ /* 0x000fe20003f26270 */
[----:B------:R-:W-:-:S04]  /*2e10*/  @!P3 IMAD.WIDE.U32 R20, R19, 0x4, R20 ;  /* 0x000000041314b825 */ /* 0x000fc800078e0014 */
[----:B-1----:R-:W-:Y:S01]  /*2e20*/  @!P3 IMAD.WIDE.U32 R14, R19, 0x4, R14 ;  /* 0x00000004130eb825 */ /* 0x002fe200078e000e */
[----:B------:R-:W-:Y:S02]  /*2e30*/  CS2R R24, SRZ ;  /* 0x0000000000187805 */ /* 0x000fe4000001ff00 */
[----:B------:R-:W-:Y:S01]  /*2e40*/  CS2R R22, SRZ ;  /* 0x0000000000167805 */ /* 0x000fe2000001ff00 */
[----:B------:R-:W5:Y:S01]  /*2e50*/  @!P3 LDG.E R26, desc[UR36][R20.64] ;  /* 0x00000024141ab981 */ /* 0x000f62000c1e1900 */
[C---:B--2---:R-:W-:Y:S02]  /*2e60*/  @!P4 IMAD.WIDE.U32 R18, R17.reuse, 0x4, R4 ;  /* 0x000000041112c825 */ /* 0x044fe400078e0004 */
[----:B------:R-:W1:Y:S01]  /*2e70*/  @!P5 LDC.64 R4, c[0x0][0x228] ;  /* 0x00008a00ff04db82 */ /* 0x000e620000000a00 */
[----:B------:R-:W5:Y:S01]  /*2e80*/  @!P3 LDG.E R25, desc[UR36][R14.64] ;  /* 0x000000240e19b981 */ /* 0x000f62000c1e1900 */
[----:B---3--:R-:W-:-:S06]  /*2e90*/  @!P4 IMAD.WIDE.U32 R12, R17, 0x4, R12 ;  /* 0x00000004110cc825 */ /* 0x008fcc00078e000c */
[----:B------:R-:W2:Y:S08]  /*2ea0*/  @!P1 LDC.64 R8, c[0x0][0x220] ;  /* 0x00008800ff089b82 */ /* 0x000eb00000000a00 */
[----:B----4-:R-:W3:Y:S01]  /*2eb0*/  @!P1 LDC.64 R6, c[0x0][0x228] ;  /* 0x00008a00ff069b82 */ /* 0x010ee20000000a00 */
[----:B------:R-:W-:Y:S01]  /*2ec0*/  @!P1 IADD3 R17, R35, R0, RZ ;  /* 0x0000000023119210 */ /* 0x000fe20007ffe0ff */
[----:B------:R4:W5:Y:S01]  /*2ed0*/  @!P4 LDG.E R24, desc[UR36][R18.64] ;  /* 0x000000241218c981 */ /* 0x000962000c1e1900 */
[----:B0-----:R-:W-:-:S03]  /*2ee0*/  @!P5 IMAD.WIDE.U32 R10, R3, 0x4, R10 ;  /* 0x00000004030ad825 */ /* 0x001fc600078e000a */
[----:B------:R0:W5:Y:S01]  /*2ef0*/  @!P4 LDG.E R23, desc[UR36][R12.64] ;  /* 0x000000240c17c981 */ /* 0x000162000c1e1900 */
[----:B-1----:R-:W-:-:S03]  /*2f00*/  @!P5 IMAD.WIDE.U32 R4, R3, 0x4, R4 ;  /* 0x000000040304d825 */ /* 0x002fc600078e0004 */
[----:B------:R0:W5:Y:S01]  /*2f10*/  @!P5 LDG.E R22, desc[UR36][R10.64] ;  /* 0x000000240a16d981 */ /* 0x000162000c1e1900 */
[----:B----4-:R-:W-:Y:S01]  /*2f20*/  CS2R R18, SRZ ;  /* 0x0000000000127805 */ /* 0x010fe2000001ff00 */
[----:B--2---:R-:W-:-:S05]  /*2f30*/  @!P1 IMAD.WIDE.U32 R8, R17, 0x4, R8 ;  /* 0x0000000411089825 */ /* 0x004fca00078e0008 */
[----:B------:R0:W5:Y:S04]  /*2f40*/  @!P5 LDG.E R19, desc[UR36][R4.64] ;  /* 0x000000240413d981 */ /* 0x000168000c1e1900 */
[----:B------:R0:W5:Y:S01]  /*2f50*/  @!P1 LDG.E R18, desc[UR36][R8.64] ;  /* 0x0000002408129981 */ /* 0x000162000c1e1900 */
[----:B---3--:R-:W-:-:S04]  /*2f60*/  @!P1 IMAD.WIDE.U32 R6, R17, 0x4, R6 ;  /* 0x0000000411069825 */ /* 0x008fc800078e0006 */
[----:B------:R-:W-:-:S06]  /*2f70*/  IMAD.MOV.U32 R17, RZ, RZ, RZ ;  /* 0x000000ffff117224 */ /* 0x000fcc00078e00ff */
[----:B------:R0:W5:Y:S01]  /*2f80*/  @!P1 LDG.E R17, desc[UR36][R6.64] ;  /* 0x0000002406119981 */ /* 0x000162000c1e1900 */
[----:B------:R-:W-:Y:S04]  /*2f90*/  BSSY B7, `(.L_x_4140) ;  /* 0x0000053000077945 */ /* 0x000fe80003800000 */
[----:B------:R-:W-:Y:S05]  /*2fa0*/  @P0 BRA `(.L_x_4141) ;  /* 0x0000000400440947 */ /* 0x000fea0003800000 */
[C---:B-----5:R-:W-:Y:S01]  /*2fb0*/  FSETP.GE.FTZ.AND P0, PT, R16.reuse, RZ, PT ;  /* 0x000000ff1000720b */ /* 0x060fe20003f16000 */
[----:B------:R-:W-:Y:S01]  /*2fc0*/  BSSY B6, `(.L_x_4142) ;  /* 0x0000013000067945 */ /* 0x000fe20003800000 */
[----:B------:R-:W-:-:S13]  /*2fd0*/  FSETP.GTU.FTZ.AND P1, PT, R16, 1, PT ;  /* 0x3f8000001000780b */ /* 0x000fda0003f3c000 */
[----:B------:R-:W-:Y:S05]  /*2fe0*/  @P0 BRA !P1, `(.L_x_4143) ;  /* 0x0000000000400947 */ /* 0x000fea0004800000 */
        /* <DEDUP_REMOVED lines=16> */
.L_x_4143:
[----:B------:R-:W-:Y:S05]  /*30f0*/  BSYNC B6 ;  /* 0x0000000000067941 */ /* 0x000fea0003800000 */
.L_x_4142:
[C---:B------:R-:W-:Y:S01]  /*3100*/  FSETP.GE.FTZ.AND P0, PT, R2.reuse, RZ, PT ;  /* 0x000000ff0200720b */ /* 0x040fe20003f16000 */
[----:B------:R-:W-:Y:S01]  /*3110*/  BSSY B6, `(.L_x_4144) ;  /* 0x0000013000067945 */ /* 0x000fe20003800000 */
[----:B------:R-:W-:-:S13]  /*3120*/  FSETP.GTU.FTZ.AND P1, PT, R2, 1, PT ;  /* 0x3f8000000200780b */ /* 0x000fda0003f3c000 */
[----:B------:R-:W-:Y:S05]  /*3130*/  @P0 BRA !P1, `(.L_x_4145) ;  /* 0x0000000000400947 */ /* 0x000fea0004800000 */
        /* <DEDUP_REMOVED lines=16> */
.L_x_4145:
[----:B------:R-:W-:Y:S05]  /*3240*/  BSYNC B6 ;  /* 0x0000000000067941 */ /* 0x000fea0003800000 */
.L_x_4144:
[----:B------:R-:W-:Y:S01]  /*3250*/  FADD.FTZ R0, -R16, -RZ ;  /* 0x800000ff10007221 */ /* 0x000fe20000010100 */
[----:B0-----:R-:W-:Y:S01]  /*3260*/  MOV R6, 0x3e800000 ;  /* 0x3e80000000067802 */ /* 0x001fe20000000f00 */
[----:B------:R-:W-:Y:S01]  /*3270*/  HFMA2.MMA R7, -RZ, RZ, 1.3056640625, -1.8671875 ;  /* 0x3d39bf78ff077435 */ /* 0x000fe200000001ff */
[----:B------:R-:W-:Y:S01]  /*3280*/  BSSY B0, `(.L_x_4146) ;  /* 0x0000020000007945 */ /* 0x000fe20003800000 */
[C---:B------:R-:W-:Y:S01]  /*3290*/  FADD.FTZ.RZ R3, R0.reuse, 1 ;  /* 0x3f80000000037421 */ /* 0x040fe2000001c000 */
[----:B------:R-:W-:-:S04]  /*32a0*/  ISETP.GE.U32.AND P0, PT, R0, 0x7f800000, PT ;  /* 0x7f8000000000780c */ /* 0x000fc80003f06070 */
[----:B------:R-:W-:-:S04]  /*32b0*/  IADD3 R3, R3, -0x3f400000, RZ ;  /* 0xc0c0000003037810 */ /* 0x000fc80007ffe0ff */
        /* <DEDUP_REMOVED lines=28> */
.L_x_4147:
[----:B------:R-:W-:Y:S05]  /*3480*/  BSYNC B0 ;  /* 0x0000000000007941 */ /* 0x000fea0003800000 */
.L_x_4146:
[----:B------:R-:W-:Y:S01]  /*3490*/  FMNMX.NAN R16, R3, -100, !PT ;  /* 0xc2c8000003107809 */ /* 0x000fe20007820000 */
[----:B------:R-:W-:-:S04]  /*34a0*/  FMUL.FTZ R5, R5, R2 ;  /* 0x0000000205057220 */ /* 0x000fc80000410000 */
[----:B------:R-:W-:-:S07]  /*34b0*/  FFMA.FTZ R16, R16, R7, -R5 ;  /* 0x0000000710107223 */ /* 0x000fce0000010805 */
.L_x_4141:
[----:B------:R-:W-:Y:S05]  /*34c0*/  BSYNC B7 ;  /* 0x0000000000077941 */ /* 0x000fea0003800000 */
.L_x_4140:
[----:B-----5:R-:W1:Y:S01]  /*34d0*/  S2R R2, SR_TID.X ;  /* 0x0000000000027919 */ /* 0x020e620000002100 */
[----:B------:R-:W-:Y:S01]  /*34e0*/  BSSY B7, `(.L_x_4148) ;  /* 0x0000055000077945 */ /* 0x000fe20003800000 */
[----:B-1----:R-:W-:-:S05]  /*34f0*/  VIADD R0, R2, 0x80 ;  /* 0x0000008002007836 */ /* 0x002fca0000000000 */
[----:B------:R-:W-:-:S13]  /*3500*/  ISETP.GE.AND P0, PT, R0, R33, PT ;  /* 0x000000210000720c */ /* 0x000fda0003f06270 */
[----:B------:R-:W-:Y:S05]  /*3510*/  @P0 BRA `(.L_x_4149) ;  /* 0x0000000400440947 */ /* 0x000fea0003800000 */
[C---:B------:R-:W-:Y:S01]  /*3520*/  FSETP.GE.FTZ.AND P0, PT, R32.reuse, RZ, PT ;  /* 0x000000ff2000720b */ /* 0x040fe20003f16000 */
[----:B------:R-:W-:Y:S01]  /*3530*/  BSSY B6, `(.L_x_4150) ;  /* 0x0000013000067945 */ /* 0x000fe20003800000 */
[----:B------:R-:W-:-:S13]  /*3540*/  FSETP.GTU.FTZ.AND P1, PT, R32, 1, PT ;  /* 0x3f8000002000780b */ /* 0x000fda0003f3c000 */
[----:B------:R-:W-:Y:S05]  /*3550*/  @P0 BRA !P1, `(.L_x_4151) ;  /* 0x0000000000400947 */ /* 0x000fea0004800000 */
        /* <DEDUP_REMOVED lines=16> */
.L_x_4151:
[----:B------:R-:W-:Y:S05]  /*3660*/  BSYNC B6 ;  /* 0x0000000000067941 */ /* 0x000fea0003800000 */
.L_x_4150:
        /* <DEDUP_REMOVED lines=20> */
.L_x_4153:
[----:B------:R-:W-:Y:S05]  /*37b0*/  BSYNC B6 ;  /* 0x0000000000067941 */ /* 0x000fea0003800000 */
.L_x_4152:
[----:B------:R-:W-:Y:S01]  /*37c0*/  FADD.FTZ R0, -R32, -RZ ;  /* 0x800000ff20007221 */ /* 0x000fe20000010100 */
[----:B0-----:R-:W-:Y:S01]  /*37d0*/  HFMA2.MMA R6, -RZ, RZ, 1.625, 0 ;  /* 0x3e800000ff067435 */ /* 0x001fe200000001ff */
[----:B------:R-:W-:Y:S01]  /*37e0*/  MOV R7, 0x3d39bf78 ;  /* 0x3d39bf7800077802 */ /* 0x000fe20000000f00 */
[----:B------:R-:W-:Y:S01]  /*37f0*/  BSSY B0, `(.L_x_4154) ;  /* 0x0000020000007945 */ /* 0x000fe20003800000 */
[C---:B------:R-:W-:Y:S01]  /*3800*/  FADD.FTZ.RZ R3, R0.reuse, 1 ;  /* 0x3f80000000037421 */ /* 0x040fe2000001c000 */
[----:B------:R-:W-:Y:S01]  /*3810*/  ISETP.GE.U32.AND P0, PT, R0, 0x7f800000, PT ;  /* 0x7f8000000000780c */ /* 0x000fe20003f06070 */
[----:B------:R-:W-:-:S03]  /*3820*/  FADD.FTZ R8, R31, -1 ;  /* 0xbf8000001f087421 */ /* 0x000fc60000010000 */
        /* <DEDUP_REMOVED lines=28> */
.L_x_4155:
[----:B------:R-:W-:Y:S05]  /*39f0*/  BSYNC B0 ;  /* 0x0000000000007941 */ /* 0x000fea0003800000 */
.L_x_4154:
[----:B------:R-:W-:Y:S01]  /*3a00*/  FMNMX.NAN R3, R3, -100, !PT ;  /* 0xc2c8000003037809 */ /* 0x000fe20007820000 */
[----:B------:R-:W-:-:S04]  /*3a10*/  FMUL.FTZ R6, R6, R31 ;  /* 0x0000001f06067220 */ /* 0x000fc80000410000 */
[----:B------:R-:W-:-:S07]  /*3a20*/  FFMA.FTZ R31, R3, R8, -R6 ;  /* 0x00000008031f7223 */ /* 0x000fce0000010806 */
.L_x_4149:
[----:B------:R-:W-:Y:S05]  /*3a30*/  BSYNC B7 ;  /* 0x0000000000077941 */ /* 0x000fea0003800000 */
.L_x_4148:
[----:B------:R-:W-:Y:S01]  /*3a40*/  VIADD R0, R2, 0x100 ;  /* 0x0000010002007836 */ /* 0x000fe20000000000 */
[----:B------:R-:W-:Y:S04]  /*3a50*/  BSSY B7, `(.L_x_4156) ;  /* 0x0000054000077945 */ /* 0x000fe80003800000 */
        /* <DEDUP_REMOVED lines=22> */
.L_x_4159:
[----:B------:R-:W-:Y:S05]  /*3bc0*/  BSYNC B6 ;  /* 0x0000000000067941 */ /* 0x000fea0003800000 */
.L_x_4158:
        /* <DEDUP_REMOVED lines=20> */
.L_x_4161:
[----:B------:R-:W-:Y:S05]  /*3d10*/  BSYNC B6 ;  /* 0x0000000000067941 */ /* 0x000fea0003800000 */
.L_x_4160:
        /* <DEDUP_REMOVED lines=35> */
.L_x_4163:
[----:B------:R-:W-:Y:S05]  /*3f50*/  BSYNC B0 ;  /* 0x0000000000007941 */ /* 0x000fea0003800000 */
.L_x_4162:
[----:B------:R-:W-:Y:S01]  /*3f60*/  FMNMX.NAN R3, R3, -100, !PT ;  /* 0xc2c8000003037809 */ /* 0x000fe20007820000 */
[----:B------:R-:W-:-:S04]  /*3f70*/  FMUL.FTZ R6, R6, R29 ;  /* 0x0000001d06067220 */ /* 0x000fc80000410000 */
[----:B------:R-:W-:-:S07]  /*3f80*/  FFMA.FTZ R29, R3, R8, -R6 ;  /* 0x00000008031d7223 */ /* 0x000fce0000010806 */
.L_x_4157:
[----:B------:R-:W-:Y:S05]  /*3f90*/  BSYNC B7 ;  /* 0x0000000000077941 */ /* 0x000fea0003800000 */
.L_x_4156:
        /* <DEDUP_REMOVED lines=24> */
.L_x_4167:
[----:B------:R-:W-:Y:S05]  /*4120*/  BSYNC B6 ;  /* 0x0000000000067941 */ /* 0x000fea0003800000 */
.L_x_4166:
        /* <DEDUP_REMOVED lines=20> */
.L_x_4169:
[----:B------:R-:W-:Y:S05]  /*4270*/  BSYNC B6 ;  /* 0x0000000000067941 */ /* 0x000fea0003800000 */
.L_x_4168:
        /* <DEDUP_REMOVED lines=35> */
.L_x_4171:
[----:B------:R-:W-:Y:S05]  /*44b0*/  BSYNC B0 ;  /* 0x0000000000007941 */ /* 0x000fea0003800000 */
.L_x_4170:
[----:B------:R-:W-:Y:S01]  /*44c0*/  FMNMX.NAN R3, R3, -100, !PT ;  /* 0xc2c8000003037809 */ /* 0x000fe20007820000 */
[----:B------:R-:W-:-:S04]  /*44d0*/  FMUL.FTZ R6, R6, R27 ;  /* 0x0000001b06067220 */ /* 0x000fc80000410000 */
[----:B------:R-:W-:-:S07]  /*44e0*/  FFMA.FTZ R27, R3, R8, -R6 ;  /* 0x00000008031b7223 */ /* 0x000fce0000010806 */
.L_x_4165:
[----:B------:R-:W-:Y:S05]  /*44f0*/  BSYNC B7 ;  /* 0x0000000000077941 */ /* 0x000fea0003800000 */
.L_x_4164:
        /* <DEDUP_REMOVED lines=24> */
.L_x_4175:
[----:B------:R-:W-:Y:S05]  /*4680*/  BSYNC B6 ;  /* 0x0000000000067941 */ /* 0x000fea0003800000 */
.L_x_4174:
        /* <DEDUP_REMOVED lines=20> */
.L_x_4177:
[----:B------:R-:W-:Y:S05]  /*47d0*/  BSYNC B6 ;  /* 0x0000000000067941 */ /* 0x000fea0003800000 */
.L_x_4176:
        /* <DEDUP_REMOVED lines=35> */
.L_x_4179:
[----:B------:R-:W-:Y:S05]  /*4a10*/  BSYNC B0 ;  /* 0x0000000000007941 */ /* 0x000fea0003800000 */
.L_x_4178:
[----:B------:R-:W-:Y:S01]  /*4a20*/  FMNMX.NAN R3, R3, -100, !PT ;  /* 0xc2c8000003037809 */ /* 0x000fe20007820000 */
[----:B------:R-:W-:-:S04]  /*4a30*/  FMUL.FTZ R6, R6, R25 ;  /* 0x0000001906067220 */ /* 0x000fc80000410000 */
[----:B------:R-:W-:-:S07]  /*4a40*/  FFMA.FTZ R25, R3, R8, -R6 ;  /* 0x0000000803197223 */ /* 0x000fce0000010806 */
.L_x_4173:
[----:B------:R-:W-:Y:S05]  /*4a50*/  BSYNC B7 ;  /* 0x0000000000077941 */ /* 0x000fea0003800000 */
.L_x_4172:
        /* <DEDUP_REMOVED lines=24> */
.L_x_4183:
[----:B------:R-:W-:Y:S05]  /*4be0*/  BSYNC B6 ;  /* 0x0000000000067941 */ /* 0x000fea0003800000 */
.L_x_4182:
        /* <DEDUP_REMOVED lines=20> */
.L_x_4185:
[----:B------:R-:W-:Y:S05]  /*4d30*/  BSYNC B6 ;  /* 0x0000000000067941 */ /* 0x000fea0003800000 */
.L_x_4184:
        /* <DEDUP_REMOVED lines=35> */
.L_x_4187:
[----:B------:R-:W-:Y:S05]  /*4f70*/  BSYNC B0 ;  /* 0x0000000000007941 */ /* 0x000fea0003800000 */
.L_x_4186:
[----:B------:R-:W-:Y:S01]  /*4f80*/  FMNMX.NAN R3, R3, -100, !PT ;  /* 0xc2c8000003037809 */ /* 0x000fe20007820000 */
[----:B------:R-:W-:-:S04]  /*4f90*/  FMUL.FTZ R6, R6, R23 ;  /* 0x0000001706067220 */ /* 0x000fc80000410000 */
[----:B------:R-:W-:-:S07]  /*4fa0*/  FFMA.FTZ R23, R3, R8, -R6 ;  /* 0x0000000803177223 */ /* 0x000fce0000010806 */
.L_x_4181:
[----:B------:R-:W-:Y:S05]  /*4fb0*/  BSYNC B7 ;  /* 0x0000000000077941 */ /* 0x000fea0003800000 */
.L_x_4180:
        /* <DEDUP_REMOVED lines=24> */
.L_x_4191:
[----:B------:R-:W-:Y:S05]  /*5140*/  BSYNC B6 ;  /* 0x0000000000067941 */ /* 0x000fea0003800000 */
.L_x_4190:
        /* <DEDUP_REMOVED lines=20> */
.L_x_4193:
[----:B------:R-:W-:Y:S05]  /*5290*/  BSYNC B6 ;  /* 0x0000000000067941 */ /* 0x000fea0003800000 */
.L_x_4192:
        /* <DEDUP_REMOVED lines=35> */
.L_x_4195:
[----:B------:R-:W-:Y:S05]  /*54d0*/  BSYNC B0 ;  /* 0x0000000000007941 */ /* 0x000fea0003800000 */
.L_x_4194:
[----:B------:R-:W-:Y:S01]  /*54e0*/  FMNMX.NAN R3, R3, -100, !PT ;  /* 0xc2c8000003037809 */ /* 0x000fe20007820000 */
[----:B------:R-:W-:-:S04]  /*54f0*/  FMUL.FTZ R6, R6, R19 ;  /* 0x0000001306067220 */ /* 0x000fc80000410000 */
[----:B------:R-:W-:-:S07]  /*5500*/  FFMA.FTZ R19, R3, R8, -R6 ;  /* 0x0000000803137223 */ /* 0x000fce0000010806 */
.L_x_4189:
[----:B------:R-:W-:Y:S05]  /*5510*/  BSYNC B7 ;  /* 0x0000000000077941 */ /* 0x000fea0003800000 */
.L_x_4188:
        /* <DEDUP_REMOVED lines=24> */
.L_x_4199:
[----:B------:R-:W-:Y:S05]  /*56a0*/  BSYNC B6 ;  /* 0x0000000000067941 */ /* 0x000fea0003800000 */
.L_x_4198:
        /* <DEDUP_REMOVED lines=20> */
.L_x_4201:
[----:B------:R-:W-:Y:S05]  /*57f0*/  BSYNC B6 ;  /* 0x0000000000067941 */ /* 0x000fea0003800000 */
.L_x_4200:
[----:B------:R-:W-:Y:S01]  /*5800*/  FADD.FTZ R0, -R18, -RZ ;  /* 0x800000ff12007221 */ /* 0x000fe20000010100 */
[----:B0-----:R-:W-:Y:S01]  /*5810*/  HFMA2.MMA R6, -RZ, RZ, 1.625, 0 ;  /* 0x3e800000ff067435 */ /* 0x001fe200000001ff */
[----:B------:R-:W-:Y:S01]  /*5820*/  MOV R7, 0x3d39bf78 ;  /* 0x3d39bf7800077802 */ /* 0x000fe20000000f00 */
        /* <DEDUP_REMOVED lines=32> */
.L_x_4203:
[----:B------:R-:W-:Y:S05]  /*5a30*/  BSYNC B0 ;  /* 0x0000000000007941 */ /* 0x000fea0003800000 */
.L_x_4202:
[----:B------:R-:W-:Y:S01]  /*5a40*/  FMNMX.NAN R0, R3, -100, !PT ;  /* 0xc2c8000003007809 */ /* 0x000fe20007820000 */
[----:B------:R-:W-:-:S04]  /*5a50*/  FMUL.FTZ R17, R6, R17 ;  /* 0x0000001106117220 */ /* 0x000fc80000410000 */
[----:B------:R-:W-:-:S07]  /*5a60*/  FFMA.FTZ R0, R0, R5, -R17 ;  /* 0x0000000500007223 */ /* 0x000fce0000010811 */
.L_x_4197:
[----:B------:R-:W-:Y:S05]  /*5a70*/  BSYNC B7 ;  /* 0x0000000000077941 */ /* 0x000fea0003800000 */
.L_x_4196:
[----:B------:R-:W-:Y:S01]  /*5a80*/  ISETP.GE.AND P0, PT, R2, R33, PT ;  /* 0x000000210200720c */ /* 0x000fe20003f06270 */
[----:B------:R-:W-:Y:S04]  /*5a90*/  BSSY B0, `(.L_x_4204) ;  /* 0x0000035000007945 */ /* 0x000fe80003800000 */
[----:B------:R-:W-:Y:S08]  /*5aa0*/  BSSY B1, `(.L_x_4205) ;  /* 0x000002d000017945 */ /* 0x000ff00003800000 */
[----:B------:R-:W-:Y:S05]  /*5ab0*/  @P0 BRA `(.L_x_4206) ;  /* 0x0000000000380947 */ /* 0x000fea0003800000 */
[----:B------:R-:W1:Y:S01]  /*5ac0*/  S2R R2, SR_TID.X ;  /* 0x0000000000027919 */ /* 0x000e620000002100 */
[----:B0-----:R-:W0:Y:S01]  /*5ad0*/  LDC.64 R4, c[0x0][0x218] ;  /* 0x00008600ff047b82 */ /* 0x001e220000000a00 */
[----:B------:R-:W2:Y:S01]  /*5ae0*/  S2R R6, SR_TID.X ;  /* 0x0000000000067919 */ /* 0x000ea20000002100 */
[----:B-1----:R-:W-:-:S04]  /*5af0*/  IMAD.IADD R3, R35, 0x1, R2 ;  /* 0x0000000123037824 */ /* 0x002fc800078e0202 */
[----:B0-----:R-:W-:Y:S01]  /*5b00*/  IMAD.WIDE.U32 R4, R3, 0x4, R4 ;  /* 0x0000000403047825 */ /* 0x001fe200078e0004 */
[----:B--2---:R-:W-:-:S04]  /*5b10*/  IADD3 R2, R6, 0x80, RZ ;  /* 0x0000008006027810 */ /* 0x004fc80007ffe0ff */
[----:B------:R0:W-:Y:S01]  /*5b20*/  STG.E desc[UR36][R4.64], R16 ;  /* 0x0000001004007986 */ /* 0x0001e2000c101924 */
[----:B------:R-:W-:-:S13]  /*5b30*/  ISETP.GE.AND P0, PT, R2, R33, PT ;  /* 0x000000210200720c */ /* 0x000fda0003f06270 */
[----:B0-----:R-:W-:Y:S05]  /*5b40*/  @P0 BRA `(.L_x_4207) ;  /* 0x0000000000300947 */ /* 0x001fea0003800000 */
[----:B------:R-:W0:Y:S01]  /*5b50*/  LDC.64 R4, c[0x0][0x218] ;  /* 0x00008600ff047b82 */ /* 0x000e220000000a00 */
[----:B------:R-:W-:Y:S01]  /*5b60*/  IADD3 R3, R35, R2, RZ ;  /* 0x0000000223037210 */ /* 0x000fe20007ffe0ff */
[----:B------:R-:W-:-:S04]  /*5b70*/  VIADD R2, R2, 0x80 ;  /* 0x0000008002027836 */ /* 0x000fc80000000000 */
[----:B0-----:R-:W-:-:S05]  /*5b80*/  IMAD.WIDE.U32 R4, R3, 0x4, R4 ;  /* 0x0000000403047825 */ /* 0x001fca00078e0004 */
[----:B------:R1:W-:Y:S02]  /*5b90*/  STG.E desc[UR36][R4.64], R31 ;  /* 0x0000001f04007986 */ /* 0x0003e4000c101924 */
.L_x_4206:
[----:B------:R-:W-:-:S13]  /*5ba0*/  ISETP.GE.AND P0, PT, R2, R33, PT ;  /* 0x000000210200720c */ /* 0x000fda0003f06270 */
[----:B------:R-:W-:Y:S05]  /*5bb0*/  @P0 BRA `(.L_x_4208) ;  /* 0x0000000000300947 */ /* 0x000fea0003800000 */
[----:B01----:R-:W0:Y:S01]  /*5bc0*/  LDC.64 R4, c[0x0][0x218] ;  /* 0x00008600ff047b82 */ /* 0x003e220000000a00 */
[----:B------:R-:W-:Y:S02]  /*5bd0*/  IADD3 R3, R35, R2, RZ ;  /* 0x0000000223037210 */ /* 0x000fe40007ffe0ff */
[----:B------:R-:W-:-:S03]  /*5be0*/  IADD3 R2, R2, 0x80, RZ ;  /* 0x0000008002027810 */ /* 0x000fc60007ffe0ff */
[----:B0-----:R-:W-:-:S05]  /*5bf0*/  IMAD.WIDE.U32 R4, R3, 0x4, R4 ;  /* 0x0000000403047825 */ /* 0x001fca00078e0004 */
[----:B------:R0:W-:Y:S02]  /*5c00*/  STG.E desc[UR36][R4.64], R29 ;  /* 0x0000001d04007986 */ /* 0x0001e4000c101924 */
.L_x_4207:
[----:B------:R-:W-:-:S13]  /*5c10*/  ISETP.GE.AND P0, PT, R2, R33, PT ;  /* 0x000000210200720c */ /* 0x000fda0003f06270 */
[----:B------:R-:W-:Y:S05]  /*5c20*/  @P0 BRA `(.L_x_4209) ;  /* 0x0000000000300947 */ /* 0x000fea0003800000 */
[----:B0-----:R-:W0:Y:S01]  /*5c30*/  LDC.64 R4, c[0x0][0x218] ;  /* 0x00008600ff047b82 */ /* 0x001e220000000a00 */
[----:B------:R-:W-:Y:S01]  /*5c40*/  IMAD.IADD R3, R35, 0x1, R2 ;  /* 0x0000000123037824 */ /* 0x000fe200078e0202 */
[----:B------:R-:W-:-:S03]  /*5c50*/  IADD3 R2, R2, 0x80, RZ ;  /* 0x0000008002027810 */ /* 0x000fc60007ffe0ff */
[----:B0-----:R-:W-:-:S05]  /*5c60*/  IMAD.WIDE.U32 R4, R3, 0x4, R4 ;  /* 0x0000000403047825 */ /* 0x001fca00078e0004 */
[----:B------:R2:W-:Y:S02]  /*5c70*/  STG.E desc[UR36][R4.64], R27 ;  /* 0x0000001b04007986 */ /* 0x0005e4000c101924 */
.L_x_4208:
[----:B------:R-:W-:-:S13]  /*5c80*/  ISETP.GE.AND P0, PT, R2, R33, PT ;  /* 0x000000210200720c */ /* 0x000fda0003f06270 */
[----:B------:R-:W-:Y:S05]  /*5c90*/  @P0 BRA `(.L_x_4210) ;  /* 0x0000000000340947 */ /* 0x000fea0003800000 */
[----:B012---:R-:W0:Y:S01]  /*5ca0*/  LDC.64 R4, c[0x0][0x218] ;  /* 0x00008600ff047b82 */ /* 0x007e220000000a00 */
[----:B------:R-:W-:Y:S01]  /*5cb0*/  IADD3 R3, R35, R2, RZ ;  /* 0x0000000223037210 */ /* 0x000fe20007ffe0ff */
[----:B------:R-:W-:-:S04]  /*5cc0*/  VIADD R2, R2, 0x80 ;  /* 0x0000008002027836 */ /* 0x000fc80000000000 */
[----:B0-----:R-:W-:-:S05]  /*5cd0*/  IMAD.WIDE.U32 R4, R3, 0x4, R4 ;  /* 0x0000000403047825 */ /* 0x001fca00078e0004 */
[----:B------:R1:W-:Y:S02]  /*5ce0*/  STG.E desc[UR36][R4.64], R25 ;  /* 0x0000001904007986 */ /* 0x0003e4000c101924 */
.L_x_4209:
[----:B------:R-:W-:-:S13]  /*5cf0*/  ISETP.GE.AND P0, PT, R2, R33, PT ;  /* 0x000000210200720c */ /* 0x000fda0003f06270 */
[----:B------:R-:W-:Y:S05]  /*5d00*/  @P0 BREAK B1 ;  /* 0x0000000000010942 */ /* 0x000fea0003800000 */
[----:B------:R-:W-:Y:S05]  /*5d10*/  @P0 BRA `(.L_x_4211) ;  /* 0x0000000000300947 */ /* 0x000fea0003800000 */
[----:B01----:R-:W0:Y:S01]  /*5d20*/  LDC.64 R4, c[0x0][0x218] ;  /* 0x00008600ff047b82 */ /* 0x003e220000000a00 */
[----:B------:R-:W-:Y:S02]  /*5d30*/  IADD3 R3, R35, R2, RZ ;  /* 0x0000000223037210 */ /* 0x000fe40007ffe0ff */
[----:B------:R-:W-:-:S03]  /*5d40*/  IADD3 R2, R2, 0x80, RZ ;  /* 0x0000008002027810 */ /* 0x000fc60007ffe0ff */
[----:B0-----:R-:W-:-:S05]  /*5d50*/  IMAD.WIDE.U32 R4, R3, 0x4, R4 ;  /* 0x0000000403047825 */ /* 0x001fca00078e0004 */
[----:B------:R3:W-:Y:S02]  /*5d60*/  STG.E desc[UR36][R4.64], R23 ;  /* 0x0000001704007986 */ /* 0x0007e4000c101924 */
.L_x_4210:
[----:B------:R-:W-:Y:S05]  /*5d70*/  BSYNC B1 ;  /* 0x0000000000017941 */ /* 0x000fea0003800000 */
.L_x_4205:
[----:B------:R-:W-:-:S13]  /*5d80*/  ISETP.GE.AND P0, PT, R2, R33, PT ;  /* 0x000000210200720c */ /* 0x000fda0003f06270 */
[----:B0123--:R-:W0:Y:S01]  /*5d90*/  @!P0 LDC.64 R4, c[0x0][0x218] ;  /* 0x00008600ff048b82 */ /* 0x00fe220000000a00 */
[----:B------:R-:W-:Y:S01]  /*5da0*/  @!P0 IMAD.IADD R3, R35, 0x1, R2 ;  /* 0x0000000123038824 */ /* 0x000fe200078e0202 */
[----:B------:R-:W-:-:S03]  /*5db0*/  @!P0 IADD3 R2, R2, 0x80, RZ ;  /* 0x0000008002028810 */ /* 0x000fc60007ffe0ff */
[----:B0-----:R-:W-:-:S05]  /*5dc0*/  @!P0 IMAD.WIDE.U32 R4, R3, 0x4, R4 ;  /* 0x0000000403048825 */ /* 0x001fca00078e0004 */
[----:B------:R2:W-:Y:S02]  /*5dd0*/  @!P0 STG.E desc[UR36][R4.64], R19 ;  /* 0x0000001304008986 */ /* 0x0005e4000c101924 */
.L_x_4211:
[----:B------:R-:W-:Y:S05]  /*5de0*/  BSYNC B0 ;  /* 0x0000000000007941 */ /* 0x000fea0003800000 */
.L_x_4204:
[----:B------:R-:W-:-:S13]  /*5df0*/  ISETP.GE.AND P0, PT, R2, R33, PT ;  /* 0x000000210200720c */ /* 0x000fda0003f06270 */
[----:B------:R-:W-:Y:S05]  /*5e00*/  @P0 EXIT ;  /* 0x000000000000094d */ /* 0x000fea0003800000 */
[----:B012---:R-:W0:Y:S01]  /*5e10*/  LDC.64 R4, c[0x0][0x218] ;  /* 0x00008600ff047b82 */ /* 0x007e220000000a00 */
[----:B------:R-:W-:-:S05]  /*5e20*/  IADD3 R3, R35, R2, RZ ;  /* 0x0000000223037210 */ /* 0x000fca0007ffe0ff */
[----:B0-----:R-:W-:-:S05]  /*5e30*/  IMAD.WIDE.U32 R2, R3, 0x4, R4 ;  /* 0x0000000403027825 */ /* 0x001fca00078e0004 */
[----:B------:R-:W-:Y:S01]  /*5e40*/  STG.E desc[UR36][R2.64], R0 ;  /* 0x0000000002007986 */ /* 0x000fe2000c101924 */
[----:B------:R-:W-:Y:S05]  /*5e50*/  EXIT ;  /* 0x000000000000794d */ /* 0x000fea0003800000 */
.L_x_4212:
        /* <DEDUP_REMOVED lines=10> */
.L_x_10829:


//--------------------- .text._ZN2at6native29vectorized_elementwise_kernelILi4EZZZNS0_29binary_cross_entropy_out_cudaERKNS_6TensorES4_RKSt8optionalIS2_ElRS2_ENKUlvE_clEvENKUlvE0_clEvEUlffE_St5arrayIPcLm3EEEEviT0_T1_ --------------------------
	.section	.text._ZN2at6native29vectorized_elementwise_kernelILi4EZZZNS0_29binary_cross_entropy_out_cudaERKNS_6TensorES4_RKSt8optionalIS2_ElRS2_ENKUlvE_clEvENKUlvE0_clEvEUlffE_St5arrayIPcLm3EEEEviT0_T1_,"ax",@progbits
	.align	128
        .global         _ZN2at6native29vectorized_elementwise_kernelILi4EZZZNS0_29binary_cross_entropy_out_cudaERKNS_6TensorES4_RKSt8optionalIS2_ElRS2_ENKUlvE_clEvENKUlvE0_clEvEUlffE_St5arrayIPcLm3EEEEviT0_T1_
        .type           _ZN2at6native29vectorized_elementwise_kernelILi4EZZZNS0_29binary_cross_entropy_out_cudaERKNS_6TensorES4_RKSt8optionalIS2_ElRS2_ENKUlvE_clEvENKUlvE0_clEvEUlffE_St5arrayIPcLm3EEEEviT0_T1_,@function
        .size           _ZN2at6native29vectorized_elementwise_kernelILi4EZZZNS0_29binary_cross_entropy_out_cudaERKNS_6TensorES4_RKSt8optionalIS2_ElRS2_ENKUlvE_clEvENKUlvE0_clEvEUlffE_St5arrayIPcLm3EEEEviT0_T1_,(.L_x_10830 - _ZN2at6native29vectorized_elementwise_kernelILi4EZZZNS0_29binary_cross_entropy_out_cudaERKNS_6TensorES4_RKSt8optionalIS2_ElRS2_ENKUlvE_clEvENKUlvE0_clEvEUlffE_St5arrayIPcLm3EEEEviT0_T1_)
        .other          _ZN2at6native29vectorized_elementwise_kernelILi4EZZZNS0_29binary_cross_entropy_out_cudaERKNS_6TensorES4_RKSt8optionalIS2_ElRS2_ENKUlvE_clEvENKUlvE0_clEvEUlffE_St5arrayIPcLm3EEEEviT0_T1_,@"STO_CUDA_ENTRY STV_DEFAULT"
_ZN2at6native29vectorized_elementwise_kernelILi4EZZZNS0_29binary_cross_entropy_out_cudaERKNS_6TensorES4_RKSt8optionalIS2_ElRS2_ENKUlvE_clEvENKUlvE0_clEvEUlffE_St5arrayIPcLm3EEEEviT0_T1_:
.text._ZN2at6native29vectorized_elementwise_kernelILi4EZZZNS0_29binary_cross_entropy_out_cudaERKNS_6TensorES4_RKSt8optionalIS2_ElRS2_ENKUlvE_clEvENKUlvE0_clEvEUlffE_St5arrayIPcLm3EEEEviT0_T1_:
        /* <DEDUP_REMOVED lines=14> */
[----:B--2---:R-:W-:-:S03]  /*00e0*/  IMAD.WIDE R6, R22, 0x4, R6 ;  /* 0x0000000416067825 */ /* 0x004fc600078e0206 */
[----:B------:R0:W5:Y:S01]  /*00f0*/  LDG.E.128 R16, desc[UR36][R4.64+0x800] ;  /* 0x0008002404107981 */ /* 0x000162000c1e1d00 */
[----:B------:R-:W-:-:S05]  /*0100*/  IMAD.WIDE.U32 R6, R2, 0x10, R6 ;  /* 0x0000001002067825 */ /* 0x000fca00078e0006 */
[----:B------:R0:W5:Y:S04]  /*0110*/  LDG.E.128 R24, desc[UR36][R6.64] ;  /* 0x0000002406187981 */ /* 0x000168000c1e1d00 */
[----:B------:R0:W5:Y:S01]  /*0120*/  LDG.E.128 R28, desc[UR36][R6.64+0x800] ;  /* 0x00080024061c7981 */ /* 0x000162000c1e1d00 */
[----:B------:R-:W-:Y:S01]  /*0130*/  BSSY B6, `(.L_x_4214) ;  /* 0x0000014000067945 */ /* 0x000fe20003800000 */
[C---:B---3--:R-:W-:Y:S02]  /*0140*/  FSETP.GE.FTZ.AND P0, PT, R32.reuse, RZ, PT ;  /* 0x000000ff2000720b */ /* 0x048fe40003f16000 */
        /* <DEDUP_REMOVED lines=18> */
.L_x_4215:
[----:B------:R-:W-:Y:S05]  /*0270*/  BSYNC B6 ;  /* 0x0000000000067941 */ /* 0x000fea0003800000 */
.L_x_4214:
        /* <DEDUP_REMOVED lines=20> */
.L_x_4217:
[----:B------:R-:W-:Y:S05]  /*03c0*/  BSYNC B6 ;  /* 0x0000000000067941 */ /* 0x000fea0003800000 */
.L_x_4216:
        /* <DEDUP_REMOVED lines=35> */
.L_x_4219:
[----:B------:R-:W-:Y:S05]  /*0600*/  BSYNC B0 ;  /* 0x0000000000007941 */ /* 0x000fea0003800000 */
.L_x_4218:
        /* <DEDUP_REMOVED lines=23> */
.L_x_4221:
[----:B------:R-:W-:Y:S05]  /*0780*/  BSYNC B6 ;  /* 0x0000000000067941 */ /* 0x000fea0003800000 */
.L_x_4220:
        /* <DEDUP_REMOVED lines=20> */
.L_x_4223:
[----:B------:R-:W-:Y:S05]  /*08d0*/  BSYNC B6 ;  /* 0x0000000000067941 */ /* 0x000fea0003800000 */
.L_x_4222:
        /* <DEDUP_REMOVED lines=35> */
.L_x_4225:
[----:B------:R-:W-:Y:S05]  /*0b10*/  BSYNC B0 ;  /* 0x0000000000007941 */ /* 0x000fea0003800000 */
.L_x_4224:
        /* <DEDUP_REMOVED lines=23> */
.L_x_4227:
[----:B------:R-:W-:Y:S05]  /*0c90*/  BSYNC B6 ;  /* 0x0000000000067941 */ /* 0x000fea0003800000 */
.L_x_4226:
        /* <DEDUP_REMOVED lines=20> */
.L_x_4229:
[----:B------:R-:W-:Y:S05]  /*0de0*/  BSYNC B6 ;  /* 0x0000000000067941 */ /* 0x000fea0003800000 */
.L_x_4228:
        /* <DEDUP_REMOVED lines=35> */
.L_x_4231:
[----:B------:R-:W-:Y:S05]  /*1020*/  BSYNC B0 ;  /* 0x0000000000007941 */ /* 0x000fea0003800000 */
.L_x_4230:
        /* <DEDUP_REMOVED lines=23> */
.L_x_4233:
[----:B------:R-:W-:Y:S05]  /*11a0*/  BSYNC B6 ;  /* 0x0000000000067941 */ /* 0x000fea0003800000 */
.L_x_4232:
        /* <DEDUP_REMOVED lines=20> */
.L_x_4235:
[----:B------:R-:W-:Y:S05]  /*12f0*/  BSYNC B6 ;  /* 0x0000000000067941 */ /* 0x000fea0003800000 */
.L_x_4234:
        /* <DEDUP_REMOVED lines=35> */
.L_x_4237:
[----:B------:R-:W-:Y:S05]  /*1530*/  BSYNC B0 ;  /* 0x0000000000007941 */ /* 0x000fea0003800000 */
.L_x_4236:
        /* <DEDUP_REMOVED lines=23> */
.L_x_4239:
[----:B------:R-:W-:Y:S05]  /*16b0*/  BSYNC B6 ;  /* 0x0000000000067941 */ /* 0x000fea0003800000 */
.L_x_4238:
        /* <DEDUP_REMOVED lines=20> */
.L_x_4241:
[----:B------:R-:W-:Y:S05]  /*1800*/  BSYNC B6 ;  /* 0x0000000000067941 */ /* 0x000fea0003800000 */
.L_x_4240:
        /* <DEDUP_REMOVED lines=35> */
.L_x_4243:
[----:B------:R-:W-:Y:S05]  /*1a40*/  BSYNC B0 ;  /* 0x0000000000007941 */ /* 0x000fea0003800000 */
.L_x_4242:
        /* <DEDUP_REMOVED lines=23> */
.L_x_4245:
[----:B------:R-:W-:Y:S05]  /*1bc0*/  BSYNC B6 ;  /* 0x0000000000067941 */ /* 0x000fea0003800000 */
.L_x_4244:
        /* <DEDUP_REMOVED lines=20> */
.L_x_4247:
[----:B------:R-:W-:Y:S05]  /*1d10*/  BSYNC B6 ;  /* 0x0000000000067941 */ /* 0x000fea0003800000 */
.L_x_4246:
        /* <DEDUP_REMOVED lines=35> */
.L_x_4249:
[----:B------:R-:W-:Y:S05]  /*1f50*/  BSYNC B0 ;  /* 0x0000000000007941 */ /* 0x000fea0003800000 */
.L_x_4248:
        /* <DEDUP_REMOVED lines=23> */
.L_x_4251:
[----:B------:R-:W-:Y:S05]  /*20d0*/  BSYNC B6 ;  /* 0x0000000000067941 */ /* 0x000fea0003800000 */
.L_x_4250:
        /* <DEDUP_REMOVED lines=20> */
.L_x_4253:
[----:B------:R-:W-:Y:S05]  /*2220*/  BSYNC B6 ;  /* 0x0000000000067941 */ /* 0x000fea0003800000 */
.L_x_4252:
        /* <DEDUP_REMOVED lines=35> */
.L_x_4255:
[----:B------:R-:W-:Y:S05]  /*2460*/  BSYNC B0 ;  /* 0x0000000000007941 */ /* 0x000fea0003800000 */
.L_x_4254:
        /* <DEDUP_REMOVED lines=23> */
.L_x_4257:
[----:B------:R-:W-:Y:S05]  /*25e0*/  BSYNC B6 ;  /* 0x0000000000067941 */ /* 0x000fea0003800000 */
.L_x_4256:
        /* <DEDUP_REMOVED lines=20> */
.L_x_4259:
[----:B------:R-:W-:Y:S05]  /*2730*/  BSYNC B6 ;  /* 0x0000000000067941 */ /* 0x000fea0003800000 */
.L_x_4258:
        /* <DEDUP_REMOVED lines=37> */
.L_x_4261:
[----:B------:R-:W-:Y:S05]  /*2990*/  BSYNC B0 ;  /* 0x0000000000007941 */ /* 0x000fea0003800000 */
.L_x_4260:
[----:B------:R-:W-:Y:S01]  /*29a0*/  FMNMX.NAN R19, R3, -100, !PT ;  /* 0xc2c8000003137809 */ /* 0x000fe20007820000 */
[----:B------:R-:W-:Y:S01]  /*29b0*/  FADD.FTZ R0, R31, -1 ;  /* 0xbf8000001f007421 */ /* 0x000fe20000010000 */
[----:B------:R-:W-:-:S04]  /*29c0*/  IMAD.WIDE R4, R2, 0x10, R4 ;  /* 0x0000001002047825 */ /* 0x000fc800078e0204 */
[----:B------:R-:W-:Y:S01]  /*29d0*/  FFMA.FTZ R19, R19, R0, -R8 ;  /* 0x0000000013137223 */ /* 0x000fe20000010808 */
[----:B------:R-:W-:Y:S04]  /*29e0*/  STG.E.128 desc[UR36][R4.64], R24 ;  /* 0x0000001804007986 */ /* 0x000fe8000c101d24 */
[----:B------:R-:W-:Y:S01]  /*29f0*/  STG.E.128 desc[UR36][R4.64+0x800], R16 ;  /* 0x0008001004007986 */ /* 0x000fe2000c101d24 */
[----:B------:R-:W-:Y:S05]  /*2a00*/  EXIT ;  /* 0x000000000000794d */ /* 0x000fea0003800000 */
.L_x_4213:
[----:B------:R-:W0:Y:S01]  /*2a10*/  S2R R3, SR_TID.X ;  /* 0x0000000000037919 */ /* 0x000e220000002100 */
[----:B------:R-:W-:Y:S01]  /*2a20*/  CS2R R16, SRZ ;  /* 0x0000000000107805 */ /* 0x000fe2000001ff00 */
[----:B------:R-:W-:Y:S01]  /*2a30*/  IMAD.MOV.U32 R2, RZ, RZ, RZ ;  /* 0x000000ffff027224 */ /* 0x000fe200078e00ff */
        /* <DEDUP_REMOVED lines=13> */
[----:B------:R3:W5:Y:S01]  /*2b10*/  @!P0 LDG.E R17, desc[UR36][R14.64] ;  /* 0x000000240e118981 */ /* 0x000762000c1e1900 */
[----:B-1----:R-:W-:-:S05]  /*2b20*/  @!P0 IMAD.WIDE.U32 R28, R9, 0x4, R28 ;  /* 0x00000004091c8825 */ /* 0x002fca00078e001c */
[----:B------:R-:W1:Y:S01]  /*2b30*/  @!P1 LDC.64 R12, c[0x0][0x220] ;  /* 0x00008800ff0c9b82 */ /* 0x000e620000000a00 */
[C---:B------:R-:W-:Y:S01]  /*2b40*/  @!P1 IMAD.IADD R5, R22.reuse, 0x1, R3 ;  /* 0x0000000116059824 */ /* 0x040fe200078e0203 */
[----:B------:R-:W-:Y:S02]  /*2b50*/  @!P1 IADD3 R3, R3, 0x80, RZ ;  /* 0x0000008003039810 */ /* 0x000fe40007ffe0ff */
[----:B------:R-:W-:Y:S01]  /*2b60*/  CS2R R30, SRZ ;  /* 0x00000000001e7805 */ /* 0x000fe2000001ff00 */
[----:B------:R4:W5:Y:S01]  /*2b70*/  @!P0 LDG.E R2, desc[UR36][R28.64] ;  /* 0x000000241c028981 */ /* 0x000962000c1e1900 */
[CC--:B------:R-:W-:Y:S02]  /*2b80*/  ISETP.GE.AND P2, PT, R3.reuse, R34.reuse, PT ;  /* 0x000000220300720c */ /* 0x0c0fe40003f46270 */
[----:B------:R-:W4:Y:S11]  /*2b90*/  @!P1 LDC.64 R8, c[0x0][0x228] ;  /* 0x00008a00ff089b82 */ /* 0x000f360000000a00 */
[C---:B------:R-:W-:Y:S01]  /*2ba0*/  @!P2 IMAD.IADD R21, R22.reuse, 0x1, R3 ;  /* 0x000000011615a824 */ /* 0x040fe200078e0203 */
[----:B------:R-:W-:Y:S01]  /*2bb0*/  @!P2 IADD3 R3, R3, 0x80, RZ ;  /* 0x000000800303a810 */ /* 0x000fe20007ffe0ff */
[----:B--2---:R-:W-:Y:S01]  /*2bc0*/  @!P5 IMAD.WIDE.U32 R26, R23, 0x4, R6 ;  /* 0x00000004171ad825 */ /* 0x004fe200078e0006 */
[----:B------:R-:W2:Y:S02]  /*2bd0*/  @!P2 LDC.64 R10, c[0x0][0x220] ;  /* 0x00008800ff0aab82 */ /* 0x000ea40000000a00 */
[-C--:B------:R-:W-:Y:S01]  /*2be0*/  ISETP.GE.AND P3, PT, R3, R34.reuse, PT ;  /* 0x000000220300720c */ /* 0x080fe20003f66270 */
[----:B0-----:R-:W-:Y:S01]  /*2bf0*/  @!P5 IMAD.WIDE.U32 R24, R23, 0x4, R24 ;  /* 0x000000041718d825 */ /* 0x001fe200078e0018 */
[----:B------:R-:W5:Y:S04]  /*2c00*/  @!P5 LDG.E R33, desc[UR36][R26.64] ;  /* 0x000000241a21d981 */ /* 0x000f68000c1e1900 */
[----:B------:R-:W0:Y:S01]  /*2c10*/  @!P2 LDC.64 R6, c[0x0][0x228] ;  /* 0x00008a00ff06ab82 */ /* 0x000e220000000a00 */
[----:B------:R-:W5:Y:S06]  /*2c20*/  @!P5 LDG.E R32, desc[UR36][R24.64] ;  /* 0x000000241820d981 */ /* 0x000f6c000c1e1900 */
[----:B------:R-:W-:Y:S01]  /*2c30*/  @!P3 IADD3 R19, R22, R3, RZ ;  /* 0x000000031613b210 */ /* 0x000fe20007ffe0ff */
[----:B------:R-:W-:Y:S01]  /*2c40*/  @!P3 VIADD R3, R3, 0x80 ;  /* 0x000000800303b836 */ /* 0x000fe20000000000 */
[----:B------:R-:W0:Y:S04]  /*2c50*/  @!P3 LDC.64 R36, c[0x0][0x220] ;  /* 0x00008800ff24bb82 */ /* 0x000e280000000a00 */
[----:B------:R-:W-:Y:S01]  /*2c60*/  ISETP.GE.AND P4, PT, R3, R34, PT ;  /* 0x000000220300720c */ /* 0x000fe20003f86270 */
[----:B-1----:R-:W-:-:S03]  /*2c70*/  @!P1 IMAD.WIDE.U32 R12, R5, 0x4, R12 ;  /* 0x00000004050c9825 */ /* 0x002fc600078e000c */
[----:B---3--:R-:W1:Y:S01]  /*2c80*/  @!P3 LDC.64 R14, c[0x0][0x228] ;  /* 0x00008a00ff0ebb82 */ /* 0x008e620000000a00 */
[----:B----4-:R-:W-:Y:S01]  /*2c90*/  @!P1 IMAD.WIDE.U32 R8, R5, 0x4, R8 ;  /* 0x0000000405089825 */ /* 0x010fe200078e0008 */
[----:B------:R3:W5:Y:S03]  /*2ca0*/  @!P1 LDG.E R31, desc[UR36][R12.64] ;  /* 0x000000240c1f9981 */ /* 0x000766000c1e1900 */
[----:B--2---:R-:W-:Y:S01]  /*2cb0*/  @!P2 IMAD.WIDE.U32 R10, R21, 0x4, R10 ;  /* 0x00000004150aa825 */ /* 0x004fe200078e000a */
[----:B------:R-:W5:Y:S03]  /*2cc0*/  @!P1 LDG.E R30, desc[UR36][R8.64] ;  /* 0x00000024081e9981 */ /* 0x000f66000c1e1900 */
[----:B------:R-:W-:Y:S01]  /*2cd0*/  @!P4 IADD3 R23, R22, R3, RZ ;  /* 0x000000031617c210 */ /* 0x000fe20007ffe0ff */
[----:B------:R-:W-:Y:S01]  /*2ce0*/  @!P4 VIADD R3, R3, 0x80 ;  /* 0x000000800303c836 */ /* 0x000fe20000000000 */
[----:B------:R-:W2:Y:S04]  /*2cf0*/  @!P4 LDC.64 R4, c[0x0][0x220] ;  /* 0x00008800ff04cb82 */ /* 0x000ea80000000a00 */
[----:B------:R-:W-:Y:S01]  /*2d00*/  ISETP.GE.AND P5, PT, R3, R34, PT ;  /* 0x000000220300720c */ /* 0x000fe20003fa6270 */
[----:B0-----:R-:W-:Y:S01]  /*2d10*/  @!P2 IMAD.WIDE.U32 R6, R21, 0x4, R6 ;  /* 0x000000041506a825 */ /* 0x001fe200078e0006 */
[----:B------:R-:W-:-:S02]  /*2d20*/  CS2R R28, SRZ ;  /* 0x00000000001c7805 */ /* 0x000fc4000001ff00 */
[----:B---3--:R-:W0:Y:S01]  /*2d30*/  @!P4 LDC.64 R12, c[0x0][0x228] ;  /* 0x00008a00ff0ccb82 */ /* 0x008e220000000a00 */
[----:B------:R-:W-:-:S03]  /*2d40*/  @!P3 IMAD.WIDE.U32 R36, R19, 0x4, R36 ;  /* 0x000000041324b825 */ /* 0x000fc600078e0024 */
[----:B------:R3:W5:Y:S01]  /*2d50*/  @!P2 LDG.E R29, desc[UR36][R10.64] ;  /* 0x000000240a1da981 */ /* 0x000762000c1e1900 */
[----:B-1----:R-:W-:-:S03]  /*2d60*/  @!P3 IMAD.WIDE.U32 R14, R19, 0x4, R14 ;  /* 0x00000004130eb825 */ /* 0x002fc600078e000e */
[----:B------:R1:W5:Y:S01]  /*2d70*/  @!P2 LDG.E R28, desc[UR36][R6.64] ;  /* 0x00000024061ca981 */ /* 0x000362000c1e1900 */
[----:B------:R-:W-:Y:S01]  /*2d80*/  @!P5 IADD3 R21, R22, R3, RZ ;  /* 0x000000031615d210 */ /* 0x000fe20007ffe0ff */
[----:B------:R-:W-:Y:S01]  /*2d90*/  @!P5 VIADD R3, R3, 0x80 ;  /* 0x000000800303d836 */ /* 0x000fe20000000000 */
[----:B---3--:R-:W3:Y:S04]  /*2da0*/  @!P5 LDC.64 R10, c[0x0][0x220] ;  /* 0x00008800ff0adb82 */ /* 0x008ee80000000a00 */
[----:B------:R-:W-:Y:S01]  /*2db0*/  ISETP.GE.AND P1, PT, R3, R34, PT ;  /* 0x000000220300720c */ /* 0x000fe20003f26270 */
[----:B--2---:R-:W-:-:S03]  /*2dc0*/  @!P4 IMAD.WIDE.U32 R18, R23, 0x4, R4 ;  /* 0x000000041712c825 */ /* 0x004fc600078e0004 */
[----:B------:R-:W2:Y:S09]  /*2dd0*/  @!P5 LDC.64 R4, c[0x0][0x228] ;  /* 0x00008a00ff04db82 */ /* 0x000eb20000000a00 */
[----:B------:R-:W4:Y:S08]  /*2de0*/  @!P1 LDC.64 R8, c[0x0][0x220] ;  /* 0x00008800ff089b82 */ /* 0x000f300000000a00 */
[----:B-1----:R-:W1:Y:S01]  /*2df0*/  @!P1 LDC.64 R6, c[0x0][0x228] ;  /* 0x00008a00ff069b82 */ /* 0x002e620000000a00 */
[----:B------:R-:W-:Y:S01]  /*2e00*/  CS2R R24, SRZ ;  /* 0x0000000000187805 */ /* 0x000fe2000001ff00 */
[----:B0-----:R-:W-:Y:S01]  /*2e10*/  @!P4 IMAD.WIDE.U32 R12, R23, 0x4, R12 ;  /* 0x00000004170cc825 */ /* 0x001fe200078e000c */
[----:B------:R-:W-:-:S03]  /*2e20*/  HFMA2.MMA R23, -RZ, RZ, 0, 0 ;  /* 0x00000000ff177435 */ /* 0x000fc600000001ff */
[----:B------:R-:W-:Y:S01]  /*2e30*/  @!P1 IMAD.IADD R3, R22, 0x1, R3 ;  /* 0x0000000116039824 */ /* 0x000fe200078e0203 */
[----:B------:R0:W5:Y:S01]  /*2e40*/  @!P4 LDG.E R25, desc[UR36][R18.64] ;  /* 0x000000241219c981 */ /* 0x000162000c1e1900 */
[----:B------:R-:W-:Y:S01]  /*2e50*/  CS2R R26, SRZ ;  /* 0x00000000001a7805 */ /* 0x000fe2000001ff00 */
[C---:B---3--:R-:W-:Y:S02]  /*2e60*/  @!P5 IMAD.WIDE.U32 R10, R21.reuse, 0x4, R10 ;  /* 0x00000004150ad825 */ /* 0x048fe400078e000a */
[----:B------:R3:W5:Y:S02]  /*2e70*/  @!P4 LDG.E R24, desc[UR36][R12.64] ;  /* 0x000000240c18c981 */ /* 0x000764000c1e1900 */
[----:B--2---:R-:W-:Y:S02]  /*2e80*/  @!P5 IMAD.WIDE.U32 R4, R21, 0x4, R4 ;  /* 0x000000041504d825 */ /* 0x004fe400078e0004 */
[----:B------:R3:W5:Y:S01]  /*2e90*/  @!P3 LDG.E R27, desc[UR36][R36.64] ;  /* 0x00000024241bb981 */ /* 0x000762000c1e1900 */
[----:B0-----:R-:W-:Y:S01]  /*2ea0*/  CS2R R18, SRZ ;  /* 0x0000000000127805 */ /* 0x001fe2000001ff00 */
[----:B----4-:R-:W-:-:S02]  /*2eb0*/  @!P1 IMAD.WIDE.U32 R8, R3, 0x4, R8 ;  /* 0x0000000403089825 */ /* 0x010fc400078e0008 */
[----:B------:R3:W5:Y:S04]  /*2ec0*/  @!P3 LDG.E R26, desc[UR36][R14.64] ;  /* 0x000000240e1ab981 */ /* 0x000768000c1e1900 */
[----:B------:R3:W5:Y:S01]  /*2ed0*/  @!P5 LDG.E R23, desc[UR36][R10.64] ;  /* 0x000000240a17d981 */ /* 0x000762000c1e1900 */
[----:B-1----:R-:W-:-:S03]  /*2ee0*/  @!P1 IMAD.WIDE.U32 R6, R3, 0x4, R6 ;  /* 0x0000000403069825 */ /* 0x002fc600078e0006 */
        /* <DEDUP_REMOVED lines=9> */
[----:B---3--:R-:W-:Y:S01]  /*2f80*/  MOV R14, 0x0 ;  /* 0x00000000000e7802 */ /* 0x008fe20000000f00 */
        /* <DEDUP_REMOVED lines=15> */
.L_x_4265:
[----:B------:R-:W-:Y:S05]  /*3080*/  BSYNC B6 ;  /* 0x0000000000067941 */ /* 0x000fea0003800000 */
.L_x_4264:
[C---:B------:R-:W-:Y:S01]  /*3090*/  FSETP.GE.FTZ.AND P0, PT, R2.reuse, RZ, PT ;  /* 0x000000ff0200720b */ /* 0x040fe20003f16000 */
[----:B------:R-:W-:Y:S01]  /*30a0*/  BSSY B6, `(.L_x_4266) ;  /* 0x0000013000067945 */ /* 0x000fe20003800000 */
[----:B------:R-:W-:-:S13]  /*30b0*/  FSETP.GTU.FTZ.AND P1, PT, R2, 1, PT ;  /* 0x3f8000000200780b */ /* 0x000fda0003f3c000 */
[----:B------:R-:W-:Y:S05]  /*30c0*/  @P0 BRA !P1, `(.L_x_4267) ;  /* 0x0000000000400947 */ /* 0x000fea0004800000 */
[----:B---3--:R-:W-:Y:S01]  /*30d0*/  MOV R14, 0x0 ;  /* 0x00000000000e7802 */ /* 0x008fe20000000f00 */
        /* <DEDUP_REMOVED lines=15> */
.L_x_4267:
[----:B------:R-:W-:Y:S05]  /*31d0*/  BSYNC B6 ;  /* 0x0000000000067941 */ /* 0x000fea0003800000 */
.L_x_4266:
[----:B------:R-:W-:Y:S01]  /*31e0*/  FADD.FTZ R0, -R17, -RZ ;  /* 0x800000ff11007221 */ /* 0x000fe20000010100 */
[----:B---3--:R-:W-:Y:S01]  /*31f0*/  IMAD.MOV.U32 R6, RZ, RZ, 0x3e800000 ;  /* 0x3e800000ff067424 */ /* 0x008fe200078e00ff */
[----:B------:R-:W-:Y:S01]  /*3200*/  BSSY B0, `(.L_x_4268) ;  /* 0x0000021000007945 */ /* 0x000fe20003800000 */
[----:B------:R-:W-:Y:S02]  /*3210*/  IMAD.MOV.U32 R7, RZ, RZ, 0x3d39bf78 ;  /* 0x3d39bf78ff077424 */ /* 0x000fe400078e00ff */
[C---:B------:R-:W-:Y:S01]  /*3220*/  FADD.FTZ.RZ R3, R0.reuse, 1 ;  /* 0x3f80000000037421 */ /* 0x040fe2000001c000 */
[----:B------:R-:W-:Y:S01]  /*3230*/  ISETP.GE.U32.AND P0, PT, R0, 0x7f800000, PT ;  /* 0x7f8000000000780c */ /* 0x000fe20003f06070 */
[----:B------:R-:W-:-:S03]  /*3240*/  FADD.FTZ R8, R2, -1 ;  /* 0xbf80000002087421 */ /* 0x000fc60000010000 */
        /* <DEDUP_REMOVED lines=28> */
.L_x_4269:
[----:B------:R-:W-:Y:S05]  /*3410*/  BSYNC B0 ;  /* 0x0000000000007941 */ /* 0x000fea0003800000 */
.L_x_4268:
[----:B------:R-:W-:Y:S01]  /*3420*/  FMNMX.NAN R3, R3, -100, !PT ;  /* 0xc2c8000003037809 */ /* 0x000fe20007820000 */
[----:B------:R-:W-:-:S04]  /*3430*/  FMUL.FTZ R2, R5, R2 ;  /* 0x0000000205027220 */ /* 0x000fc80000410000 */
[----:B------:R-:W-:-:S07]  /*3440*/  FFMA.FTZ R2, R3, R8, -R2 ;  /* 0x0000000803027223 */ /* 0x000fce0000010802 */
.L_x_4263:
[----:B------:R-:W-:Y:S05]  /*3450*/  BSYNC B7 ;  /* 0x0000000000077941 */ /* 0x000fea0003800000 */
.L_x_4262:
[----:B-----5:R-:W0:Y:S01]  /*3460*/  S2R R17, SR_TID.X ;  /* 0x0000000000117919 */ /* 0x020e220000002100 */
[----:B------:R-:W-:Y:S01]  /*3470*/  BSSY B7, `(.L_x_4270) ;  /* 0x0000055000077945 */ /* 0x000fe20003800000 */
[----:B0-----:R-:W-:-:S05]  /*3480*/  VIADD R3, R17, 0x80 ;  /* 0x0000008011037836 */ /* 0x001fca0000000000 */
[----:B------:R-:W-:-:S13]  /*3490*/  ISETP.GE.AND P0, PT, R3, R34, PT ;  /* 0x000000220300720c */ /* 0x000fda0003f06270 */
[----:B------:R-:W-:Y:S05]  /*34a0*/  @P0 BRA `(.L_x_4271) ;  /* 0x0000000400440947 */ /* 0x000fea0003800000 */
[C---:B------:R-:W-:Y:S01]  /*34b0*/  FSETP.GE.FTZ.AND P0, PT, R33.reuse, RZ, PT ;  /* 0x000000ff2100720b */ /* 0x040fe20003f16000 */
[----:B------:R-:W-:Y:S01]  /*34c0*/  BSSY B6, `(.L_x_4272) ;  /* 0x0000013000067945 */ /* 0x000fe20003800000 */
[----:B------:R-:W-:-:S13]  /*34d0*/  FSETP.GTU.FTZ.AND P1, PT, R33, 1, PT ;  /* 0x3f8000002100780b */ /* 0x000fda0003f3c000 */
[----:B------:R-:W-:Y:S05]  /*34e0*/  @P0 BRA !P1, `(.L_x_4273) ;  /* 0x0000000000400947 */ /* 0x000fea0004800000 */
[----:B---3--:R-:W-:Y:S01]  /*34f0*/  MOV R14, 0x0 ;  /* 0x00000000000e7802 */ /* 0x008fe20000000f00 */
        /* <DEDUP_REMOVED lines=15> */
.L_x_4273:
[----:B------:R-:W-:Y:S05]  /*35f0*/  BSYNC B6 ;  /* 0x0000000000067941 */ /* 0x000fea0003800000 */
.L_x_4272:
        /* <DEDUP_REMOVED lines=20> */
.L_x_4275:
[----:B------:R-:W-:Y:S05]  /*3740*/  BSYNC B6 ;  /* 0x0000000000067941 */ /* 0x000fea0003800000 */
.L_x_4274:
[----:B------:R-:W-:Y:S01]  /*3750*/  FADD.FTZ R0, -R33, -RZ ;  /* 0x800000ff21007221 */ /* 0x000fe20000010100 */
[----:B---3--:R-:W-:Y:S01]  /*3760*/  HFMA2.MMA R6, -RZ, RZ, 1.625, 0 ;  /* 0x3e800000ff067435 */ /* 0x008fe200000001ff */
        /* <DEDUP_REMOVED lines=33> */
.L_x_4277:
[----:B------:R-:W-:Y:S05]  /*3980*/  BSYNC B0 ;  /* 0x0000000000007941 */ /* 0x000fea0003800000 */
.L_x_4276:
[----:B------:R-:W-:Y:S01]  /*3990*/  FMNMX.NAN R3, R3, -100, !PT ;  /* 0xc2c8000003037809 */ /* 0x000fe20007820000 */
[----:B------:R-:W-:-:S04]  /*39a0*/  FMUL.FTZ R32, R5, R32 ;  /* 0x0000002005207220 */ /* 0x000fc80000410000 */
[----:B------:R-:W-:-:S07]  /*39b0*/  FFMA.FTZ R32, R3, R8, -R32 ;  /* 0x0000000803207223 */ /* 0x000fce0000010820 */
.L_x_4271:
[----:B------:R-:W-:Y:S05]  /*39c0*/  BSYNC B7 ;  /* 0x0000000000077941 */ /* 0x000fea0003800000 */
.L_x_4270:
        /* <DEDUP_REMOVED lines=24> */
.L_x_4281:
[----:B------:R-:W-:Y:S05]  /*3b50*/  BSYNC B6 ;  /* 0x0000000000067941 */ /* 0x000fea0003800000 */
.L_x_4280:
        /* <DEDUP_REMOVED lines=20> */
.L_x_4283:
[----:B------:R-:W-:Y:S05]  /*3ca0*/  BSYNC B6 ;  /* 0x0000000000067941 */ /* 0x000fea0003800000 */
.L_x_4282:
        /* <DEDUP_REMOVED lines=35> */
.L_x_4285:
[----:B------:R-:W-:Y:S05]  /*3ee0*/  BSYNC B0 ;  /* 0x0000000000007941 */ /* 0x000fea0003800000 */
.L_x_4284:
[----:B------:R-:W-:Y:S01]  /*3ef0*/  FMNMX.NAN R3, R3, -100, !PT ;  /* 0xc2c8000003037809 */ /* 0x000fe20007820000 */
[----:B------:R-:W-:-:S04]  /*3f00*/  FMUL.FTZ R30, R5, R30 ;  /* 0x0000001e051e7220 */ /* 0x000fc80000410000 */
[----:B------:R-:W-:-:S07]  /*3f10*/  FFMA.FTZ R30, R3, R8, -R30 ;  /* 0x00000008031e7223 */ /* 0x000fce000001081e */
.L_x_4279:
[----:B------:R-:W-:Y:S05]  /*3f20*/  BSYNC B7 ;  /* 0x0000000000077941 */ /* 0x000fea0003800000 */
.L_x_4278:
        /* <DEDUP_REMOVED lines=24> */
.L_x_4289:
[----:B------:R-:W-:Y:S05]  /*40b0*/  BSYNC B6 ;  /* 0x0000000000067941 */ /* 0x000fea0003800000 */
.L_x_4288:
        /* <DEDUP_REMOVED lines=20> */
.L_x_4291:
[----:B------:R-:W-:Y:S05]  /*4200*/  BSYNC B6 ;  /* 0x0000000000067941 */ /* 0x000fea0003800000 */
.L_x_4290:
        /* <DEDUP_REMOVED lines=35> */
.L_x_4293:
[----:B------:R-:W-:Y:S05]  /*4440*/  BSYNC B0 ;  /* 0x0000000000007941 */ /* 0x000fea0003800000 */
.L_x_4292:
[----:B------:R-:W-:Y:S01]  /*4450*/  FMNMX.NAN R3, R3, -100, !PT ;  /* 0xc2c8000003037809 */ /* 0x000fe20007820000 */
[----:B------:R-:W-:-:S04]  /*4460*/  FMUL.FTZ R28, R5, R28 ;  /* 0x0000001c051c7220 */ /* 0x000fc80000410000 */
[----:B------:R-:W-:-:S07]  /*4470*/  FFMA.FTZ R28, R3, R8, -R28 ;  /* 0x00000008031c7223 */ /* 0x000fce000001081c */
.L_x_4287:
[----:B------:R-:W-:Y:S05]  /*4480*/  BSYNC B7 ;  /* 0x0000000000077941 */ /* 0x000fea0003800000 */
.L_x_4286:
        /* <DEDUP_REMOVED lines=24> */
.L_x_4297:
[----:B------:R-:W-:Y:S05]  /*4610*/  BSYNC B6 ;  /* 0x0000000000067941 */ /* 0x000fea0003800000 */
.L_x_4296:
        /* <DEDUP_REMOVED lines=20> */
.L_x_4299:
[----:B------:R-:W-:Y:S05]  /*4760*/  BSYNC B6 ;  /* 0x0000000000067941 */ /* 0x000fea0003800000 */
.L_x_4298:
        /* <DEDUP_REMOVED lines=35> */
.L_x_4301:
[----:B------:R-:W-:Y:S05]  /*49a0*/  BSYNC B0 ;  /* 0x0000000000007941 */ /* 0x000fea0003800000 */
.L_x_4300:
[----:B------:R-:W-:Y:S01]  /*49b0*/  FMNMX.NAN R3, R3, -100, !PT ;  /* 0xc2c8000003037809 */ /* 0x000fe20007820000 */
[----:B------:R-:W-:-:S04]  /*49c0*/  FMUL.FTZ R26, R5, R26 ;  /* 0x0000001a051a7220 */ /* 0x000fc80000410000 */
[----:B------:R-:W-:-:S07]  /*49d0*/  FFMA.FTZ R26, R3, R8, -R26 ;  /* 0x00000008031a7223 */ /* 0x000fce000001081a */
.L_x_4295:
[----:B------:R-:W-:Y:S05]  /*49e0*/  BSYNC B7 ;  /* 0x0000000000077941 */ /* 0x000fea0003800000 */
.L_x_4294:
        /* <DEDUP_REMOVED lines=24> */
.L_x_4305:
[----:B------:R-:W-:Y:S05]  /*4b70*/  BSYNC B6 ;  /* 0x0000000000067941 */ /* 0x000fea0003800000 */
.L_x_4304:
        /* <DEDUP_REMOVED lines=20> */
.L_x_4307:
[----:B------:R-:W-:Y:S05]  /*4cc0*/  BSYNC B6 ;  /* 0x0000000000067941 */ /* 0x000fea0003800000 */
.L_x_4306:
        /* <DEDUP_REMOVED lines=35> */
.L_x_4309:
[----:B------:R-:W-:Y:S05]  /*4f00*/  BSYNC B0 ;  /* 0x0000000000007941 */ /* 0x000fea0003800000 */
.L_x_4308:
[----:B------:R-:W-:Y:S01]  /*4f10*/  FMNMX.NAN R3, R3, -100, !PT ;  /* 0xc2c8000003037809 */ /* 0x000fe20007820000 */
[----:B------:R-:W-:-:S04]  /*4f20*/  FMUL.FTZ R24, R5, R24 ;  /* 0x0000001805187220 */ /* 0x000fc80000410000 */
[----:B------:R-:W-:-:S07]  /*4f30*/  FFMA.FTZ R24, R3, R8, -R24 ;  /* 0x0000000803187223 */ /* 0x000fce0000010818 */
.L_x_4303:
[----:B------:R-:W-:Y:S05]  /*4f40*/  BSYNC B7 ;  /* 0x0000000000077941 */ /* 0x000fea0003800000 */
.L_x_4302:
        /* <DEDUP_REMOVED lines=24> */
.L_x_4313:
[----:B------:R-:W-:Y:S05]  /*50d0*/  BSYNC B6 ;  /* 0x0000000000067941 */ /* 0x000fea0003800000 */
.L_x_4312:
        /* <DEDUP_REMOVED lines=20> */
.L_x_4315:
[----:B------:R-:W-:Y:S05]  /*5220*/  BSYNC B6 ;  /* 0x0000000000067941 */ /* 0x000fea0003800000 */
.L_x_4314:
        /* <DEDUP_REMOVED lines=35> */
.L_x_4317:
[----:B------:R-:W-:Y:S05]  /*5460*/  BSYNC B0 ;  /* 0x0000000000007941 */ /* 0x000fea0003800000 */
.L_x_4316:
[----:B------:R-:W-:Y:S01]  /*5470*/  FMNMX.NAN R3, R3, -100, !PT ;  /* 0xc2c8000003037809 */ /* 0x000fe20007820000 */
[----:B------:R-:W-:-:S04]  /*5480*/  FMUL.FTZ R6, R6, R19 ;  /* 0x0000001306067220 */ /* 0x000fc80000410000 */
[----:B------:R-:W-:-:S07]  /*5490*/  FFMA.FTZ R19, R3, R8, -R6 ;  /* 0x0000000803137223 */ /* 0x000fce0000010806 */
.L_x_4311:
[----:B------:R-:W-:Y:S05]  /*54a0*/  BSYNC B7 ;  /* 0x0000000000077941 */ /* 0x000fea0003800000 */
.L_x_4310:
        /* <DEDUP_REMOVED lines=24> */
.L_x_4321:
[----:B------:R-:W-:Y:S05]  /*5630*/  BSYNC B6 ;  /* 0x0000000000067941 */ /* 0x000fea0003800000 */
.L_x_4320:
        /* <DEDUP_REMOVED lines=20> */
.L_x_4323:
[----:B------:R-:W-:Y:S05]  /*5780*/  BSYNC B6 ;  /* 0x0000000000067941 */ /* 0x000fea0003800000 */
.L_x_4322:
[----:B------:R-:W-:Y:S01]  /*5790*/  FADD.FTZ R0, -R18, -RZ ;  /* 0x800000ff12007221 */ /* 0x000fe20000010100 */
[----:B---3--:R-:W-:Y:S01]  /*57a0*/  HFMA2.MMA R6, -RZ, RZ, 1.625, 0 ;  /* 0x3e800000ff067435 */ /* 0x008fe200000001ff */
        /* <DEDUP_REMOVED lines=33> */
.L_x_4325:
[----:B------:R-:W-:Y:S05]  /*59c0*/  BSYNC B0 ;  /* 0x0000000000007941 */ /* 0x000fea0003800000 */
.L_x_4324:
[----:B------:R-:W-:Y:S01]  /*59d0*/  FMNMX.NAN R0, R3, -100, !PT ;  /* 0xc2c8000003007809 */ /* 0x000fe20007820000 */
[----:B------:R-:W-:-:S04]  /*59e0*/  FMUL.FTZ R5, R5, R16 ;  /* 0x0000001005057220 */ /* 0x000fc80000410000 */
[----:B------:R-:W-:-:S07]  /*59f0*/  FFMA.FTZ R0, R0, R7, -R5 ;  /* 0x0000000700007223 */ /* 0x000fce0000010805 */
.L_x_4319:
[----:B------:R-:W-:Y:S05]  /*5a00*/  BSYNC B7 ;  /* 0x0000000000077941 */ /* 0x000fea0003800000 */
.L_x_4318:
[----:B------:R-:W-:Y:S01]  /*5a10*/  ISETP.GE.AND P0, PT, R17, R34, PT ;  /* 0x000000221100720c */ /* 0x000fe20003f06270 */
[----:B------:R-:W-:Y:S04]  /*5a20*/  BSSY B0, `(.L_x_4326) ;  /* 0x0000035000007945 */ /* 0x000fe80003800000 */
[----:B------:R-:W-:Y:S08]  /*5a30*/  BSSY B1, `(.L_x_4327) ;  /* 0x000002d000017945 */ /* 0x000ff00003800000 */
[----:B------:R-:W-:Y:S05]  /*5a40*/  @P0 BRA `(.L_x_4328) ;  /* 0x0000000000380947 */ /* 0x000fea0003800000 */
[----:B------:R-:W0:Y:S01]  /*5a50*/  S2R R3, SR_TID.X ;  /* 0x0000000000037919 */ /* 0x000e220000002100 */
[----:B---3--:R-:W1:Y:S01]  /*5a60*/  LDC.64 R4, c[0x0][0x218] ;  /* 0x00008600ff047b82 */ /* 0x008e620000000a00 */
[----:B------:R-:W2:Y:S01]  /*5a70*/  S2R R17, SR_TID.X ;  /* 0x0000000000117919 */ /* 0x000ea20000002100 */
[----:B0-----:R-:W-:-:S04]  /*5a80*/  IMAD.IADD R3, R22, 0x1, R3 ;  /* 0x0000000116037824 */ /* 0x001fc800078e0203 */
[----:B-1----:R-:W-:Y:S01]  /*5a90*/  IMAD.WIDE.U32 R4, R3, 0x4, R4 ;  /* 0x0000000403047825 */ /* 0x002fe200078e0004 */
        /* <DEDUP_REMOVED lines=9> */
.L_x_4328:
[----:B------:R-:W-:-:S13]  /*5b30*/  ISETP.GE.AND P0, PT, R17, R34, PT ;  /* 0x000000221100720c */ /* 0x000fda0003f06270 */
[----:B------:R-:W-:Y:S05]  /*5b40*/  @P0 BRA `(.L_x_4330) ;  /* 0x0000000000300947 */ /* 0x000fea0003800000 */
[----:B0-----:R-:W0:Y:S01]  /*5b50*/  LDC.64 R2, c[0x0][0x218] ;  /* 0x00008600ff027b82 */ /* 0x001e220000000a00 */
[----:B---3--:R-:W-:Y:S02]  /*5b60*/  IADD3 R5, R22, R17, RZ ;  /* 0x0000001116057210 */ /* 0x008fe40007ffe0ff */
[----:B------:R-:W-:-:S03]  /*5b70*/  IADD3 R17, R17, 0x80, RZ ;  /* 0x0000008011117810 */ /* 0x000fc60007ffe0ff */
[----:B0-----:R-:W-:-:S05]  /*5b80*/  IMAD.WIDE.U32 R2, R5, 0x4, R2 ;  /* 0x0000000405027825 */ /* 0x001fca00078e0002 */
[----:B------:R0:W-:Y:S02]  /*5b90*/  STG.E desc[UR36][R2.64], R30 ;  /* 0x0000001e02007986 */ /* 0x0001e4000c101924 */
.L_x_4329:
[----:B------:R-:W-:-:S13]  /*5ba0*/  ISETP.GE.AND P0, PT, R17, R34, PT ;  /* 0x000000221100720c */ /* 0x000fda0003f06270 */
[----:B------:R-:W-:Y:S05]  /*5bb0*/  @P0 BRA `(.L_x_4331) ;  /* 0x0000000000300947 */ /* 0x000fea0003800000 */
[----:B0-----:R-:W0:Y:S01]  /*5bc0*/  LDC.64 R2, c[0x0][0x218] ;  /* 0x00008600ff027b82 */ /* 0x001e220000000a00 */
[----:B------:R-:W-:Y:S01]  /*5bd0*/  IMAD.IADD R5, R22, 0x1, R17 ;  /* 0x0000000116057824 */ /* 0x000fe200078e0211 */
[----:B------:R-:W-:-:S03]  /*5be0*/  IADD3 R17, R17, 0x80, RZ ;  /* 0x0000008011117810 */ /* 0x000fc60007ffe0ff */
[----:B0-----:R-:W-:-:S05]  /*5bf0*/  IMAD.WIDE.U32 R2, R5, 0x4, R2 ;  /* 0x0000000405027825 */ /* 0x001fca00078e0002 */
[----:B------:R1:W-:Y:S02]  /*5c00*/  STG.E desc[UR36][R2.64], R28 ;  /* 0x0000001c02007986 */ /* 0x0003e4000c101924 */
.L_x_4330:
[----:B------:R-:W-:-:S13]  /*5c10*/  ISETP.GE.AND P0, PT, R17, R34, PT ;  /* 0x000000221100720c */ /* 0x000fda0003f06270 */
[----:B------:R-:W-:Y:S05]  /*5c20*/  @P0 BRA `(.L_x_4332) ;  /* 0x0000000000340947 */ /* 0x000fea0003800000 */
[----:B01----:R-:W0:Y:S01]  /*5c30*/  LDC.64 R2, c[0x0][0x218] ;  /* 0x00008600ff027b82 */ /* 0x003e220000000a00 */
[----:B---3--:R-:W-:Y:S01]  /*5c40*/  IADD3 R5, R22, R17, RZ ;  /* 0x0000001116057210 */ /* 0x008fe20007ffe0ff */
[----:B------:R-:W-:-:S04]  /*5c50*/  VIADD R17, R17, 0x80 ;  /* 0x0000008011117836 */ /* 0x000fc80000000000 */
[----:B0-----:R-:W-:-:S05]  /*5c60*/  IMAD.WIDE.U32 R2, R5, 0x4, R2 ;  /* 0x0000000405027825 */ /* 0x001fca00078e0002 */
[----:B------:R1:W-:Y:S02]  /*5c70*/  STG.E desc[UR36][R2.64], R26 ;  /* 0x0000001a02007986 */ /* 0x0003e4000c101924 */
.L_x_4331:
        /* <DEDUP_REMOVED lines=8> */
.L_x_4332:
[----:B------:R-:W-:Y:S05]  /*5d00*/  BSYNC B1 ;  /* 0x0000000000017941 */ /* 0x000fea0003800000 */
.L_x_4327:
[----:B------:R-:W-:-:S13]  /*5d10*/  ISETP.GE.AND P0, PT, R17, R34, PT ;  /* 0x000000221100720c */ /* 0x000fda0003f06270 */
[----:B012---:R-:W0:Y:S01]  /*5d20*/  @!P0 LDC.64 R2, c[0x0][0x218] ;  /* 0x00008600ff028b82 */ /* 0x007e220000000a00 */
[----:B---3--:R-:W-:Y:S01]  /*5d30*/  @!P0 IMAD.IADD R5, R22, 0x1, R17 ;  /* 0x0000000116058824 */ /* 0x008fe200078e0211 */
[----:B------:R-:W-:-:S03]  /*5d40*/  @!P0 IADD3 R17, R17, 0x80, RZ ;  /* 0x0000008011118810 */ /* 0x000fc60007ffe0ff */
[----:B0-----:R-:W-:-:S05]  /*5d50*/  @!P0 IMAD.WIDE.U32 R2, R5, 0x4, R2 ;  /* 0x0000000405028825 */ /* 0x001fca00078e0002 */
[----:B------:R2:W-:Y:S02]  /*5d60*/  @!P0 STG.E desc[UR36][R2.64], R19 ;  /* 0x0000001302008986 */ /* 0x0005e4000c101924 */
.L_x_4333:
[----:B------:R-:W-:Y:S05]  /*5d70*/  BSYNC B0 ;  /* 0x0000000000007941 */ /* 0x000fea0003800000 */
.L_x_4326:
[----:B------:R-:W-:-:S13]  /*5d80*/  ISETP.GE.AND P0, PT, R17, R34, PT ;  /* 0x000000221100720c */ /* 0x000fda0003f06270 */
[----:B------:R-:W-:Y:S05]  /*5d90*/  @P0 EXIT ;  /* 0x000000000000094d */ /* 0x000fea0003800000 */
[----:B012---:R-:W0:Y:S01]  /*5da0*/  LDC.64 R2, c[0x0][0x218] ;  /* 0x00008600ff027b82 */ /* 0x007e220000000a00 */
[----:B------:R-:W-:-:S05]  /*5db0*/  IADD3 R17, R22, R17, RZ ;  /* 0x0000001116117210 */ /* 0x000fca0007ffe0ff */
[----:B0-----:R-:W-:-:S05]  /*5dc0*/  IMAD.WIDE.U32 R2, R17, 0x4, R2 ;  /* 0x0000000411027825 */ /* 0x001fca00078e0002 */
[----:B------:R-:W-:Y:S01]  /*5dd0*/  STG.E desc[UR36][R2.64], R0 ;  /* 0x0000000002007986 */ /* 0x000fe2000c101924 */
[----:B------:R-:W-:Y:S05]  /*5de0*/  EXIT ;  /* 0x000000000000794d */ /* 0x000fea0003800000 */
.L_x_4334:
        /* <DEDUP_REMOVED lines=9> */
.L_x_10830:


//--------------------- .text._ZN2at6native29vectorized_elementwise_kernelILi8EZZZNS0_29binary_cross_entropy_out_cudaERKNS_6TensorES4_RKSt8optionalIS2_ElRS2_ENKUlvE_clEvENKUlvE0_clEvEUlffE_St5arrayIPcLm3EEEEviT0_T1_ --------------------------
	.section	.text._ZN2at6native29vectorized_elementwise_kernelILi8EZZZNS0_29binary_cross_entropy_out_cudaERKNS_6TensorES4_RKSt8optionalIS2_ElRS2_ENKUlvE_clEvENKUlvE0_clEvEUlffE_St5arrayIPcLm3EEEEviT0_T1_,"ax",@progbits
	.align	128
        .global         _ZN2at6native29vectorized_elementwise_kernelILi8EZZZNS0_29binary_cross_entropy_out_cudaERKNS_6TensorES4_RKSt8optionalIS2_ElRS2_ENKUlvE_clEvENKUlvE0_clEvEUlffE_St5arrayIPcLm3EEEEviT0_T1_
        .type           _ZN2at6native29vectorized_elementwise_kernelILi8EZZZNS0_29binary_cross_entropy_out_cudaERKNS_6TensorES4_RKSt8optionalIS2_ElRS2_ENKUlvE_clEvENKUlvE0_clEvEUlffE_St5arrayIPcLm3EEEEviT0_T1_,@function
        .size           _ZN2at6native29vectorized_elementwise_kernelILi8EZZZNS0_29binary_cross_entropy_out_cudaERKNS_6TensorES4_RKSt8optionalIS2_ElRS2_ENKUlvE_clEvENKUlvE0_clEvEUlffE_St5arrayIPcLm3EEEEviT0_T1_,(.L_x_10831 - _ZN2at6native29vectorized_elementwise_kernelILi8EZZZNS0_29binary_cross_entropy_out_cudaERKNS_6TensorES4_RKSt8optionalIS2_ElRS2_ENKUlvE_clEvENKUlvE0_clEvEUlffE_St5arrayIPcLm3EEEEviT0_T1_)
        .other          _ZN2at6native29vectorized_elementwise_kernelILi8EZZZNS0_29binary_cross_entropy_out_cudaERKNS_6TensorES4_RKSt8optionalIS2_ElRS2_ENKUlvE_clEvENKUlvE0_clEvEUlffE_St5arrayIPcLm3EEEEviT0_T1_,@"STO_CUDA_ENTRY STV_DEFAULT"
_ZN2at6native29vectorized_elementwise_kernelILi8EZZZNS0_29binary_cross_entropy_out_cudaERKNS_6TensorES4_RKSt8optionalIS2_ElRS2_ENKUlvE_clEvENKUlvE0_clEvEUlffE_St5arrayIPcLm3EEEEviT0_T1_:
.text._ZN2at6native29vectorized_elementwise_kernelILi8EZZZNS0_29binary_cross_entropy_out_cudaERKNS_6TensorES4_RKSt8optionalIS2_ElRS2_ENKUlvE_clEvENKUlvE0_clEvEUlffE_St5arrayIPcLm3EEEEviT0_T1_:
        /* <DEDUP_REMOVED lines=39> */
.L_x_4337:
[----:B------:R-:W-:Y:S05]  /*0270*/  BSYNC B6 ;  /* 0x0000000000067941 */ /* 0x000fea0003800000 */
.L_x_4336:
        /* <DEDUP_REMOVED lines=20> */
.L_x_4339:
[----:B------:R-:W-:Y:S05]  /*03c0*/  BSYNC B6 ;  /* 0x0000000000067941 */ /* 0x000fea0003800000 */
.L_x_4338:
        /* <DEDUP_REMOVED lines=35> */
.L_x_4341:
[----:B------:R-:W-:Y:S05]  /*0600*/  BSYNC B0 ;  /* 0x0000000000007941 */ /* 0x000fea0003800000 */
.L_x_4340:
        /* <DEDUP_REMOVED lines=23> */
.L_x_4343:
[----:B------:R-:W-:Y:S05]  /*0780*/  BSYNC B6 ;  /* 0x0000000000067941 */ /* 0x000fea0003800000 */
.L_x_4342:
        /* <DEDUP_REMOVED lines=20> */
.L_x_4345:
[----:B------:R-:W-:Y:S05]  /*08d0*/  BSYNC B6 ;  /* 0x0000000000067941 */ /* 0x000fea0003800000 */
.L_x_4344:
        /* <DEDUP_REMOVED lines=35> */
.L_x_4347:
[----:B------:R-:W-:Y:S05]  /*0b10*/  BSYNC B0 ;  /* 0x0000000000007941 */ /* 0x000fea0003800000 */
.L_x_4346:
        /* <DEDUP_REMOVED lines=23> */
.L_x_4349:
[----:B------:R-:W-:Y:S05]  /*0c90*/  BSYNC B6 ;  /* 0x0000000000067941 */ /* 0x000fea0003800000 */
.L_x_4348:
        /* <DEDUP_REMOVED lines=20> */
.L_x_4351:
[----:B------:R-:W-:Y:S05]  /*0de0*/  BSYNC B6 ;  /* 0x0000000000067941 */ /* 0x000fea0003800000 */
.L_x_4350:
        /* <DEDUP_REMOVED lines=35> */
.L_x_4353:
[----:B------:R-:W-:Y:S05]  /*1020*/  BSYNC B0 ;  /* 0x0000000000007941 */ /* 0x000fea0003800000 */
.L_x_4352:
        /* <DEDUP_REMOVED lines=23> */
.L_x_4355:
[----:B------:R-:W-:Y:S05]  /*11a0*/  BSYNC B6 ;  /* 0x0000000000067941 */ /* 0x000fea0003800000 */
.L_x_4354:
        /* <DEDUP_REMOVED lines=20> */
.L_x_4357:
[----:B------:R-:W-:Y:S05]  /*12f0*/  BSYNC B6 ;  /* 0x0000000000067941 */ /* 0x000fea0003800000 */
.L_x_4356:
        /* <DEDUP_REMOVED lines=35> */
.L_x_4359:
[----:B------:R-:W-:Y:S05]  /*1530*/  BSYNC B0 ;  /* 0x0000000000007941 */ /* 0x000fea0003800000 */
.L_x_4358:
        /* <DEDUP_REMOVED lines=23> */
.L_x_4361:
[----:B------:R-:W-:Y:S05]  /*16b0*/  BSYNC B6 ;  /* 0x0000000000067941 */ /* 0x000fea0003800000 */
.L_x_4360:
        /* <DEDUP_REMOVED lines=20> */
.L_x_4363:
[----:B------:R-:W-:Y:S05]  /*1800*/  BSYNC B6 ;  /* 0x0000000000067941 */ /* 0x000fea0003800000 */
.L_x_4362:
        /* <DEDUP_REMOVED lines=35> */
.L_x_4365:
[----:B------:R-:W-:Y:S05]  /*1a40*/  BSYNC B0 ;  /* 0x0000000000007941 */ /* 0x000fea0003800000 */
.L_x_4364:
        /* <DEDUP_REMOVED lines=23> */
.L_x_4367:
[----:B------:R-:W-:Y:S05]  /*1bc0*/  BSYNC B6 ;  /* 0x0000000000067941 */ /* 0x000fea0003800000 */
.L_x_4366:
        /* <DEDUP_REMOVED lines=20> */
.L_x_4369:
[----:B------:R-:W-:Y:S05]  /*1d10*/  BSYNC B6 ;  /* 0x0000000000067941 */ /* 0x000fea0003800000 */
.L_x_4368:
        /* <DEDUP_REMOVED lines=35> */
.L_x_4371:
[----:B------:R-:W-:Y:S05]  /*1f50*/  BSYNC B0 ;  /* 0x0000000000007941 */ /* 0x000fea0003800000 */
.L_x_4370:
        /* <DEDUP_REMOVED lines=23> */
.L_x_4373:
[----:B------:R-:W-:Y:S05]  /*20d0*/  BSYNC B6 ;  /* 0x0000000000067941 */ /* 0x000fea0003800000 */
.L_x_4372:
        /* <DEDUP_REMOVED lines=20> */
.L_x_4375:
[----:B------:R-:W-:Y:S05]  /*2220*/  BSYNC B6 ;  /* 0x0000000000067941 */ /* 0x000fea0003800000 */
.L_x_4374:
        /* <DEDUP_REMOVED lines=35> */
.L_x_4377:
[----:B------:R-:W-:Y:S05]  /*2460*/  BSYNC B0 ;  /* 0x0000000000007941 */ /* 0x000fea0003800000 */
.L_x_4376:
        /* <DEDUP_REMOVED lines=23> */
.L_x_4379:
[----:B------:R-:W-:Y:S05]  /*25e0*/  BSYNC B6 ;  /* 0x0000000000067941 */ /* 0x000fea0003800000 */
.L_x_4378:
        /* <DEDUP_REMOVED lines=20> */
.L_x_4381:
[----:B------:R-:W-:Y:S05]  /*2730*/  BSYNC B6 ;  /* 0x0000000000067941 */ /* 0x000fea0003800000 */
.L_x_4380:
        /* <DEDUP_REMOVED lines=37> */
.L_x_4383:
[----:B------:R-:W-:Y:S05]  /*2990*/  BSYNC B0 ;  /* 0x0000000000007941 */ /* 0x000fea0003800000 */
.L_x_4382:
[----:B------:R-:W-:Y:S01]  /*29a0*/  FMNMX.NAN R19, R3, -100, !PT ;  /* 0xc2c8000003137809 */ /* 0x000fe20007820000 */
[----:B------:R-:W-:Y:S01]  /*29b0*/  FADD.FTZ R0, R31, -1 ;  /* 0xbf8000001f007421 */ /* 0x000fe20000010000 */
[----:B------:R-:W-:-:S04]  /*29c0*/  IMAD.WIDE R4, R2, 0x20, R4 ;  /* 0x0000002002047825 */ /* 0x000fc800078e0204 */
[----:B------:R-:W-:Y:S01]  /*29d0*/  FFMA.FTZ R19, R19, R0, -R8 ;  /* 0x0000000013137223 */ /* 0x000fe20000010808 */
[----:B------:R-:W-:Y:S04]  /*29e0*/  STG.E.128 desc[UR36][R4.64], R24 ;  /* 0x0000001804007986 */ /* 0x000fe8000c101d24 */
[----:B------:R-:W-:Y:S01]  /*29f0*/  STG.E.128 desc[UR36][R4.64+0x10], R16 ;  /* 0x0000101004007986 */ /* 0x000fe2000c101d24 */
[----:B------:R-:W-:Y:S05]  /*2a00*/  EXIT ;  /* 0x000000000000794d */ /* 0x000fea0003800000 */
.L_x_4335:
        /* <DEDUP_REMOVED lines=103> */
.L_x_4387:
[----:B------:R-:W-:Y:S05]  /*3080*/  BSYNC B6 ;  /* 0x0000000000067941 */ /* 0x000fea0003800000 */
.L_x_4386:
        /* <DEDUP_REMOVED lines=20> */
.L_x_4389:
[----:B------:R-:W-:Y:S05]  /*31d0*/  BSYNC B6 ;  /* 0x0000000000067941 */ /* 0x000fea0003800000 */
.L_x_4388:
        /* <DEDUP_REMOVED lines=35> */
.L_x_4391:
[----:B------:R-:W-:Y:S05]  /*3410*/  BSYNC B0 ;  /* 0x0000000000007941 */ /* 0x000fea0003800000 */
.L_x_4390:
[----:B------:R-:W-:Y:S01]  /*3420*/  FMNMX.NAN R3, R3, -100, !PT ;  /* 0xc2c8000003037809 */ /* 0x000fe20007820000 */
[----:B------:R-:W-:-:S04]  /*3430*/  FMUL.FTZ R2, R5, R2 ;  /* 0x0000000205027220 */ /* 0x000fc80000410000 */
[----:B------:R-:W-:-:S07]  /*3440*/  FFMA.FTZ R2, R3, R8, -R2 ;  /* 0x0000000803027223 */ /* 0x000fce0000010802 */
.L_x_4385:
[----:B------:R-:W-:Y:S05]  /*3450*/  BSYNC B7 ;  /* 0x0000000000077941 */ /* 0x000fea0003800000 */
.L_x_4384:
        /* <DEDUP_REMOVED lines=25> */
.L_x_4395:
[----:B------:R-:W-:Y:S05]  /*35f0*/  BSYNC B6 ;  /* 0x0000000000067941 */ /* 0x000fea0003800000 */
.L_x_4394:
        /* <DEDUP_REMOVED lines=20> */
.L_x_4397:
[----:B------:R-:W-:Y:S05]  /*3740*/  BSYNC B6 ;  /* 0x0000000000067941 */ /* 0x000fea0003800000 */
.L_x_4396:
        /* <DEDUP_REMOVED lines=35> */
.L_x_4399:
[----:B------:R-:W-:Y:S05]  /*3980*/  BSYNC B0 ;  /* 0x0000000000007941 */ /* 0x000fea0003800000 */
.L_x_4398:
[----:B------:R-:W-:Y:S01]  /*3990*/  FMNMX.NAN R3, R3, -100, !PT ;  /* 0xc2c8000003037809 */ /* 0x000fe20007820000 */
[----:B------:R-:W-:-:S04]  /*39a0*/  FMUL.FTZ R32, R5, R32 ;  /* 0x0000002005207220 */ /* 0x000fc80000410000 */
[----:B------:R-:W-:-:S07]  /*39b0*/  FFMA.FTZ R32, R3, R8, -R32 ;  /* 0x0000000803207223 */ /* 0x000fce0000010820 */
.L_x_4393:
[----:B------:R-:W-:Y:S05]  /*39c0*/  BSYNC B7 ;  /* 0x0000000000077941 */ /* 0x000fea0003800000 */
.L_x_4392:
        /* <DEDUP_REMOVED lines=24> */
.L_x_4403:
[----:B------:R-:W-:Y:S05]  /*3b50*/  BSYNC B6 ;  /* 0x0000000000067941 */ /* 0x000fea0003800000 */
.L_x_4402:
        /* <DEDUP_REMOVED lines=20> */
.L_x_4405:
[----:B------:R-:W-:Y:S05]  /*3ca0*/  BSYNC B6 ;  /* 0x0000000000067941 */ /* 0x000fea0003800000 */
.L_x_4404:
        /* <DEDUP_REMOVED lines=35> */
.L_x_4407:
[----:B------:R-:W-:Y:S05]  /*3ee0*/  BSYNC B0 ;  /* 0x0000000000007941 */ /* 0x000fea0003800000 */
.L_x_4406:
[----:B------:R-:W-:Y:S01]  /*3ef0*/  FMNMX.NAN R3, R3, -100, !PT ;  /* 0xc2c8000003037809 */ /* 0x000fe20007820000 */
[----:B------:R-:W-:-:S04]  /*3f00*/  FMUL.FTZ R30, R5, R30 ;  /* 0x0000001e051e7220 */ /* 0x000fc80000410000 */
[----:B------:R-:W-:-:S07]  /*3f10*/  FFMA.FTZ R30, R3, R8, -R30 ;  /* 0x00000008031e7223 */ /* 0x000fce000001081e */
.L_x_4401:
[----:B------:R-:W-:Y:S05]  /*3f20*/  BSYNC B7 ;  /* 0x0000000000077941 */ /* 0x000fea0003800000 */
.L_x_4400:
        /* <DEDUP_REMOVED lines=24> */
.L_x_4411:
[----:B------:R-:W-:Y:S05]  /*40b0*/  BSYNC B6 ;  /* 0x0000000000067941 */ /* 0x000fea0003800000 */
.L_x_4410:
        /* <DEDUP_REMOVED lines=20> */
.L_x_4413:
[----:B------:R-:W-:Y:S05]  /*4200*/  BSYNC B6 ;  /* 0x0000000000067941 */ /* 0x000fea0003800000 */
.L_x_4412:
        /* <DEDUP_REMOVED lines=35> */
.L_x_4415:
[----:B------:R-:W-:Y:S05]  /*4440*/  BSYNC B0 ;  /* 0x0000000000007941 */ /* 0x000fea0003800000 */
.L_x_4414:
[----:B------:R-:W-:Y:S01]  /*4450*/  FMNMX.NAN R3, R3, -100, !PT ;  /* 0xc2c8000003037809 */ /* 0x000fe20007820000 */
[----:B------:R-:W-:-:S04]  /*4460*/  FMUL.FTZ R28, R5, R28 ;  /* 0x0000001c051c7220 */ /* 0x000fc80000410000 */
[----:B------:R-:W-:-:S07]  /*4470*/  FFMA.FTZ R28, R3, R8, -R28 ;  /* 0x00000008031c7223 */ /* 0x000fce000001081c */
.L_x_4409:
[----:B------:R-:W-:Y:S05]  /*4480*/  BSYNC B7 ;  /* 0x0000000000077941 */ /* 0x000fea0003800000 */
.L_x_4408:
        /* <DEDUP_REMOVED lines=24> */
.L_x_4419:
[----:B------:R-:W-:Y:S05]  /*4610*/  BSYNC B6 ;  /* 0x0000000000067941 */ /* 0x000fea0003800000 */
.L_x_4418:
        /* <DEDUP_REMOVED lines=20> */
.L_x_4421:
[----:B------:R-:W-:Y:S05]  /*4760*/  BSYNC B6 ;  /* 0x0000000000067941 */ /* 0x000fea0003800000 */
.L_x_4420:
        /* <DEDUP_REMOVED lines=35> */
.L_x_4423:
[----:B------:R-:W-:Y:S05]  /*49a0*/  BSYNC B0 ;  /* 0x0000000000007941 */ /* 0x000fea0003800000 */
.L_x_4422:
[----:B------:R-:W-:Y:S01]  /*49b0*/  FMNMX.NAN R3, R3, -100, !PT ;  /* 0xc2c8000003037809 */ /* 0x000fe20007820000 */
[----:B------:R-:W-:-:S04]  /*49c0*/  FMUL.FTZ R26, R5, R26 ;  /* 0x0000001a051a7220 */ /* 0x000fc80000410000 */
[----:B------:R-:W-:-:S07]  /*49d0*/  FFMA.FTZ R26, R3, R8, -R26 ;  /* 0x00000008031a7223 */ /* 0x000fce000001081a */
.L_x_4417:
[----:B------:R-:W-:Y:S05]  /*49e0*/  BSYNC B7 ;  /* 0x0000000000077941 */ /* 0x000fea0003800000 */
.L_x_4416:
        /* <DEDUP_REMOVED lines=24> */
.L_x_4427:
[----:B------:R-:W-:Y:S05]  /*4b70*/  BSYNC B6 ;  /* 0x0000000000067941 */ /* 0x000fea0003800000 */
.L_x_4426:
        /* <DEDUP_REMOVED lines=20> */
.L_x_4429:
[----:B------:R-:W-:Y:S05]  /*4cc0*/  BSYNC B6 ;  /* 0x0000000000067941 */ /* 0x000fea0003800000 */
.L_x_4428:
        /* <DEDUP_REMOVED lines=35> */
.L_x_4431:
[----:B------:R-:W-:Y:S05]  /*4f00*/  BSYNC B0 ;  /* 0x0000000000007941 */ /* 0x000fea0003800000 */
.L_x_4430:
[----:B------:R-:W-:Y:S01]  /*4f10*/  FMNMX.NAN R3, R3, -100, !PT ;  /* 0xc2c8000003037809 */ /* 0x000fe20007820000 */
[----:B------:R-:W-:-:S04]  /*4f20*/  FMUL.FTZ R24, R5, R24 ;  /* 0x0000001805187220 */ /* 0x000fc80000410000 */
[----:B------:R-:W-:-:S07]  /*4f30*/  FFMA.FTZ R24, R3, R8, -R24 ;  /* 0x0000000803187223 */ /* 0x000fce0000010818 */
.L_x_4425:
[----:B------:R-:W-:Y:S05]  /*4f40*/  BSYNC B7 ;  /* 0x0000000000077941 */ /* 0x000fea0003800000 */
.L_x_4424:
        /* <DEDUP_REMOVED lines=24> */
.L_x_4435:
[----:B------:R-:W-:Y:S05]  /*50d0*/  BSYNC B6 ;  /* 0x0000000000067941 */ /* 0x000fea0003800000 */
.L_x_4434:
        /* <DEDUP_REMOVED lines=20> */
.L_x_4437:
[----:B------:R-:W-:Y:S05]  /*5220*/  BSYNC B6 ;  /* 0x0000000000067941 */ /* 0x000fea0003800000 */
.L_x_4436:
        /* <DEDUP_REMOVED lines=35> */
.L_x_4439:
[----:B------:R-:W-:Y:S05]  /*5460*/  BSYNC B0 ;  /* 0x0000000000007941 */ /* 0x000fea0003800000 */
.L_x_4438:
[----:B------:R-:W-:Y:S01]  /*5470*/  FMNMX.NAN R3, R3, -100, !PT ;  /* 0xc2c8000003037809 */ /* 0x000fe20007820000 */
[----:B------:R-:W-:-:S04]  /*5480*/  FMUL.FTZ R6, R6, R19 ;  /* 0x0000001306067220 */ /* 0x000fc80000410000 */
[----:B------:R-:W-:-:S07]  /*5490*/  FFMA.FTZ R19, R3, R8, -R6 ;  /* 0x0000000803137223 */ /* 0x000fce0000010806 */
.L_x_4433:
[----:B------:R-:W-:Y:S05]  /*54a0*/  BSYNC B7 ;  /* 0x0000000000077941 */ /* 0x000fea0003800000 */
.L_x_4432:
        /* <DEDUP_REMOVED lines=24> */
.L_x_4443:
[----:B------:R-:W-:Y:S05]  /*5630*/  BSYNC B6 ;  /* 0x0000000000067941 */ /* 0x000fea0003800000 */
.L_x_4442:
        /* <DEDUP_REMOVED lines=20> */
.L_x_4445:
[----:B------:R-:W-:Y:S05]  /*5780*/  BSYNC B6 ;  /* 0x0000000000067941 */ /* 0x000fea0003800000 */
.L_x_4444:
        /* <DEDUP_REMOVED lines=35> */
.L_x_4447:
[----:B------:R-:W-:Y:S05]  /*59c0*/  BSYNC B0 ;  /* 0x0000000000007941 */ /* 0x000fea0003800000 */
.L_x_4446:
[----:B------:R-:W-:Y:S01]  /*59d0*/  FMNMX.NAN R0, R3, -100, !PT ;  /* 0xc2c8000003007809 */ /* 0x000fe20007820000 */
[----:B------:R-:W-:-:S04]  /*59e0*/  FMUL.FTZ R5, R5, R16 ;  /* 0x0000001005057220 */ /* 0x000fc80000410000 */
[----:B------:R-:W-:-:S07]  /*59f0*/  FFMA.FTZ R0, R0, R7, -R5 ;  /* 0x0000000700007223 */ /* 0x000fce0000010805 */
.L_x_4441:
[----:B------:R-:W-:Y:S05]  /*5a00*/  BSYNC B7 ;  /* 0x0000000000077941 */ /* 0x000fea0003800000 */
.L_x_4440:
        /* <DEDUP_REMOVED lines=18> */
.L_x_4450:
[----:B------:R-:W-:-:S13]  /*5b30*/  ISETP.GE.AND P0, PT, R17, R34, PT ;  /* 0x000000221100720c */ /* 0x000fda0003f06270 */
[----:B------:R-:W-:Y:S05]  /*5b40*/  @P0 BRA `(.L_x_4452) ;  /* 0x0000000000300947 */ /* 0x000fea0003800000 */
[----:B0-----:R-:W0:Y:S01]  /*5b50*/  LDC.64 R2, c[0x0][0x218] ;  /* 0x00008600ff027b82 */ /* 0x001e220000000a00 */
[----:B---3--:R-:W-:Y:S02]  /*5b60*/  IADD3 R5, R22, R17, RZ ;  /* 0x0000001116057210 */ /* 0x008fe40007ffe0ff */
[----:B------:R-:W-:-:S03]  /*5b70*/  IADD3 R17, R17, 0x80, RZ ;  /* 0x0000008011117810 */ /* 0x000fc60007ffe0ff */
[----:B0-----:R-:W-:-:S05]  /*5b80*/  IMAD.WIDE.U32 R2, R5, 0x4, R2 ;  /* 0x0000000405027825 */ /* 0x001fca00078e0002 */
[----:B------:R0:W-:Y:S02]  /*5b90*/  STG.E desc[UR36][R2.64], R30 ;  /* 0x0000001e02007986 */ /* 0x0001e4000c101924 */
.L_x_4451:
[----:B------:R-:W-:-:S13]  /*5ba0*/  ISETP.GE.AND P0, PT, R17, R34, PT ;  /* 0x000000221100720c */ /* 0x000fda0003f06270 */
[----:B------:R-:W-:Y:S05]  /*5bb0*/  @P0 BRA `(.L_x_4453) ;  /* 0x0000000000300947 */ /* 0x000fea0003800000 */
[----:B0-----:R-:W0:Y:S01]  /*5bc0*/  LDC.64 R2, c[0x0][0x218] ;  /* 0x00008600ff027b82 */ /* 0x001e220000000a00 */
[----:B------:R-:W-:Y:S01]  /*5bd0*/  IMAD.IADD R5, R22, 0x1, R17 ;  /* 0x0000000116057824 */ /* 0x000fe200078e0211 */
[----:B------:R-:W-:-:S03]  /*5be0*/  IADD3 R17, R17, 0x80, RZ ;  /* 0x0000008011117810 */ /* 0x000fc60007ffe0ff */
[----:B0-----:R-:W-:-:S05]  /*5bf0*/  IMAD.WIDE.U32 R2, R5, 0x4, R2 ;  /* 0x0000000405027825 */ /* 0x001fca00078e0002 */
[----:B------:R1:W-:Y:S02]  /*5c00*/  STG.E desc[UR36][R2.64], R28 ;  /* 0x0000001c02007986 */ /* 0x0003e4000c101924 */
.L_x_4452:
[----:B------:R-:W-:-:S13]  /*5c10*/  ISETP.GE.AND P0, PT, R17, R34, PT ;  /* 0x000000221100720c */ /* 0x000fda0003f06270 */
[----:B------:R-:W-:Y:S05]  /*5c20*/  @P0 BRA `(.L_x_4454) ;  /* 0x0000000000340947 */ /* 0x000fea0003800000 */
[----:B01----:R-:W0:Y:S01]  /*5c30*/  LDC.64 R2, c[0x0][0x218] ;  /* 0x00008600ff027b82 */ /* 0x003e220000000a00 */
[----:B---3--:R-:W-:Y:S01]  /*5c40*/  IADD3 R5, R22, R17, RZ ;  /* 0x0000001116057210 */ /* 0x008fe20007ffe0ff */
[----:B------:R-:W-:-:S04]  /*5c50*/  VIADD R17, R17, 0x80 ;  /* 0x0000008011117836 */ /* 0x000fc80000000000 */
[----:B0-----:R-:W-:-:S05]  /*5c60*/  IMAD.WIDE.U32 R2, R5, 0x4, R2 ;  /* 0x0000000405027825 */ /* 0x001fca00078e0002 */
[----:B------:R1:W-:Y:S02]  /*5c70*/  STG.E desc[UR36][R2.64], R26 ;  /* 0x0000001a02007986 */ /* 0x0003e4000c101924 */
.L_x_4453:
        /* <DEDUP_REMOVED lines=8> */
.L_x_4454:
[----:B------:R-:W-:Y:S05]  /*5d00*/  BSYNC B1 ;  /* 0x0000000000017941 */ /* 0x000fea0003800000 */
.L_x_4449:
[----:B------:R-:W-:-:S13]  /*5d10*/  ISETP.GE.AND P0, PT, R17, R34, PT ;  /* 0x000000221100720c */ /* 0x000fda0003f06270 */
[----:B012---:R-:W0:Y:S01]  /*5d20*/  @!P0 LDC.64 R2, c[0x0][0x218] ;  /* 0x00008600ff028b82 */ /* 0x007e220000000a00 */
[----:B---3--:R-:W-:Y:S01]  /*5d30*/  @!P0 IMAD.IADD R5, R22, 0x1, R17 ;  /* 0x0000000116058824 */ /* 0x008fe200078e0211 */
[----:B------:R-:W-:-:S03]  /*5d40*/  @!P0 IADD3 R17, R17, 0x80, RZ ;  /* 0x0000008011118810 */ /* 0x000fc60007ffe0ff */
[----:B0-----:R-:W-:-:S05]  /*5d50*/  @!P0 IMAD.WIDE.U32 R2, R5, 0x4, R2 ;  /* 0x0000000405028825 */ /* 0x001fca00078e0002 */
[----:B------:R2:W-:Y:S02]  /*5d60*/  @!P0 STG.E desc[UR36][R2.64], R19 ;  /* 0x0000001302008986 */ /* 0x0005e4000c101924 */
.L_x_4455:
[----:B------:R-:W-:Y:S05]  /*5d70*/  BSYNC B0 ;  /* 0x0000000000007941 */ /* 0x000fea0003800000 */
.L_x_4448:
[----:B------:R-:W-:-:S13]  /*5d80*/  ISETP.GE.AND P0, PT, R17, R34, PT ;  /* 0x000000221100720c */ /* 0x000fda0003f06270 */
[----:B------:R-:W-:Y:S05]  /*5d90*/  @P0 EXIT ;  /* 0x000000000000094d */ /* 0x000fea0003800000 */
[----:B012---:R-:W0:Y:S01]  /*5da0*/  LDC.64 R2, c[0x0][0x218] ;  /* 0x00008600ff027b82 */ /* 0x007e220000000a00 */
[----:B------:R-:W-:-:S05]  /*5db0*/  IADD3 R17, R22, R17, RZ ;  /* 0x0000001116117210 */ /* 0x000fca0007ffe0ff */
[----:B0-----:R-:W-:-:S05]  /*5dc0*/  IMAD.WIDE.U32 R2, R17, 0x4, R2 ;  /* 0x0000000411027825 */ /* 0x001fca00078e0002 */
[----:B------:R-:W-:Y:S01]  /*5dd0*/  STG.E desc[UR36][R2.64], R0 ;  /* 0x0000000002007986 */ /* 0x000fe2000c101924 */
[----:B------:R-:W-:Y:S05]  /*5de0*/  EXIT ;  /* 0x000000000000794d */ /* 0x000fea0003800000 */
.L_x_4456:
        /* <DEDUP_REMOVED lines=9> */
.L_x_10831:


//--------------------- .text._ZN2at6native18elementwise_kernelILi128ELi4EZNS0_15gpu_kernel_implIZZZNS0_29binary_cross_entropy_out_cudaERKNS_6TensorES5_RKSt8optionalIS3_ElRS3_ENKUlvE_clEvENKUlvE_clEvEUlddE_EEvRNS_18TensorIteratorBaseERKT_EUliE_EEviT1_ --------------------------
	.section	.text._ZN2at6native18elementwise_kernelILi128ELi4EZNS0_15gpu_kernel_implIZZZNS0_29binary_cross_entropy_out_cudaERKNS_6TensorES5_RKSt8optionalIS3_ElRS3_ENKUlvE_clEvENKUlvE_clEvEUlddE_EEvRNS_18TensorIteratorBaseERKT_EUliE_EEviT1_,"ax",@progbits
	.align	128
        .global         _ZN2at6native18elementwise_kernelILi128ELi4EZNS0_15gpu_kernel_implIZZZNS0_29binary_cross_entropy_out_cudaERKNS_6TensorES5_RKSt8optionalIS3_ElRS3_ENKUlvE_clEvENKUlvE_clEvEUlddE_EEvRNS_18TensorIteratorBaseERKT_EUliE_EEviT1_
        .type           _ZN2at6native18elementwise_kernelILi128ELi4EZNS0_15gpu_kernel_implIZZZNS0_29binary_cross_entropy_out_cudaERKNS_6TensorES5_RKSt8optionalIS3_ElRS3_ENKUlvE_clEvENKUlvE_clEvEUlddE_EEvRNS_18TensorIteratorBaseERKT_EUliE_EEviT1_,@function
        .size           _ZN2at6native18elementwise_kernelILi128ELi4EZNS0_15gpu_kernel_implIZZZNS0_29binary_cross_entropy_out_cudaERKNS_6TensorES5_RKSt8optionalIS3_ElRS3_ENKUlvE_clEvENKUlvE_clEvEUlddE_EEvRNS_18TensorIteratorBaseERKT_EUliE_EEviT1_,(.L_x_10797 - _ZN2at6native18elementwise_kernelILi128ELi4EZNS0_15gpu_kernel_implIZZZNS0_29binary_cross_entropy_out_cudaERKNS_6TensorES5_RKSt8optionalIS3_ElRS3_ENKUlvE_clEvENKUlvE_clEvEUlddE_EEvRNS_18TensorIteratorBaseERKT_EUliE_EEviT1_)
        .other          _ZN2at6native18elementwise_kernelILi128ELi4EZNS0_15gpu_kernel_implIZZZNS0_29binary_cross_entropy_out_cudaERKNS_6TensorES5_RKSt8optionalIS3_ElRS3_ENKUlvE_clEvENKUlvE_clEvEUlddE_EEvRNS_18TensorIteratorBaseERKT_EUliE_EEviT1_,@"STO_CUDA_ENTRY STV_DEFAULT"
_ZN2at6native18elementwise_kernelILi128ELi4EZNS0_15gpu_kernel_implIZZZNS0_29binary_cross_entropy_out_cudaERKNS_6TensorES5_RKSt8optionalIS3_ElRS3_ENKUlvE_clEvENKUlvE_clEvEUlddE_EEvRNS_18TensorIteratorBaseERKT_EUliE_EEviT1_:
.text._ZN2at6native18elementwise_kernelILi128ELi4EZNS0_15gpu_kernel_implIZZZNS0_29binary_cross_entropy_out_cudaERKNS_6TensorES5_RKSt8optionalIS3_ElRS3_ENKUlvE_clEvENKUlvE_clEvEUlddE_EEvRNS_18TensorIteratorBaseERKT_EUliE_EEviT1_:
        /* <DEDUP_REMOVED lines=39> */
[C---:B------:R-:W-:Y:S02]  /*0270*/  IMAD R16, R4.reuse, UR7, RZ ;  /* 0x0000000704107c24 */ /* 0x040fe4000f8e02ff */
[C---:B------:R-:W-:Y:S02]  /*0280*/  IMAD R0, R4.reuse, UR8, RZ ;  /* 0x0000000804007c24 */ /* 0x040fe4000f8e02ff */
[----:B------:R-:W-:Y:S02]  /*0290*/  IMAD R4, R4, UR9, RZ ;  /* 0x0000000904047c24 */ /* 0x000fe4000f8e02ff */
        /* <DEDUP_REMOVED lines=324> */
.L_x_4459:
[----:B------:R-:W0:Y:S01]  /*16e0*/  LDC.U8 R6, c[0x0][0x492] ;  /* 0x00012480ff067b82 */ /* 0x000e220000000000 */
[----:B------:R-:W-:Y:S01]  /*16f0*/  ULDC.64 UR6, c[0x0][0x480] ;  /* 0x0001200000067ab9 */ /* 0x000fe20000000a00 */
[----:B------:R-:W-:Y:S01]  /*1700*/  ULDC.64 UR4, c[0x0][0x478] ;  /* 0x00011e0000047ab9 */ /* 0x000fe20000000a00 */
[----:B------:R-:W-:Y:S02]  /*1710*/  IADD3 R4, P2, R0, UR6, RZ ;  /* 0x0000000600047c10 */ /* 0x000fe4000ff5e0ff */
[----:B------:R-:W-:-:S03]  /*1720*/  IADD3 R16, P1, R16, UR4, RZ ;  /* 0x0000000410107c10 */ /* 0x000fc6000ff3e0ff */
[----:B------:R-:W-:Y:S01]  /*1730*/  IMAD.X R5, RZ, RZ, UR7, P2 ;  /* 0x00000007ff057e24 */ /* 0x000fe200090e06ff */
[----:B------:R-:W-:Y:S02]  /*1740*/  IADD3.X R17, RZ, UR5, RZ, P1, !PT ;  /* 0x00000005ff117c10 */ /* 0x000fe40008ffe4ff */
        /* <DEDUP_REMOVED lines=12> */
[----:B--2---:R0:W1:Y:S01]  /*1810*/  I2F.F64.S16 R22, R4 ;  /* 0x0000000400167312 */ /* 0x0040620000101c00 */
[----:B------:R-:W-:Y:S05]  /*1820*/  BRA `(.L_x_4465) ;  /* 0x0000000c007c7947 */ /* 0x000fea0003800000 */
.L_x_4463:
[----:B------:R-:W2:Y:S02]  /*1830*/  LDG.E.U8 R4, desc[UR36][R4.64] ;  /* 0x0000002404047981 */ /* 0x000ea4000c1e1100 */
[----:B--2---:R0:W1:Y:S01]  /*1840*/  I2F.F64.U16 R22, R4 ;  /* 0x0000000400167312 */ /* 0x0040620000101800 */
[----:B------:R-:W-:Y:S05]  /*1850*/  BRA `(.L_x_4465) ;  /* 0x0000000c00707947 */ /* 0x000fea0003800000 */
.L_x_4462:
[----:B------:R-:W-:-:S13]  /*1860*/  ISETP.NE.AND P0, PT, R3, 0x2, PT ;  /* 0x000000020300780c */ /* 0x000fda0003f05270 */
[----:B------:R-:W-:Y:S05]  /*1870*/  @!P0 BRA `(.L_x_4466) ;  /* 0x0000000000288947 */ /* 0x000fea0003800000 */
[----:B------:R-:W-:-:S13]  /*1880*/  ISETP.NE.AND P0, PT, R3, 0x3, PT ;  /* 0x000000030300780c */ /* 0x000fda0003f05270 */
[----:B------:R-:W-:Y:S05]  /*1890*/  @!P0 BRA `(.L_x_4467) ;  /* 0x0000000000148947 */ /* 0x000fea0003800000 */
[----:B------:R-:W-:-:S13]  /*18a0*/  ISETP.NE.AND P0, PT, R3, 0x4, PT ;  /* 0x000000040300780c */ /* 0x000fda0003f05270 */
[----:B------:R-:W-:Y:S05]  /*18b0*/  @P0 BRA `(.L_x_4464) ;  /* 0x0000000800fc0947 */ /* 0x000fea0003800000 */
[----:B------:R-:W2:Y:S02]  /*18c0*/  LDG.E.64 R22, desc[UR36][R4.64] ;  /* 0x0000002404167981 */ /* 0x000ea4000c1e1b00 */
[----:B--2---:R-:W0:Y:S01]  /*18d0*/  I2F.F64.S64 R22, R22 ;  /* 0x0000001600167312 */ /* 0x004e220000301c00 */
[----:B------:R-:W-:Y:S05]  /*18e0*/  BRA `(.L_x_4465) ;  /* 0x0000000c004c7947 */ /* 0x000fea0003800000 */
.L_x_4467:
[----:B------:R-:W2:Y:S02]  /*18f0*/  LDG.E R4, desc[UR36][R4.64] ;  /* 0x0000002404047981 */ /* 0x000ea4000c1e1900 */
[----:B--2---:R0:W1:Y:S01]  /*1900*/  I2F.F64 R22, R4 ;  /* 0x0000000400167312 */ /* 0x0040620000201c00 */
[----:B------:R-:W-:Y:S05]  /*1910*/  BRA `(.L_x_4465) ;  /* 0x0000000c00407947 */ /* 0x000fea0003800000 */
.L_x_4466:
[----:B------:R-:W2:Y:S02]  /*1920*/  LDG.E.U16 R4, desc[UR36][R4.64] ;  /* 0x0000002404047981 */ /* 0x000ea4000c1e1500 */
[----:B--2---:R0:W1:Y:S01]  /*1930*/  I2F.F64.S16 R22, R4 ;  /* 0x0000000400167312 */ /* 0x0040620000101c00 */
[----:B------:R-:W-:Y:S05]  /*1940*/  BRA `(.L_x_4465) ;  /* 0x0000000c00347947 */ /* 0x000fea0003800000 */
.L_x_4461:
[----:B------:R-:W-:-:S13]  /*1950*/  ISETP.GT.AND P0, PT, R3, 0x6, PT ;  /* 0x000000060300780c */ /* 0x000fda0003f04270 */
[----:B------:R-:W-:Y:S05]  /*1960*/  @P0 BRA `(.L_x_4468) ;  /* 0x0000000000340947 */ /* 0x000fea0003800000 */
[----:B------:R-:W-:-:S13]  /*1970*/  ISETP.NE.AND P0, PT, R3, 0x5, PT ;  /* 0x000000050300780c */ /* 0x000fda0003f05270 */
[----:B------:R-:W-:Y:S05]  /*1980*/  @!P0 BRA `(.L_x_4469) ;  /* 0x0000000000188947 */ /* 0x000fea0003800000 */
[----:B------:R-:W-:-:S13]  /*1990*/  ISETP.NE.AND P0, PT, R3, 0x6, PT ;  /* 0x000000060300780c */ /* 0x000fda0003f05270 */
[----:B------:R-:W-:Y:S05]  /*19a0*/  @P0 BRA `(.L_x_4464) ;  /* 0x0000000800c00947 */ /* 0x000fea0003800000 */
[----:B------:R-:W2:Y:S02]  /*19b0*/  LDG.E R22, desc[UR36][R4.64] ;  /* 0x0000002404167981 */ /* 0x000ea4000c1e1900 */
[----:B--2---:R-:W-:-:S06]  /*19c0*/  FMUL.FTZ R22, R22, 1 ;  /* 0x3f80000016167820 */ /* 0x004fcc0000410000 */
[----:B------:R-:W0:Y:S01]  /*19d0*/  F2F.F64.F32 R22, R22 ;  /* 0x0000001600167310 */ /* 0x000e220000201800 */
[----:B------:R-:W-:Y:S05]  /*19e0*/  BRA `(.L_x_4465) ;  /* 0x0000000c000c7947 */ /* 0x000fea0003800000 */
.L_x_4469:
[----:B------:R-:W2:Y:S02]  /*19f0*/  LDG.E.U16 R0, desc[UR36][R4.64] ;  /* 0x0000002404007981 */ /* 0x000ea4000c1e1500 */
[----:B--2---:R-:W-:-:S05]  /*1a00*/  HADD2.F32 R0, -RZ, R0.H0_H0 ;  /* 0x20000000ff007230 */ /* 0x004fca0000004100 */
[----:B------:R-:W-:-:S04]  /*1a10*/  FMUL.FTZ R0, R0, 1 ;  /* 0x3f80000000007820 */ /* 0x000fc80000410000 */
[----:B------:R0:W1:Y:S01]  /*1a20*/  F2F.F64.F32 R22, R0 ;  /* 0x0000000000167310 */ /* 0x0000620000201800 */
[----:B------:R-:W-:Y:S05]  /*1a30*/  BRA `(.L_x_4465) ;  /* 0x0000000800f87947 */ /* 0x000fea0003800000 */
.L_x_4468:
[----:B------:R-:W-:-:S13]  /*1a40*/  ISETP.NE.AND P0, PT, R3, 0x7, PT ;  /* 0x000000070300780c */ /* 0x000fda0003f05270 */
[----:B------:R-:W-:Y:S05]  /*1a50*/  @!P0 BRA `(.L_x_4470) ;  /* 0x0000000000348947 */ /* 0x000fea0003800000 */
        /* <DEDUP_REMOVED lines=8> */
.L_x_4471:
[----:B------:R-:W2:Y:S02]  /*1ae0*/  LDG.E.U16 R4, desc[UR36][R4.64] ;  /* 0x0000002404047981 */ /* 0x000ea4000c1e1500 */
[----:B--2---:R-:W-:-:S05]  /*1af0*/  HADD2.F32 R0, -RZ, R4.H0_H0 ;  /* 0x20000004ff007230 */ /* 0x004fca0000004100 */
[----:B------:R-:W-:-:S04]  /*1b00*/  FMUL.FTZ R0, R0, 1 ;  /* 0x3f80000000007820 */ /* 0x000fc80000410000 */
[----:B------:R0:W1:Y:S01]  /*1b10*/  F2F.F64.F32 R22, R0 ;  /* 0x0000000000167310 */ /* 0x0000620000201800 */
[----:B------:R-:W-:Y:S05]  /*1b20*/  BRA `(.L_x_4465) ;  /* 0x0000000800bc7947 */ /* 0x000fea0003800000 */
.L_x_4470:
[----:B------:R0:W5:Y:S01]  /*1b30*/  LDG.E.64 R22, desc[UR36][R4.64] ;  /* 0x0000002404167981 */ /* 0x000162000c1e1b00 */
[----:B------:R-:W-:Y:S05]  /*1b40*/  BRA `(.L_x_4465) ;  /* 0x0000000800b47947 */ /* 0x000fea0003800000 */
.L_x_4460:
        /* <DEDUP_REMOVED lines=8> */
[----:B------:R-:W2:Y:S01]  /*1bd0*/  LDG.E.U8 R4, desc[UR36][R4.64] ;  /* 0x0000002404047981 */ /* 0x000ea2000c1e1100 */
[----:B------:R-:W-:Y:S01]  /*1be0*/  IMAD.MOV.U32 R22, RZ, RZ, RZ ;  /* 0x000000ffff167224 */ /* 0x000fe200078e00ff */
[----:B--2---:R-:W-:-:S04]  /*1bf0*/  ISETP.NE.AND P0, PT, R4, RZ, PT ;  /* 0x000000ff0400720c */ /* 0x004fc80003f05270 */
[----:B------:R-:W-:Y:S01]  /*1c00*/  FSEL R23, RZ, 1.875, !P0 ;  /* 0x3ff00000ff177808 */ /* 0x000fe20004000000 */
[----:B------:R-:W-:Y:S08]  /*1c10*/  BRA `(.L_x_4465) ;  /* 0x0000000800807947 */ /* 0x000ff00003800000 */
.L_x_4474:
[----:B------:R0:W5:Y:S01]  /*1c20*/  LDG.E.64 R22, desc[UR36][R4.64] ;  /* 0x0000002404167981 */ /* 0x000162000c1e1b00 */
[----:B------:R-:W-:Y:S05]  /*1c30*/  BRA `(.L_x_4465) ;  /* 0x0000000800787947 */ /* 0x000fea0003800000 */
.L_x_4473:
        /* <DEDUP_REMOVED lines=24> */
[----:B------:R-:W-:-:S05]  /*1dc0*/  LOP3.LUT R7, R7, 0x80000000, R0, 0xf8, !PT ;  /* 0x8000000007077812 */ /* 0x000fca00078ef800 */
[----:B------:R-:W-:-:S04]  /*1dd0*/  FMUL.FTZ R7, R7, 1 ;  /* 0x3f80000007077820 */ /* 0x000fc80000410000 */
[----:B------:R0:W1:Y:S01]  /*1de0*/  F2F.F64.F32 R22, R7 ;  /* 0x0000000700167310 */ /* 0x0000620000201800 */
[----:B------:R-:W-:Y:S05]  /*1df0*/  BRA `(.L_x_4465) ;  /* 0x0000000800087947 */ /* 0x000fea0003800000 */
.L_x_4476:
        /* <DEDUP_REMOVED lines=10> */
[----:B------:R-:W-:-:S04]  /*1ea0*/  SHF.L.U32 R0, R4, 0x18, RZ ;  /* 0x0000001804007819 */ /* 0x000fc800000006ff */
[----:B------:R-:W-:-:S05]  /*1eb0*/  LOP3.LUT R0, R3, 0x80000000, R0, 0xf8, !PT ;  /* 0x8000000003007812 */ /* 0x000fca00078ef800 */
[----:B------:R-:W-:-:S04]  /*1ec0*/  FMUL.FTZ R0, R0, 1 ;  /* 0x3f80000000007820 */ /* 0x000fc80000410000 */
[----:B------:R0:W1:Y:S01]  /*1ed0*/  F2F.F64.F32 R22, R0 ;  /* 0x0000000000167310 */ /* 0x0000620000201800 */
[----:B------:R-:W-:Y:S05]  /*1ee0*/  BRA `(.L_x_4465) ;  /* 0x0000000400cc7947 */ /* 0x000fea0003800000 */
.L_x_4475:
[----:B------:R-:W2:Y:S02]  /*1ef0*/  LDG.E.U16 R0, desc[UR36][R4.64] ;  /* 0x0000002404007981 */ /* 0x000ea4000c1e1500 */
[----:B--2---:R-:W-:-:S04]  /*1f00*/  IMAD.U32 R0, R0, 0x10000, RZ ;  /* 0x0001000000007824 */ /* 0x004fc800078e00ff */
[----:B------:R-:W-:-:S04]  /*1f10*/  FMUL.FTZ R0, R0, 1 ;  /* 0x3f80000000007820 */ /* 0x000fc80000410000 */
[----:B------:R0:W1:Y:S01]  /*1f20*/  F2F.F64.F32 R22, R0 ;  /* 0x0000000000167310 */ /* 0x0000620000201800 */
[----:B------:R-:W-:Y:S05]  /*1f30*/  BRA `(.L_x_4465) ;  /* 0x0000000400b87947 */ /* 0x000fea0003800000 */
.L_x_4472:
        /* <DEDUP_REMOVED lines=9> */
[----:B--2---:R0:W1:Y:S01]  /*1fd0*/  I2F.F64.U16 R22, R4 ;  /* 0x0000000400167312 */ /* 0x0040620000101800 */
[----:B------:R-:W-:Y:S05]  /*1fe0*/  BRA `(.L_x_4465) ;  /* 0x00000004008c7947 */ /* 0x000fea0003800000 */
.L_x_4479:
        /* <DEDUP_REMOVED lines=21> */
.L_x_4483:
[----:B------:R-:W-:Y:S05]  /*2140*/  BSYNC B1 ;  /* 0x0000000000017941 */ /* 0x000fea0003800000 */
.L_x_4482:
[----:B------:R-:W-:Y:S01]  /*2150*/  LEA R5, R0, 0x3b800000, 0x17 ;  /* 0x3b80000000057811 */ /* 0x000fe200078eb8ff */
[----:B------:R-:W-:-:S05]  /*2160*/  IMAD.SHL.U32 R0, R3, 0x100000, RZ ;  /* 0x0010000003007824 */ /* 0x000fca00078e00ff */
[----:B------:R-:W-:-:S07]  /*2170*/  LOP3.LUT R0, R5, R0, R6, 0xfe, !PT ;  /* 0x0000000005007212 */ /* 0x000fce00078efe06 */
.L_x_4481:
[----:B------:R-:W-:Y:S05]  /*2180*/  BSYNC B0 ;  /* 0x0000000000007941 */ /* 0x000fea0003800000 */
.L_x_4480:
[----:B------:R-:W-:-:S04]  /*2190*/  FMUL.FTZ R0, R0, 1 ;  /* 0x3f80000000007820 */ /* 0x000fc80000410000 */
[----:B------:R2:W3:Y:S01]  /*21a0*/  F2F.F64.F32 R22, R0 ;  /* 0x0000000000167310 */ /* 0x0004e20000201800 */
[----:B------:R-:W-:Y:S05]  /*21b0*/  BRA `(.L_x_4465) ;  /* 0x0000000400187947 */ /* 0x000fea0003800000 */
.L_x_4478:
        /* <DEDUP_REMOVED lines=21> */
.L_x_4487:
[----:B------:R-:W-:Y:S05]  /*2310*/  BSYNC B1 ;  /* 0x0000000000017941 */ /* 0x000fea0003800000 */
.L_x_4486:
[----:B------:R-:W-:Y:S02]  /*2320*/  LEA R5, R0, 0x37800000, 0x17 ;  /* 0x3780000000057811 */ /* 0x000fe400078eb8ff */
[----:B------:R-:W-:-:S04]  /*2330*/  SHF.L.U32 R0, R3, 0x15, RZ ;  /* 0x0000001503007819 */ /* 0x000fc800000006ff */
[----:B------:R-:W-:-:S07]  /*2340*/  LOP3.LUT R0, R5, R0, R6, 0xfe, !PT ;  /* 0x0000000005007212 */ /* 0x000fce00078efe06 */
.L_x_4485:
[----:B------:R-:W-:Y:S05]  /*2350*/  BSYNC B0 ;  /* 0x0000000000007941 */ /* 0x000fea0003800000 */
.L_x_4484:
[----:B------:R-:W-:-:S04]  /*2360*/  FMUL.FTZ R0, R0, 1 ;  /* 0x3f80000000007820 */ /* 0x000fc80000410000 */
[----:B------:R4:W0:Y:S01]  /*2370*/  F2F.F64.F32 R22, R0 ;  /* 0x0000000000167310 */ /* 0x0008220000201800 */
[----:B------:R-:W-:Y:S05]  /*2380*/  BRA `(.L_x_4465) ;  /* 0x0000000000a47947 */ /* 0x000fea0003800000 */
.L_x_4477:
        /* <DEDUP_REMOVED lines=14> */
.L_x_4491:
[----:B------:R-:W-:Y:S05]  /*2470*/  BSYNC B0 ;  /* 0x0000000000007941 */ /* 0x000fea0003800000 */
.L_x_4490:
[----:B------:R-:W-:-:S04]  /*2480*/  FMUL.FTZ R0, R0, 1 ;  /* 0x3f80000000007820 */ /* 0x000fc80000410000 */
[----:B------:R0:W1:Y:S01]  /*2490*/  F2F.F64.F32 R22, R0 ;  /* 0x0000000000167310 */ /* 0x0000620000201800 */
[----:B------:R-:W-:Y:S05]  /*24a0*/  BRA `(.L_x_4465) ;  /* 0x00000000005c7947 */ /* 0x000fea0003800000 */
.L_x_4464:
        /* <DEDUP_REMOVED lines=16> */
.L_x_4492:
[----:B------:R-:W-:Y:S01]  /*25b0*/  CS2R R22, SRZ ;  /* 0x0000000000167805 */ /* 0x000fe2000001ff00 */
[----:B------:R-:W-:Y:S06]  /*25c0*/  BRA `(.L_x_4465) ;  /* 0x0000000000147947 */ /* 0x000fec0003800000 */
.L_x_4489:
[----:B------:R-:W2:Y:S02]  /*25d0*/  LDG.E.64 R22, desc[UR36][R4.64] ;  /* 0x0000002404167981 */ /* 0x000ea4000c1e1b00 */
[----:B--2---:R-:W0:Y:S01]  /*25e0*/  I2F.F64.U64 R22, R22 ;  /* 0x0000001600167312 */ /* 0x004e220000301800 */
[----:B------:R-:W-:Y:S05]  /*25f0*/  BRA `(.L_x_4465) ;  /* 0x0000000000087947 */ /* 0x000fea0003800000 */
.L_x_4488:
[----:B------:R-:W2:Y:S02]  /*2600*/  LDG.E R4, desc[UR36][R4.64] ;  /* 0x0000002404047981 */ /* 0x000ea4000c1e1900 */
[----:B--2---:R0:W1:Y:S02]  /*2610*/  I2F.F64.U32 R22, R4 ;  /* 0x0000000400167312 */ /* 0x0040640000201800 */
.L_x_4465:
[----:B------:R-:W2:Y:S01]  /*2620*/  LDC.U8 R3, c[0x0][0x493] ;  /* 0x000124c0ff037b82 */ /* 0x000ea20000000000 */
[----:B------:R-:W-:Y:S02]  /*2630*/  ULDC.64 UR4, c[0x0][0x488] ;  /* 0x0001220000047ab9 */ /* 0x000fe40000000a00 */
[----:B0-----:R-:W-:-:S05]  /*2640*/  IADD3 R4, P1, R18, UR4, RZ ;  /* 0x0000000412047c10 */ /* 0x001fca000ff3e0ff */
[----:B------:R-:W-:Y:S01]  /*2650*/  IMAD.X R5, RZ, RZ, UR5, P1 ;  /* 0x00000005ff057e24 */ /* 0x000fe200088e06ff */
[----:B--2-4-:R-:W-:-:S04]  /*2660*/  PRMT R0, R3, 0x9910, RZ ;  /* 0x0000991003007816 */ /* 0x014fc800000000ff */
        /* <DEDUP_REMOVED lines=11> */
[----:B--2---:R0:W2:Y:S01]  /*2720*/  I2F.F64.S16 R18, R4 ;  /* 0x0000000400127312 */ /* 0x0040a20000101c00 */
[----:B------:R-:W-:Y:S05]  /*2730*/  BRA `(.L_x_4498) ;  /* 0x0000000c007c7947 */ /* 0x000fea0003800000 */
.L_x_4496:
[----:B------:R-:W2:Y:S02]  /*2740*/  LDG.E.U8 R4, desc[UR36][R4.64] ;  /* 0x0000002404047981 */ /* 0x000ea4000c1e1100 */
[----:B--2---:R0:W2:Y:S01]  /*2750*/  I2F.F64.U16 R18, R4 ;  /* 0x0000000400127312 */ /* 0x0040a20000101800 */
[----:B------:R-:W-:Y:S05]  /*2760*/  BRA `(.L_x_4498) ;  /* 0x0000000c00707947 */ /* 0x000fea0003800000 */
.L_x_4495:
        /* <DEDUP_REMOVED lines=9> */
.L_x_4500:
[----:B------:R-:W2:Y:S02]  /*2800*/  LDG.E R4, desc[UR36][R4.64] ;  /* 0x0000002404047981 */ /* 0x000ea4000c1e1900 */
[----:B--2---:R2:W4:Y:S01]  /*2810*/  I2F.F64 R18, R4 ;  /* 0x0000000400127312 */ /* 0x0045220000201c00 */
[----:B------:R-:W-:Y:S05]  /*2820*/  BRA `(.L_x_4498) ;  /* 0x0000000c00407947 */ /* 0x000fea0003800000 */
.L_x_4499:
[----:B------:R-:W2:Y:S02]  /*2830*/  LDG.E.U16 R4, desc[UR36][R4.64] ;  /* 0x0000002404047981 */ /* 0x000ea4000c1e1500 */
[----:B--2---:R0:W2:Y:S01]  /*2840*/  I2F.F64.S16 R18, R4 ;  /* 0x0000000400127312 */ /* 0x0040a20000101c00 */
[----:B------:R-:W-:Y:S05]  /*2850*/  BRA `(.L_x_4498) ;  /* 0x0000000c00347947 */ /* 0x000fea0003800000 */
.L_x_4494:
        /* <DEDUP_REMOVED lines=10> */
.L_x_4502:
[----:B------:R-:W2:Y:S02]  /*2900*/  LDG.E.U16 R0, desc[UR36][R4.64] ;  /* 0x0000002404007981 */ /* 0x000ea4000c1e1500 */
[----:B--2---:R-:W-:-:S05]  /*2910*/  HADD2.F32 R0, -RZ, R0.H0_H0 ;  /* 0x20000000ff007230 */ /* 0x004fca0000004100 */
[----:B------:R-:W-:-:S04]  /*2920*/  FMUL.FTZ R0, R0, 1 ;  /* 0x3f80000000007820 */ /* 0x000fc80000410000 */
[----:B------:R0:W2:Y:S01]  /*2930*/  F2F.F64.F32 R18, R0 ;  /* 0x0000000000127310 */ /* 0x0000a20000201800 */
[----:B------:R-:W-:Y:S05]  /*2940*/  BRA `(.L_x_4498) ;  /* 0x0000000800f87947 */ /* 0x000fea0003800000 */
.L_x_4501:
        /* <DEDUP_REMOVED lines=10> */
.L_x_4504:
[----:B------:R-:W2:Y:S02]  /*29f0*/  LDG.E.U16 R4, desc[UR36][R4.64] ;  /* 0x0000002404047981 */ /* 0x000ea4000c1e1500 */
[----:B--2---:R-:W-:-:S05]  /*2a00*/  HADD2.F32 R0, -RZ, R4.H0_H0 ;  /* 0x20000004ff007230 */ /* 0x004fca0000004100 */
[----:B------:R-:W-:-:S04]  /*2a10*/  FMUL.FTZ R0, R0, 1 ;  /* 0x3f80000000007820 */ /* 0x000fc80000410000 */
[----:B------:R0:W2:Y:S01]  /*2a20*/  F2F.F64.F32 R18, R0 ;  /* 0x0000000000127310 */ /* 0x0000a20000201800 */
[----:B------:R-:W-:Y:S05]  /*2a30*/  BRA `(.L_x_4498) ;  /* 0x0000000800bc7947 */ /* 0x000fea0003800000 */
.L_x_4503:
[----:B------:R0:W5:Y:S01]  /*2a40*/  LDG.E.64 R18, desc[UR36][R4.64] ;  /* 0x0000002404127981 */ /* 0x000162000c1e1b00 */
[----:B------:R-:W-:Y:S05]  /*2a50*/  BRA `(.L_x_4498) ;  /* 0x0000000800b47947 */ /* 0x000fea0003800000 */
.L_x_4493:
        /* <DEDUP_REMOVED lines=13> */
.L_x_4507:
[----:B------:R0:W5:Y:S01]  /*2b30*/  LDG.E.64 R18, desc[UR36][R4.64] ;  /* 0x0000002404127981 */ /* 0x000162000c1e1b00 */
[----:B------:R-:W-:Y:S05]  /*2b40*/  BRA `(.L_x_4498) ;  /* 0x0000000800787947 */ /* 0x000fea0003800000 */
.L_x_4506:
        /* <DEDUP_REMOVED lines=26> */
[----:B------:R0:W2:Y:S01]  /*2cf0*/  F2F.F64.F32 R18, R7 ;  /* 0x0000000700127310 */ /* 0x0000a20000201800 */
[----:B------:R-:W-:Y:S05]  /*2d00*/  BRA `(.L_x_4498) ;  /* 0x0000000800087947 */ /* 0x000fea0003800000 */
.L_x_4509:
[----:B------:R-:W2:Y:S02]  /*2d10*/  LDG.E.U8 R4, desc[UR36][R4.64] ;  /* 0x0000002404047981 */ /* 0x000ea4000c1e1100 */
[----:B--2---:R-:W-:-:S05]  /*2d20*/  IMAD.SHL.U32 R0, R4, 0x2000000, RZ ;  /* 0x0200000004007824 */ /* 0x004fca00078e00ff */
[----:B------:R-:W-:-:S13]  /*2d30*/  ISETP.GE.U32.AND P0, PT, R0, 0x8000000, PT ;  /* 0x080000000000780c */ /* 0x000fda0003f06070 */
[C---:B------:R-:W-:Y:S01]  /*2d40*/  @!P0 SHF.L.U32 R0, R4.reuse, 0x8, RZ ;  /* 0x0000000804008819 */ /* 0x040fe200000006ff */
[----:B------:R-:W-:-:S03]  /*2d50*/  @P0 IMAD.SHL.U32 R3, R4, 0x200000, RZ ;  /* 0x0020000004030824 */ /* 0x000fc600078e00ff */
[----:B------:R-:W-:Y:S02]  /*2d60*/  @!P0 LOP3.LUT R0, R0, 0x7f00, RZ, 0xc0, !PT ;  /* 0x00007f0000008812 */ /* 0x000fe400078ec0ff */
[----:B------:R-:W-:Y:S02]  /*2d70*/  @P0 LOP3.LUT R3, R3, 0x70000000, RZ, 0xfc, !PT ;  /* 0x7000000003030812 */ /* 0x000fe400078efcff */
[----:B------:R-:W-:-:S03]  /*2d80*/  @!P0 LOP3.LUT R0, R0, 0x3f000000, RZ, 0xfc, !PT ;  /* 0x3f00000000008812 */ /* 0x000fc600078efcff */
[----:B------:R-:W-:Y:S02]  /*2d90*/  @P0 FMUL.FTZ R3, R3, 1.9259299443872358531e-34 ;  /* 0x0780000003030820 */ /* 0x000fe40000410000 */
[----:B------:R-:W-:Y:S01]  /*2da0*/  @!P0 FADD.FTZ R3, R0, -0.5 ;  /* 0xbf00000000038421 */ /* 0x000fe20000010000 */
[----:B------:R-:W-:-:S05]  /*2db0*/  IMAD.SHL.U32 R0, R4, 0x1000000, RZ ;  /* 0x0100000004007824 */ /* 0x000fca00078e00ff */
[----:B------:R-:W-:-:S05]  /*2dc0*/  LOP3.LUT R0, R3, 0x80000000, R0, 0xf8, !PT ;  /* 0x8000000003007812 */ /* 0x000fca00078ef800 */
[----:B------:R-:W-:-:S04]  /*2dd0*/  FMUL.FTZ R0, R0, 1 ;  /* 0x3f80000000007820 */ /* 0x000fc80000410000 */
[----:B------:R0:W2:Y:S01]  /*2de0*/  F2F.F64.F32 R18, R0 ;  /* 0x0000000000127310 */ /* 0x0000a20000201800 */
[----:B------:R-:W-:Y:S05]  /*2df0*/  BRA `(.L_x_4498) ;  /* 0x0000000400cc7947 */ /* 0x000fea0003800000 */
.L_x_4508:
[----:B------:R-:W2:Y:S02]  /*2e00*/  LDG.E.U16 R0, desc[UR36][R4.64] ;  /* 0x0000002404007981 */ /* 0x000ea4000c1e1500 */
[----:B--2---:R-:W-:-:S04]  /*2e10*/  IMAD.U32 R0, R0, 0x10000, RZ ;  /* 0x0001000000007824 */ /* 0x004fc800078e00ff */
[----:B------:R-:W-:-:S04]  /*2e20*/  FMUL.FTZ R0, R0, 1 ;  /* 0x3f80000000007820 */ /* 0x000fc80000410000 */
[----:B------:R0:W2:Y:S01]  /*2e30*/  F2F.F64.F32 R18, R0 ;  /* 0x0000000000127310 */ /* 0x0000a20000201800 */
[----:B------:R-:W-:Y:S05]  /*2e40*/  BRA `(.L_x_4498) ;  /* 0x0000000400b87947 */ /* 0x000fea0003800000 */
.L_x_4505:
        /* <DEDUP_REMOVED lines=9> */
[----:B--2---:R0:W2:Y:S01]  /*2ee0*/  I2F.F64.U16 R18, R4 ;  /* 0x0000000400127312 */ /* 0x0040a20000101800 */
[----:B------:R-:W-:Y:S05]  /*2ef0*/  BRA `(.L_x_4498) ;  /* 0x00000004008c7947 */ /* 0x000fea0003800000 */
.L_x_4512:
        /* <DEDUP_REMOVED lines=21> */
.L_x_4516:
[----:B------:R-:W-:Y:S05]  /*3050*/  BSYNC B1 ;  /* 0x0000000000017941 */ /* 0x000fea0003800000 */
.L_x_4515:
[----:B------:R-:W-:Y:S01]  /*3060*/  LEA R5, R0, 0x3b800000, 0x17 ;  /* 0x3b80000000057811 */ /* 0x000fe200078eb8ff */
[----:B------:R-:W-:-:S05]  /*3070*/  IMAD.SHL.U32 R0, R3, 0x100000, RZ ;  /* 0x0010000003007824 */ /* 0x000fca00078e00ff */
[----:B------:R-:W-:-:S07]  /*3080*/  LOP3.LUT R0, R5, R0, R6, 0xfe, !PT ;  /* 0x0000000005007212 */ /* 0x000fce00078efe06 */
.L_x_4514:
[----:B------:R-:W-:Y:S05]  /*3090*/  BSYNC B0 ;  /* 0x0000000000007941 */ /* 0x000fea0003800000 */
.L_x_4513:
[----:B------:R-:W-:-:S04]  /*30a0*/  FMUL.FTZ R0, R0, 1 ;  /* 0x3f80000000007820 */ /* 0x000fc80000410000 */
[----:B------:R0:W2:Y:S01]  /*30b0*/  F2F.F64.F32 R18, R0 ;  /* 0x0000000000127310 */ /* 0x0000a20000201800 */
[----:B------:R-:W-:Y:S05]  /*30c0*/  BRA `(.L_x_4498) ;  /* 0x0000000400187947 */ /* 0x000fea0003800000 */
.L_x_4511:
        /* <DEDUP_REMOVED lines=17> */
[----:B------:R-:W-:Y:S02]  /*31e0*/  IADD3 R4, R5, -0x1d, RZ ;  /* 0xffffffe305047810 */ /* 0x000fe40007ffe0ff */
[----:B------:R-:W-:Y:S02]  /*31f0*/  IADD3 R0, R0, 0x1e, -R5 ;  /* 0x0000001e00007810 */ /* 0x000fe40007ffe805 */
[----:B------:R-:W-:-:S04]  /*3200*/  SHF.L.U32 R4, R3, R4, RZ ;  /* 0x0000000403047219 */ /* 0x000fc800000006ff */
[----:B------:R-:W-:-:S07]  /*3210*/  LOP3.LUT R3, R4, 0x3, RZ, 0xc0, !PT ;  /* 0x0000000304037812 */ /* 0x000fce00078ec0ff */
.L_x_4520:
[----:B------:R-:W-:Y:S05]  /*3220*/  BSYNC B1 ;  /* 0x0000000000017941 */ /* 0x000fea0003800000 */
.L_x_4519:
[----:B------:R-:W-:Y:S01]  /*3230*/  LEA R5, R0, 0x37800000, 0x17 ;  /* 0x3780000000057811 */ /* 0x000fe200078eb8ff */
[----:B------:R-:W-:-:S05]  /*3240*/  IMAD.SHL.U32 R0, R3, 0x200000, RZ ;  /* 0x0020000003007824 */ /* 0x000fca00078e00ff */
[----:B------:R-:W-:-:S07]  /*3250*/  LOP3.LUT R0, R5, R0, R6, 0xfe, !PT ;  /* 0x0000000005007212 */ /* 0x000fce00078efe06 */
.L_x_4518:
[----:B------:R-:W-:Y:S05]  /*3260*/  BSYNC B0 ;  /* 0x0000000000007941 */ /* 0x000fea0003800000 */
.L_x_4517:
[----:B------:R-:W-:-:S04]  /*3270*/  FMUL.FTZ R0, R0, 1 ;  /* 0x3f80000000007820 */ /* 0x000fc80000410000 */
[----:B------:R0:W2:Y:S01]  /*3280*/  F2F.F64.F32 R18, R0 ;  /* 0x0000000000127310 */ /* 0x0000a20000201800 */
[----:B------:R-:W-:Y:S05]  /*3290*/  BRA `(.L_x_4498) ;  /* 0x0000000000a47947 */ /* 0x000fea0003800000 */
.L_x_4510:
        /* <DEDUP_REMOVED lines=14> */
.L_x_4524:
[----:B------:R-:W-:Y:S05]  /*3380*/  BSYNC B0 ;  /* 0x0000000000007941 */ /* 0x000fea0003800000 */
.L_x_4523:
[----:B------:R-:W-:-:S04]  /*3390*/  FMUL.FTZ R0, R0, 1 ;  /* 0x3f80000000007820 */ /* 0x000fc80000410000 */
[----:B------:R0:W2:Y:S01]  /*33a0*/  F2F.F64.F32 R18, R0 ;  /* 0x0000000000127310 */ /* 0x0000a20000201800 */
[----:B------:R-:W-:Y:S05]  /*33b0*/  BRA `(.L_x_4498) ;  /* 0x00000000005c7947 */ /* 0x000fea0003800000 */
.L_x_4497:
[----:B------:R-:W-:Y:S01]  /*33c0*/  MOV R0, 0x0 ;  /* 0x0000000000007802 */ /* 0x000fe20000000f00 */
[----:B------:R-:W-:Y:S01]  /*33d0*/  ULDC.64 UR4, c[0x4][0x310] ;  /* 0x0100c40000047ab9 */ /* 0x000fe20000000a00 */
[----:B------:R-:W-:Y:S01]  /*33e0*/  ULDC.64 UR6, c[0x4][0x28] ;  /* 0x01000a0000067ab9 */ /* 0x000fe20000000a00 */
[----:B------:R-:W-:Y:S01]  /*33f0*/  IMAD.U32 R4, RZ, RZ, UR4 ;  /* 0x00000004ff047e24 */ /* 0x000fe2000f8e00ff */
[----:B------:R0:W2:Y:S01]  /*3400*/  LDC.64 R14, c[0x4][R0] ;  /* 0x01000000000e7b82 */ /* 0x0000a20000000a00 */
[----:B------:R-:W-:Y:S01]  /*3410*/  IMAD.U32 R5, RZ, RZ, UR5 ;  /* 0x00000005ff057e24 */ /* 0x000fe2000f8e00ff */
[----:B------:R-:W-:Y:S01]  /*3420*/  ULDC.64 UR4, c[0x4][0x318] ;  /* 0x0100c60000047ab9 */ /* 0x000fe20000000a00 */
[----:B------:R-:W-:Y:S01]  /*3430*/  HFMA2.MMA R8, -RZ, RZ, 0, 4.64916229248046875e-06 ;  /* 0x0000004eff087435 */ /* 0x000fe200000001ff */
[----:B------:R-:W-:Y:S02]  /*3440*/  IMAD.U32 R6, RZ, RZ, UR4 ;  /* 0x00000004ff067e24 */ /* 0x000fe4000f8e00ff */
[----:B------:R-:W-:-:S02]  /*3450*/  IMAD.U32 R7, RZ, RZ, UR5 ;  /* 0x00000005ff077e24 */ /* 0x000fc4000f8e00ff */
[----:B------:R-:W-:Y:S02]  /*3460*/  IMAD.U32 R10, RZ, RZ, UR6 ;  /* 0x00000006ff0a7e24 */ /* 0x000fe4000f8e00ff */
[----:B------:R-:W-:Y:S02]  /*3470*/  IMAD.U32 R11, RZ, RZ, UR7 ;  /* 0x00000007ff0b7e24 */ /* 0x000fe4000f8e00ff */
[----:B------:R-:W-:Y:S02]  /*3480*/  IMAD.MOV.U32 R12, RZ, RZ, 0x1 ;  /* 0x00000001ff0c7424 */ /* 0x000fe400078e00ff */
[----:B0-----:R-:W-:-:S07]  /*3490*/  IMAD.MOV.U32 R13, RZ, RZ, RZ ;  /* 0x000000ffff0d7224 */ /* 0x001fce00078e00ff */
[----:B------:R-:W-:-:S07]  /*34a0*/  LEPC R20, `(.L_x_4525) ;  /* 0x000000001014794e */ /* 0x000fce0000000000 */
[----:B-123-5:R-:W-:Y:S05]  /*34b0*/  CALL.ABS.NOINC R14 ;  /* 0x000000000e007343 */ /* 0x02efea0003c00000 */
.L_x_4525:
[----:B------:R-:W-:Y:S01]  /*34c0*/  CS2R R18, SRZ ;  /* 0x0000000000127805 */ /* 0x000fe2000001ff00 */
[----:B------:R-:W-:Y:S06]  /*34d0*/  BRA `(.L_x_4498) ;  /* 0x0000000000147947 */ /* 0x000fec0003800000 */
.L_x_4522:
[----:B------:R-:W2:Y:S02]  /*34e0*/  LDG.E.64 R18, desc[UR36][R4.64] ;  /* 0x0000002404127981 */ /* 0x000ea4000c1e1b00 */
[----:B--2---:R-:W0:Y:S01]  /*34f0*/  I2F.F64.U64 R18, R18 ;  /* 0x0000001200127312 */ /* 0x004e220000301800 */
[----:B------:R-:W-:Y:S05]  /*3500*/  BRA `(.L_x_4498) ;  /* 0x0000000000087947 */ /* 0x000fea0003800000 */
.L_x_4521:
[----:B------:R-:W2:Y:S02]  /*3510*/  LDG.E R4, desc[UR36][R4.64] ;  /* 0x0000002404047981 */ /* 0x000ea4000c1e1900 */
[----:B--2---:R0:W2:Y:S02]  /*3520*/  I2F.F64.U32 R18, R4 ;  /* 0x0000000400127312 */ /* 0x0040a40000201800 */
.L_x_4498:
[C---:B-1-3-5:R-:W-:Y:S01]  /*3530*/  DSETP.GE.AND P0, PT, R22.reuse, RZ, PT ;  /* 0x000000ff1600722a */ /* 0x06afe20003f06000 */
[----:B------:R-:W-:Y:S01]  /*3540*/  BSSY B7, `(.L_x_4526) ;  /* 0x0000013000077945 */ /* 0x000fe20003800000 */
[----:B------:R-:W-:-:S14]  /*3550*/  DSETP.LE.AND P1, PT, R22, 1, PT ;  /* 0x3ff000001600742a */ /* 0x000fdc0003f23000 */
[----:B------:R-:W-:Y:S05]  /*3560*/  @P0 BRA P1, `(.L_x_4527) ;  /* 0x0000000000400947 */ /* 0x000fea0000800000 */
[----:B0-----:R-:W-:Y:S01]  /*3570*/  MOV R0, 0x0 ;  /* 0x0000000000007802 */ /* 0x001fe20000000f00 */
[----:B------:R-:W-:Y:S01]  /*3580*/  ULDC.64 UR4, c[0x4][0x300] ;  /* 0x0100c00000047ab9 */ /* 0x000fe20000000a00 */
[----:B------:R-:W-:Y:S01]  /*3590*/  ULDC.64 UR6, c[0x4][0x8] ;  /* 0x0100020000067ab9 */ /* 0x000fe20000000a00 */
[----:B--2---:R-:W-:Y:S01]  /*35a0*/  IMAD.U32 R4, RZ, RZ, UR4 ;  /* 0x00000004ff047e24 */ /* 0x004fe2000f8e00ff */
[----:B------:R0:W1:Y:S01]  /*35b0*/  LDC.64 R14, c[0x4][R0] ;  /* 0x01000000000e7b82 */ /* 0x0000620000000a00 */
[----:B------:R-:W-:Y:S01]  /*35c0*/  IMAD.U32 R5, RZ, RZ, UR5 ;  /* 0x00000005ff057e24 */ /* 0x000fe2000f8e00ff */
[----:B------:R-:W-:Y:S01]  /*35d0*/  ULDC.64 UR4, c[0x4][0x2d0] ;  /* 0x0100b40000047ab9 */ /* 0x000fe20000000a00 */
[----:B------:R-:W-:Y:S01]  /*35e0*/  IMAD.U32 R10, RZ, RZ, UR6 ;  /* 0x00000006ff0a7e24 */ /* 0x000fe2000f8e00ff */
[----:B------:R-:W-:Y:S01]  /*35f0*/  MOV R13, RZ ;  /* 0x000000ff000d7202 */ /* 0x000fe20000000f00 */
[----:B------:R-:W-:Y:S02]  /*3600*/  IMAD.U32 R6, RZ, RZ, UR4 ;  /* 0x00000004ff067e24 */ /* 0x000fe4000f8e00ff */
[----:B------:R-:W-:-:S02]  /*3610*/  IMAD.U32 R7, RZ, RZ, UR5 ;  /* 0x00000005ff077e24 */ /* 0x000fc4000f8e00ff */
[----:B------:R-:W-:Y:S02]  /*3620*/  IMAD.U32 R11, RZ, RZ, UR7 ;  /* 0x00000007ff0b7e24 */ /* 0x000fe4000f8e00ff */
[----:B------:R-:W-:Y:S02]  /*3630*/  IMAD.MOV.U32 R8, RZ, RZ, 0x5a ;  /* 0x0000005aff087424 */ /* 0x000fe400078e00ff */
[----:B0-----:R-:W-:-:S07]  /*3640*/  IMAD.MOV.U32 R12, RZ, RZ, 0x1 ;  /* 0x00000001ff0c7424 */ /* 0x001fce00078e00ff */
[----:B------:R-:W-:-:S07]  /*3650*/  LEPC R20, `(.L_x_4527) ;  /* 0x000000001014794e */ /* 0x000fce0000000000 */
[----:B-1--4-:R-:W-:Y:S05]  /*3660*/  CALL.ABS.NOINC R14 ;  /* 0x000000000e007343 */ /* 0x012fea0003c00000 */
.L_x_4527:
[----:B------:R-:W-:Y:S05]  /*3670*/  BSYNC B7 ;  /* 0x0000000000077941 */ /* 0x000fea0003800000 */
.L_x_4526:
[C---:B0-2-4-:R-:W-:Y:S01]  /*3680*/  DSETP.GE.AND P0, PT, R18.reuse, RZ, PT ;  /* 0x000000ff1200722a */ /* 0x055fe20003f06000 */
[----:B------:R-:W-:Y:S01]  /*3690*/  BSSY B7, `(.L_x_4528) ;  /* 0x0000013000077945 */ /* 0x000fe20003800000 */
[----:B------:R-:W-:-:S14]  /*36a0*/  DSETP.LE.AND P1, PT, R18, 1, PT ;  /* 0x3ff000001200742a */ /* 0x000fdc0003f23000 */
[----:B------:R-:W-:Y:S05]  /*36b0*/  @P0 BRA P1, `(.L_x_4529) ;  /* 0x0000000000400947 */ /* 0x000fea0000800000 */
        /* <DEDUP_REMOVED lines=16> */
.L_x_4529:
[----:B------:R-:W-:Y:S05]  /*37c0*/  BSYNC B7 ;  /* 0x0000000000077941 */ /* 0x000fea0003800000 */
.L_x_4528:
[----:B------:R-:W-:Y:S01]  /*37d0*/  ISETP.GT.AND P1, PT, R23, 0xfffff, PT ;  /* 0x000fffff1700780c */ /* 0x000fe20003f24270 */
[----:B------:R-:W-:Y:S01]  /*37e0*/  IMAD.MOV.U32 R4, RZ, RZ, R22 ;  /* 0x000000ffff047224 */ /* 0x000fe200078e0016 */
[----:B------:R-:W-:Y:S01]  /*37f0*/  MOV R5, R23 ;  /* 0x0000001700057202 */ /* 0x000fe20000000f00 */
[----:B------:R-:W-:Y:S01]  /*3800*/  IMAD.MOV.U32 R3, RZ, RZ, R23 ;  /* 0x000000ffff037224 */ /* 0x000fe200078e0017 */
[----:B------:R-:W-:Y:S01]  /*3810*/  DADD R6, -RZ, -R22 ;  /* 0x00000000ff067229 */ /* 0x000fe20000000916 */
[----:B------:R-:W-:Y:S08]  /*3820*/  BSSY B0, `(.L_x_4530) ;  /* 0x0000050000007945 */ /* 0x000ff00003800000 */
[----:B------:R-:W-:Y:S01]  /*3830*/  @!P1 DMUL R4, R22, 1.80143985094819840000e+16 ;  /* 0x4350000016049828 */ /* 0x000fe20000000000 */
[----:B------:R-:W-:-:S09]  /*3840*/  FSETP.GEU.FTZ.AND P0, PT, R7, 1.7916666269302368164, PT ;  /* 0x3fe555550700780b */ /* 0x000fd20003f1e000 */
[----:B------:R-:W-:-:S04]  /*3850*/  @!P1 IMAD.MOV.U32 R3, RZ, RZ, R5 ;  /* 0x000000ffff039224 */ /* 0x000fc800078e0005 */
[----:B------:R-:W-:-:S05]  /*3860*/  VIADD R0, R3, 0xffffffff ;  /* 0xffffffff03007836 */ /* 0x000fca0000000000 */
[----:B------:R-:W-:Y:S01]  /*3870*/  ISETP.GE.U32.AND P2, PT, R0, 0x7fefffff, PT ;  /* 0x7fefffff0000780c */ /* 0x000fe20003f46070 */
[----:B------:R-:W-:Y:S02]  /*3880*/  IMAD.MOV.U32 R0, RZ, RZ, -0x3ff ;  /* 0xfffffc01ff007424 */ /* 0x000fe400078e00ff */
[----:B------:R-:W-:-:S10]  /*3890*/  @!P1 IMAD.MOV.U32 R0, RZ, RZ, -0x435 ;  /* 0xfffffbcbff009424 */ /* 0x000fd400078e00ff */
[----:B------:R-:W-:Y:S01]  /*38a0*/  @P2 IMAD.MOV.U32 R8, RZ, RZ, 0x0 ;  /* 0x00000000ff082424 */ /* 0x000fe200078e00ff */
[----:B------:R-:W-:Y:S01]  /*38b0*/  @P2 FSETP.NEU.FTZ.AND P3, PT, R5, RZ, PT ;  /* 0x000000ff0500220b */ /* 0x000fe20003f7d000 */
[----:B------:R-:W-:-:S06]  /*38c0*/  @P2 IMAD.MOV.U32 R9, RZ, RZ, 0x7ff00000 ;  /* 0x7ff00000ff092424 */ /* 0x000fcc00078e00ff */
[----:B------:R-:W-:-:S10]  /*38d0*/  @P2 DFMA R8, R4, R8, +INF ;  /* 0x7ff000000408242b */ /* 0x000fd40000000008 */
[----:B------:R-:W-:Y:S01]  /*38e0*/  @P2 FSEL R14, R8, RZ, P3 ;  /* 0x000000ff080e2208 */ /* 0x000fe20001800000 */
[----:B------:R-:W-:Y:S01]  /*38f0*/  IMAD.MOV.U32 R8, RZ, RZ, R22 ;  /* 0x000000ffff087224 */ /* 0x000fe200078e0016 */
[----:B------:R-:W-:Y:S01]  /*3900*/  @P2 FSEL R15, R9, -QNAN , P3 ;  /* 0xfff00000090f2808 */ /* 0x000fe20001800000 */
[----:B------:R-:W-:Y:S01]  /*3910*/  @!P1 IMAD.MOV.U32 R8, RZ, RZ, R4 ;  /* 0x000000ffff089224 */ /* 0x000fe200078e0004 */
[----:B------:R-:W-:Y:S01]  /*3920*/  FSETP.GT.FTZ.AND P3, PT, R7, -1.6999999284744262695, PT ;  /* 0xbfd999990700780b */ /* 0x000fe20003f74000 */
[----:B------:R-:W-:-:S12]  /*3930*/  @P2 BRA `(.L_x_4531) ;  /* 0x0000000000f82947 */ /* 0x000fd80003800000 */
[----:B------:R-:W-:Y:S01]  /*3940*/  LOP3.LUT R4, R3, 0x800fffff, RZ, 0xc0, !PT ;  /* 0x800fffff03047812 */ /* 0x000fe200078ec0ff */
[----:B------:R-:W-:Y:S01]  /*3950*/  IMAD.MOV.U32 R20, RZ, RZ, -0x748574fc ;  /* 0x8b7a8b04ff147424 */ /* 0x000fe200078e00ff */
[----:B------:R-:W-:Y:S01]  /*3960*/  UMOV UR4, 0x3ae80f1e ;  /* 0x3ae80f1e00047882 */ /* 0x000fe20000000000 */
[----:B------:R-:W-:Y:S01]  /*3970*/  IMAD.MOV.U32 R21, RZ, RZ, 0x3ed0ee25 ;  /* 0x3ed0ee25ff157424 */ /* 0x000fe200078e00ff */
[----:B------:R-:W-:Y:S01]  /*3980*/  LOP3.LUT R5, R4, 0x3ff00000, RZ, 0xfc, !PT ;  /* 0x3ff0000004057812 */ /* 0x000fe200078efcff */
[----:B------:R-:W-:Y:S01]  /*3990*/  IMAD.MOV.U32 R4, RZ, RZ, R8 ;  /* 0x000000ffff047224 */ /* 0x000fe200078e0008 */
[----:B------:R-:W-:Y:S01]  /*39a0*/  UMOV UR5, 0x3eb1380b ;  /* 0x3eb1380b00057882 */ /* 0x000fe20000000000 */
[----:B------:R-:W-:Y:S01]  /*39b0*/  IMAD.MOV.U32 R8, RZ, RZ, RZ ;  /* 0x000000ffff087224 */ /* 0x000fe200078e00ff */
[----:B------:R-:W-:Y:S01]  /*39c0*/  ISETP.GE.AND P1, PT, R5, 0x3ff6a09f, PT ;  /* 0x3ff6a09f0500780c */ /* 0x000fe20003f26270 */
[----:B------:R-:W-:Y:S01]  /*39d0*/  IMAD.MOV.U32 R29, RZ, RZ, 0x43300000 ;  /* 0x43300000ff1d7424 */ /* 0x000fe200078e00ff */
[----:B------:R-:W-:Y:S01]  /*39e0*/  LEA.HI R0, R3, R0, RZ, 0xc ;  /* 0x0000000003007211 */ /* 0x000fe200078f60ff */
[----:B------:R-:W-:Y:S01]  /*39f0*/  UMOV UR6, 0x80000000 ;  /* 0x8000000000067882 */ /* 0x000fe20000000000 */
[----:B------:R-:W-:-:S09]  /*3a00*/  UMOV UR7, 0x43300000 ;  /* 0x4330000000077882 */ /* 0x000fd20000000000 */
[----:B------:R-:W-:Y:S01]  /*3a10*/  @P1 IADD3 R9, R5, -0x100000, RZ ;  /* 0xfff0000005091810 */ /* 0x000fe20007ffe0ff */
[----:B------:R-:W-:-:S04]  /*3a20*/  @P1 VIADD R0, R0, 0x1 ;  /* 0x0000000100001836 */ /* 0x000fc80000000000 */
[----:B------:R-:W-:Y:S01]  /*3a30*/  @P1 IMAD.MOV.U32 R5, RZ, RZ, R9 ;  /* 0x000000ffff051224 */ /* 0x000fe200078e0009 */
[----:B------:R-:W-:-:S05]  /*3a40*/  LOP3.LUT R28, R0, 0x80000000, RZ, 0x3c, !PT ;  /* 0x80000000001c7812 */ /* 0x000fca00078e3cff */
[C---:B------:R-:W-:Y:S02]  /*3a50*/  DADD R14, R4.reuse, 1 ;  /* 0x3ff00000040e7429 */ /* 0x040fe40000000000 */
[----:B------:R-:W-:-:S04]  /*3a60*/  DADD R4, R4, -1 ;  /* 0xbff0000004047429 */ /* 0x000fc80000000000 */
[----:B------:R-:W0:Y:S02]  /*3a70*/  MUFU.RCP64H R9, R15 ;  /* 0x0000000f00097308 */ /* 0x000e240000001800 */
[----:B0-----:R-:W-:-:S08]  /*3a80*/  DFMA R10, -R14, R8, 1 ;  /* 0x3ff000000e0a742b */ /* 0x001fd00000000108 */
[----:B------:R-:W-:-:S08]  /*3a90*/  DFMA R10, R10, R10, R10 ;  /* 0x0000000a0a0a722b */ /* 0x000fd0000000000a */
[----:B------:R-:W-:-:S08]  /*3aa0*/  DFMA R8, R8, R10, R8 ;  /* 0x0000000a0808722b */ /* 0x000fd00000000008 */
[----:B------:R-:W-:-:S08]  /*3ab0*/  DMUL R10, R8, R4 ;  /* 0x00000004080a7228 */ /* 0x000fd00000000000 */
[----:B------:R-:W-:-:S08]  /*3ac0*/  DFMA R10, R8, R4, R10 ;  /* 0x00000004080a722b */ /* 0x000fd0000000000a */
[----:B------:R-:W-:Y:S02]  /*3ad0*/  DMUL R12, R10, R10 ;  /* 0x0000000a0a0c7228 */ /* 0x000fe40000000000 */
[----:B------:R-:W-:-:S06]  /*3ae0*/  DADD R24, R4, -R10 ;  /* 0x0000000004187229 */ /* 0x000fcc000000080a */
[----:B------:R-:W-:Y:S01]  /*3af0*/  DFMA R14, R12, UR4, R20 ;  /* 0x000000040c0e7c2b */ /* 0x000fe20008000014 */
[----:B------:R-:W-:Y:S01]  /*3b00*/  UMOV UR4, 0x9f02676f ;  /* 0x9f02676f00047882 */ /* 0x000fe20000000000 */
[----:B------:R-:W-:Y:S01]  /*3b10*/  UMOV UR5, 0x3ef3b266 ;  /* 0x3ef3b26600057882 */ /* 0x000fe20000000000 */
[----:B------:R-:W-:-:S05]  /*3b20*/  DADD R24, R24, R24 ;  /* 0x0000000018187229 */ /* 0x000fca0000000018 */
[----:B------:R-:W-:Y:S01]  /*3b30*/  DFMA R14, R12, R14, UR4 ;  /* 0x000000040c0e7e2b */ /* 0x000fe2000800000e */
[----:B------:R-:W-:Y:S01]  /*3b40*/  UMOV UR4, 0xa9ab0956 ;  /* 0xa9ab095600047882 */ /* 0x000fe20000000000 */
[----:B------:R-:W-:Y:S01]  /*3b50*/  UMOV UR5, 0x3f1745cb ;  /* 0x3f1745cb00057882 */ /* 0x000fe20000000000 */
[----:B------:R-:W-:-:S05]  /*3b60*/  DFMA R24, R4, -R10, R24 ;  /* 0x8000000a0418722b */ /* 0x000fca0000000018 */
[----:B------:R-:W-:Y:S01]  /*3b70*/  DFMA R14, R12, R14, UR4 ;  /* 0x000000040c0e7e2b */ /* 0x000fe2000800000e */
[----:B------:R-:W-:Y:S01]  /*3b80*/  UMOV UR4, 0x2d1b5154 ;  /* 0x2d1b515400047882 */ /* 0x000fe20000000000 */
[----:B------:R-:W-:Y:S01]  /*3b90*/  UMOV UR5, 0x3f3c71c7 ;  /* 0x3f3c71c700057882 */ /* 0x000fe20000000000 */
[----:B------:R-:W-:-:S05]  /*3ba0*/  DMUL R24, R8, R24 ;  /* 0x0000001808187228 */ /* 0x000fca0000000000 */
[----:B------:R-:W-:Y:S01]  /*3bb0*/  DFMA R14, R12, R14, UR4 ;  /* 0x000000040c0e7e2b */ /* 0x000fe2000800000e */
[----:B------:R-:W-:Y:S01]  /*3bc0*/  UMOV UR4, 0x923be72d ;  /* 0x923be72d00047882 */ /* 0x000fe20000000000 */
[----:B------:R-:W-:-:S06]  /*3bd0*/  UMOV UR5, 0x3f624924 ;  /* 0x3f62492400057882 */ /* 0x000fcc0000000000 */
[----:B------:R-:W-:Y:S01]  /*3be0*/  DFMA R20, R12, R14, UR4 ;  /* 0x000000040c147e2b */ /* 0x000fe2000800000e */
[----:B------:R-:W-:Y:S01]  /*3bf0*/  UMOV UR4, 0x9999a3c4 ;  /* 0x9999a3c400047882 */ /* 0x000fe20000000000 */
[----:B------:R-:W-:Y:S01]  /*3c00*/  UMOV UR5, 0x3f899999 ;  /* 0x3f89999900057882 */ /* 0x000fe20000000000 */
[----:B------:R-:W-:Y:S01]  /*3c10*/  DADD R14, R28, -UR6 ;  /* 0x800000061c0e7e29 */ /* 0x000fe20008000000 */
[----:B------:R-:W-:Y:S01]  /*3c20*/  UMOV UR6, 0xfefa39ef ;  /* 0xfefa39ef00067882 */ /* 0x000fe20000000000 */
[----:B------:R-:W-:-:S03]  /*3c30*/  UMOV UR7, 0x3fe62e42 ;  /* 0x3fe62e4200077882 */ /* 0x000fc60000000000 */
[----:B------:R-:W-:Y:S01]  /*3c40*/  DFMA R20, R12, R20, UR4 ;  /* 0x000000040c147e2b */ /* 0x000fe20008000014 */
[----:B------:R-:W-:Y:S01]  /*3c50*/  UMOV UR4, 0x55555554 ;  /* 0x5555555400047882 */ /* 0x000fe20000000000 */
[----:B------:R-:W-:Y:S01]  /*3c60*/  UMOV UR5, 0x3fb55555 ;  /* 0x3fb5555500057882 */ /* 0x000fe20000000000 */
[----:B------:R-:W-:-:S05]  /*3c70*/  DFMA R4, R14, UR6, R10 ;  /* 0x000000060e047c2b */ /* 0x000fca000800000a */
[----:B------:R-:W-:Y:S01]  /*3c80*/  DFMA R20, R12, R20, UR4 ;  /* 0x000000040c147e2b */ /* 0x000fe20008000014 */
[----:B------:R-:W-:Y:S01]  /*3c90*/  UMOV UR4, 0x3b39803f ;  /* 0x3b39803f00047882 */ /* 0x000fe20000000000 */
[----:B------:R-:W-:Y:S01]  /*3ca0*/  UMOV UR5, 0x3c7abc9e ;  /* 0x3c7abc9e00057882 */ /* 0x000fe20000000000 */
[----:B------:R-:W-:-:S05]  /*3cb0*/  DFMA R28, -R14, UR6, R4 ;  /* 0x000000060e1c7c2b */ /* 0x000fca0008000104 */
[----:B------:R-:W-:-:S03]  /*3cc0*/  DMUL R20, R12, R20 ;  /* 0x000000140c147228 */ /* 0x000fc60000000000 */
[----:B------:R-:W-:-:S05]  /*3cd0*/  DADD R28, -R10, R28 ;  /* 0x000000000a1c7229 */ /* 0x000fca000000011c */
[----:B------:R-:W-:-:S08]  /*3ce0*/  DFMA R20, R10, R20, R24 ;  /* 0x000000140a14722b */ /* 0x000fd00000000018 */
[----:B------:R-:W-:-:S08]  /*3cf0*/  DADD R20, R20, -R28 ;  /* 0x0000000014147229 */ /* 0x000fd0000000081c */
[----:B------:R-:W-:-:S08]  /*3d00*/  DFMA R14, R14, UR4, R20 ;  /* 0x000000040e0e7c2b */ /* 0x000fd00008000014 */
[----:B------:R-:W-:-:S11]  /*3d10*/  DADD R14, R4, R14 ;  /* 0x00000000040e7229 */ /* 0x000fd6000000000e */
.L_x_4531:
[----:B------:R-:W-:Y:S05]  /*3d20*/  BSYNC B0 ;  /* 0x0000000000007941 */ /* 0x000fea0003800000 */
.L_x_4530:
[----:B------:R-:W-:Y:S04]  /*3d30*/  BSSY B0, `(.L_x_4532) ;  /* 0x0000087000007945 */ /* 0x000fe80003800000 */
[----:B------:R-:W-:Y:S05]  /*3d40*/  @P3 BRA !P0, `(.L_x_4533) ;  /* 0x0000000400483947 */ /* 0x000fea0004000000 */
[----:B------:R-:W-:-:S10]  /*3d50*/  DADD R22, -R22, 1 ;  /* 0x3ff0000016167429 */ /* 0x000fd40000000100 */
[----:B------:R-:W-:Y:S01]  /*3d60*/  ISETP.GT.AND P0, PT, R23, 0xfffff, PT ;  /* 0x000fffff1700780c */ /* 0x000fe20003f04270 */
[----:B------:R-:W-:Y:S02]  /*3d70*/  IMAD.MOV.U32 R6, RZ, RZ, R22 ;  /* 0x000000ffff067224 */ /* 0x000fe400078e0016 */
[--C-:B------:R-:W-:Y:S02]  /*3d80*/  IMAD.MOV.U32 R7, RZ, RZ, R23.reuse ;  /* 0x000000ffff077224 */ /* 0x100fe400078e0017 */
[----:B------:R-:W-:-:S08]  /*3d90*/  IMAD.MOV.U32 R3, RZ, RZ, R23 ;  /* 0x000000ffff037224 */ /* 0x000fd000078e0017 */
[----:B------:R-:W-:-:S10]  /*3da0*/  @!P0 DMUL R6, R6, 1.80143985094819840000e+16 ;  /* 0x4350000006068828 */ /* 0x000fd40000000000 */
[----:B------:R-:W-:Y:S02]  /*3db0*/  @!P0 IMAD.MOV.U32 R3, RZ, RZ, R7 ;  /* 0x000000ffff038224 */ /* 0x000fe400078e0007 */
[----:B------:R-:W-:-:S03]  /*3dc0*/  @!P0 IMAD.MOV.U32 R22, RZ, RZ, R6 ;  /* 0x000000ffff168224 */ /* 0x000fc600078e0006 */
[----:B------:R-:W-:-:S04]  /*3dd0*/  IADD3 R0, R3, -0x1, RZ ;  /* 0xffffffff03007810 */ /* 0x000fc80007ffe0ff */
[----:B------:R-:W-:Y:S01]  /*3de0*/  ISETP.GE.U32.AND P1, PT, R0, 0x7fefffff, PT ;  /* 0x7fefffff0000780c */ /* 0x000fe20003f26070 */
[----:B------:R-:W-:Y:S02]  /*3df0*/  IMAD.MOV.U32 R0, RZ, RZ, -0x3ff ;  /* 0xfffffc01ff007424 */ /* 0x000fe400078e00ff */
[----:B------:R-:W-:-:S10]  /*3e00*/  @!P0 IMAD.MOV.U32 R0, RZ, RZ, -0x435 ;  /* 0xfffffbcbff008424 */ /* 0x000fd400078e00ff */
[----:B------:R-:W-:Y:S01]  /*3e10*/  @P1 IMAD.MOV.U32 R4, RZ, RZ, 0x0 ;  /* 0x00000000ff041424 */ /* 0x000fe200078e00ff */
[----:B------:R-:W-:Y:S01]  /*3e20*/  @P1 FSETP.NEU.FTZ.AND P2, PT, R7, RZ, PT ;  /* 0x000000ff0700120b */ /* 0x000fe20003f5d000 */
[----:B------:R-:W-:-:S06]  /*3e30*/  @P1 IMAD.MOV.U32 R5, RZ, RZ, 0x7ff00000 ;  /* 0x7ff00000ff051424 */ /* 0x000fcc00078e00ff */
[----:B------:R-:W-:-:S10]  /*3e40*/  @P1 DFMA R4, R6, R4, +INF ;  /* 0x7ff000000604142b */ /* 0x000fd40000000004 */
[----:B------:R-:W-:Y:S02]  /*3e50*/  @P1 FSEL R4, R4, RZ, P2 ;  /* 0x000000ff04041208 */ /* 0x000fe40001000000 */
[----:B------:R-:W-:Y:S01]  /*3e60*/  @P1 FSEL R5, R5, -QNAN , P2 ;  /* 0xfff0000005051808 */ /* 0x000fe20001000000 */
[----:B------:R-:W-:Y:S06]  /*3e70*/  @P1 BRA `(.L_x_4534) ;  /* 0x0000000400c81947 */ /* 0x000fec0003800000 */
[----:B------:R-:W-:Y:S01]  /*3e80*/  LOP3.LUT R4, R3, 0x800fffff, RZ, 0xc0, !PT ;  /* 0x800fffff03047812 */ /* 0x000fe200078ec0ff */
[----:B------:R-:W-:Y:S01]  /*3e90*/  IMAD.MOV.U32 R6, RZ, RZ, RZ ;  /* 0x000000ffff067224 */ /* 0x000fe200078e00ff */
[----:B------:R-:W-:Y:S01]  /*3ea0*/  MOV R21, 0x3ed0ee25 ;  /* 0x3ed0ee2500157802 */ /* 0x000fe20000000f00 */
[----:B------:R-:W-:Y:S01]  /*3eb0*/  IMAD.MOV.U32 R20, RZ, RZ, -0x748574fc ;  /* 0x8b7a8b04ff147424 */ /* 0x000fe200078e00ff */
[----:B------:R-:W-:Y:S01]  /*3ec0*/  LOP3.LUT R5, R4, 0x3ff00000, RZ, 0xfc, !PT ;  /* 0x3ff0000004057812 */ /* 0x000fe200078efcff */
[----:B------:R-:W-:Y:S01]  /*3ed0*/  IMAD.MOV.U32 R4, RZ, RZ, R22 ;  /* 0x000000ffff047224 */ /* 0x000fe200078e0016 */
[----:B------:R-:W-:Y:S01]  /*3ee0*/  UMOV UR4, 0x3ae80f1e ;  /* 0x3ae80f1e00047882 */ /* 0x000fe20000000000 */
[----:B------:R-:W-:Y:S01]  /*3ef0*/  UMOV UR5, 0x3eb1380b ;  /* 0x3eb1380b00057882 */ /* 0x000fe20000000000 */
[----:B------:R-:W-:Y:S01]  /*3f00*/  ISETP.GE.AND P0, PT, R5, 0x3ff6a09f, PT ;  /* 0x3ff6a09f0500780c */ /* 0x000fe20003f06270 */
[----:B------:R-:W-:Y:S01]  /*3f10*/  IMAD.MOV.U32 R25, RZ, RZ, 0x43300000 ;  /* 0x43300000ff197424 */ /* 0x000fe200078e00ff */
[----:B------:R-:W-:Y:S01]  /*3f20*/  LEA.HI R0, R3, R0, RZ, 0xc ;  /* 0x0000000003007211 */ /* 0x000fe200078f60ff */
[----:B------:R-:W-:Y:S01]  /*3f30*/  UMOV UR6, 0x80000000 ;  /* 0x8000000000067882 */ /* 0x000fe20000000000 */
[----:B------:R-:W-:-:S09]  /*3f40*/  UMOV UR7, 0x43300000 ;  /* 0x4330000000077882 */ /* 0x000fd20000000000 */
[----:B------:R-:W-:Y:S02]  /*3f50*/  @P0 VIADD R7, R5, 0xfff00000 ;  /* 0xfff0000005070836 */ /* 0x000fe40000000000 */
[----:B------:R-:W-:Y:S02]  /*3f60*/  @P0 VIADD R0, R0, 0x1 ;  /* 0x0000000100000836 */ /* 0x000fe40000000000 */
[----:B------:R-:W-:-:S03]  /*3f70*/  @P0 IMAD.MOV.U32 R5, RZ, RZ, R7 ;  /* 0x000000ffff050224 */ /* 0x000fc600078e0007 */
[----:B------:R-:W-:-:S03]  /*3f80*/  LOP3.LUT R24, R0, 0x80000000, RZ, 0x3c, !PT ;  /* 0x8000000000187812 */ /* 0x000fc600078e3cff */
        /* <DEDUP_REMOVED lines=44> */
[----:B------:R-:W-:Y:S01]  /*4250*/  DADD R4, R4, R20 ;  /* 0x0000000004047229 */ /* 0x000fe20000000014 */
[----:B------:R-:W-:Y:S10]  /*4260*/  BRA `(.L_x_4534) ;  /* 0x0000000000cc7947 */ /* 0x000ff40003800000 */
.L_x_4533:
[----:B------:R-:W-:Y:S01]  /*4270*/  DADD R8, -R22, 2 ;  /* 0x4000000016087429 */ /* 0x000fe20000000100 */
[----:B------:R-:W-:Y:S01]  /*4280*/  IMAD.MOV.U32 R4, RZ, RZ, 0x1 ;  /* 0x00000001ff047424 */ /* 0x000fe200078e00ff */
[----:B------:R-:W-:Y:S01]  /*4290*/  FSETP.GEU.AND P1, PT, |R7|, 6.5827683646048100446e-37, PT ;  /* 0x036000000700780b */ /* 0x000fe20003f2e200 */
[----:B------:R-:W-:Y:S03]  /*42a0*/  BSSY B1, `(.L_x_4535) ;  /* 0x0000012000017945 */ /* 0x000fe60003800000 */
[----:B------:R-:W0:Y:S02]  /*42b0*/  MUFU.RCP64H R5, R9 ;  /* 0x0000000900057308 */ /* 0x000e240000001800 */
[----:B0-----:R-:W-:-:S08]  /*42c0*/  DFMA R10, -R8, R4, 1 ;  /* 0x3ff00000080a742b */ /* 0x001fd00000000104 */
[----:B------:R-:W-:-:S08]  /*42d0*/  DFMA R10, R10, R10, R10 ;  /* 0x0000000a0a0a722b */ /* 0x000fd0000000000a */
[----:B------:R-:W-:-:S08]  /*42e0*/  DFMA R10, R4, R10, R4 ;  /* 0x0000000a040a722b */ /* 0x000fd00000000004 */
[----:B------:R-:W-:-:S08]  /*42f0*/  DFMA R4, -R8, R10, 1 ;  /* 0x3ff000000804742b */ /* 0x000fd0000000010a */
[----:B------:R-:W-:-:S08]  /*4300*/  DFMA R4, R10, R4, R10 ;  /* 0x000000040a04722b */ /* 0x000fd0000000000a */
[----:B------:R-:W-:-:S08]  /*4310*/  DMUL R10, R4, -R22 ;  /* 0x80000016040a7228 */ /* 0x000fd00000000000 */
[----:B------:R-:W-:-:S08]  /*4320*/  DFMA R12, -R8, R10, -R22 ;  /* 0x0000000a080c722b */ /* 0x000fd00000000916 */
[----:B------:R-:W-:-:S10]  /*4330*/  DFMA R4, R4, R12, R10 ;  /* 0x0000000c0404722b */ /* 0x000fd4000000000a */
[----:B------:R-:W-:-:S05]  /*4340*/  FFMA R0, RZ, R9, R5 ;  /* 0x00000009ff007223 */ /* 0x000fca0000000005 */
[----:B------:R-:W-:-:S13]  /*4350*/  FSETP.GT.AND P0, PT, |R0|, 1.469367938527859385e-39, PT ;  /* 0x001000000000780b */ /* 0x000fda0003f04200 */
[----:B------:R-:W-:Y:S05]  /*4360*/  @P0 BRA P1, `(.L_x_4536) ;  /* 0x0000000000140947 */ /* 0x000fea0000800000 */
[----:B------:R-:W-:Y:S01]  /*4370*/  IMAD.MOV.U32 R4, RZ, RZ, R8 ;  /* 0x000000ffff047224 */ /* 0x000fe200078e0008 */
[----:B------:R-:W-:Y:S01]  /*4380*/  MOV R0, 0x43b0 ;  /* 0x000043b000007802 */ /* 0x000fe20000000f00 */
[----:B------:R-:W-:-:S07]  /*4390*/  IMAD.MOV.U32 R5, RZ, RZ, R9 ;  /* 0x000000ffff057224 */ /* 0x000fce00078e0009 */
[----:B------:R-:W-:Y:S05]  /*43a0*/  CALL.REL.NOINC `($__internal_6_$__cuda_sm20_div_rn_f64_full) ;  /* 0x0000011800147944 */ /* 0x000fea0003c00000 */
[----:B------:R-:W-:-:S07]  /*43b0*/  IMAD.MOV.U32 R5, RZ, RZ, R3 ;  /* 0x000000ffff057224 */ /* 0x000fce00078e0003 */
.L_x_4536:
[----:B------:R-:W-:Y:S05]  /*43c0*/  BSYNC B1 ;  /* 0x0000000000017941 */ /* 0x000fea0003800000 */
.L_x_4535:
[----:B------:R-:W-:Y:S01]  /*43d0*/  DMUL R4, R4, -R22 ;  /* 0x8000001604047228 */ /* 0x000fe20000000000 */
[----:B------:R-:W-:Y:S01]  /*43e0*/  IMAD.MOV.U32 R10, RZ, RZ, -0x314d23bc ;  /* 0xceb2dc44ff0a7424 */ /* 0x000fe200078e00ff */
[----:B------:R-:W-:Y:S01]  /*43f0*/  UMOV UR4, 0x2fbe14b5 ;  /* 0x2fbe14b500047882 */ /* 0x000fe20000000000 */
[----:B------:R-:W-:Y:S01]  /*4400*/  IMAD.MOV.U32 R11, RZ, RZ, 0x3ed087ff ;  /* 0x3ed087ffff0b7424 */ /* 0x000fe200078e00ff */
[----:B------:R-:W-:-:S04]  /*4410*/  UMOV UR5, 0x3eb372fb ;  /* 0x3eb372fb00057882 */ /* 0x000fc80000000000 */
[----:B------:R-:W-:-:S08]  /*4420*/  DADD R6, -R4, -R22 ;  /* 0x0000000004067229 */ /* 0x000fd00000000916 */
[----:B------:R-:W-:-:S08]  /*4430*/  DMUL R8, R6, R6 ;  /* 0x0000000606087228 */ /* 0x000fd00000000000 */
[----:B------:R-:W-:Y:S01]  /*4440*/  DFMA R10, R8, UR4, R10 ;  /* 0x00000004080a7c2b */ /* 0x000fe2000800000a */
[----:B------:R-:W-:Y:S01]  /*4450*/  UMOV UR4, 0x890f468c ;  /* 0x890f468c00047882 */ /* 0x000fe20000000000 */
[----:B------:R-:W-:-:S06]  /*4460*/  UMOV UR5, 0x3ef3b9ff ;  /* 0x3ef3b9ff00057882 */ /* 0x000fcc0000000000 */
[----:B------:R-:W-:Y:S01]  /*4470*/  DFMA R10, R8, R10, UR4 ;  /* 0x00000004080a7e2b */ /* 0x000fe2000800000a */
        /* <DEDUP_REMOVED lines=14> */
[----:B------:R-:W-:-:S08]  /*4560*/  DFMA R10, R8, R10, UR4 ;  /* 0x00000004080a7e2b */ /* 0x000fd0000800000a */
[----:B------:R-:W-:-:S08]  /*4570*/  DMUL R10, R8, R10 ;  /* 0x0000000a080a7228 */ /* 0x000fd00000000000 */
[----:B------:R-:W-:-:S08]  /*4580*/  DFMA R10, R6, R10, -R4 ;  /* 0x0000000a060a722b */ /* 0x000fd00000000804 */
[----:B------:R-:W-:-:S11]  /*4590*/  DADD R4, R10, -R22 ;  /* 0x000000000a047229 */ /* 0x000fd60000000816 */
.L_x_4534:
[----:B------:R-:W-:Y:S05]  /*45a0*/  BSYNC B0 ;  /* 0x0000000000007941 */ /* 0x000fea0003800000 */
.L_x_4532:
[----:B------:R-:W0:Y:S01]  /*45b0*/  LDC.U8 R3, c[0x0][0x491] ;  /* 0x00012440ff037b82 */ /* 0x000e220000000000 */
[----:B------:R-:W-:-:S06]  /*45c0*/  DSETP.GEU.AND P0, PT, R14, -100, PT ;  /* 0xc05900000e00742a */ /* 0x000fcc0003f0e000 */
[----:B------:R-:W-:Y:S02]  /*45d0*/  FSEL R6, R14, RZ, P0 ;  /* 0x000000ff0e067208 */ /* 0x000fe40000000000 */
[----:B------:R-:W-:Y:S01]  /*45e0*/  FSEL R7, R15, -3.390625, P0 ;  /* 0xc05900000f077808 */ /* 0x000fe20000000000 */
[----:B------:R-:W-:-:S05]  /*45f0*/  DSETP.GEU.AND P0, PT, R4, -100, PT ;  /* 0xc05900000400742a */ /* 0x000fca0003f0e000 */
[C---:B------:R-:W-:Y:S01]  /*4600*/  DMUL R6, R18.reuse, R6 ;  /* 0x0000000612067228 */ /* 0x040fe20000000000 */
[----:B------:R-:W-:Y:S01]  /*4610*/  FSEL R4, R4, RZ, P0 ;  /* 0x000000ff04047208 */ /* 0x000fe20000000000 */
[----:B------:R-:W-:Y:S01]  /*4620*/  DADD R18, R18, -1 ;  /* 0xbff0000012127429 */ /* 0x000fe20000000000 */
[----:B------:R-:W-:Y:S02]  /*4630*/  FSEL R5, R5, -3.390625, P0 ;  /* 0xc059000005057808 */ /* 0x000fe40000000000 */
[----:B0-----:R-:W-:-:S05]  /*4640*/  PRMT R0, R3, 0x9910, RZ ;  /* 0x0000991003007816 */ /* 0x001fca00000000ff */
[----:B------:R-:W-:Y:S01]  /*4650*/  DFMA R4, R18, R4, -R6 ;  /* 0x000000041204722b */ /* 0x000fe20000000806 */
        /* <DEDUP_REMOVED lines=10> */
[----:B------:R-:W0:Y:S02]  /*4700*/  F2I.F64.TRUNC R5, R4 ;  /* 0x0000000400057311 */ /* 0x000e24000030d100 */
[----:B0-----:R0:W-:Y:S01]  /*4710*/  STG.E.U8 desc[UR36][R16.64], R5 ;  /* 0x0000000510007986 */ /* 0x0011e2000c101124 */
[----:B------:R-:W-:Y:S05]  /*4720*/  BRA `(.L_x_4542) ;  /* 0x0000001000087947 */ /* 0x000fea0003800000 */
.L_x_4540:
[----:B------:R-:W0:Y:S02]  /*4730*/  F2I.S64.F64.TRUNC R4, R4 ;  /* 0x0000000400047311 */ /* 0x000e24000030d900 */
[----:B0-----:R-:W-:-:S05]  /*4740*/  IMAD.MOV.U32 R3, RZ, RZ, R4 ;  /* 0x000000ffff037224 */ /* 0x001fca00078e0004 */
[----:B------:R0:W-:Y:S01]  /*4750*/  STG.E.U8 desc[UR36][R16.64], R3 ;  /* 0x0000000310007986 */ /* 0x0001e2000c101124 */
[----:B------:R-:W-:Y:S05]  /*4760*/  BRA `(.L_x_4542) ;  /* 0x0000000c00f87947 */ /* 0x000fea0003800000 */
.L_x_4539:
[----:B------:R-:W-:-:S13]  /*4770*/  ISETP.NE.AND P0, PT, R0, 0x2, PT ;  /* 0x000000020000780c */ /* 0x000fda0003f05270 */
[----:B------:R-:W-:Y:S05]  /*4780*/  @!P0 BRA `(.L_x_4543) ;  /* 0x0000000000288947 */ /* 0x000fea0003800000 */
[----:B------:R-:W-:-:S13]  /*4790*/  ISETP.NE.AND P0, PT, R0, 0x3, PT ;  /* 0x000000030000780c */ /* 0x000fda0003f05270 */
[----:B------:R-:W-:Y:S05]  /*47a0*/  @!P0 BRA `(.L_x_4544) ;  /* 0x0000000000148947 */ /* 0x000fea0003800000 */
[----:B------:R-:W-:-:S13]  /*47b0*/  ISETP.NE.AND P0, PT, R0, 0x4, PT ;  /* 0x000000040000780c */ /* 0x000fda0003f05270 */
[----:B------:R-:W-:Y:S05]  /*47c0*/  @P0 BRA `(.L_x_4541) ;  /* 0x0000000c00880947 */ /* 0x000fea0003800000 */
[----:B------:R-:W0:Y:S02]  /*47d0*/  F2I.S64.F64.TRUNC R4, R4 ;  /* 0x0000000400047311 */ /* 0x000e24000030d900 */
[----:B0-----:R0:W-:Y:S01]  /*47e0*/  STG.E.64 desc[UR36][R16.64], R4 ;  /* 0x0000000410007986 */ /* 0x0011e2000c101b24 */
[----:B------:R-:W-:Y:S05]  /*47f0*/  BRA `(.L_x_4542) ;  /* 0x0000000c00d47947 */ /* 0x000fea0003800000 */
.L_x_4544:
[----:B------:R-:W0:Y:S02]  /*4800*/  F2I.F64.TRUNC R5, R4 ;  /* 0x0000000400057311 */ /* 0x000e24000030d100 */
[----:B0-----:R0:W-:Y:S01]  /*4810*/  STG.E desc[UR36][R16.64], R5 ;  /* 0x0000000510007986 */ /* 0x0011e2000c101924 */
[----:B------:R-:W-:Y:S05]  /*4820*/  BRA `(.L_x_4542) ;  /* 0x0000000c00c87947 */ /* 0x000fea0003800000 */
.L_x_4543:
[----:B------:R-:W0:Y:S02]  /*4830*/  F2I.F64.TRUNC R5, R4 ;  /* 0x0000000400057311 */ /* 0x000e24000030d100 */
[----:B0-----:R0:W-:Y:S01]  /*4840*/  STG.E.U16 desc[UR36][R16.64], R5 ;  /* 0x0000000510007986 */ /* 0x0011e2000c101524 */
[----:B------:R-:W-:Y:S05]  /*4850*/  BRA `(.L_x_4542) ;  /* 0x0000000c00bc7947 */ /* 0x000fea0003800000 */
.L_x_4538:
[----:B------:R-:W-:-:S13]  /*4860*/  ISETP.GT.AND P0, PT, R0, 0x6, PT ;  /* 0x000000060000780c */ /* 0x000fda0003f04270 */
[----:B------:R-:W-:Y:S05]  /*4870*/  @P0 BRA `(.L_x_4545) ;  /* 0x00000000004c0947 */ /* 0x000fea0003800000 */
[----:B------:R-:W-:-:S13]  /*4880*/  ISETP.NE.AND P0, PT, R0, 0x5, PT ;  /* 0x000000050000780c */ /* 0x000fda0003f05270 */
[----:B------:R-:W-:Y:S05]  /*4890*/  @!P0 BRA `(.L_x_4546) ;  /* 0x0000000000248947 */ /* 0x000fea0003800000 */
[----:B------:R-:W-:-:S13]  /*48a0*/  ISETP.NE.AND P0, PT, R0, 0x6, PT ;  /* 0x000000060000780c */ /* 0x000fda0003f05270 */
[----:B------:R-:W-:Y:S05]  /*48b0*/  @P0 BRA `(.L_x_4541) ;  /* 0x0000000c004c0947 */ /* 0x000fea0003800000 */
[----:B------:R-:W-:Y:S01]  /*48c0*/  UMOV UR4, 0xf0000000 ;  /* 0xf000000000047882 */ /* 0x000fe20000000000 */
[----:B------:R-:W-:Y:S01]  /*48d0*/  UMOV UR5, 0x380fffff ;  /* 0x380fffff00057882 */ /* 0x000fe20000000000 */
[----:B------:R-:W0:Y:S01]  /*48e0*/  F2F.F32.F64 R3, R4 ;  /* 0x0000000400037310 */ /* 0x000e220000301000 */
[----:B------:R-:W-:-:S14]  /*48f0*/  DSETP.GEU.AND P0, PT, |R4|, UR4, PT ;  /* 0x0000000404007e2a */ /* 0x000fdc000bf0e200 */
[----:B0-----:R-:W-:-:S05]  /*4900*/  @!P0 FMUL R3, R3, 1.175494350822287508e-38 ;  /* 0x0080000003038820 */ /* 0x001fca0000400000 */
[----:B------:R0:W-:Y:S01]  /*4910*/  STG.E desc[UR36][R16.64], R3 ;  /* 0x0000000310007986 */ /* 0x0001e2000c101924 */
[----:B------:R-:W-:Y:S05]  /*4920*/  BRA `(.L_x_4542) ;  /* 0x0000000c00887947 */ /* 0x000fea0003800000 */
.L_x_4546:
[----:B------:R-:W-:Y:S01]  /*4930*/  UMOV UR4, 0xf0000000 ;  /* 0xf000000000047882 */ /* 0x000fe20000000000 */
[----:B------:R-:W-:Y:S01]  /*4940*/  UMOV UR5, 0x380fffff ;  /* 0x380fffff00057882 */ /* 0x000fe20000000000 */
[----:B------:R-:W0:Y:S01]  /*4950*/  F2F.F32.F64 R0, R4 ;  /* 0x0000000400007310 */ /* 0x000e220000301000 */
[----:B------:R-:W-:-:S14]  /*4960*/  DSETP.GEU.AND P0, PT, |R4|, UR4, PT ;  /* 0x0000000404007e2a */ /* 0x000fdc000bf0e200 */
[----:B0-----:R-:W-:-:S05]  /*4970*/  @!P0 FMUL R0, R0, 1.175494350822287508e-38 ;  /* 0x0080000000008820 */ /* 0x001fca0000400000 */
[----:B------:R-:W-:-:S05]  /*4980*/  F2FP.F16.F32.PACK_AB R0, RZ, R0 ;  /* 0x00000000ff00723e */ /* 0x000fca00000000ff */
[----:B------:R0:W-:Y:S01]  /*4990*/  STG.E.U16 desc[UR36][R16.64], R0 ;  /* 0x0000000010007986 */ /* 0x0001e2000c101524 */
[----:B------:R-:W-:Y:S05]  /*49a0*/  BRA `(.L_x_4542) ;  /* 0x0000000c00687947 */ /* 0x000fea0003800000 */
.L_x_4545:
[----:B------:R-:W-:-:S13]  /*49b0*/  ISETP.NE.AND P0, PT, R0, 0x7, PT ;  /* 0x000000070000780c */ /* 0x000fda0003f05270 */
[----:B------:R-:W-:Y:S05]  /*49c0*/  @!P0 BRA `(.L_x_4547) ;  /* 0x0000000000548947 */ /* 0x000fea0003800000 */
[----:B------:R-:W-:-:S13]  /*49d0*/  ISETP.NE.AND P0, PT, R0, 0x8, PT ;  /* 0x000000080000780c */ /* 0x000fda0003f05270 */
[----:B------:R-:W-:Y:S05]  /*49e0*/  @!P0 BRA `(.L_x_4548) ;  /* 0x0000000000288947 */ /* 0x000fea0003800000 */
[----:B------:R-:W-:-:S13]  /*49f0*/  ISETP.NE.AND P0, PT, R0, 0x9, PT ;  /* 0x000000090000780c */ /* 0x000fda0003f05270 */
[----:B------:R-:W-:Y:S05]  /*4a00*/  @P0 BRA `(.L_x_4541) ;  /* 0x0000000800f80947 */ /* 0x000fea0003800000 */
[----:B------:R-:W-:Y:S01]  /*4a10*/  UMOV UR4, 0xf0000000 ;  /* 0xf000000000047882 */ /* 0x000fe20000000000 */
[----:B------:R-:W-:Y:S01]  /*4a20*/  UMOV UR5, 0x380fffff ;  /* 0x380fffff00057882 */ /* 0x000fe20000000000 */
[----:B------:R-:W0:Y:S01]  /*4a30*/  F2F.F32.F64 R6, R4 ;  /* 0x0000000400067310 */ /* 0x000e220000301000 */
[----:B------:R-:W-:Y:S01]  /*4a40*/  DSETP.GEU.AND P0, PT, |R4|, UR4, PT ;  /* 0x0000000404007e2a */ /* 0x000fe2000bf0e200 */
[----:B------:R-:W-:-:S13]  /*4a50*/  IMAD.MOV.U32 R7, RZ, RZ, RZ ;  /* 0x000000ffff077224 */ /* 0x000fda00078e00ff */
[----:B0-----:R-:W-:-:S05]  /*4a60*/  @!P0 FMUL R6, R6, 1.175494350822287508e-38 ;  /* 0x0080000006068820 */ /* 0x001fca0000400000 */
[----:B------:R0:W-:Y:S01]  /*4a70*/  STG.E.64 desc[UR36][R16.64], R6 ;  /* 0x0000000610007986 */ /* 0x0001e2000c101b24 */
[----:B------:R-:W-:Y:S05]  /*4a80*/  BRA `(.L_x_4542) ;  /* 0x0000000c00307947 */ /* 0x000fea0003800000 */
.L_x_4548:
[----:B------:R-:W-:Y:S01]  /*4a90*/  UMOV UR4, 0xf0000000 ;  /* 0xf000000000047882 */ /* 0x000fe20000000000 */
[----:B------:R-:W-:Y:S01]  /*4aa0*/  UMOV UR5, 0x380fffff ;  /* 0x380fffff00057882 */ /* 0x000fe20000000000 */
[----:B------:R-:W0:Y:S01]  /*4ab0*/  F2F.F32.F64 R0, R4 ;  /* 0x0000000400007310 */ /* 0x000e220000301000 */
[----:B------:R-:W-:-:S14]  /*4ac0*/  DSETP.GEU.AND P0, PT, |R4|, UR4, PT ;  /* 0x0000000404007e2a */ /* 0x000fdc000bf0e200 */
[----:B0-----:R-:W-:-:S05]  /*4ad0*/  @!P0 FMUL R0, R0, 1.175494350822287508e-38 ;  /* 0x0080000000008820 */ /* 0x001fca0000400000 */
[----:B------:R-:W-:-:S04]  /*4ae0*/  F2FP.F16.F32.PACK_AB R3, RZ, R0 ;  /* 0x00000000ff03723e */ /* 0x000fc800000000ff */
[----:B------:R-:W-:-:S05]  /*4af0*/  PRMT R3, R3, 0x5410, RZ ;  /* 0x0000541003037816 */ /* 0x000fca00000000ff */
[----:B------:R0:W-:Y:S01]  /*4b00*/  STG.E desc[UR36][R16.64], R3 ;  /* 0x0000000310007986 */ /* 0x0001e2000c101924 */
[----:B------:R-:W-:Y:S05]  /*4b10*/  BRA `(.L_x_4542) ;  /* 0x0000000c000c7947 */ /* 0x000fea0003800000 */
.L_x_4547:
[----:B------:R0:W-:Y:S01]  /*4b20*/  STG.E.64 desc[UR36][R16.64], R4 ;  /* 0x0000000410007986 */ /* 0x0001e2000c101b24 */
[----:B------:R-:W-:Y:S05]  /*4b30*/  BRA `(.L_x_4542) ;  /* 0x0000000c00047947 */ /* 0x000fea0003800000 */
.L_x_4537:
        /* <DEDUP_REMOVED lines=8> */
[----:B------:R-:W-:-:S06]  /*4bc0*/  DSETP.NEU.AND P0, PT, R4, RZ, PT ;  /* 0x000000ff0400722a */ /* 0x000fcc0003f0d000 */
[----:B------:R-:W-:-:S05]  /*4bd0*/  SEL R3, RZ, 0x1, !P0 ;  /* 0x00000001ff037807 */ /* 0x000fca0004000000 */
[----:B------:R0:W-:Y:S01]  /*4be0*/  STG.E.U8 desc[UR36][R16.64], R3 ;  /* 0x0000000310007986 */ /* 0x0001e2000c101124 */
[----:B------:R-:W-:Y:S05]  /*4bf0*/  BRA `(.L_x_4542) ;  /* 0x0000000800d47947 */ /* 0x000fea0003800000 */
.L_x_4551:
[----:B------:R-:W-:-:S05]  /*4c00*/  CS2R R6, SRZ ;  /* 0x0000000000067805 */ /* 0x000fca000001ff00 */
[----:B------:R0:W-:Y:S01]  /*4c10*/  STG.E.128 desc[UR36][R16.64], R4 ;  /* 0x0000000410007986 */ /* 0x0001e2000c101d24 */
[----:B------:R-:W-:Y:S05]  /*4c20*/  BRA `(.L_x_4542) ;  /* 0x0000000800c87947 */ /* 0x000fea0003800000 */
.L_x_4550:
        /* <DEDUP_REMOVED lines=10> */
[----:B------:R-:W-:-:S13]  /*4cd0*/  BSSY B0, `(.L_x_4554) ;  /* 0x000000f000007945 */ /* 0x000fda0003800000 */
[----:B0-----:R-:W-:-:S05]  /*4ce0*/  @!P0 FMUL R9, R9, 1.175494350822287508e-38 ;  /* 0x0080000009098820 */ /* 0x001fca0000400000 */
[C---:B------:R-:W-:Y:S02]  /*4cf0*/  LOP3.LUT R3, R9.reuse, 0x7fffffff, RZ, 0xc0, !PT ;  /* 0x7fffffff09037812 */ /* 0x040fe400078ec0ff */
[----:B------:R-:W-:Y:S02]  /*4d00*/  LOP3.LUT R0, R9, 0x80000000, RZ, 0xc0, !PT ;  /* 0x8000000009007812 */ /* 0x000fe400078ec0ff */
[----:B------:R-:W-:Y:S02]  /*4d10*/  ISETP.GT.U32.AND P0, PT, R3, 0x43efffff, PT ;  /* 0x43efffff0300780c */ /* 0x000fe40003f04070 */
[----:B------:R-:W-:Y:S02]  /*4d20*/  SHF.R.U32.HI R7, RZ, 0x18, R0 ;  /* 0x00000018ff077819 */ /* 0x000fe40000011600 */
[----:B------:R-:W-:-:S09]  /*4d30*/  MOV R0, 0x7f ;  /* 0x0000007f00007802 */ /* 0x000fd20000000f00 */
        /* <DEDUP_REMOVED lines=8> */
.L_x_4555:
[----:B------:R-:W-:Y:S05]  /*4dc0*/  BSYNC B0 ;  /* 0x0000000000007941 */ /* 0x000fea0003800000 */
.L_x_4554:
[----:B------:R-:W-:-:S05]  /*4dd0*/  LOP3.LUT R7, R0, R7, RZ, 0xfc, !PT ;  /* 0x0000000700077212 */ /* 0x000fca00078efcff */
[----:B------:R0:W-:Y:S01]  /*4de0*/  STG.E.U8 desc[UR36][R16.64], R7 ;  /* 0x0000000710007986 */ /* 0x0001e2000c101124 */
[----:B------:R-:W-:Y:S05]  /*4df0*/  BRA `(.L_x_4542) ;  /* 0x0000000800547947 */ /* 0x000fea0003800000 */
.L_x_4553:
[----:B------:R-:W-:Y:S01]  /*4e00*/  UMOV UR4, 0xf0000000 ;  /* 0xf000000000047882 */ /* 0x000fe20000000000 */
[----:B------:R-:W-:Y:S01]  /*4e10*/  UMOV UR5, 0x380fffff ;  /* 0x380fffff00057882 */ /* 0x000fe20000000000 */
[----:B------:R-:W0:Y:S01]  /*4e20*/  F2F.F32.F64 R7, R4 ;  /* 0x0000000400077310 */ /* 0x000e220000301000 */
[----:B------:R-:W-:Y:S01]  /*4e30*/  DSETP.GEU.AND P0, PT, |R4|, UR4, PT ;  /* 0x0000000404007e2a */ /* 0x000fe2000bf0e200 */
[----:B------:R-:W-:-:S13]  /*4e40*/  BSSY B0, `(.L_x_4556) ;  /* 0x0000010000007945 */ /* 0x000fda0003800000 */
[----:B0-----:R-:W-:-:S05]  /*4e50*/  @!P0 FMUL R7, R7, 1.175494350822287508e-38 ;  /* 0x0080000007078820 */ /* 0x001fca0000400000 */
        /* <DEDUP_REMOVED lines=11> */
.L_x_4557:
[----:B------:R-:W-:Y:S01]  /*4f10*/  IMAD.MOV.U32 R0, RZ, RZ, 0x7f ;  /* 0x0000007fff007424 */ /* 0x000fe200078e00ff */
[----:B------:R-:W-:-:S04]  /*4f20*/  ISETP.GT.U32.AND P0, PT, R3, 0x7f800000, PT ;  /* 0x7f8000000300780c */ /* 0x000fc80003f04070 */
[----:B------:R-:W-:-:S09]  /*4f30*/  SEL R0, R0, 0x7c, P0 ;  /* 0x0000007c00007807 */ /* 0x000fd20000000000 */
.L_x_4558:
[----:B------:R-:W-:Y:S05]  /*4f40*/  BSYNC B0 ;  /* 0x0000000000007941 */ /* 0x000fea0003800000 */
.L_x_4556:
[----:B------:R-:W-:-:S04]  /*4f50*/  LOP3.LUT R3, R7, 0x80000000, RZ, 0xc0, !PT ;  /* 0x8000000007037812 */ /* 0x000fc800078ec0ff */
[----:B------:R-:W-:-:S04]  /*4f60*/  SHF.R.U32.HI R3, RZ, 0x18, R3 ;  /* 0x00000018ff037819 */ /* 0x000fc80000011603 */
[----:B------:R-:W-:-:S05]  /*4f70*/  LOP3.LUT R3, R0, R3, RZ, 0xfc, !PT ;  /* 0x0000000300037212 */ /* 0x000fca00078efcff */
[----:B------:R0:W-:Y:S01]  /*4f80*/  STG.E.U8 desc[UR36][R16.64], R3 ;  /* 0x0000000310007986 */ /* 0x0001e2000c101124 */
[----:B------:R-:W-:Y:S05]  /*4f90*/  BRA `(.L_x_4542) ;  /* 0x0000000400ec7947 */ /* 0x000fea0003800000 */
.L_x_4552:
[----:B------:R-:W-:Y:S01]  /*4fa0*/  UMOV UR4, 0xf0000000 ;  /* 0xf000000000047882 */ /* 0x000fe20000000000 */
[----:B------:R-:W-:Y:S01]  /*4fb0*/  UMOV UR5, 0x380fffff ;  /* 0x380fffff00057882 */ /* 0x000fe20000000000 */
[----:B------:R-:W0:Y:S01]  /*4fc0*/  F2F.F32.F64 R0, R4 ;  /* 0x0000000400007310 */ /* 0x000e220000301000 */
[----:B------:R-:W-:-:S14]  /*4fd0*/  DSETP.GEU.AND P0, PT, |R4|, UR4, PT ;  /* 0x0000000404007e2a */ /* 0x000fdc000bf0e200 */
[----:B0-----:R-:W-:-:S05]  /*4fe0*/  @!P0 FMUL R0, R0, 1.175494350822287508e-38 ;  /* 0x0080000000008820 */ /* 0x001fca0000400000 */
[----:B------:R-:W-:-:S05]  /*4ff0*/  F2FP.BF16.F32.PACK_AB R0, RZ, R0 ;  /* 0x00000000ff00723e */ /* 0x000fca00000010ff */
[----:B------:R0:W-:Y:S01]  /*5000*/  STG.E.U16 desc[UR36][R16.64], R0 ;  /* 0x0000000010007986 */ /* 0x0001e2000c101524 */
[----:B------:R-:W-:Y:S05]  /*5010*/  BRA `(.L_x_4542) ;  /* 0x0000000400cc7947 */ /* 0x000fea0003800000 */
.L_x_4549:
        /* <DEDUP_REMOVED lines=8> */
[----:B------:R-:W0:Y:S02]  /*50a0*/  F2I.U32.F64.TRUNC R5, R4 ;  /* 0x0000000400057311 */ /* 0x000e24000030d000 */
[----:B0-----:R4:W-:Y:S01]  /*50b0*/  STG.E.U16 desc[UR36][R16.64], R5 ;  /* 0x0000000510007986 */ /* 0x0019e2000c101524 */
[----:B------:R-:W-:Y:S05]  /*50c0*/  BRA `(.L_x_4542) ;  /* 0x0000000400a07947 */ /* 0x000fea0003800000 */
.L_x_4561:
[----:B------:R-:W-:Y:S01]  /*50d0*/  UMOV UR4, 0xf0000000 ;  /* 0xf000000000047882 */ /* 0x000fe20000000000 */
[----:B------:R-:W-:Y:S01]  /*50e0*/  UMOV UR5, 0x380fffff ;  /* 0x380fffff00057882 */ /* 0x000fe20000000000 */
[----:B------:R-:W0:Y:S01]  /*50f0*/  F2F.F32.F64 R7, R4 ;  /* 0x0000000400077310 */ /* 0x000e220000301000 */
[----:B------:R-:W-:Y:S01]  /*5100*/  DSETP.GEU.AND P0, PT, |R4|, UR4, PT ;  /* 0x0000000404007e2a */ /* 0x000fe2000bf0e200 */
[----:B------:R-:W-:Y:S01]  /*5110*/  BSSY B0, `(.L_x_4562) ;  /* 0x0000015000007945 */ /* 0x000fe20003800000 */
[----:B------:R-:W-:-:S12]  /*5120*/  IMAD.MOV.U32 R8, RZ, RZ, 0x80 ;  /* 0x00000080ff087424 */ /* 0x000fd800078e00ff */
[----:B0-----:R-:W-:-:S05]  /*5130*/  @!P0 FMUL R7, R7, 1.175494350822287508e-38 ;  /* 0x0080000007078820 */ /* 0x001fca0000400000 */
        /* <DEDUP_REMOVED lines=14> */
.L_x_4564:
[----:B------:R-:W-:-:S04]  /*5220*/  LOP3.LUT R3, R7, 0x80000000, RZ, 0xc0, !PT ;  /* 0x8000000007037812 */ /* 0x000fc800078ec0ff */
[----:B------:R-:W-:-:S04]  /*5230*/  SHF.R.U32.HI R3, RZ, 0x18, R3 ;  /* 0x00000018ff037819 */ /* 0x000fc80000011603 */
[----:B------:R-:W-:-:S04]  /*5240*/  LOP3.LUT R0, R0, R3, RZ, 0xfc, !PT ;  /* 0x0000000300007212 */ /* 0x000fc800078efcff */
[----:B------:R-:W-:-:S07]  /*5250*/  PRMT R8, R0, 0x7610, R8 ;  /* 0x0000761000087816 */ /* 0x000fce0000000008 */
.L_x_4563:
[----:B------:R-:W-:Y:S05]  /*5260*/  BSYNC B0 ;  /* 0x0000000000007941 */ /* 0x000fea0003800000 */
.L_x_4562:
[----:B------:R3:W-:Y:S01]  /*5270*/  STG.E.U8 desc[UR36][R16.64], R8 ;  /* 0x0000000810007986 */ /* 0x0007e2000c101124 */
[----:B------:R-:W-:Y:S05]  /*5280*/  BRA `(.L_x_4542) ;  /* 0x0000000400307947 */ /* 0x000fea0003800000 */
.L_x_4560:
        /* <DEDUP_REMOVED lines=21> */
.L_x_4567:
[----:B------:R-:W-:-:S04]  /*53e0*/  LOP3.LUT R3, R7, 0x80000000, RZ, 0xc0, !PT ;  /* 0x8000000007037812 */ /* 0x000fc800078ec0ff */
[----:B------:R-:W-:-:S04]  /*53f0*/  SHF.R.U32.HI R3, RZ, 0x18, R3 ;  /* 0x00000018ff037819 */ /* 0x000fc80000011603 */
[----:B------:R-:W-:-:S04]  /*5400*/  LOP3.LUT R0, R0, R3, RZ, 0xfc, !PT ;  /* 0x0000000300007212 */ /* 0x000fc800078efcff */
[----:B------:R-:W-:-:S07]  /*5410*/  PRMT R8, R0, 0x7610, R8 ;  /* 0x0000761000087816 */ /* 0x000fce0000000008 */
.L_x_4566:
[----:B------:R-:W-:Y:S05]  /*5420*/  BSYNC B0 ;  /* 0x0000000000007941 */ /* 0x000fea0003800000 */
.L_x_4565:
[----:B------:R0:W-:Y:S01]  /*5430*/  STG.E.U8 desc[UR36][R16.64], R8 ;  /* 0x0000000810007986 */ /* 0x0001e2000c101124 */
[----:B------:R-:W-:Y:S05]  /*5440*/  BRA `(.L_x_4542) ;  /* 0x0000000000c07947 */ /* 0x000fea0003800000 */
.L_x_4559:
        /* <DEDUP_REMOVED lines=26> */
.L_x_4541:
[----:B------:R-:W-:Y:S01]  /*55f0*/  MOV R0, 0x0 ;  /* 0x0000000000007802 */ /* 0x000fe20000000f00 */
[----:B------:R-:W-:Y:S01]  /*5600*/  ULDC.64 UR4, c[0x4][0x310] ;  /* 0x0100c40000047ab9 */ /* 0x000fe20000000a00 */
[----:B------:R-:W-:Y:S01]  /*5610*/  ULDC.64 UR6, c[0x4][0x318] ;  /* 0x0100c60000067ab9 */ /* 0x000fe20000000a00 */
[----:B------:R-:W-:Y:S01]  /*5620*/  IMAD.U32 R4, RZ, RZ, UR4 ;  /* 0x00000004ff047e24 */ /* 0x000fe2000f8e00ff */
[----:B------:R0:W1:Y:S01]  /*5630*/  LDC.64 R14, c[0x4][R0] ;  /* 0x01000000000e7b82 */ /* 0x0000620000000a00 */
[----:B------:R-:W-:Y:S01]  /*5640*/  MOV R5, UR5 ;  /* 0x0000000500057c02 */ /* 0x000fe20008000f00 */
        /* <DEDUP_REMOVED lines=10> */
.L_x_4570:
[----:B------:R-:W-:Y:S05]  /*56f0*/  BRA `(.L_x_4542) ;  /* 0x0000000000147947 */ /* 0x000fea0003800000 */
.L_x_4569:
[----:B------:R-:W0:Y:S02]  /*5700*/  F2I.U64.F64.TRUNC R4, R4 ;  /* 0x0000000400047311 */ /* 0x000e24000030d800 */
[----:B0-----:R0:W-:Y:S01]  /*5710*/  STG.E.64 desc[UR36][R16.64], R4 ;  /* 0x0000000410007986 */ /* 0x0011e2000c101b24 */
[----:B------:R-:W-:Y:S05]  /*5720*/  BRA `(.L_x_4542) ;  /* 0x0000000000087947 */ /* 0x000fea0003800000 */
.L_x_4568:
[----:B------:R-:W0:Y:S02]  /*5730*/  F2I.U32.F64.TRUNC R5, R4 ;  /* 0x0000000400057311 */ /* 0x000e24000030d000 */
[----:B0-----:R2:W-:Y:S02]  /*5740*/  STG.E desc[UR36][R16.64], R5 ;  /* 0x0000000510007986 */ /* 0x0015e4000c101924 */
.L_x_4542:
[----:B------:R-:W-:-:S04]  /*5750*/  IMAD R2, R27, 0x200, R2 ;  /* 0x000002001b027824 */ /* 0x000fc800078e0202 */
[----:B------:R-:W-:-:S07]  /*5760*/  VIADD R25, R2, 0x80 ;  /* 0x0000008002197836 */ /* 0x000fce0000000000 */
.L_x_4458:
[----:B------:R-:W-:Y:S05]  /*5770*/  BSYNC B6 ;  /* 0x0000000000067941 */ /* 0x000fea0003800000 */
.L_x_4457:
[----:B------:R-:W-:Y:S01]  /*5780*/  ULDC UR4, c[0x0][0x210] ;  /* 0x0000840000047ab9 */ /* 0x000fe20000000800 */
[----:B------:R-:W-:Y:S01]  /*5790*/  BSSY B6, `(.L_x_4571) ;  /* 0x000056c000067945 */ /* 0x000fe20003800000 */
[----:B------:R-:W-:-:S13]  /*57a0*/  ISETP.GE.AND P0, PT, R25, UR4, PT ;  /* 0x0000000419007c0c */ /* 0x000fda000bf06270 */
[----:B------:R-:W-:Y:S05]  /*57b0*/  @P0 BRA `(.L_x_4572) ;  /* 0x0000005400a40947 */ /* 0x000fea0003800000 */
[----:B0-----:R-:W0:Y:S01]  /*57c0*/  LDC R6, c[0x0][0x218] ;  /* 0x00008600ff067b82 */ /* 0x001e220000000800 */
[----:B------:R-:W-:Y:S01]  /*57d0*/  HFMA2.MMA R0, -RZ, RZ, 0, 0 ;  /* 0x00000000ff007435 */ /* 0x000fe200000001ff */
        /* <DEDUP_REMOVED lines=352> */
.L_x_4573:
        /* <DEDUP_REMOVED lines=21> */
.L_x_4577:
[----:B------:R-:W2:Y:S02]  /*6f30*/  LDG.E.U8 R2, desc[UR36][R2.64] ;  /* 0x0000002402027981 */ /* 0x000ea4000c1e1100 */
[----:B--2---:R0:W1:Y:S01]  /*6f40*/  I2F.F64.U16 R22, R2 ;  /* 0x0000000200167312 */ /* 0x0040620000101800 */
[----:B------:R-:W-:Y:S05]  /*6f50*/  BRA `(.L_x_4579) ;  /* 0x0000000c00707947 */ /* 0x000fea0003800000 */
.L_x_4576:
        /* <DEDUP_REMOVED lines=9> */
.L_x_4581:
[----:B------:R-:W2:Y:S02]  /*6ff0*/  LDG.E R2, desc[UR36][R2.64] ;  /* 0x0000002402027981 */ /* 0x000ea4000c1e1900 */
[----:B--2---:R0:W1:Y:S01]  /*7000*/  I2F.F64 R22, R2 ;  /* 0x0000000200167312 */ /* 0x0040620000201c00 */
[----:B------:R-:W-:Y:S05]  /*7010*/  BRA `(.L_x_4579) ;  /* 0x0000000c00407947 */ /* 0x000fea0003800000 */
.L_x_4580:
[----:B------:R-:W2:Y:S02]  /*7020*/  LDG.E.U16 R2, desc[UR36][R2.64] ;  /* 0x0000002402027981 */ /* 0x000ea4000c1e1500 */
[----:B--2---:R0:W1:Y:S01]  /*7030*/  I2F.F64.S16 R22, R2 ;  /* 0x0000000200167312 */ /* 0x0040620000101c00 */
[----:B------:R-:W-:Y:S05]  /*7040*/  BRA `(.L_x_4579) ;  /* 0x0000000c00347947 */ /* 0x000fea0003800000 */
.L_x_4575:
        /* <DEDUP_REMOVED lines=10> */
.L_x_4583:
[----:B------:R-:W2:Y:S02]  /*70f0*/  LDG.E.U16 R0, desc[UR36][R2.64] ;  /* 0x0000002402007981 */ /* 0x000ea4000c1e1500 */
[----:B--2---:R-:W-:-:S05]  /*7100*/  HADD2.F32 R0, -RZ, R0.H0_H0 ;  /* 0x20000000ff007230 */ /* 0x004fca0000004100 */
[----:B------:R-:W-:-:S04]  /*7110*/  FMUL.FTZ R0, R0, 1 ;  /* 0x3f80000000007820 */ /* 0x000fc80000410000 */
[----:B------:R0:W1:Y:S01]  /*7120*/  F2F.F64.F32 R22, R0 ;  /* 0x0000000000167310 */ /* 0x0000620000201800 */
[----:B------:R-:W-:Y:S05]  /*7130*/  BRA `(.L_x_4579) ;  /* 0x0000000800f87947 */ /* 0x000fea0003800000 */
.L_x_4582:
        /* <DEDUP_REMOVED lines=10> */
.L_x_4585:
[----:B------:R-:W2:Y:S02]  /*71e0*/  LDG.E.U16 R2, desc[UR36][R2.64] ;  /* 0x0000002402027981 */ /* 0x000ea4000c1e1500 */
[----:B--2---:R-:W-:-:S05]  /*71f0*/  HADD2.F32 R0, -RZ, R2.H0_H0 ;  /* 0x20000002ff007230 */ /* 0x004fca0000004100 */
[----:B------:R-:W-:-:S04]  /*7200*/  FMUL.FTZ R0, R0, 1 ;  /* 0x3f80000000007820 */ /* 0x000fc80000410000 */
[----:B------:R0:W1:Y:S01]  /*7210*/  F2F.F64.F32 R22, R0 ;  /* 0x0000000000167310 */ /* 0x0000620000201800 */
[----:B------:R-:W-:Y:S05]  /*7220*/  BRA `(.L_x_4579) ;  /* 0x0000000800bc7947 */ /* 0x000fea0003800000 */
.L_x_4584:
[----:B------:R0:W5:Y:S01]  /*7230*/  LDG.E.64 R22, desc[UR36][R2.64] ;  /* 0x0000002402167981 */ /* 0x000162000c1e1b00 */
[----:B------:R-:W-:Y:S05]  /*7240*/  BRA `(.L_x_4579) ;  /* 0x0000000800b47947 */ /* 0x000fea0003800000 */
.L_x_4574:
        /* <DEDUP_REMOVED lines=13> */
.L_x_4588:
[----:B------:R0:W5:Y:S01]  /*7320*/  LDG.E.64 R22, desc[UR36][R2.64] ;  /* 0x0000002402167981 */ /* 0x000162000c1e1b00 */
[----:B------:R-:W-:Y:S05]  /*7330*/  BRA `(.L_x_4579) ;  /* 0x0000000800787947 */ /* 0x000fea0003800000 */
.L_x_4587:
        /* <DEDUP_REMOVED lines=26> */
[----:B------:R2:W3:Y:S01]  /*74e0*/  F2F.F64.F32 R22, R5 ;  /* 0x0000000500167310 */ /* 0x0004e20000201800 */
[----:B------:R-:W-:Y:S05]  /*74f0*/  BRA `(.L_x_4579) ;  /* 0x0000000800087947 */ /* 0x000fea0003800000 */
.L_x_4590:
        /* <DEDUP_REMOVED lines=11> */
[----:B------:R-:W-:-:S05]  /*75b0*/  LOP3.LUT R4, R4, 0x80000000, R5, 0xf8, !PT ;  /* 0x8000000004047812 */ /* 0x000fca00078ef805 */
[----:B------:R-:W-:-:S04]  /*75c0*/  FMUL.FTZ R4, R4, 1 ;  /* 0x3f80000004047820 */ /* 0x000fc80000410000 */
[----:B------:R4:W0:Y:S01]  /*75d0*/  F2F.F64.F32 R22, R4 ;  /* 0x0000000400167310 */ /* 0x0008220000201800 */
[----:B------:R-:W-:Y:S05]  /*75e0*/  BRA `(.L_x_4579) ;  /* 0x0000000400cc7947 */ /* 0x000fea0003800000 */
.L_x_4589:
[----:B------:R-:W2:Y:S02]  /*75f0*/  LDG.E.U16 R0, desc[UR36][R2.64] ;  /* 0x0000002402007981 */ /* 0x000ea4000c1e1500 */
[----:B--2---:R-:W-:-:S04]  /*7600*/  IMAD.U32 R0, R0, 0x10000, RZ ;  /* 0x0001000000007824 */ /* 0x004fc800078e00ff */
[----:B------:R-:W-:-:S04]  /*7610*/  FMUL.FTZ R0, R0, 1 ;  /* 0x3f80000000007820 */ /* 0x000fc80000410000 */
[----:B------:R0:W1:Y:S01]  /*7620*/  F2F.F64.F32 R22, R0 ;  /* 0x0000000000167310 */ /* 0x0000620000201800 */
[----:B------:R-:W-:Y:S05]  /*7630*/  BRA `(.L_x_4579) ;  /* 0x0000000400b87947 */ /* 0x000fea0003800000 */
.L_x_4586:
        /* <DEDUP_REMOVED lines=11> */
.L_x_4593:
[----:B------:R-:W2:Y:S01]  /*76f0*/  LDG.E.U8 R2, desc[UR36][R2.64] ;  /* 0x0000002402027981 */ /* 0x000ea2000c1e1100 */
[----:B------:R-:W-:Y:S01]  /*7700*/  BSSY B0, `(.L_x_4594) ;  /* 0x0000018000007945 */ /* 0x000fe20003800000 */
        /* <DEDUP_REMOVED lines=19> */
.L_x_4597:
[----:B------:R-:W-:Y:S05]  /*7840*/  BSYNC B1 ;  /* 0x0000000000017941 */ /* 0x000fea0003800000 */
.L_x_4596:
[----:B------:R-:W-:Y:S01]  /*7850*/  LEA R3, R0, 0x3b800000, 0x17 ;  /* 0x3b80000000037811 */ /* 0x000fe200078eb8ff */
[----:B------:R-:W-:-:S05]  /*7860*/  IMAD.SHL.U32 R0, R2, 0x100000, RZ ;  /* 0x0010000002007824 */ /* 0x000fca00078e00ff */
[----:B------:R-:W-:-:S07]  /*7870*/  LOP3.LUT R0, R3, R0, R4, 0xfe, !PT ;  /* 0x0000000003007212 */ /* 0x000fce00078efe04 */
.L_x_4595:
[----:B------:R-:W-:Y:S05]  /*7880*/  BSYNC B0 ;  /* 0x0000000000007941 */ /* 0x000fea0003800000 */
.L_x_4594:
[----:B------:R-:W-:-:S04]  /*7890*/  FMUL.FTZ R0, R0, 1 ;  /* 0x3f80000000007820 */ /* 0x000fc80000410000 */
[----:B------:R0:W1:Y:S01]  /*78a0*/  F2F.F64.F32 R22, R0 ;  /* 0x0000000000167310 */ /* 0x0000620000201800 */
[----:B------:R-:W-:Y:S05]  /*78b0*/  BRA `(.L_x_4579) ;  /* 0x0000000400187947 */ /* 0x000fea0003800000 */
.L_x_4592:
        /* <DEDUP_REMOVED lines=21> */
.L_x_4601:
[----:B------:R-:W-:Y:S05]  /*7a10*/  BSYNC B1 ;  /* 0x0000000000017941 */ /* 0x000fea0003800000 */
.L_x_4600:
[----:B------:R-:W-:Y:S01]  /*7a20*/  LEA R3, R0, 0x37800000, 0x17 ;  /* 0x3780000000037811 */ /* 0x000fe200078eb8ff */
[----:B------:R-:W-:-:S05]  /*7a30*/  IMAD.SHL.U32 R0, R2, 0x200000, RZ ;  /* 0x0020000002007824 */ /* 0x000fca00078e00ff */
[----:B------:R-:W-:-:S07]  /*7a40*/  LOP3.LUT R0, R3, R0, R4, 0xfe, !PT ;  /* 0x0000000003007212 */ /* 0x000fce00078efe04 */
.L_x_4599:
[----:B------:R-:W-:Y:S05]  /*7a50*/  BSYNC B0 ;  /* 0x0000000000007941 */ /* 0x000fea0003800000 */
.L_x_4598:
[----:B------:R-:W-:-:S04]  /*7a60*/  FMUL.FTZ R0, R0, 1 ;  /* 0x3f80000000007820 */ /* 0x000fc80000410000 */
[----:B------:R0:W1:Y:S01]  /*7a70*/  F2F.F64.F32 R22, R0 ;  /* 0x0000000000167310 */ /* 0x0000620000201800 */
[----:B------:R-:W-:Y:S05]  /*7a80*/  BRA `(.L_x_4579) ;  /* 0x0000000000a47947 */ /* 0x000fea0003800000 */
.L_x_4591:
        /* <DEDUP_REMOVED lines=12> */
[----:B------:R-:W-:Y:S01]  /*7b50*/  @!P0 IMAD.MOV.U32 R0, RZ, RZ, 0x7f800001 ;  /* 0x7f800001ff008424 */ /* 0x000fe200078e00ff */
[----:B------:R-:W-:-:S07]  /*7b60*/  @P0 SHF.L.U32 R0, R2, 0x17, RZ ;  /* 0x0000001702000819 */ /* 0x000fce00000006ff */
.L_x_4605:
[----:B------:R-:W-:Y:S05]  /*7b70*/  BSYNC B0 ;  /* 0x0000000000007941 */ /* 0x000fea0003800000 */
.L_x_4604:
[----:B------:R-:W-:-:S04]  /*7b80*/  FMUL.FTZ R0, R0, 1 ;  /* 0x3f80000000007820 */ /* 0x000fc80000410000 */
[----:B------:R0:W1:Y:S01]  /*7b90*/  F2F.F64.F32 R22, R0 ;  /* 0x0000000000167310 */ /* 0x0000620000201800 */
[----:B------:R-:W-:Y:S05]  /*7ba0*/  BRA `(.L_x_4579) ;  /* 0x00000000005c7947 */ /* 0x000fea0003800000 */
.L_x_4578:
        /* <DEDUP_REMOVED lines=16> */
.L_x_4606:
[----:B------:R-:W-:Y:S01]  /*7cb0*/  CS2R R22, SRZ ;  /* 0x0000000000167805 */ /* 0x000fe2000001ff00 */
[----:B------:R-:W-:Y:S06]  /*7cc0*/  BRA `(.L_x_4579) ;  /* 0x0000000000147947 */ /* 0x000fec0003800000 */
.L_x_4603:
[----:B------:R-:W2:Y:S02]  /*7cd0*/  LDG.E.64 R22, desc[UR36][R2.64] ;  /* 0x0000002402167981 */ /* 0x000ea4000c1e1b00 */
[----:B--2---:R-:W0:Y:S01]  /*7ce0*/  I2F.F64.U64 R22, R22 ;  /* 0x0000001600167312 */ /* 0x004e220000301800 */
[----:B------:R-:W-:Y:S05]  /*7cf0*/  BRA `(.L_x_4579) ;  /* 0x0000000000087947 */ /* 0x000fea0003800000 */
.L_x_4602:
[----:B------:R-:W2:Y:S02]  /*7d00*/  LDG.E R2, desc[UR36][R2.64] ;  /* 0x0000002402027981 */ /* 0x000ea4000c1e1900 */
[----:B--2---:R0:W1:Y:S02]  /*7d10*/  I2F.F64.U32 R22, R2 ;  /* 0x0000000200167312 */ /* 0x0040640000201800 */
.L_x_4579:
[----:B----4-:R-:W4:Y:S01]  /*7d20*/  LDC.U8 R4, c[0x0][0x493] ;  /* 0x000124c0ff047b82 */ /* 0x010f220000000000 */
[----:B------:R-:W-:Y:S02]  /*7d30*/  ULDC.64 UR4, c[0x0][0x488] ;  /* 0x0001220000047ab9 */ /* 0x000fe40000000a00 */
[----:B0-----:R-:W-:-:S05]  /*7d40*/  IADD3 R2, P0, R18, UR4, RZ ;  /* 0x0000000412027c10 */ /* 0x001fca000ff1e0ff */
        /* <DEDUP_REMOVED lines=13> */
[----:B----4-:R0:W4:Y:S01]  /*7e20*/  I2F.F64.S16 R18, R2 ;  /* 0x0000000200127312 */ /* 0x0101220000101c00 */
[----:B------:R-:W-:Y:S05]  /*7e30*/  BRA `(.L_x_4612) ;  /* 0x0000000c007c7947 */ /* 0x000fea0003800000 */
.L_x_4610:
[----:B------:R-:W4:Y:S02]  /*7e40*/  LDG.E.U8 R2, desc[UR36][R2.64] ;  /* 0x0000002402027981 */ /* 0x000f24000c1e1100 */
[----:B----4-:R0:W4:Y:S01]  /*7e50*/  I2F.F64.U16 R18, R2 ;  /* 0x0000000200127312 */ /* 0x0101220000101800 */
[----:B------:R-:W-:Y:S05]  /*7e60*/  BRA `(.L_x_4612) ;  /* 0x0000000c00707947 */ /* 0x000fea0003800000 */
.L_x_4609:
[----:B------:R-:W-:-:S13]  /*7e70*/  ISETP.NE.AND P0, PT, R0, 0x2, PT ;  /* 0x000000020000780c */ /* 0x000fda0003f05270 */
[----:B------:R-:W-:Y:S05]  /*7e80*/  @!P0 BRA `(.L_x_4613) ;  /* 0x0000000000288947 */ /* 0x000fea0003800000 */
[----:B------:R-:W-:-:S13]  /*7e90*/  ISETP.NE.AND P0, PT, R0, 0x3, PT ;  /* 0x000000030000780c */ /* 0x000fda0003f05270 */
[----:B------:R-:W-:Y:S05]  /*7ea0*/  @!P0 BRA `(.L_x_4614) ;  /* 0x0000000000148947 */ /* 0x000fea0003800000 */
[----:B------:R-:W-:-:S13]  /*7eb0*/  ISETP.NE.AND P0, PT, R0, 0x4, PT ;  /* 0x000000040000780c */ /* 0x000fda0003f05270 */
[----:B------:R-:W-:Y:S05]  /*7ec0*/  @P0 BRA `(.L_x_4611) ;  /* 0x0000000800fc0947 */ /* 0x000fea0003800000 */
[----:B------:R-:W4:Y:S02]  /*7ed0*/  LDG.E.64 R18, desc[UR36][R2.64] ;  /* 0x0000002402127981 */ /* 0x000f24000c1e1b00 */
[----:B----4-:R-:W0:Y:S01]  /*7ee0*/  I2F.F64.S64 R18, R18 ;  /* 0x0000001200127312 */ /* 0x010e220000301c00 */
[----:B------:R-:W-:Y:S05]  /*7ef0*/  BRA `(.L_x_4612) ;  /* 0x0000000c004c7947 */ /* 0x000fea0003800000 */
.L_x_4614:
[----:B------:R-:W4:Y:S02]  /*7f00*/  LDG.E R2, desc[UR36][R2.64] ;  /* 0x0000002402027981 */ /* 0x000f24000c1e1900 */
[----:B----4-:R0:W4:Y:S01]  /*7f10*/  I2F.F64 R18, R2 ;  /* 0x0000000200127312 */ /* 0x0101220000201c00 */
[----:B------:R-:W-:Y:S05]  /*7f20*/  BRA `(.L_x_4612) ;  /* 0x0000000c00407947 */ /* 0x000fea0003800000 */
.L_x_4613:
[----:B------:R-:W4:Y:S02]  /*7f30*/  LDG.E.U16 R2, desc[UR36][R2.64] ;  /* 0x0000002402027981 */ /* 0x000f24000c1e1500 */
[----:B----4-:R0:W4:Y:S01]  /*7f40*/  I2F.F64.S16 R18, R2 ;  /* 0x0000000200127312 */ /* 0x0101220000101c00 */
[----:B------:R-:W-:Y:S05]  /*7f50*/  BRA `(.L_x_4612) ;  /* 0x0000000c00347947 */ /* 0x000fea0003800000 */
.L_x_4608:
[----:B------:R-:W-:-:S13]  /*7f60*/  ISETP.GT.AND P0, PT, R0, 0x6, PT ;  /* 0x000000060000780c */ /* 0x000fda0003f04270 */
[----:B------:R-:W-:Y:S05]  /*7f70*/  @P0 BRA `(.L_x_4615) ;  /* 0x0000000000340947 */ /* 0x000fea0003800000 */
[----:B------:R-:W-:-:S13]  /*7f80*/  ISETP.NE.AND P0, PT, R0, 0x5, PT ;  /* 0x000000050000780c */ /* 0x000fda0003f05270 */
[----:B------:R-:W-:Y:S05]  /*7f90*/  @!P0 BRA `(.L_x_4616) ;  /* 0x0000000000188947 */ /* 0x000fea0003800000 */
[----:B------:R-:W-:-:S13]  /*7fa0*/  ISETP.NE.AND P0, PT, R0, 0x6, PT ;  /* 0x000000060000780c */ /* 0x000fda0003f05270 */
[----:B------:R-:W-:Y:S05]  /*7fb0*/  @P0 BRA `(.L_x_4611) ;  /* 0x0000000800c00947 */ /* 0x000fea0003800000 */
[----:B------:R-:W4:Y:S02]  /*7fc0*/  LDG.E R18, desc[UR36][R2.64] ;  /* 0x0000002402127981 */ /* 0x000f24000c1e1900 */
[----:B----4-:R-:W-:-:S06]  /*7fd0*/  FMUL.FTZ R18, R18, 1 ;  /* 0x3f80000012127820 */ /* 0x010fcc0000410000 */
[----:B------:R-:W0:Y:S01]  /*7fe0*/  F2F.F64.F32 R18, R18 ;  /* 0x0000001200127310 */ /* 0x000e220000201800 */
[----:B------:R-:W-:Y:S05]  /*7ff0*/  BRA `(.L_x_4612) ;  /* 0x0000000c000c7947 */ /* 0x000fea0003800000 */
.L_x_4616:
[----:B------:R-:W4:Y:S02]  /*8000*/  LDG.E.U16 R0, desc[UR36][R2.64] ;  /* 0x0000002402007981 */ /* 0x000f24000c1e1500 */
[----:B----4-:R-:W-:-:S05]  /*8010*/  HADD2.F32 R0, -RZ, R0.H0_H0 ;  /* 0x20000000ff007230 */ /* 0x010fca0000004100 */
[----:B------:R-:W-:-:S04]  /*8020*/  FMUL.FTZ R0, R0, 1 ;  /* 0x3f80000000007820 */ /* 0x000fc80000410000 */
[----:B------:R0:W4:Y:S01]  /*8030*/  F2F.F64.F32 R18, R0 ;  /* 0x0000000000127310 */ /* 0x0001220000201800 */
[----:B------:R-:W-:Y:S05]  /*8040*/  BRA `(.L_x_4612) ;  /* 0x0000000800f87947 */ /* 0x000fea0003800000 */
.L_x_4615:
[----:B------:R-:W-:-:S13]  /*8050*/  ISETP.NE.AND P0, PT, R0, 0x7, PT ;  /* 0x000000070000780c */ /* 0x000fda0003f05270 */
[----:B------:R-:W-:Y:S05]  /*8060*/  @!P0 BRA `(.L_x_4617) ;  /* 0x0000000000348947 */ /* 0x000fea0003800000 */
        /* <DEDUP_REMOVED lines=8> */
.L_x_4618:
[----:B------:R-:W4:Y:S02]  /*80f0*/  LDG.E.U16 R2, desc[UR36][R2.64] ;  /* 0x0000002402027981 */ /* 0x000f24000c1e1500 */
[----:B----4-:R-:W-:-:S05]  /*8100*/  HADD2.F32 R0, -RZ, R2.H0_H0 ;  /* 0x20000002ff007230 */ /* 0x010fca0000004100 */
[----:B------:R-:W-:-:S04]  /*8110*/  FMUL.FTZ R0, R0, 1 ;  /* 0x3f80000000007820 */ /* 0x000fc80000410000 */
[----:B------:R0:W4:Y:S01]  /*8120*/  F2F.F64.F32 R18, R0 ;  /* 0x0000000000127310 */ /* 0x0001220000201800 */
[----:B------:R-:W-:Y:S05]  /*8130*/  BRA `(.L_x_4612) ;  /* 0x0000000800bc7947 */ /* 0x000fea0003800000 */
.L_x_4617:
[----:B------:R0:W5:Y:S01]  /*8140*/  LDG.E.64 R18, desc[UR36][R2.64] ;  /* 0x0000002402127981 */ /* 0x000162000c1e1b00 */
[----:B------:R-:W-:Y:S05]  /*8150*/  BRA `(.L_x_4612) ;  /* 0x0000000800b47947 */ /* 0x000fea0003800000 */
.L_x_4607:
        /* <DEDUP_REMOVED lines=8> */
[----:B------:R-:W4:Y:S01]  /*81e0*/  LDG.E.U8 R2, desc[UR36][R2.64] ;  /* 0x0000002402027981 */ /* 0x000f22000c1e1100 */
[----:B------:R-:W-:Y:S01]  /*81f0*/  HFMA2.MMA R18, -RZ, RZ, 0, 0 ;  /* 0x00000000ff127435 */ /* 0x000fe200000001ff */
[----:B----4-:R-:W-:-:S04]  /*8200*/  ISETP.NE.AND P0, PT, R2, RZ, PT ;  /* 0x000000ff0200720c */ /* 0x010fc80003f05270 */
[----:B------:R-:W-:Y:S01]  /*8210*/  FSEL R19, RZ, 1.875, !P0 ;  /* 0x3ff00000ff137808 */ /* 0x000fe20004000000 */
[----:B------:R-:W-:Y:S08]  /*8220*/  BRA `(.L_x_4612) ;  /* 0x0000000800807947 */ /* 0x000ff00003800000 */
.L_x_4621:
[----:B------:R0:W5:Y:S01]  /*8230*/  LDG.E.64 R18, desc[UR36][R2.64] ;  /* 0x0000002402127981 */ /* 0x000162000c1e1b00 */
[----:B------:R-:W-:Y:S05]  /*8240*/  BRA `(.L_x_4612) ;  /* 0x0000000800787947 */ /* 0x000fea0003800000 */
.L_x_4620:
        /* <DEDUP_REMOVED lines=10> */
[----:B--2---:R-:W0:Y:S01]  /*82f0*/  FLO.U32 R5, R4 ;  /* 0x0000000400057300 */ /* 0x004e2200000e0000 */
        /* <DEDUP_REMOVED lines=17> */
.L_x_4623:
[----:B------:R-:W4:Y:S02]  /*8410*/  LDG.E.U8 R2, desc[UR36][R2.64] ;  /* 0x0000002402027981 */ /* 0x000f24000c1e1100 */
[C---:B----4-:R-:W-:Y:S02]  /*8420*/  IMAD.SHL.U32 R0, R2.reuse, 0x2000000, RZ ;  /* 0x0200000002007824 */ /* 0x050fe400078e00ff */
[----:B--2---:R-:W-:-:S03]  /*8430*/  IMAD.SHL.U32 R5, R2, 0x1000000, RZ ;  /* 0x0100000002057824 */ /* 0x004fc600078e00ff */
        /* <DEDUP_REMOVED lines=10> */
[----:B------:R0:W2:Y:S01]  /*84e0*/  F2F.F64.F32 R18, R4 ;  /* 0x0000000400127310 */ /* 0x0000a20000201800 */
[----:B------:R-:W-:Y:S05]  /*84f0*/  BRA `(.L_x_4612) ;  /* 0x0000000400cc7947 */ /* 0x000fea0003800000 */
.L_x_4622:
[----:B------:R-:W4:Y:S02]  /*8500*/  LDG.E.U16 R0, desc[UR36][R2.64] ;  /* 0x0000002402007981 */ /* 0x000f24000c1e1500 */
[----:B----4-:R-:W-:-:S04]  /*8510*/  IMAD.U32 R0, R0, 0x10000, RZ ;  /* 0x0001000000007824 */ /* 0x010fc800078e00ff */
[----:B------:R-:W-:-:S04]  /*8520*/  FMUL.FTZ R0, R0, 1 ;  /* 0x3f80000000007820 */ /* 0x000fc80000410000 */
[----:B------:R4:W0:Y:S01]  /*8530*/  F2F.F64.F32 R18, R0 ;  /* 0x0000000000127310 */ /* 0x0008220000201800 */
[----:B------:R-:W-:Y:S05]  /*8540*/  BRA `(.L_x_4612) ;  /* 0x0000000400b87947 */ /* 0x000fea0003800000 */
.L_x_4619:
        /* <DEDUP_REMOVED lines=9> */
[----:B----4-:R0:W4:Y:S01]  /*85e0*/  I2F.F64.U16 R18, R2 ;  /* 0x0000000200127312 */ /* 0x0101220000101800 */
[----:B------:R-:W-:Y:S05]  /*85f0*/  BRA `(.L_x_4612) ;  /* 0x00000004008c7947 */ /* 0x000fea0003800000 */
.L_x_4626:
[----:B------:R-:W4:Y:S01]  /*8600*/  LDG.E.U8 R2, desc[UR36][R2.64] ;  /* 0x0000002402027981 */ /* 0x000f22000c1e1100 */
[----:B------:R-:W-:Y:S01]  /*8610*/  BSSY B0, `(.L_x_4627) ;  /* 0x0000018000007945 */ /* 0x000fe20003800000 */
[----:B------:R-:W-:Y:S02]  /*8620*/  MOV R0, RZ ;  /* 0x000000ff00007202 */ /* 0x000fe40000000f00 */
        /* <DEDUP_REMOVED lines=15> */
[----:B--2---:R-:W-:-:S05]  /*8720*/  VIADD R5, R3, 0xffffffe4 ;  /* 0xffffffe403057836 */ /* 0x004fca0000000000 */
[----:B------:R-:W-:-:S04]  /*8730*/  SHF.L.U32 R5, R2, R5, RZ ;  /* 0x0000000502057219 */ /* 0x000fc800000006ff */
[----:B------:R-:W-:-:S07]  /*8740*/  LOP3.LUT R2, R5, 0x7, RZ, 0xc0, !PT ;  /* 0x0000000705027812 */ /* 0x000fce00078ec0ff */
.L_x_4630:
[----:B------:R-:W-:Y:S05]  /*8750*/  BSYNC B1 ;  /* 0x0000000000017941 */ /* 0x000fea0003800000 */
.L_x_4629:
[----:B------:R-:W-:Y:S01]  /*8760*/  LEA R3, R0, 0x3b800000, 0x17 ;  /* 0x3b80000000037811 */ /* 0x000fe200078eb8ff */
[----:B------:R-:W-:-:S05]  /*8770*/  IMAD.SHL.U32 R0, R2, 0x100000, RZ ;  /* 0x0010000002007824 */ /* 0x000fca00078e00ff */
[----:B------:R-:W-:-:S07]  /*8780*/  LOP3.LUT R0, R3, R0, R4, 0xfe, !PT ;  /* 0x0000000003007212 */ /* 0x000fce00078efe04 */
.L_x_4628:
[----:B------:R-:W-:Y:S05]  /*8790*/  BSYNC B0 ;  /* 0x0000000000007941 */ /* 0x000fea0003800000 */
.L_x_4627:
[----:B------:R-:W-:-:S04]  /*87a0*/  FMUL.FTZ R0, R0, 1 ;  /* 0x3f80000000007820 */ /* 0x000fc80000410000 */
[----:B------:R0:W4:Y:S01]  /*87b0*/  F2F.F64.F32 R18, R0 ;  /* 0x0000000000127310 */ /* 0x0001220000201800 */
[----:B------:R-:W-:Y:S05]  /*87c0*/  BRA `(.L_x_4612) ;  /* 0x0000000400187947 */ /* 0x000fea0003800000 */
.L_x_4625:
[----:B------:R-:W4:Y:S01]  /*87d0*/  LDG.E.U8 R2, desc[UR36][R2.64] ;  /* 0x0000002402027981 */ /* 0x000f22000c1e1100 */
[----:B------:R-:W-:Y:S01]  /*87e0*/  BSSY B0, `(.L_x_4631) ;  /* 0x0000018000007945 */ /* 0x000fe20003800000 */
        /* <DEDUP_REMOVED lines=19> */
.L_x_4634:
[----:B------:R-:W-:Y:S05]  /*8920*/  BSYNC B1 ;  /* 0x0000000000017941 */ /* 0x000fea0003800000 */
.L_x_4633:
[----:B------:R-:W-:Y:S01]  /*8930*/  LEA R3, R0, 0x37800000, 0x17 ;  /* 0x3780000000037811 */ /* 0x000fe200078eb8ff */
[----:B------:R-:W-:-:S05]  /*8940*/  IMAD.SHL.U32 R0, R2, 0x200000, RZ ;  /* 0x0020000002007824 */ /* 0x000fca00078e00ff */
[----:B------:R-:W-:-:S07]  /*8950*/  LOP3.LUT R0, R3, R0, R4, 0xfe, !PT ;  /* 0x0000000003007212 */ /* 0x000fce00078efe04 */
.L_x_4632:
[----:B------:R-:W-:Y:S05]  /*8960*/  BSYNC B0 ;  /* 0x0000000000007941 */ /* 0x000fea0003800000 */
.L_x_4631:
[----:B------:R-:W-:-:S04]  /*8970*/  FMUL.FTZ R0, R0, 1 ;  /* 0x3f80000000007820 */ /* 0x000fc80000410000 */
[----:B------:R0:W4:Y:S01]  /*8980*/  F2F.F64.F32 R18, R0 ;  /* 0x0000000000127310 */ /* 0x0001220000201800 */
[----:B------:R-:W-:Y:S05]  /*8990*/  BRA `(.L_x_4612) ;  /* 0x0000000000a47947 */ /* 0x000fea0003800000 */
.L_x_4624:
[----:B------:R-:W-:-:S13]  /*89a0*/  ISETP.NE.AND P0, PT, R0, 0x1c, PT ;  /* 0x0000001c0000780c */ /* 0x000fda0003f05270 */
[----:B------:R-:W-:Y:S05]  /*89b0*/  @!P0 BRA `(.L_x_4635) ;  /* 0x0000000000948947 */ /* 0x000fea0003800000 */
[----:B------:R-:W-:-:S13]  /*89c0*/  ISETP.NE.AND P0, PT, R0, 0x1d, PT ;  /* 0x0000001d0000780c */ /* 0x000fda0003f05270 */
[----:B------:R-:W-:Y:S05]  /*89d0*/  @!P0 BRA `(.L_x_4636) ;  /* 0x0000000000808947 */ /* 0x000fea0003800000 */
[----:B------:R-:W-:-:S13]  /*89e0*/  ISETP.NE.AND P0, PT, R0, 0x2c, PT ;  /* 0x0000002c0000780c */ /* 0x000fda0003f05270 */
[----:B------:R-:W-:Y:S05]  /*89f0*/  @P0 BRA `(.L_x_4611) ;  /* 0x0000000000300947 */ /* 0x000fea0003800000 */
[----:B------:R-:W4:Y:S01]  /*8a00*/  LDG.E.U8 R2, desc[UR36][R2.64] ;  /* 0x0000002402027981 */ /* 0x000f22000c1e1100 */
[----:B------:R-:W-:Y:S01]  /*8a10*/  BSSY B0, `(.L_x_4637) ;  /* 0x0000007000007945 */ /* 0x000fe20003800000 */
[----:B------:R-:W-:Y:S01]  /*8a20*/  IMAD.MOV.U32 R0, RZ, RZ, 0x400000 ;  /* 0x00400000ff007424 */ /* 0x000fe200078e00ff */
[----:B----4-:R-:W-:-:S13]  /*8a30*/  ISETP.NE.AND P0, PT, R2, RZ, PT ;  /* 0x000000ff0200720c */ /* 0x010fda0003f05270 */
[----:B------:R-:W-:Y:S05]  /*8a40*/  @!P0 BRA `(.L_x_4638) ;  /* 0x00000000000c8947 */ /* 0x000fea0003800000 */
[----:B------:R-:W-:-:S13]  /*8a50*/  ISETP.NE.AND P0, PT, R2, 0xff, PT ;  /* 0x000000ff0200780c */ /* 0x000fda0003f05270 */
[----:B------:R-:W-:Y:S01]  /*8a60*/  @!P0 MOV R0, 0x7f800001 ;  /* 0x7f80000100008802 */ /* 0x000fe20000000f00 */
[----:B------:R-:W-:-:S07]  /*8a70*/  @P0 IMAD.SHL.U32 R0, R2, 0x800000, RZ ;  /* 0x0080000002000824 */ /* 0x000fce00078e00ff */
.L_x_4638:
[----:B------:R-:W-:Y:S05]  /*8a80*/  BSYNC B0 ;  /* 0x0000000000007941 */ /* 0x000fea0003800000 */
.L_x_4637:
[----:B------:R-:W-:-:S04]  /*8a90*/  FMUL.FTZ R0, R0, 1 ;  /* 0x3f80000000007820 */ /* 0x000fc80000410000 */
[----:B------:R0:W4:Y:S01]  /*8aa0*/  F2F.F64.F32 R18, R0 ;  /* 0x0000000000127310 */ /* 0x0001220000201800 */
[----:B------:R-:W-:Y:S05]  /*8ab0*/  BRA `(.L_x_4612) ;  /* 0x00000000005c7947 */ /* 0x000fea0003800000 */
.L_x_4611:
[----:B------:R-:W-:Y:S01]  /*8ac0*/  MOV R0, 0x0 ;  /* 0x0000000000007802 */ /* 0x000fe20000000f00 */
[----:B------:R-:W-:Y:S01]  /*8ad0*/  ULDC.64 UR4, c[0x4][0x310] ;  /* 0x0100c40000047ab9 */ /* 0x000fe20000000a00 */
[----:B------:R-:W-:Y:S01]  /*8ae0*/  ULDC.64 UR6, c[0x4][0x28] ;  /* 0x01000a0000067ab9 */ /* 0x000fe20000000a00 */
[----:B------:R-:W-:Y:S01]  /*8af0*/  IMAD.U32 R4, RZ, RZ, UR4 ;  /* 0x00000004ff047e24 */ /* 0x000fe2000f8e00ff */
[----:B------:R0:W4:Y:S01]  /*8b00*/  LDC.64 R2, c[0x4][R0] ;  /* 0x0100000000027b82 */ /* 0x0001220000000a00 */
[----:B--2---:R-:W-:Y:S01]  /*8b10*/  IMAD.U32 R5, RZ, RZ, UR5 ;  /* 0x00000005ff057e24 */ /* 0x004fe2000f8e00ff */
        /* <DEDUP_REMOVED lines=9> */
[----:B-1-345:R-:W-:Y:S05]  /*8bb0*/  CALL.ABS.NOINC R2 ;  /* 0x0000000002007343 */ /* 0x03afea0003c00000 */
.L_x_4639:
[----:B------:R-:W-:Y:S01]  /*8bc0*/  CS2R R18, SRZ ;  /* 0x0000000000127805 */ /* 0x000fe2000001ff00 */
[----:B------:R-:W-:Y:S06]  /*8bd0*/  BRA `(.L_x_4612) ;  /* 0x0000000000147947 */ /* 0x000fec0003800000 */
.L_x_4636:
[----:B------:R-:W4:Y:S02]  /*8be0*/  LDG.E.64 R18, desc[UR36][R2.64] ;  /* 0x0000002402127981 */ /* 0x000f24000c1e1b00 */
[----:B----4-:R-:W0:Y:S01]  /*8bf0*/  I2F.F64.U64 R18, R18 ;  /* 0x0000001200127312 */ /* 0x010e220000301800 */
[----:B------:R-:W-:Y:S05]  /*8c00*/  BRA `(.L_x_4612) ;  /* 0x0000000000087947 */ /* 0x000fea0003800000 */
.L_x_4635:
[----:B------:R-:W4:Y:S02]  /*8c10*/  LDG.E R2, desc[UR36][R2.64] ;  /* 0x0000002402027981 */ /* 0x000f24000c1e1900 */
[----:B----4-:R0:W4:Y:S02]  /*8c20*/  I2F.F64.U32 R18, R2 ;  /* 0x0000000200127312 */ /* 0x0101240000201800 */
.L_x_4612:
[C---:B-1-3-5:R-:W-:Y:S01]  /*8c30*/  DSETP.GE.AND P0, PT, R22.reuse, RZ, PT ;  /* 0x000000ff1600722a */ /* 0x06afe20003f06000 */
[----:B------:R-:W-:Y:S01]  /*8c40*/  BSSY B7, `(.L_x_4640) ;  /* 0x0000013000077945 */ /* 0x000fe20003800000 */
[----:B------:R-:W-:-:S14]  /*8c50*/  DSETP.LE.AND P1, PT, R22, 1, PT ;  /* 0x3ff000001600742a */ /* 0x000fdc0003f23000 */
[----:B------:R-:W-:Y:S05]  /*8c60*/  @P0 BRA P1, `(.L_x_4641) ;  /* 0x0000000000400947 */ /* 0x000fea0000800000 */
[----:B0---4-:R-:W-:Y:S01]  /*8c70*/  MOV R0, 0x0 ;  /* 0x0000000000007802 */ /* 0x011fe20000000f00 */
[----:B------:R-:W-:Y:S01]  /*8c80*/  ULDC.64 UR4, c[0x4][0x300] ;  /* 0x0100c00000047ab9 */ /* 0x000fe20000000a00 */
[----:B------:R-:W-:Y:S01]  /*8c90*/  ULDC.64 UR6, c[0x4][0x8] ;  /* 0x0100020000067ab9 */ /* 0x000fe20000000a00 */
[----:B------:R-:W-:Y:S01]  /*8ca0*/  MOV R4, UR4 ;  /* 0x0000000400047c02 */ /* 0x000fe20008000f00 */
[----:B------:R0:W1:Y:S01]  /*8cb0*/  LDC.64 R2, c[0x4][R0] ;  /* 0x0100000000027b82 */ /* 0x0000620000000a00 */
        /* <DEDUP_REMOVED lines=11> */
.L_x_4641:
[----:B------:R-:W-:Y:S05]  /*8d70*/  BSYNC B7 ;  /* 0x0000000000077941 */ /* 0x000fea0003800000 */
.L_x_4640:
        /* <DEDUP_REMOVED lines=20> */
.L_x_4643:
[----:B------:R-:W-:Y:S05]  /*8ec0*/  BSYNC B7 ;  /* 0x0000000000077941 */ /* 0x000fea0003800000 */
.L_x_4642:
[----:B------:R-:W-:Y:S01]  /*8ed0*/  ISETP.GT.AND P1, PT, R23, 0xfffff, PT ;  /* 0x000fffff1700780c */ /* 0x000fe20003f24270 */
[--C-:B------:R-:W-:Y:S01]  /*8ee0*/  IMAD.MOV.U32 R4, RZ, RZ, R22.reuse ;  /* 0x000000ffff047224 */ /* 0x100fe200078e0016 */
[----:B------:R-:W-:Y:S01]  /*8ef0*/  DADD R6, -RZ, -R22 ;  /* 0x00000000ff067229 */ /* 0x000fe20000000916 */
[--C-:B------:R-:W-:Y:S01]  /*8f00*/  IMAD.MOV.U32 R5, RZ, RZ, R23.reuse ;  /* 0x000000ffff057224 */ /* 0x100fe200078e0017 */
[----:B------:R-:W-:Y:S01]  /*8f10*/  BSSY B0, `(.L_x_4644) ;  /* 0x0000051000007945 */ /* 0x000fe20003800000 */
[----:B------:R-:W-:Y:S02]  /*8f20*/  IMAD.MOV.U32 R3, RZ, RZ, R23 ;  /* 0x000000ffff037224 */ /* 0x000fe400078e0017 */
[----:B------:R-:W-:-:S05]  /*8f30*/  IMAD.MOV.U32 R2, RZ, RZ, R22 ;  /* 0x000000ffff027224 */ /* 0x000fca00078e0016 */
[----:B------:R-:W-:Y:S01]  /*8f40*/  FSETP.GEU.FTZ.AND P0, PT, R7, 1.7916666269302368164, PT ;  /* 0x3fe555550700780b */ /* 0x000fe20003f1e000 */
        /* <DEDUP_REMOVED lines=12> */
[----:B------:R-:W-:Y:S02]  /*9010*/  @P2 FSEL R15, R9, -QNAN , P3 ;  /* 0xfff00000090f2808 */ /* 0x000fe40001800000 */
[----:B------:R-:W-:Y:S01]  /*9020*/  FSETP.GT.FTZ.AND P3, PT, R7, -1.6999999284744262695, PT ;  /* 0xbfd999990700780b */ /* 0x000fe20003f74000 */
[----:B------:R-:W-:-:S12]  /*9030*/  @P2 BRA `(.L_x_4645) ;  /* 0x0000000000f82947 */ /* 0x000fd80003800000 */
[----:B------:R-:W-:Y:S01]  /*9040*/  LOP3.LUT R4, R3, 0x800fffff, RZ, 0xc0, !PT ;  /* 0x800fffff03047812 */ /* 0x000fe200078ec0ff */
[----:B------:R-:W-:Y:S01]  /*9050*/  IMAD.MOV.U32 R8, RZ, RZ, RZ ;  /* 0x000000ffff087224 */ /* 0x000fe200078e00ff */
[----:B------:R-:W-:Y:S01]  /*9060*/  MOV R20, 0x8b7a8b04 ;  /* 0x8b7a8b0400147802 */ /* 0x000fe20000000f00 */
[----:B------:R-:W-:Y:S01]  /*9070*/  IMAD.MOV.U32 R21, RZ, RZ, 0x3ed0ee25 ;  /* 0x3ed0ee25ff157424 */ /* 0x000fe200078e00ff */
[----:B------:R-:W-:Y:S01]  /*9080*/  LOP3.LUT R5, R4, 0x3ff00000, RZ, 0xfc, !PT ;  /* 0x3ff0000004057812 */ /* 0x000fe200078efcff */
[----:B------:R-:W-:Y:S01]  /*9090*/  IMAD.MOV.U32 R4, RZ, RZ, R2 ;  /* 0x000000ffff047224 */ /* 0x000fe200078e0002 */
[----:B------:R-:W-:Y:S01]  /*90a0*/  UMOV UR4, 0x3ae80f1e ;  /* 0x3ae80f1e00047882 */ /* 0x000fe20000000000 */
[----:B------:R-:W-:Y:S01]  /*90b0*/  UMOV UR5, 0x3eb1380b ;  /* 0x3eb1380b00057882 */ /* 0x000fe20000000000 */
[----:B------:R-:W-:Y:S01]  /*90c0*/  ISETP.GE.AND P1, PT, R5, 0x3ff6a09f, PT ;  /* 0x3ff6a09f0500780c */ /* 0x000fe20003f26270 */
[----:B------:R-:W-:Y:S01]  /*90d0*/  UMOV UR6, 0x80000000 ;  /* 0x8000000000067882 */ /* 0x000fe20000000000 */
[----:B------:R-:W-:Y:S01]  /*90e0*/  LEA.HI R0, R3, R0, RZ, 0xc ;  /* 0x0000000003007211 */ /* 0x000fe200078f60ff */
[----:B------:R-:W-:-:S10]  /*90f0*/  UMOV UR7, 0x43300000 ;  /* 0x4330000000077882 */ /* 0x000fd40000000000 */
[----:B------:R-:W-:Y:S02]  /*9100*/  @P1 VIADD R9, R5, 0xfff00000 ;  /* 0xfff0000005091836 */ /* 0x000fe40000000000 */
[----:B------:R-:W-:Y:S02]  /*9110*/  @P1 VIADD R0, R0, 0x1 ;  /* 0x0000000100001836 */ /* 0x000fe40000000000 */
[----:B------:R-:W-:-:S06]  /*9120*/  @P1 IMAD.MOV.U32 R5, RZ, RZ, R9 ;  /* 0x000000ffff051224 */ /* 0x000fcc00078e0009 */
        /* <DEDUP_REMOVED lines=13> */
[----:B------:R-:W-:Y:S01]  /*9200*/  LOP3.LUT R20, R0, 0x80000000, RZ, 0x3c, !PT ;  /* 0x8000000000147812 */ /* 0x000fe200078e3cff */
[----:B------:R-:W-:Y:S01]  /*9210*/  IMAD.MOV.U32 R21, RZ, RZ, 0x43300000 ;  /* 0x43300000ff157424 */ /* 0x000fe200078e00ff */
[----:B------:R-:W-:-:S03]  /*9220*/  DADD R26, R2, R2 ;  /* 0x00000000021a7229 */ /* 0x000fc60000000002 */
[----:B------:R-:W-:Y:S01]  /*9230*/  DFMA R14, R12, R14, UR4 ;  /* 0x000000040c0e7e2b */ /* 0x000fe2000800000e */
[----:B------:R-:W-:Y:S01]  /*9240*/  UMOV UR4, 0xa9ab0956 ;  /* 0xa9ab095600047882 */ /* 0x000fe20000000000 */
[----:B------:R-:W-:Y:S01]  /*9250*/  UMOV UR5, 0x3f1745cb ;  /* 0x3f1745cb00057882 */ /* 0x000fe20000000000 */
[----:B------:R-:W-:Y:S01]  /*9260*/  DADD R2, R20, -UR6 ;  /* 0x8000000614027e29 */ /* 0x000fe20008000000 */
[----:B------:R-:W-:Y:S01]  /*9270*/  UMOV UR6, 0xfefa39ef ;  /* 0xfefa39ef00067882 */ /* 0x000fe20000000000 */
[----:B------:R-:W-:Y:S01]  /*9280*/  UMOV UR7, 0x3fe62e42 ;  /* 0x3fe62e4200077882 */ /* 0x000fe20000000000 */
[----:B------:R-:W-:Y:S02]  /*9290*/  DFMA R26, R4, -R10, R26 ;  /* 0x8000000a041a722b */ /* 0x000fe4000000001a */
[----:B------:R-:W-:Y:S01]  /*92a0*/  DFMA R14, R12, R14, UR4 ;  /* 0x000000040c0e7e2b */ /* 0x000fe2000800000e */
[----:B------:R-:W-:Y:S01]  /*92b0*/  UMOV UR4, 0x2d1b5154 ;  /* 0x2d1b515400047882 */ /* 0x000fe20000000000 */
[----:B------:R-:W-:-:S04]  /*92c0*/  UMOV UR5, 0x3f3c71c7 ;  /* 0x3f3c71c700057882 */ /* 0x000fc80000000000 */
[----:B------:R-:W-:Y:S02]  /*92d0*/  DMUL R26, R8, R26 ;  /* 0x0000001a081a7228 */ /* 0x000fe40000000000 */
        /* <DEDUP_REMOVED lines=20> */
.L_x_4645:
[----:B------:R-:W-:Y:S05]  /*9420*/  BSYNC B0 ;  /* 0x0000000000007941 */ /* 0x000fea0003800000 */
.L_x_4644:
[----:B------:R-:W-:Y:S04]  /*9430*/  BSSY B0, `(.L_x_4646) ;  /* 0x0000086000007945 */ /* 0x000fe80003800000 */
[----:B------:R-:W-:Y:S05]  /*9440*/  @P3 BRA !P0, `(.L_x_4647) ;  /* 0x0000000400443947 */ /* 0x000fea0004000000 */
[----:B------:R-:W-:-:S10]  /*9450*/  DADD R2, -R22, 1 ;  /* 0x3ff0000016027429 */ /* 0x000fd40000000100 */
[----:B------:R-:W-:Y:S01]  /*9460*/  ISETP.GT.AND P0, PT, R3, 0xfffff, PT ;  /* 0x000fffff0300780c */ /* 0x000fe20003f04270 */
[----:B------:R-:W-:Y:S02]  /*9470*/  IMAD.MOV.U32 R6, RZ, RZ, R2 ;  /* 0x000000ffff067224 */ /* 0x000fe400078e0002 */
[----:B------:R-:W-:-:S10]  /*9480*/  IMAD.MOV.U32 R7, RZ, RZ, R3 ;  /* 0x000000ffff077224 */ /* 0x000fd400078e0003 */
[----:B------:R-:W-:-:S10]  /*9490*/  @!P0 DMUL R6, R6, 1.80143985094819840000e+16 ;  /* 0x4350000006068828 */ /* 0x000fd40000000000 */
[----:B------:R-:W-:Y:S01]  /*94a0*/  @!P0 IMAD.MOV.U32 R3, RZ, RZ, R7 ;  /* 0x000000ffff038224 */ /* 0x000fe200078e0007 */
[----:B------:R-:W-:-:S03]  /*94b0*/  @!P0 MOV R2, R6 ;  /* 0x0000000600028202 */ /* 0x000fc60000000f00 */
        /* <DEDUP_REMOVED lines=13> */
[----:B------:R-:W-:Y:S01]  /*9590*/  UMOV UR4, 0x3ae80f1e ;  /* 0x3ae80f1e00047882 */ /* 0x000fe20000000000 */
[----:B------:R-:W-:Y:S01]  /*95a0*/  IMAD.MOV.U32 R20, RZ, RZ, -0x748574fc ;  /* 0x8b7a8b04ff147424 */ /* 0x000fe200078e00ff */
[----:B------:R-:W-:Y:S01]  /*95b0*/  LOP3.LUT R5, R4, 0x3ff00000, RZ, 0xfc, !PT ;  /* 0x3ff0000004057812 */ /* 0x000fe200078efcff */
[----:B------:R-:W-:Y:S01]  /*95c0*/  IMAD.MOV.U32 R4, RZ, RZ, R2 ;  /* 0x000000ffff047224 */ /* 0x000fe200078e0002 */
[----:B------:R-:W-:Y:S01]  /*95d0*/  UMOV UR5, 0x3eb1380b ;  /* 0x3eb1380b00057882 */ /* 0x000fe20000000000 */
[----:B------:R-:W-:Y:S01]  /*95e0*/  IMAD.MOV.U32 R21, RZ, RZ, 0x3ed0ee25 ;  /* 0x3ed0ee25ff157424 */ /* 0x000fe200078e00ff */
        /* <DEDUP_REMOVED lines=22> */
[----:B------:R-:W-:Y:S02]  /*9750*/  DADD R20, R2, R2 ;  /* 0x0000000002147229 */ /* 0x000fe40000000002 */
[----:B------:R-:W-:Y:S01]  /*9760*/  DADD R2, R22, -UR6 ;  /* 0x8000000616027e29 */ /* 0x000fe20008000000 */
[----:B------:R-:W-:Y:S01]  /*9770*/  UMOV UR6, 0xfefa39ef ;  /* 0xfefa39ef00067882 */ /* 0x000fe20000000000 */
[----:B------:R-:W-:Y:S01]  /*9780*/  UMOV UR7, 0x3fe62e42 ;  /* 0x3fe62e4200077882 */ /* 0x000fe20000000000 */
[----:B------:R-:W-:Y:S01]  /*9790*/  DFMA R12, R10, R12, UR4 ;  /* 0x000000040a0c7e2b */ /* 0x000fe2000800000c */
[----:B------:R-:W-:Y:S01]  /*97a0*/  UMOV UR4, 0xa9ab0956 ;  /* 0xa9ab095600047882 */ /* 0x000fe20000000000 */
[----:B------:R-:W-:Y:S01]  /*97b0*/  UMOV UR5, 0x3f1745cb ;  /* 0x3f1745cb00057882 */ /* 0x000fe20000000000 */
[----:B------:R-:W-:-:S02]  /*97c0*/  DFMA R20, R4, -R8, R20 ;  /* 0x800000080414722b */ /* 0x000fc40000000014 */
[----:B------:R-:W-:-:S03]  /*97d0*/  DFMA R4, R2, UR6, R8 ;  /* 0x0000000602047c2b */ /* 0x000fc60008000008 */
[----:B------:R-:W-:Y:S01]  /*97e0*/  DFMA R12, R10, R12, UR4 ;  /* 0x000000040a0c7e2b */ /* 0x000fe2000800000c */
[----:B------:R-:W-:Y:S01]  /*97f0*/  UMOV UR4, 0x2d1b5154 ;  /* 0x2d1b515400047882 */ /* 0x000fe20000000000 */
[----:B------:R-:W-:Y:S01]  /*9800*/  UMOV UR5, 0x3f3c71c7 ;  /* 0x3f3c71c700057882 */ /* 0x000fe20000000000 */
[----:B------:R-:W-:Y:S02]  /*9810*/  DMUL R20, R6, R20 ;  /* 0x0000001406147228 */ /* 0x000fe40000000000 */
[----:B------:R-:W-:-:S03]  /*9820*/  DFMA R22, -R2, UR6, R4 ;  /* 0x0000000602167c2b */ /* 0x000fc60008000104 */
[----:B------:R-:W-:Y:S01]  /*9830*/  DFMA R12, R10, R12, UR4 ;  /* 0x000000040a0c7e2b */ /* 0x000fe2000800000c */
[----:B------:R-:W-:Y:S01]  /*9840*/  UMOV UR4, 0x923be72d ;  /* 0x923be72d00047882 */ /* 0x000fe20000000000 */
[----:B------:R-:W-:-:S03]  /*9850*/  UMOV UR5, 0x3f624924 ;  /* 0x3f62492400057882 */ /* 0x000fc60000000000 */
[----:B------:R-:W-:-:S03]  /*9860*/  DADD R22, -R8, R22 ;  /* 0x0000000008167229 */ /* 0x000fc60000000116 */
        /* <DEDUP_REMOVED lines=9> */
[----:B------:R-:W-:-:S08]  /*9900*/  DMUL R12, R10, R12 ;  /* 0x0000000c0a0c7228 */ /* 0x000fd00000000000 */
[----:B------:R-:W-:-:S08]  /*9910*/  DFMA R12, R8, R12, R20 ;  /* 0x0000000c080c722b */ /* 0x000fd00000000014 */
[----:B------:R-:W-:-:S08]  /*9920*/  DADD R12, R12, -R22 ;  /* 0x000000000c0c7229 */ /* 0x000fd00000000816 */
[----:B------:R-:W-:-:S08]  /*9930*/  DFMA R12, R2, UR4, R12 ;  /* 0x00000004020c7c2b */ /* 0x000fd0000800000c */
[----:B------:R-:W-:Y:S01]  /*9940*/  DADD R4, R4, R12 ;  /* 0x0000000004047229 */ /* 0x000fe2000000000c */
[----:B------:R-:W-:Y:S10]  /*9950*/  BRA `(.L_x_4648) ;  /* 0x0000000000cc7947 */ /* 0x000ff40003800000 */
.L_x_4647:
        /* <DEDUP_REMOVED lines=16> */
[----:B------:R-:W-:Y:S01]  /*9a60*/  MOV R4, R2 ;  /* 0x0000000200047202 */ /* 0x000fe20000000f00 */
[----:B------:R-:W-:Y:S01]  /*9a70*/  IMAD.MOV.U32 R5, RZ, RZ, R3 ;  /* 0x000000ffff057224 */ /* 0x000fe200078e0003 */
[----:B------:R-:W-:-:S07]  /*9a80*/  MOV R0, 0x9aa0 ;  /* 0x00009aa000007802 */ /* 0x000fce0000000f00 */
[----:B------:R-:W-:Y:S05]  /*9a90*/  CALL.REL.NOINC `($__internal_6_$__cuda_sm20_div_rn_f64_full) ;  /* 0x000000c000587944 */ /* 0x000fea0003c00000 */
[----:B------:R-:W-:-:S07]  /*9aa0*/  IMAD.MOV.U32 R5, RZ, RZ, R3 ;  /* 0x000000ffff057224 */ /* 0x000fce00078e0003 */
.L_x_4650:
[----:B------:R-:W-:Y:S05]  /*9ab0*/  BSYNC B1 ;  /* 0x0000000000017941 */ /* 0x000fea0003800000 */
.L_x_4649:
        /* <DEDUP_REMOVED lines=29> */
.L_x_4648:
[----:B------:R-:W-:Y:S05]  /*9c90*/  BSYNC B0 ;  /* 0x0000000000007941 */ /* 0x000fea0003800000 */
.L_x_4646:
        /* <DEDUP_REMOVED lines=24> */
.L_x_4654:
[----:B------:R-:W0:Y:S02]  /*9e20*/  F2I.S64.F64.TRUNC R4, R4 ;  /* 0x0000000400047311 */ /* 0x000e24000030d900 */
[----:B0-----:R-:W-:-:S05]  /*9e30*/  IMAD.MOV.U32 R3, RZ, RZ, R4 ;  /* 0x000000ffff037224 */ /* 0x001fca00078e0004 */
[----:B------:R0:W-:Y:S01]  /*9e40*/  STG.E.U8 desc[UR36][R16.64], R3 ;  /* 0x0000000310007986 */ /* 0x0001e2000c101124 */
[----:B------:R-:W-:Y:S05]  /*9e50*/  BRA `(.L_x_4656) ;  /* 0x0000000c00f87947 */ /* 0x000fea0003800000 */
.L_x_4653:
        /* <DEDUP_REMOVED lines=9> */
.L_x_4658:
[----:B------:R-:W0:Y:S02]  /*9ef0*/  F2I.F64.TRUNC R5, R4 ;  /* 0x0000000400057311 */ /* 0x000e24000030d100 */
[----:B0-----:R0:W-:Y:S01]  /*9f00*/  STG.E desc[UR36][R16.64], R5 ;  /* 0x0000000510007986 */ /* 0x0011e2000c101924 */
[----:B------:R-:W-:Y:S05]  /*9f10*/  BRA `(.L_x_4656) ;  /* 0x0000000c00c87947 */ /* 0x000fea0003800000 */
.L_x_4657:
[----:B------:R-:W0:Y:S02]  /*9f20*/  F2I.F64.TRUNC R5, R4 ;  /* 0x0000000400057311 */ /* 0x000e24000030d100 */
[----:B0-----:R0:W-:Y:S01]  /*9f30*/  STG.E.U16 desc[UR36][R16.64], R5 ;  /* 0x0000000510007986 */ /* 0x0011e2000c101524 */
[----:B------:R-:W-:Y:S05]  /*9f40*/  BRA `(.L_x_4656) ;  /* 0x0000000c00bc7947 */ /* 0x000fea0003800000 */
.L_x_4652:
        /* <DEDUP_REMOVED lines=13> */
.L_x_4660:
        /* <DEDUP_REMOVED lines=8> */
.L_x_4659:
        /* <DEDUP_REMOVED lines=14> */
.L_x_4662:
        /* <DEDUP_REMOVED lines=9> */
.L_x_4661:
[----:B------:R0:W-:Y:S01]  /*a210*/  STG.E.64 desc[UR36][R16.64], R4 ;  /* 0x0000000410007986 */ /* 0x0001e2000c101b24 */
[----:B------:R-:W-:Y:S05]  /*a220*/  BRA `(.L_x_4656) ;  /* 0x0000000c00047947 */ /* 0x000fea0003800000 */
.L_x_4651:
        /* <DEDUP_REMOVED lines=12> */
.L_x_4665:
[----:B------:R-:W-:-:S05]  /*a2f0*/  CS2R R6, SRZ ;  /* 0x0000000000067805 */ /* 0x000fca000001ff00 */
[----:B------:R0:W-:Y:S01]  /*a300*/  STG.E.128 desc[UR36][R16.64], R4 ;  /* 0x0000000410007986 */ /* 0x0001e2000c101d24 */
[----:B------:R-:W-:Y:S05]  /*a310*/  BRA `(.L_x_4656) ;  /* 0x0000000800c87947 */ /* 0x000fea0003800000 */
.L_x_4664:
        /* <DEDUP_REMOVED lines=25> */
.L_x_4669:
[----:B------:R-:W-:Y:S05]  /*a4b0*/  BSYNC B0 ;  /* 0x0000000000007941 */ /* 0x000fea0003800000 */
.L_x_4668:
[----:B------:R-:W-:-:S05]  /*a4c0*/  LOP3.LUT R3, R0, R3, RZ, 0xfc, !PT ;  /* 0x0000000300037212 */ /* 0x000fca00078efcff */
[----:B------:R0:W-:Y:S01]  /*a4d0*/  STG.E.U8 desc[UR36][R16.64], R3 ;  /* 0x0000000310007986 */ /* 0x0001e2000c101124 */
[----:B------:R-:W-:Y:S05]  /*a4e0*/  BRA `(.L_x_4656) ;  /* 0x0000000800547947 */ /* 0x000fea0003800000 */
.L_x_4667:
        /* <DEDUP_REMOVED lines=17> */
.L_x_4671:
[----:B------:R-:W-:Y:S01]  /*a600*/  IMAD.MOV.U32 R0, RZ, RZ, 0x7f ;  /* 0x0000007fff007424 */ /* 0x000fe200078e00ff */
[----:B------:R-:W-:-:S04]  /*a610*/  ISETP.GT.U32.AND P0, PT, R2, 0x7f800000, PT ;  /* 0x7f8000000200780c */ /* 0x000fc80003f04070 */
[----:B------:R-:W-:-:S09]  /*a620*/  SEL R0, R0, 0x7c, P0 ;  /* 0x0000007c00007807 */ /* 0x000fd20000000000 */
.L_x_4672:
[----:B------:R-:W-:Y:S05]  /*a630*/  BSYNC B0 ;  /* 0x0000000000007941 */ /* 0x000fea0003800000 */
.L_x_4670:
[----:B------:R-:W-:-:S04]  /*a640*/  LOP3.LUT R2, R3, 0x80000000, RZ, 0xc0, !PT ;  /* 0x8000000003027812 */ /* 0x000fc800078ec0ff */
[----:B------:R-:W-:-:S04]  /*a650*/  SHF.R.U32.HI R3, RZ, 0x18, R2 ;  /* 0x00000018ff037819 */ /* 0x000fc80000011602 */
[----:B------:R-:W-:-:S05]  /*a660*/  LOP3.LUT R3, R0, R3, RZ, 0xfc, !PT ;  /* 0x0000000300037212 */ /* 0x000fca00078efcff */
[----:B------:R0:W-:Y:S01]  /*a670*/  STG.E.U8 desc[UR36][R16.64], R3 ;  /* 0x0000000310007986 */ /* 0x0001e2000c101124 */
[----:B------:R-:W-:Y:S05]  /*a680*/  BRA `(.L_x_4656) ;  /* 0x0000000400ec7947 */ /* 0x000fea0003800000 */
.L_x_4666:
        /* <DEDUP_REMOVED lines=8> */
.L_x_4663:
        /* <DEDUP_REMOVED lines=11> */
.L_x_4675:
[----:B------:R-:W-:Y:S01]  /*a7c0*/  UMOV UR4, 0xf0000000 ;  /* 0xf000000000047882 */ /* 0x000fe20000000000 */
[----:B------:R-:W-:Y:S01]  /*a7d0*/  UMOV UR5, 0x380fffff ;  /* 0x380fffff00057882 */ /* 0x000fe20000000000 */
[----:B------:R-:W0:Y:S01]  /*a7e0*/  F2F.F32.F64 R3, R4 ;  /* 0x0000000400037310 */ /* 0x000e220000301000 */
[----:B------:R-:W-:Y:S01]  /*a7f0*/  DSETP.GEU.AND P0, PT, |R4|, UR4, PT ;  /* 0x0000000404007e2a */ /* 0x000fe2000bf0e200 */
[----:B------:R-:W-:Y:S01]  /*a800*/  BSSY B0, `(.L_x_4676) ;  /* 0x0000015000007945 */ /* 0x000fe20003800000 */
[----:B------:R-:W-:-:S12]  /*a810*/  MOV R8, 0x80 ;  /* 0x0000008000087802 */ /* 0x000fd80000000f00 */
        /* <DEDUP_REMOVED lines=15> */
.L_x_4678:
[----:B------:R-:W-:-:S04]  /*a910*/  LOP3.LUT R2, R3, 0x80000000, RZ, 0xc0, !PT ;  /* 0x8000000003027812 */ /* 0x000fc800078ec0ff */
[----:B------:R-:W-:-:S04]  /*a920*/  SHF.R.U32.HI R3, RZ, 0x18, R2 ;  /* 0x00000018ff037819 */ /* 0x000fc80000011602 */
[----:B------:R-:W-:-:S04]  /*a930*/  LOP3.LUT R0, R0, R3, RZ, 0xfc, !PT ;  /* 0x0000000300007212 */ /* 0x000fc800078efcff */
[----:B------:R-:W-:-:S07]  /*a940*/  PRMT R8, R0, 0x7610, R8 ;  /* 0x0000761000087816 */ /* 0x000fce0000000008 */
.L_x_4677:
[----:B------:R-:W-:Y:S05]  /*a950*/  BSYNC B0 ;  /* 0x0000000000007941 */ /* 0x000fea0003800000 */
.L_x_4676:
[----:B------:R3:W-:Y:S01]  /*a960*/  STG.E.U8 desc[UR36][R16.64], R8 ;  /* 0x0000000810007986 */ /* 0x0007e2000c101124 */
[----:B------:R-:W-:Y:S05]  /*a970*/  BRA `(.L_x_4656) ;  /* 0x0000000400307947 */ /* 0x000fea0003800000 */
.L_x_4674:
        /* <DEDUP_REMOVED lines=21> */
.L_x_4681:
[----:B------:R-:W-:-:S04]  /*aad0*/  LOP3.LUT R2, R3, 0x80000000, RZ, 0xc0, !PT ;  /* 0x8000000003027812 */ /* 0x000fc800078ec0ff */
[----:B------:R-:W-:-:S04]  /*aae0*/  SHF.R.U32.HI R3, RZ, 0x18, R2 ;  /* 0x00000018ff037819 */ /* 0x000fc80000011602 */
[----:B------:R-:W-:-:S04]  /*aaf0*/  LOP3.LUT R0, R0, R3, RZ, 0xfc, !PT ;  /* 0x0000000300007212 */ /* 0x000fc800078efcff */
[----:B------:R-:W-:-:S07]  /*ab00*/  PRMT R8, R0, 0x7610, R8 ;  /* 0x0000761000087816 */ /* 0x000fce0000000008 */
.L_x_4680:
[----:B------:R-:W-:Y:S05]  /*ab10*/  BSYNC B0 ;  /* 0x0000000000007941 */ /* 0x000fea0003800000 */
.L_x_4679:
[----:B------:R0:W-:Y:S01]  /*ab20*/  STG.E.U8 desc[UR36][R16.64], R8 ;  /* 0x0000000810007986 */ /* 0x0001e2000c101124 */
[----:B------:R-:W-:Y:S05]  /*ab30*/  BRA `(.L_x_4656) ;  /* 0x0000000000c07947 */ /* 0x000fea0003800000 */
.L_x_4673:
        /* <DEDUP_REMOVED lines=26> */
.L_x_4655:
        /* <DEDUP_REMOVED lines=16> */
.L_x_4684:
[----:B------:R-:W-:Y:S05]  /*ade0*/  BRA `(.L_x_4656) ;  /* 0x0000000000147947 */ /* 0x000fea0003800000 */
.L_x_4683:
[----:B------:R-:W0:Y:S02]  /*adf0*/  F2I.U64.F64.TRUNC R4, R4 ;  /* 0x0000000400047311 */ /* 0x000e24000030d800 */
[----:B0-----:R1:W-:Y:S01]  /*ae00*/  STG.E.64 desc[UR36][R16.64], R4 ;  /* 0x0000000410007986 */ /* 0x0013e2000c101b24 */
[----:B------:R-:W-:Y:S05]  /*ae10*/  BRA `(.L_x_4656) ;  /* 0x0000000000087947 */ /* 0x000fea0003800000 */
.L_x_4682:
[----:B------:R-:W0:Y:S02]  /*ae20*/  F2I.U32.F64.TRUNC R5, R4 ;  /* 0x0000000400057311 */ /* 0x000e24000030d000 */
[----:B0-----:R0:W-:Y:S02]  /*ae30*/  STG.E desc[UR36][R16.64], R5 ;  /* 0x0000000510007986 */ /* 0x0011e4000c101924 */
.L_x_4656:
[----:B------:R-:W-:-:S07]  /*ae40*/  VIADD R25, R25, 0x80 ;  /* 0x0000008019197836 */ /* 0x000fce0000000000 */
.L_x_4572:
[----:B------:R-:W-:Y:S05]  /*ae50*/  BSYNC B6 ;  /* 0x0000000000067941 */ /* 0x000fea0003800000 */
.L_x_4571:
        /* <DEDUP_REMOVED lines=358> */
.L_x_4687:
        /* <DEDUP_REMOVED lines=21> */
.L_x_4691:
[----:B------:R-:W2:Y:S02]  /*c610*/  LDG.E.U8 R2, desc[UR36][R2.64] ;  /* 0x0000002402027981 */ /* 0x000ea4000c1e1100 */
[----:B--2---:R0:W1:Y:S01]  /*c620*/  I2F.F64.U16 R22, R2 ;  /* 0x0000000200167312 */ /* 0x0040620000101800 */
[----:B------:R-:W-:Y:S05]  /*c630*/  BRA `(.L_x_4693) ;  /* 0x0000000c00707947 */ /* 0x000fea0003800000 */
.L_x_4690:
        /* <DEDUP_REMOVED lines=9> */
.L_x_4695:
[----:B------:R-:W2:Y:S02]  /*c6d0*/  LDG.E R2, desc[UR36][R2.64] ;  /* 0x0000002402027981 */ /* 0x000ea4000c1e1900 */
[----:B--2---:R0:W1:Y:S01]  /*c6e0*/  I2F.F64 R22, R2 ;  /* 0x0000000200167312 */ /* 0x0040620000201c00 */
[----:B------:R-:W-:Y:S05]  /*c6f0*/  BRA `(.L_x_4693) ;  /* 0x0000000c00407947 */ /* 0x000fea0003800000 */
.L_x_4694:
[----:B------:R-:W2:Y:S02]  /*c700*/  LDG.E.U16 R2, desc[UR36][R2.64] ;  /* 0x0000002402027981 */ /* 0x000ea4000c1e1500 */
[----:B--2---:R0:W1:Y:S01]  /*c710*/  I2F.F64.S16 R22, R2 ;  /* 0x0000000200167312 */ /* 0x0040620000101c00 */
[----:B------:R-:W-:Y:S05]  /*c720*/  BRA `(.L_x_4693) ;  /* 0x0000000c00347947 */ /* 0x000fea0003800000 */
.L_x_4689:
        /* <DEDUP_REMOVED lines=8> */
[----:B------:R-:W2:Y:S01]  /*c7b0*/  F2F.F64.F32 R22, R22 ;  /* 0x0000001600167310 */ /* 0x000ea20000201800 */
[----:B------:R-:W-:Y:S05]  /*c7c0*/  BRA `(.L_x_4693) ;  /* 0x0000000c000c7947 */ /* 0x000fea0003800000 */
.L_x_4697:
[----:B------:R-:W2:Y:S02]  /*c7d0*/  LDG.E.U16 R0, desc[UR36][R2.64] ;  /* 0x0000002402007981 */ /* 0x000ea4000c1e1500 */
[----:B--2---:R-:W-:-:S05]  /*c7e0*/  HADD2.F32 R0, -RZ, R0.H0_H0 ;  /* 0x20000000ff007230 */ /* 0x004fca0000004100 */
[----:B------:R-:W-:-:S04]  /*c7f0*/  FMUL.FTZ R0, R0, 1 ;  /* 0x3f80000000007820 */ /* 0x000fc80000410000 */
[----:B------:R0:W1:Y:S01]  /*c800*/  F2F.F64.F32 R22, R0 ;  /* 0x0000000000167310 */ /* 0x0000620000201800 */
[----:B------:R-:W-:Y:S05]  /*c810*/  BRA `(.L_x_4693) ;  /* 0x0000000800f87947 */ /* 0x000fea0003800000 */
.L_x_4696:
        /* <DEDUP_REMOVED lines=10> */
.L_x_4699:
[----:B------:R-:W2:Y:S02]  /*c8c0*/  LDG.E.U16 R2, desc[UR36][R2.64] ;  /* 0x0000002402027981 */ /* 0x000ea4000c1e1500 */
[----:B--2---:R-:W-:-:S05]  /*c8d0*/  HADD2.F32 R0, -RZ, R2.H0_H0 ;  /* 0x20000002ff007230 */ /* 0x004fca0000004100 */
[----:B------:R-:W-:-:S04]  /*c8e0*/  FMUL.FTZ R0, R0, 1 ;  /* 0x3f80000000007820 */ /* 0x000fc80000410000 */
[----:B------:R3:W4:Y:S01]  /*c8f0*/  F2F.F64.F32 R22, R0 ;  /* 0x0000000000167310 */ /* 0x0007220000201800 */
[----:B------:R-:W-:Y:S05]  /*c900*/  BRA `(.L_x_4693) ;  /* 0x0000000800bc7947 */ /* 0x000fea0003800000 */
.L_x_4698:
[----:B------:R0:W5:Y:S01]  /*c910*/  LDG.E.64 R22, desc[UR36][R2.64] ;  /* 0x0000002402167981 */ /* 0x000162000c1e1b00 */
[----:B------:R-:W-:Y:S05]  /*c920*/  BRA `(.L_x_4693) ;  /* 0x0000000800b47947 */ /* 0x000fea0003800000 */
.L_x_4688:
        /* <DEDUP_REMOVED lines=13> */
.L_x_4702:
[----:B------:R0:W5:Y:S01]  /*ca00*/  LDG.E.64 R22, desc[UR36][R2.64] ;  /* 0x0000002402167981 */ /* 0x000162000c1e1b00 */
[----:B------:R-:W-:Y:S05]  /*ca10*/  BRA `(.L_x_4693) ;  /* 0x0000000800787947 */ /* 0x000fea0003800000 */
.L_x_4701:
        /* <DEDUP_REMOVED lines=28> */
.L_x_4704:
[----:B------:R-:W2:Y:S02]  /*cbe0*/  LDG.E.U8 R2, desc[UR36][R2.64] ;  /* 0x0000002402027981 */ /* 0x000ea4000c1e1100 */
[C---:B--2---:R-:W-:Y:S01]  /*cbf0*/  SHF.L.U32 R0, R2.reuse, 0x19, RZ ;  /* 0x0000001902007819 */ /* 0x044fe200000006ff */
        /* <DEDUP_REMOVED lines=11> */
[----:B------:R0:W1:Y:S01]  /*ccb0*/  F2F.F64.F32 R22, R4 ;  /* 0x0000000400167310 */ /* 0x0000620000201800 */
[----:B------:R-:W-:Y:S05]  /*ccc0*/  BRA `(.L_x_4693) ;  /* 0x0000000400cc7947 */ /* 0x000fea0003800000 */
.L_x_4703:
[----:B------:R-:W2:Y:S02]  /*ccd0*/  LDG.E.U16 R0, desc[UR36][R2.64] ;  /* 0x0000002402007981 */ /* 0x000ea4000c1e1500 */
[----:B--2---:R-:W-:-:S04]  /*cce0*/  IMAD.U32 R0, R0, 0x10000, RZ ;  /* 0x0001000000007824 */ /* 0x004fc800078e00ff */
[----:B------:R-:W-:-:S04]  /*ccf0*/  FMUL.FTZ R0, R0, 1 ;  /* 0x3f80000000007820 */ /* 0x000fc80000410000 */
[----:B------:R0:W1:Y:S01]  /*cd00*/  F2F.F64.F32 R22, R0 ;  /* 0x0000000000167310 */ /* 0x0000620000201800 */
[----:B------:R-:W-:Y:S05]  /*cd10*/  BRA `(.L_x_4693) ;  /* 0x0000000400b87947 */ /* 0x000fea0003800000 */
.L_x_4700:
        /* <DEDUP_REMOVED lines=11> */
.L_x_4707:
        /* <DEDUP_REMOVED lines=21> */
.L_x_4711:
[----:B------:R-:W-:Y:S05]  /*cf20*/  BSYNC B1 ;  /* 0x0000000000017941 */ /* 0x000fea0003800000 */
.L_x_4710:
[----:B------:R-:W-:Y:S01]  /*cf30*/  LEA R3, R0, 0x3b800000, 0x17 ;  /* 0x3b80000000037811 */ /* 0x000fe200078eb8ff */
[----:B------:R-:W-:-:S05]  /*cf40*/  IMAD.SHL.U32 R0, R2, 0x100000, RZ ;  /* 0x0010000002007824 */ /* 0x000fca00078e00ff */
[----:B------:R-:W-:-:S07]  /*cf50*/  LOP3.LUT R0, R3, R0, R4, 0xfe, !PT ;  /* 0x0000000003007212 */ /* 0x000fce00078efe04 */
.L_x_4709:
[----:B------:R-:W-:Y:S05]  /*cf60*/  BSYNC B0 ;  /* 0x0000000000007941 */ /* 0x000fea0003800000 */
.L_x_4708:
[----:B------:R-:W-:-:S04]  /*cf70*/  FMUL.FTZ R0, R0, 1 ;  /* 0x3f80000000007820 */ /* 0x000fc80000410000 */
[----:B------:R0:W1:Y:S01]  /*cf80*/  F2F.F64.F32 R22, R0 ;  /* 0x0000000000167310 */ /* 0x0000620000201800 */
[----:B------:R-:W-:Y:S05]  /*cf90*/  BRA `(.L_x_4693) ;  /* 0x0000000400187947 */ /* 0x000fea0003800000 */
.L_x_4706:
        /* <DEDUP_REMOVED lines=21> */
.L_x_4715:
[----:B------:R-:W-:Y:S05]  /*d0f0*/  BSYNC B1 ;  /* 0x0000000000017941 */ /* 0x000fea0003800000 */
.L_x_4714:
[----:B------:R-:W-:Y:S01]  /*d100*/  LEA R3, R0, 0x37800000, 0x17 ;  /* 0x3780000000037811 */ /* 0x000fe200078eb8ff */
[----:B------:R-:W-:-:S05]  /*d110*/  IMAD.SHL.U32 R0, R2, 0x200000, RZ ;  /* 0x0020000002007824 */ /* 0x000fca00078e00ff */
[----:B------:R-:W-:-:S07]  /*d120*/  LOP3.LUT R0, R3, R0, R4, 0xfe, !PT ;  /* 0x0000000003007212 */ /* 0x000fce00078efe04 */
.L_x_4713:
[----:B------:R-:W-:Y:S05]  /*d130*/  BSYNC B0 ;  /* 0x0000000000007941 */ /* 0x000fea0003800000 */
.L_x_4712:
[----:B------:R-:W-:-:S04]  /*d140*/  FMUL.FTZ R0, R0, 1 ;  /* 0x3f80000000007820 */ /* 0x000fc80000410000 */
[----:B------:R0:W1:Y:S01]  /*d150*/  F2F.F64.F32 R22, R0 ;  /* 0x0000000000167310 */ /* 0x0000620000201800 */
[----:B------:R-:W-:Y:S05]  /*d160*/  BRA `(.L_x_4693) ;  /* 0x0000000000a47947 */ /* 0x000fea0003800000 */
.L_x_4705:
        /* <DEDUP_REMOVED lines=14> */
.L_x_4719:
[----:B------:R-:W-:Y:S05]  /*d250*/  BSYNC B0 ;  /* 0x0000000000007941 */ /* 0x000fea0003800000 */
.L_x_4718:
[----:B------:R-:W-:-:S04]  /*d260*/  FMUL.FTZ R0, R0, 1 ;  /* 0x3f80000000007820 */ /* 0x000fc80000410000 */
[----:B------:R0:W1:Y:S01]  /*d270*/  F2F.F64.F32 R22, R0 ;  /* 0x0000000000167310 */ /* 0x0000620000201800 */
[----:B------:R-:W-:Y:S05]  /*d280*/  BRA `(.L_x_4693) ;  /* 0x00000000005c7947 */ /* 0x000fea0003800000 */
.L_x_4692:
        /* <DEDUP_REMOVED lines=16> */
.L_x_4720:
[----:B------:R-:W-:Y:S01]  /*d390*/  CS2R R22, SRZ ;  /* 0x0000000000167805 */ /* 0x000fe2000001ff00 */
[----:B------:R-:W-:Y:S06]  /*d3a0*/  BRA `(.L_x_4693) ;  /* 0x0000000000147947 */ /* 0x000fec0003800000 */
.L_x_4717:
[----:B------:R-:W2:Y:S02]  /*d3b0*/  LDG.E.64 R22, desc[UR36][R2.64] ;  /* 0x0000002402167981 */ /* 0x000ea4000c1e1b00 */
[----:B--2---:R-:W0:Y:S01]  /*d3c0*/  I2F.F64.U64 R22, R22 ;  /* 0x0000001600167312 */ /* 0x004e220000301800 */
[----:B------:R-:W-:Y:S05]  /*d3d0*/  BRA `(.L_x_4693) ;  /* 0x0000000000087947 */ /* 0x000fea0003800000 */
.L_x_4716:
[----:B------:R-:W2:Y:S02]  /*d3e0*/  LDG.E R2, desc[UR36][R2.64] ;  /* 0x0000002402027981 */ /* 0x000ea4000c1e1900 */
[----:B--2---:R0:W1:Y:S02]  /*d3f0*/  I2F.F64.U32 R22, R2 ;  /* 0x0000000200167312 */ /* 0x0040640000201800 */
.L_x_4693:
[----:B0-----:R-:W3:Y:S01]  /*d400*/  LDC.U8 R4, c[0x0][0x493] ;  /* 0x000124c0ff047b82 */ /* 0x001ee20000000000 */
[----:B------:R-:W-:Y:S02]  /*d410*/  ULDC.64 UR4, c[0x0][0x488] ;  /* 0x0001220000047ab9 */ /* 0x000fe40000000a00 */
[----:B------:R-:W-:-:S05]  /*d420*/  IADD3 R2, P0, R18, UR4, RZ ;  /* 0x0000000412027c10 */ /* 0x000fca000ff1e0ff */
        /* <DEDUP_REMOVED lines=12> */
[----:B------:R-:W3:Y:S02]  /*d4f0*/  LDG.E.S8 R2, desc[UR36][R2.64] ;  /* 0x0000002402027981 */ /* 0x000ee4000c1e1300 */
[----:B---3--:R0:W3:Y:S01]  /*d500*/  I2F.F64.S16 R18, R2 ;  /* 0x0000000200127312 */ /* 0x0080e20000101c00 */
[----:B------:R-:W-:Y:S05]  /*d510*/  BRA `(.L_x_4726) ;  /* 0x0000000c007c7947 */ /* 0x000fea0003800000 */
.L_x_4724:
[----:B------:R-:W3:Y:S02]  /*d520*/  LDG.E.U8 R2, desc[UR36][R2.64] ;  /* 0x0000002402027981 */ /* 0x000ee4000c1e1100 */
[----:B---3--:R0:W3:Y:S01]  /*d530*/  I2F.F64.U16 R18, R2 ;  /* 0x0000000200127312 */ /* 0x0080e20000101800 */
[----:B------:R-:W-:Y:S05]  /*d540*/  BRA `(.L_x_4726) ;  /* 0x0000000c00707947 */ /* 0x000fea0003800000 */
.L_x_4723:
[----:B------:R-:W-:-:S13]  /*d550*/  ISETP.NE.AND P0, PT, R0, 0x2, PT ;  /* 0x000000020000780c */ /* 0x000fda0003f05270 */
[----:B------:R-:W-:Y:S05]  /*d560*/  @!P0 BRA `(.L_x_4727) ;  /* 0x0000000000288947 */ /* 0x000fea0003800000 */
[----:B------:R-:W-:-:S13]  /*d570*/  ISETP.NE.AND P0, PT, R0, 0x3, PT ;  /* 0x000000030000780c */ /* 0x000fda0003f05270 */
[----:B------:R-:W-:Y:S05]  /*d580*/  @!P0 BRA `(.L_x_4728) ;  /* 0x0000000000148947 */ /* 0x000fea0003800000 */
[----:B------:R-:W-:-:S13]  /*d590*/  ISETP.NE.AND P0, PT, R0, 0x4, PT ;  /* 0x000000040000780c */ /* 0x000fda0003f05270 */
[----:B------:R-:W-:Y:S05]  /*d5a0*/  @P0 BRA `(.L_x_4725) ;  /* 0x0000000800fc0947 */ /* 0x000fea0003800000 */
[----:B------:R-:W3:Y:S02]  /*d5b0*/  LDG.E.64 R18, desc[UR36][R2.64] ;  /* 0x0000002402127981 */ /* 0x000ee4000c1e1b00 */
[----:B---3--:R-:W0:Y:S01]  /*d5c0*/  I2F.F64.S64 R18, R18 ;  /* 0x0000001200127312 */ /* 0x008e220000301c00 */
[----:B------:R-:W-:Y:S05]  /*d5d0*/  BRA `(.L_x_4726) ;  /* 0x0000000c004c7947 */ /* 0x000fea0003800000 */
.L_x_4728:
[----:B------:R-:W3:Y:S02]  /*d5e0*/  LDG.E R2, desc[UR36][R2.64] ;  /* 0x0000002402027981 */ /* 0x000ee4000c1e1900 */
[----:B---3--:R0:W3:Y:S01]  /*d5f0*/  I2F.F64 R18, R2 ;  /* 0x0000000200127312 */ /* 0x0080e20000201c00 */
[----:B------:R-:W-:Y:S05]  /*d600*/  BRA `(.L_x_4726) ;  /* 0x0000000c00407947 */ /* 0x000fea0003800000 */
.L_x_4727:
[----:B------:R-:W3:Y:S02]  /*d610*/  LDG.E.U16 R2, desc[UR36][R2.64] ;  /* 0x0000002402027981 */ /* 0x000ee4000c1e1500 */
[----:B---3--:R0:W3:Y:S01]  /*d620*/  I2F.F64.S16 R18, R2 ;  /* 0x0000000200127312 */ /* 0x0080e20000101c00 */
[----:B------:R-:W-:Y:S05]  /*d630*/  BRA `(.L_x_4726) ;  /* 0x0000000c00347947 */ /* 0x000fea0003800000 */
.L_x_4722:
[----:B------:R-:W-:-:S13]  /*d640*/  ISETP.GT.AND P0, PT, R0, 0x6, PT ;  /* 0x000000060000780c */ /* 0x000fda0003f04270 */
[----:B------:R-:W-:Y:S05]  /*d650*/  @P0 BRA `(.L_x_4729) ;  /* 0x0000000000340947 */ /* 0x000fea0003800000 */
[----:B------:R-:W-:-:S13]  /*d660*/  ISETP.NE.AND P0, PT, R0, 0x5, PT ;  /* 0x000000050000780c */ /* 0x000fda0003f05270 */
[----:B------:R-:W-:Y:S05]  /*d670*/  @!P0 BRA `(.L_x_4730) ;  /* 0x0000000000188947 */ /* 0x000fea0003800000 */
[----:B------:R-:W-:-:S13]  /*d680*/  ISETP.NE.AND P0, PT, R0, 0x6, PT ;  /* 0x000000060000780c */ /* 0x000fda0003f05270 */
[----:B------:R-:W-:Y:S05]  /*d690*/  @P0 BRA `(.L_x_4725) ;  /* 0x0000000800c00947 */ /* 0x000fea0003800000 */
[----:B------:R-:W3:Y:S02]  /*d6a0*/  LDG.E R18, desc[UR36][R2.64] ;  /* 0x0000002402127981 */ /* 0x000ee4000c1e1900 */
[----:B---3--:R-:W-:-:S06]  /*d6b0*/  FMUL.FTZ R18, R18, 1 ;  /* 0x3f80000012127820 */ /* 0x008fcc0000410000 */
[----:B------:R-:W0:Y:S01]  /*d6c0*/  F2F.F64.F32 R18, R18 ;  /* 0x0000001200127310 */ /* 0x000e220000201800 */
[----:B------:R-:W-:Y:S05]  /*d6d0*/  BRA `(.L_x_4726) ;  /* 0x0000000c000c7947 */ /* 0x000fea0003800000 */
.L_x_4730:
[----:B------:R-:W3:Y:S02]  /*d6e0*/  LDG.E.U16 R0, desc[UR36][R2.64] ;  /* 0x0000002402007981 */ /* 0x000ee4000c1e1500 */
[----:B---3--:R-:W-:-:S05]  /*d6f0*/  HADD2.F32 R0, -RZ, R0.H0_H0 ;  /* 0x20000000ff007230 */ /* 0x008fca0000004100 */
[----:B------:R-:W-:-:S04]  /*d700*/  FMUL.FTZ R0, R0, 1 ;  /* 0x3f80000000007820 */ /* 0x000fc80000410000 */
[----:B------:R0:W3:Y:S01]  /*d710*/  F2F.F64.F32 R18, R0 ;  /* 0x0000000000127310 */ /* 0x0000e20000201800 */
[----:B------:R-:W-:Y:S05]  /*d720*/  BRA `(.L_x_4726) ;  /* 0x0000000800f87947 */ /* 0x000fea0003800000 */
.L_x_4729:
[----:B------:R-:W-:-:S13]  /*d730*/  ISETP.NE.AND P0, PT, R0, 0x7, PT ;  /* 0x000000070000780c */ /* 0x000fda0003f05270 */
[----:B------:R-:W-:Y:S05]  /*d740*/  @!P0 BRA `(.L_x_4731) ;  /* 0x0000000000348947 */ /* 0x000fea0003800000 */
        /* <DEDUP_REMOVED lines=8> */
.L_x_4732:
[----:B------:R-:W3:Y:S02]  /*d7d0*/  LDG.E.U16 R2, desc[UR36][R2.64] ;  /* 0x0000002402027981 */ /* 0x000ee4000c1e1500 */
[----:B---3--:R-:W-:-:S05]  /*d7e0*/  HADD2.F32 R0, -RZ, R2.H0_H0 ;  /* 0x20000002ff007230 */ /* 0x008fca0000004100 */
[----:B------:R-:W-:-:S04]  /*d7f0*/  FMUL.FTZ R0, R0, 1 ;  /* 0x3f80000000007820 */ /* 0x000fc80000410000 */
[----:B------:R0:W3:Y:S01]  /*d800*/  F2F.F64.F32 R18, R0 ;  /* 0x0000000000127310 */ /* 0x0000e20000201800 */
[----:B------:R-:W-:Y:S05]  /*d810*/  BRA `(.L_x_4726) ;  /* 0x0000000800bc7947 */ /* 0x000fea0003800000 */
.L_x_4731:
[----:B------:R0:W5:Y:S01]  /*d820*/  LDG.E.64 R18, desc[UR36][R2.64] ;  /* 0x0000002402127981 */ /* 0x000162000c1e1b00 */
[----:B------:R-:W-:Y:S05]  /*d830*/  BRA `(.L_x_4726) ;  /* 0x0000000800b47947 */ /* 0x000fea0003800000 */
.L_x_4721:
        /* <DEDUP_REMOVED lines=8> */
[----:B------:R-:W3:Y:S01]  /*d8c0*/  LDG.E.U8 R2, desc[UR36][R2.64] ;  /* 0x0000002402027981 */ /* 0x000ee2000c1e1100 */
[----:B------:R-:W-:Y:S01]  /*d8d0*/  IMAD.MOV.U32 R18, RZ, RZ, RZ ;  /* 0x000000ffff127224 */ /* 0x000fe200078e00ff */
[----:B---3--:R-:W-:-:S04]  /*d8e0*/  ISETP.NE.AND P0, PT, R2, RZ, PT ;  /* 0x000000ff0200720c */ /* 0x008fc80003f05270 */
[----:B------:R-:W-:Y:S01]  /*d8f0*/  FSEL R19, RZ, 1.875, !P0 ;  /* 0x3ff00000ff137808 */ /* 0x000fe20004000000 */
[----:B------:R-:W-:Y:S08]  /*d900*/  BRA `(.L_x_4726) ;  /* 0x0000000800807947 */ /* 0x000ff00003800000 */
.L_x_4735:
[----:B------:R0:W5:Y:S01]  /*d910*/  LDG.E.64 R18, desc[UR36][R2.64] ;  /* 0x0000002402127981 */ /* 0x000162000c1e1b00 */
[----:B------:R-:W-:Y:S05]  /*d920*/  BRA `(.L_x_4726) ;  /* 0x0000000800787947 */ /* 0x000fea0003800000 */
.L_x_4734:
[----:B------:R-:W-:-:S13]  /*d930*/  ISETP.NE.AND P0, PT, R0, 0xf, PT ;  /* 0x0000000f0000780c */ /* 0x000fda0003f05270 */
[----:B------:R-:W-:Y:S05]  /*d940*/  @!P0 BRA `(.L_x_4736) ;  /* 0x0000000000a48947 */ /* 0x000fea0003800000 */
[----:B------:R-:W-:-:S13]  /*d950*/  ISETP.NE.AND P0, PT, R0, 0x17, PT ;  /* 0x000000170000780c */ /* 0x000fda0003f05270 */
[----:B------:R-:W-:Y:S05]  /*d960*/  @!P0 BRA `(.L_x_4737) ;  /* 0x0000000000608947 */ /* 0x000fea0003800000 */
[----:B------:R-:W-:-:S13]  /*d970*/  ISETP.NE.AND P0, PT, R0, 0x18, PT ;  /* 0x000000180000780c */ /* 0x000fda0003f05270 */
[----:B------:R-:W-:Y:S05]  /*d980*/  @P0 BRA `(.L_x_4725) ;  /* 0x0000000800040947 */ /* 0x000fea0003800000 */
[----:B------:R-:W3:Y:S01]  /*d990*/  LDG.E.U8 R0, desc[UR36][R2.64] ;  /* 0x0000002402007981 */ /* 0x000ee2000c1e1100 */
[----:B------:R-:W-:Y:S02]  /*d9a0*/  IMAD.MOV.U32 R8, RZ, RZ, -0x800000 ;  /* 0xff800000ff087424 */ /* 0x000fe400078e00ff */
[----:B---3--:R-:W-:-:S05]  /*d9b0*/  IMAD.SHL.U32 R0, R0, 0x1000000, RZ ;  /* 0x0100000000007824 */ /* 0x008fca00078e00ff */
[----:B------:R-:W-:-:S04]  /*d9c0*/  LOP3.LUT R4, R0, 0x7f000000, RZ, 0xc0, !PT ;  /* 0x7f00000000047812 */ /* 0x000fc800078ec0ff */
[----:B------:R-:W0:Y:S01]  /*d9d0*/  FLO.U32 R5, R4 ;  /* 0x0000000400057300 */ /* 0x000e2200000e0000 */
[C---:B------:R-:W-:Y:S01]  /*d9e0*/  VIADD R6, R4.reuse, 0x1000000 ;  /* 0x0100000004067836 */ /* 0x040fe20000000000 */
[----:B------:R-:W-:-:S04]  /*d9f0*/  IADD3 R2, R4, -0x1, RZ ;  /* 0xffffffff04027810 */ /* 0x000fc80007ffe0ff */
        /* <DEDUP_REMOVED lines=15> */
.L_x_4737:
[----:B------:R-:W3:Y:S02]  /*daf0*/  LDG.E.U8 R2, desc[UR36][R2.64] ;  /* 0x0000002402027981 */ /* 0x000ee4000c1e1100 */
[C---:B---3--:R-:W-:Y:S02]  /*db00*/  IMAD.SHL.U32 R0, R2.reuse, 0x2000000, RZ ;  /* 0x0200000002007824 */ /* 0x048fe400078e00ff */
        /* <DEDUP_REMOVED lines=11> */
[----:B------:R0:W3:Y:S01]  /*dbc0*/  F2F.F64.F32 R18, R4 ;  /* 0x0000000400127310 */ /* 0x0000e20000201800 */
[----:B------:R-:W-:Y:S05]  /*dbd0*/  BRA `(.L_x_4726) ;  /* 0x0000000400cc7947 */ /* 0x000fea0003800000 */
.L_x_4736:
[----:B------:R-:W3:Y:S02]  /*dbe0*/  LDG.E.U16 R0, desc[UR36][R2.64] ;  /* 0x0000002402007981 */ /* 0x000ee4000c1e1500 */
[----:B---3--:R-:W-:-:S04]  /*dbf0*/  IMAD.U32 R0, R0, 0x10000, RZ ;  /* 0x0001000000007824 */ /* 0x008fc800078e00ff */
[----:B------:R-:W-:-:S04]  /*dc00*/  FMUL.FTZ R0, R0, 1 ;  /* 0x3f80000000007820 */ /* 0x000fc80000410000 */
[----:B------:R0:W3:Y:S01]  /*dc10*/  F2F.F64.F32 R18, R0 ;  /* 0x0000000000127310 */ /* 0x0000e20000201800 */
[----:B------:R-:W-:Y:S05]  /*dc20*/  BRA `(.L_x_4726) ;  /* 0x0000000400b87947 */ /* 0x000fea0003800000 */
.L_x_4733:
        /* <DEDUP_REMOVED lines=8> */
[----:B------:R-:W3:Y:S02]  /*dcb0*/  LDG.E.U16 R2, desc[UR36][R2.64] ;  /* 0x0000002402027981 */ /* 0x000ee4000c1e1500 */
[----:B---3--:R0:W3:Y:S01]  /*dcc0*/  I2F.F64.U16 R18, R2 ;  /* 0x0000000200127312 */ /* 0x0080e20000101800 */
[----:B------:R-:W-:Y:S05]  /*dcd0*/  BRA `(.L_x_4726) ;  /* 0x00000004008c7947 */ /* 0x000fea0003800000 */
.L_x_4740:
[----:B------:R-:W3:Y:S01]  /*dce0*/  LDG.E.U8 R2, desc[UR36][R2.64] ;  /* 0x0000002402027981 */ /* 0x000ee2000c1e1100 */
[----:B------:R-:W-:Y:S01]  /*dcf0*/  BSSY B0, `(.L_x_4741) ;  /* 0x0000018000007945 */ /* 0x000fe20003800000 */
[----:B------:R-:W-:Y:S01]  /*dd00*/  IMAD.MOV.U32 R0, RZ, RZ, RZ ;  /* 0x000000ffff007224 */ /* 0x000fe200078e00ff */
[----:B---3--:R-:W-:-:S13]  /*dd10*/  ISETP.NE.AND P0, PT, R2, RZ, PT ;  /* 0x000000ff0200720c */ /* 0x008fda0003f05270 */
        /* <DEDUP_REMOVED lines=17> */
.L_x_4744:
[----:B------:R-:W-:Y:S05]  /*de30*/  BSYNC B1 ;  /* 0x0000000000017941 */ /* 0x000fea0003800000 */
.L_x_4743:
[----:B------:R-:W-:Y:S01]  /*de40*/  LEA R3, R0, 0x3b800000, 0x17 ;  /* 0x3b80000000037811 */ /* 0x000fe200078eb8ff */
[----:B------:R-:W-:-:S05]  /*de50*/  IMAD.SHL.U32 R0, R2, 0x100000, RZ ;  /* 0x0010000002007824 */ /* 0x000fca00078e00ff */
[----:B------:R-:W-:-:S07]  /*de60*/  LOP3.LUT R0, R3, R0, R4, 0xfe, !PT ;  /* 0x0000000003007212 */ /* 0x000fce00078efe04 */
.L_x_4742:
[----:B------:R-:W-:Y:S05]  /*de70*/  BSYNC B0 ;  /* 0x0000000000007941 */ /* 0x000fea0003800000 */
.L_x_4741:
[----:B------:R-:W-:-:S04]  /*de80*/  FMUL.FTZ R0, R0, 1 ;  /* 0x3f80000000007820 */ /* 0x000fc80000410000 */
[----:B------:R0:W3:Y:S01]  /*de90*/  F2F.F64.F32 R18, R0 ;  /* 0x0000000000127310 */ /* 0x0000e20000201800 */
[----:B------:R-:W-:Y:S05]  /*dea0*/  BRA `(.L_x_4726) ;  /* 0x0000000400187947 */ /* 0x000fea0003800000 */
.L_x_4739:
[----:B------:R-:W3:Y:S01]  /*deb0*/  LDG.E.U8 R2, desc[UR36][R2.64] ;  /* 0x0000002402027981 */ /* 0x000ee2000c1e1100 */
[----:B------:R-:W-:Y:S01]  /*dec0*/  BSSY B0, `(.L_x_4745) ;  /* 0x0000018000007945 */ /* 0x000fe20003800000 */
[----:B------:R-:W-:Y:S01]  /*ded0*/  HFMA2.MMA R0, -RZ, RZ, 0, 0 ;  /* 0x00000000ff007435 */ /* 0x000fe200000001ff */
        /* <DEDUP_REMOVED lines=18> */
.L_x_4748:
[----:B------:R-:W-:Y:S05]  /*e000*/  BSYNC B1 ;  /* 0x0000000000017941 */ /* 0x000fea0003800000 */
.L_x_4747:
[----:B------:R-:W-:Y:S01]  /*e010*/  LEA R3, R0, 0x37800000, 0x17 ;  /* 0x3780000000037811 */ /* 0x000fe200078eb8ff */
[----:B------:R-:W-:-:S05]  /*e020*/  IMAD.SHL.U32 R0, R2, 0x200000, RZ ;  /* 0x0020000002007824 */ /* 0x000fca00078e00ff */
[----:B------:R-:W-:-:S07]  /*e030*/  LOP3.LUT R0, R3, R0, R4, 0xfe, !PT ;  /* 0x0000000003007212 */ /* 0x000fce00078efe04 */
.L_x_4746:
[----:B------:R-:W-:Y:S05]  /*e040*/  BSYNC B0 ;  /* 0x0000000000007941 */ /* 0x000fea0003800000 */
.L_x_4745:
[----:B------:R-:W-:-:S04]  /*e050*/  FMUL.FTZ R0, R0, 1 ;  /* 0x3f80000000007820 */ /* 0x000fc80000410000 */
[----:B------:R0:W3:Y:S01]  /*e060*/  F2F.F64.F32 R18, R0 ;  /* 0x0000000000127310 */ /* 0x0000e20000201800 */
[----:B------:R-:W-:Y:S05]  /*e070*/  BRA `(.L_x_4726) ;  /* 0x0000000000a47947 */ /* 0x000fea0003800000 */
.L_x_4738:
[----:B------:R-:W-:-:S13]  /*e080*/  ISETP.NE.AND P0, PT, R0, 0x1c, PT ;  /* 0x0000001c0000780c */ /* 0x000fda0003f05270 */
[----:B------:R-:W-:Y:S05]  /*e090*/  @!P0 BRA `(.L_x_4749) ;  /* 0x0000000000948947 */ /* 0x000fea0003800000 */
[----:B------:R-:W-:-:S13]  /*e0a0*/  ISETP.NE.AND P0, PT, R0, 0x1d, PT ;  /* 0x0000001d0000780c */ /* 0x000fda0003f05270 */
[----:B------:R-:W-:Y:S05]  /*e0b0*/  @!P0 BRA `(.L_x_4750) ;  /* 0x0000000000808947 */ /* 0x000fea0003800000 */
[----:B------:R-:W-:-:S13]  /*e0c0*/  ISETP.NE.AND P0, PT, R0, 0x2c, PT ;  /* 0x0000002c0000780c */ /* 0x000fda0003f05270 */
[----:B------:R-:W-:Y:S05]  /*e0d0*/  @P0 BRA `(.L_x_4725) ;  /* 0x0000000000300947 */ /* 0x000fea0003800000 */
[----:B------:R-:W3:Y:S01]  /*e0e0*/  LDG.E.U8 R2, desc[UR36][R2.64] ;  /* 0x0000002402027981 */ /* 0x000ee2000c1e1100 */
[----:B------:R-:W-:Y:S01]  /*e0f0*/  BSSY B0, `(.L_x_4751) ;  /* 0x0000007000007945 */ /* 0x000fe20003800000 */
[----:B------:R-:W-:Y:S01]  /*e100*/  IMAD.MOV.U32 R0, RZ, RZ, 0x400000 ;  /* 0x00400000ff007424 */ /* 0x000fe200078e00ff */
[----:B---3--:R-:W-:-:S13]  /*e110*/  ISETP.NE.AND P0, PT, R2, RZ, PT ;  /* 0x000000ff0200720c */ /* 0x008fda0003f05270 */
[----:B------:R-:W-:Y:S05]  /*e120*/  @!P0 BRA `(.L_x_4752) ;  /* 0x00000000000c8947 */ /* 0x000fea0003800000 */
[----:B------:R-:W-:-:S13]  /*e130*/  ISETP.NE.AND P0, PT, R2, 0xff, PT ;  /* 0x000000ff0200780c */ /* 0x000fda0003f05270 */
[----:B------:R-:W-:Y:S02]  /*e140*/  @!P0 IMAD.MOV.U32 R0, RZ, RZ, 0x7f800001 ;  /* 0x7f800001ff008424 */ /* 0x000fe400078e00ff */
[----:B------:R-:W-:-:S07]  /*e150*/  @P0 IMAD.SHL.U32 R0, R2, 0x800000, RZ ;  /* 0x0080000002000824 */ /* 0x000fce00078e00ff */
.L_x_4752:
[----:B------:R-:W-:Y:S05]  /*e160*/  BSYNC B0 ;  /* 0x0000000000007941 */ /* 0x000fea0003800000 */
.L_x_4751:
[----:B------:R-:W-:-:S04]  /*e170*/  FMUL.FTZ R0, R0, 1 ;  /* 0x3f80000000007820 */ /* 0x000fc80000410000 */
[----:B------:R0:W3:Y:S01]  /*e180*/  F2F.F64.F32 R18, R0 ;  /* 0x0000000000127310 */ /* 0x0000e20000201800 */
[----:B------:R-:W-:Y:S05]  /*e190*/  BRA `(.L_x_4726) ;  /* 0x00000000005c7947 */ /* 0x000fea0003800000 */
.L_x_4725:
[----:B------:R-:W-:Y:S01]  /*e1a0*/  MOV R0, 0x0 ;  /* 0x0000000000007802 */ /* 0x000fe20000000f00 */
[----:B------:R-:W-:Y:S01]  /*e1b0*/  ULDC.64 UR4, c[0x4][0x310] ;  /* 0x0100c40000047ab9 */ /* 0x000fe20000000a00 */
[----:B------:R-:W-:Y:S01]  /*e1c0*/  ULDC.64 UR6, c[0x4][0x28] ;  /* 0x01000a0000067ab9 */ /* 0x000fe20000000a00 */
[----:B------:R-:W-:Y:S01]  /*e1d0*/  IMAD.U32 R4, RZ, RZ, UR4 ;  /* 0x00000004ff047e24 */ /* 0x000fe2000f8e00ff */
[----:B------:R0:W3:Y:S01]  /*e1e0*/  LDC.64 R2, c[0x4][R0] ;  /* 0x0100000000027b82 */ /* 0x0000e20000000a00 */
        /* <DEDUP_REMOVED lines=10> */
[----:B-12345:R-:W-:Y:S05]  /*e290*/  CALL.ABS.NOINC R2 ;  /* 0x0000000002007343 */ /* 0x03efea0003c00000 */
.L_x_4753:
[----:B------:R-:W-:Y:S01]  /*e2a0*/  CS2R R18, SRZ ;  /* 0x0000000000127805 */ /* 0x000fe2000001ff00 */
[----:B------:R-:W-:Y:S06]  /*e2b0*/  BRA `(.L_x_4726) ;  /* 0x0000000000147947 */ /* 0x000fec0003800000 */
.L_x_4750:
[----:B------:R-:W3:Y:S02]  /*e2c0*/  LDG.E.64 R18, desc[UR36][R2.64] ;  /* 0x0000002402127981 */ /* 0x000ee4000c1e1b00 */
[----:B---3--:R-:W0:Y:S01]  /*e2d0*/  I2F.F64.U64 R18, R18 ;  /* 0x0000001200127312 */ /* 0x008e220000301800 */
[----:B------:R-:W-:Y:S05]  /*e2e0*/  BRA `(.L_x_4726) ;  /* 0x0000000000087947 */ /* 0x000fea0003800000 */
.L_x_4749:
[----:B------:R-:W3:Y:S02]  /*e2f0*/  LDG.E R2, desc[UR36][R2.64] ;  /* 0x0000002402027981 */ /* 0x000ee4000c1e1900 */
[----:B---3--:R0:W3:Y:S02]  /*e300*/  I2F.F64.U32 R18, R2 ;  /* 0x0000000200127312 */ /* 0x0080e40000201800 */
.L_x_4726:
[C---:B-12-45:R-:W-:Y:S01]  /*e310*/  DSETP.GE.AND P0, PT, R22.reuse, RZ, PT ;  /* 0x000000ff1600722a */ /* 0x076fe20003f06000 */
[----:B------:R-:W-:Y:S01]  /*e320*/  BSSY B7, `(.L_x_4754) ;  /* 0x0000013000077945 */ /* 0x000fe20003800000 */
[----:B------:R-:W-:-:S14]  /*e330*/  DSETP.LE.AND P1, PT, R22, 1, PT ;  /* 0x3ff000001600742a */ /* 0x000fdc0003f23000 */
[----:B------:R-:W-:Y:S05]  /*e340*/  @P0 BRA P1, `(.L_x_4755) ;  /* 0x0000000000400947 */ /* 0x000fea0000800000 */
[----:B0-----:R-:W-:Y:S01]  /*e350*/  MOV R0, 0x0 ;  /* 0x0000000000007802 */ /* 0x001fe20000000f00 */
        /* <DEDUP_REMOVED lines=14> */
[----:B-1-3--:R-:W-:Y:S05]  /*e440*/  CALL.ABS.NOINC R2 ;  /* 0x0000000002007343 */ /* 0x00afea0003c00000 */
.L_x_4755:
[----:B------:R-:W-:Y:S05]  /*e450*/  BSYNC B7 ;  /* 0x0000000000077941 */ /* 0x000fea0003800000 */
.L_x_4754:
[C---:B0--3--:R-:W-:Y:S01]  /*e460*/  DSETP.GE.AND P0, PT, R18.reuse, RZ, PT ;  /* 0x000000ff1200722a */ /* 0x049fe20003f06000 */
        /* <DEDUP_REMOVED lines=11> */
[----:B------:R-:W-:Y:S01]  /*e520*/  MOV R12, 0x1 ;  /* 0x00000001000c7802 */ /* 0x000fe20000000f00 */
[----:B------:R-:W-:Y:S02]  /*e530*/  IMAD.U32 R6, RZ, RZ, UR4 ;  /* 0x00000004ff067e24 */ /* 0x000fe4000f8e00ff */
[----:B------:R-:W-:-:S02]  /*e540*/  IMAD.U32 R7, RZ, RZ, UR5 ;  /* 0x00000005ff077e24 */ /* 0x000fc4000f8e00ff */
[----:B------:R-:W-:Y:S02]  /*e550*/  IMAD.U32 R11, RZ, RZ, UR7 ;  /* 0x00000007ff0b7e24 */ /* 0x000fe4000f8e00ff */
[----:B------:R-:W-:Y:S02]  /*e560*/  IMAD.MOV.U32 R8, RZ, RZ, 0x5b ;  /* 0x0000005bff087424 */ /* 0x000fe400078e00ff */
[----:B0-----:R-:W-:-:S07]  /*e570*/  IMAD.MOV.U32 R13, RZ, RZ, RZ ;  /* 0x000000ffff0d7224 */ /* 0x001fce00078e00ff */
[----:B------:R-:W-:-:S07]  /*e580*/  LEPC R20, `(.L_x_4757) ;  /* 0x000000001014794e */ /* 0x000fce0000000000 */
[----:B-1----:R-:W-:Y:S05]  /*e590*/  CALL.ABS.NOINC R2 ;  /* 0x0000000002007343 */ /* 0x002fea0003c00000 */
.L_x_4757:
[----:B------:R-:W-:Y:S05]  /*e5a0*/  BSYNC B7 ;  /* 0x0000000000077941 */ /* 0x000fea0003800000 */
.L_x_4756:
        /* <DEDUP_REMOVED lines=85> */
.L_x_4759:
[----:B------:R-:W-:Y:S05]  /*eb00*/  BSYNC B0 ;  /* 0x0000000000007941 */ /* 0x000fea0003800000 */
.L_x_4758:
[----:B------:R-:W-:Y:S04]  /*eb10*/  BSSY B0, `(.L_x_4760) ;  /* 0x0000086000007945 */ /* 0x000fe80003800000 */
[----:B------:R-:W-:Y:S05]  /*eb20*/  @P3 BRA !P0, `(.L_x_4761) ;  /* 0x0000000400443947 */ /* 0x000fea0004000000 */
[----:B------:R-:W-:-:S10]  /*eb30*/  DADD R2, -R22, 1 ;  /* 0x3ff0000016027429 */ /* 0x000fd40000000100 */
[----:B------:R-:W-:Y:S01]  /*eb40*/  ISETP.GT.AND P0, PT, R3, 0xfffff, PT ;  /* 0x000fffff0300780c */ /* 0x000fe20003f04270 */
[----:B------:R-:W-:Y:S01]  /*eb50*/  IMAD.MOV.U32 R6, RZ, RZ, R2 ;  /* 0x000000ffff067224 */ /* 0x000fe200078e0002 */
[----:B------:R-:W-:-:S11]  /*eb60*/  MOV R7, R3 ;  /* 0x0000000300077202 */ /* 0x000fd60000000f00 */
[----:B------:R-:W-:-:S10]  /*eb70*/  @!P0 DMUL R6, R6, 1.80143985094819840000e+16 ;  /* 0x4350000006068828 */ /* 0x000fd40000000000 */
[----:B------:R-:W-:Y:S02]  /*eb80*/  @!P0 IMAD.MOV.U32 R3, RZ, RZ, R7 ;  /* 0x000000ffff038224 */ /* 0x000fe400078e0007 */
[----:B------:R-:W-:Y:S02]  /*eb90*/  @!P0 IMAD.MOV.U32 R2, RZ, RZ, R6 ;  /* 0x000000ffff028224 */ /* 0x000fe400078e0006 */
        /* <DEDUP_REMOVED lines=12> */
[----:B------:R-:W-:Y:S01]  /*ec60*/  IMAD.MOV.U32 R20, RZ, RZ, -0x748574fc ;  /* 0x8b7a8b04ff147424 */ /* 0x000fe200078e00ff */
[----:B------:R-:W-:Y:S01]  /*ec70*/  MOV R6, RZ ;  /* 0x000000ff00067202 */ /* 0x000fe20000000f00 */
[----:B------:R-:W-:Y:S01]  /*ec80*/  IMAD.MOV.U32 R21, RZ, RZ, 0x3ed0ee25 ;  /* 0x3ed0ee25ff157424 */ /* 0x000fe200078e00ff */
        /* <DEDUP_REMOVED lines=59> */
.L_x_4761:
        /* <DEDUP_REMOVED lines=21> */
.L_x_4764:
[----:B------:R-:W-:Y:S05]  /*f190*/  BSYNC B1 ;  /* 0x0000000000017941 */ /* 0x000fea0003800000 */
.L_x_4763:
        /* <DEDUP_REMOVED lines=29> */
.L_x_4762:
[----:B------:R-:W-:Y:S05]  /*f370*/  BSYNC B0 ;  /* 0x0000000000007941 */ /* 0x000fea0003800000 */
.L_x_4760:
        /* <DEDUP_REMOVED lines=24> */
.L_x_4768:
[----:B------:R-:W0:Y:S02]  /*f500*/  F2I.S64.F64.TRUNC R4, R4 ;  /* 0x0000000400047311 */ /* 0x000e24000030d900 */
[----:B0-----:R-:W-:-:S05]  /*f510*/  MOV R3, R4 ;  /* 0x0000000400037202 */ /* 0x001fca0000000f00 */
[----:B------:R0:W-:Y:S01]  /*f520*/  STG.E.U8 desc[UR36][R16.64], R3 ;  /* 0x0000000310007986 */ /* 0x0001e2000c101124 */
[----:B------:R-:W-:Y:S05]  /*f530*/  BRA `(.L_x_4770) ;  /* 0x0000000c00f87947 */ /* 0x000fea0003800000 */
.L_x_4767:
        /* <DEDUP_REMOVED lines=9> */
.L_x_4772:
[----:B------:R-:W0:Y:S02]  /*f5d0*/  F2I.F64.TRUNC R5, R4 ;  /* 0x0000000400057311 */ /* 0x000e24000030d100 */
[----:B0-----:R0:W-:Y:S01]  /*f5e0*/  STG.E desc[UR36][R16.64], R5 ;  /* 0x0000000510007986 */ /* 0x0011e2000c101924 */
[----:B------:R-:W-:Y:S05]  /*f5f0*/  BRA `(.L_x_4770) ;  /* 0x0000000c00c87947 */ /* 0x000fea0003800000 */
.L_x_4771:
[----:B------:R-:W0:Y:S02]  /*f600*/  F2I.F64.TRUNC R5, R4 ;  /* 0x0000000400057311 */ /* 0x000e24000030d100 */
[----:B0-----:R0:W-:Y:S01]  /*f610*/  STG.E.U16 desc[UR36][R16.64], R5 ;  /* 0x0000000510007986 */ /* 0x0011e2000c101524 */
[----:B------:R-:W-:Y:S05]  /*f620*/  BRA `(.L_x_4770) ;  /* 0x0000000c00bc7947 */ /* 0x000fea0003800000 */
.L_x_4766:
        /* <DEDUP_REMOVED lines=13> */
.L_x_4774:
        /* <DEDUP_REMOVED lines=8> */
.L_x_4773:
        /* <DEDUP_REMOVED lines=14> */
.L_x_4776:
        /* <DEDUP_REMOVED lines=9> */
.L_x_4775:
[----:B------:R0:W-:Y:S01]  /*f8f0*/  STG.E.64 desc[UR36][R16.64], R4 ;  /* 0x0000000410007986 */ /* 0x0001e2000c101b24 */
[----:B------:R-:W-:Y:S05]  /*f900*/  BRA `(.L_x_4770) ;  /* 0x0000000c00047947 */ /* 0x000fea0003800000 */
.L_x_4765:
        /* <DEDUP_REMOVED lines=12> */
.L_x_4779:
[----:B------:R-:W-:-:S05]  /*f9d0*/  CS2R R6, SRZ ;  /* 0x0000000000067805 */ /* 0x000fca000001ff00 */
[----:B------:R0:W-:Y:S01]  /*f9e0*/  STG.E.128 desc[UR36][R16.64], R4 ;  /* 0x0000000410007986 */ /* 0x0001e2000c101d24 */
[----:B------:R-:W-:Y:S05]  /*f9f0*/  BRA `(.L_x_4770) ;  /* 0x0000000800c87947 */ /* 0x000fea0003800000 */
.L_x_4778:
        /* <DEDUP_REMOVED lines=25> */
.L_x_4783:
[----:B------:R-:W-:Y:S05]  /*fb90*/  BSYNC B0 ;  /* 0x0000000000007941 */ /* 0x000fea0003800000 */
.L_x_4782:
[----:B------:R-:W-:-:S05]  /*fba0*/  LOP3.LUT R3, R0, R3, RZ, 0xfc, !PT ;  /* 0x0000000300037212 */ /* 0x000fca00078efcff */
[----:B------:R0:W-:Y:S01]  /*fbb0*/  STG.E.U8 desc[UR36][R16.64], R3 ;  /* 0x0000000310007986 */ /* 0x0001e2000c101124 */
[----:B------:R-:W-:Y:S05]  /*fbc0*/  BRA `(.L_x_4770) ;  /* 0x0000000800547947 */ /* 0x000fea0003800000 */
.L_x_4781:
        /* <DEDUP_REMOVED lines=17> */
.L_x_4785:
[----:B------:R-:W-:Y:S01]  /*fce0*/  IMAD.MOV.U32 R0, RZ, RZ, 0x7f ;  /* 0x0000007fff007424 */ /* 0x000fe200078e00ff */
[----:B------:R-:W-:-:S04]  /*fcf0*/  ISETP.GT.U32.AND P0, PT, R2, 0x7f800000, PT ;  /* 0x7f8000000200780c */ /* 0x000fc80003f04070 */
[----:B------:R-:W-:-:S09]  /*fd00*/  SEL R0, R0, 0x7c, P0 ;  /* 0x0000007c00007807 */ /* 0x000fd20000000000 */
.L_x_4786:
[----:B------:R-:W-:Y:S05]  /*fd10*/  BSYNC B0 ;  /* 0x0000000000007941 */ /* 0x000fea0003800000 */
.L_x_4784:
[----:B------:R-:W-:-:S04]  /*fd20*/  LOP3.LUT R2, R3, 0x80000000, RZ, 0xc0, !PT ;  /* 0x8000000003027812 */ /* 0x000fc800078ec0ff */
[----:B------:R-:W-:-:S04]  /*fd30*/  SHF.R.U32.HI R3, RZ, 0x18, R2 ;  /* 0x00000018ff037819 */ /* 0x000fc80000011602 */
[----:B------:R-:W-:-:S05]  /*fd40*/  LOP3.LUT R3, R0, R3, RZ, 0xfc, !PT ;  /* 0x0000000300037212 */ /* 0x000fca00078efcff */
[----:B------:R0:W-:Y:S01]  /*fd50*/  STG.E.U8 desc[UR36][R16.64], R3 ;  /* 0x0000000310007986 */ /* 0x0001e2000c101124 */
[----:B------:R-:W-:Y:S05]  /*fd60*/  BRA `(.L_x_4770) ;  /* 0x0000000400ec7947 */ /* 0x000fea0003800000 */
.L_x_4780:
        /* <DEDUP_REMOVED lines=8> */
.L_x_4777:
        /* <DEDUP_REMOVED lines=11> */
.L_x_4789:
        /* <DEDUP_REMOVED lines=21> */
.L_x_4792:
[----:B------:R-:W-:-:S04]  /*fff0*/  LOP3.LUT R2, R3, 0x80000000, RZ, 0xc0, !PT ;  /* 0x8000000003027812 */ /* 0x000fc800078ec0ff */
[----:B------:R-:W-:-:S04]  /*10000*/  SHF.R.U32.HI R3, RZ, 0x18, R2 ;  /* 0x00000018ff037819 */ /* 0x000fc80000011602 */
[----:B------:R-:W-:-:S04]  /*10010*/  LOP3.LUT R0, R0, R3, RZ, 0xfc, !PT ;  /* 0x0000000300007212 */ /* 0x000fc800078efcff */
[----:B------:R-:W-:-:S07]  /*10020*/  PRMT R8, R0, 0x7610, R8 ;  /* 0x0000761000087816 */ /* 0x000fce0000000008 */
.L_x_4791:
[----:B------:R-:W-:Y:S05]  /*10030*/  BSYNC B0 ;  /* 0x0000000000007941 */ /* 0x000fea0003800000 */
.L_x_4790:
[----:B------:R0:W-:Y:S01]  /*10040*/  STG.E.U8 desc[UR36][R16.64], R8 ;  /* 0x0000000810007986 */ /* 0x0001e2000c101124 */
[----:B------:R-:W-:Y:S05]  /*10050*/  BRA `(.L_x_4770) ;  /* 0x0000000400307947 */ /* 0x000fea0003800000 */
.L_x_4788:
        /* <DEDUP_REMOVED lines=21> */
.L_x_4795:
[----:B------:R-:W-:-:S04]  /*101b0*/  LOP3.LUT R2, R3, 0x80000000, RZ, 0xc0, !PT ;  /* 0x8000000003027812 */ /* 0x000fc800078ec0ff */
[----:B------:R-:W-:-:S04]  /*101c0*/  SHF.R.U32.HI R3, RZ, 0x18, R2 ;  /* 0x00000018ff037819 */ /* 0x000fc80000011602 */
[----:B------:R-:W-:-:S04]  /*101d0*/  LOP3.LUT R0, R0, R3, RZ, 0xfc, !PT ;  /* 0x0000000300007212 */ /* 0x000fc800078efcff */
[----:B------:R-:W-:-:S07]  /*101e0*/  PRMT R8, R0, 0x7610, R8 ;  /* 0x0000761000087816 */ /* 0x000fce0000000008 */
.L_x_4794:
[----:B------:R-:W-:Y:S05]  /*101f0*/  BSYNC B0 ;  /* 0x0000000000007941 */ /* 0x000fea0003800000 */
.L_x_4793:
[----:B------:R3:W-:Y:S01]  /*10200*/  STG.E.U8 desc[UR36][R16.64], R8 ;  /* 0x0000000810007986 */ /* 0x0007e2000c101124 */
[----:B------:R-:W-:Y:S05]  /*10210*/  BRA `(.L_x_4770) ;  /* 0x0000000000c07947 */ /* 0x000fea0003800000 */
.L_x_4787:
        /* <DEDUP_REMOVED lines=22> */
[----:B------:R-:W-:-:S05]  /*10380*/  @!P0 IMAD.MOV R0, RZ, RZ, R2 ;  /* 0x000000ffff008224 */ /* 0x000fca00078e0202 */
[----:B------:R-:W-:-:S05]  /*10390*/  @P2 MOV R3, R0 ;  /* 0x0000000000032202 */ /* 0x000fca0000000f00 */
[----:B------:R2:W-:Y:S01]  /*103a0*/  STG.E.U8 desc[UR36][R16.64], R3 ;  /* 0x0000000310007986 */ /* 0x0005e2000c101124 */
[----:B------:R-:W-:Y:S05]  /*103b0*/  BRA `(.L_x_4770) ;  /* 0x0000000000587947 */ /* 0x000fea0003800000 */
.L_x_4769:
        /* <DEDUP_REMOVED lines=16> */
.L_x_4798:
[----:B------:R-:W-:Y:S05]  /*104c0*/  BRA `(.L_x_4770) ;  /* 0x0000000000147947 */ /* 0x000fea0003800000 */
.L_x_4797:
[----:B------:R-:W0:Y:S02]  /*104d0*/  F2I.U64.F64.TRUNC R4, R4 ;  /* 0x0000000400047311 */ /* 0x000e24000030d800 */
[----:B0-----:R1:W-:Y:S01]  /*104e0*/  STG.E.64 desc[UR36][R16.64], R4 ;  /* 0x0000000410007986 */ /* 0x0013e2000c101b24 */
[----:B------:R-:W-:Y:S05]  /*104f0*/  BRA `(.L_x_4770) ;  /* 0x0000000000087947 */ /* 0x000fea0003800000 */
.L_x_4796:
[----:B------:R-:W0:Y:S02]  /*10500*/  F2I.U32.F64.TRUNC R5, R4 ;  /* 0x0000000400057311 */ /* 0x000e24000030d000 */
[----:B0-----:R0:W-:Y:S02]  /*10510*/  STG.E desc[UR36][R16.64], R5 ;  /* 0x0000000510007986 */ /* 0x0011e4000c101924 */
.L_x_4770:
[----:B------:R-:W-:-:S07]  /*10520*/  VIADD R25, R25, 0x80 ;  /* 0x0000008019197836 */ /* 0x000fce0000000000 */
.L_x_4686:
[----:B------:R-:W-:Y:S05]  /*10530*/  BSYNC B6 ;  /* 0x0000000000067941 */ /* 0x000fea0003800000 */
.L_x_4685:
[----:B------:R-:W-:Y:S02]  /*10540*/  ULDC UR4, c[0x0][0x210] ;  /* 0x0000840000047ab9 */ /* 0x000fe40000000800 */
[----:B------:R-:W-:-:S13]  /*10550*/  ISETP.GE.AND P0, PT, R25, UR4, PT ;  /* 0x0000000419007c0c */ /* 0x000fda000bf06270 */
[----:B------:R-:W-:Y:S05]  /*10560*/  @P0 EXIT ;  /* 0x000000000000094d */ /* 0x000fea0003800000 */
        /* <DEDUP_REMOVED lines=354> */
.L_x_4799:
        /* <DEDUP_REMOVED lines=21> */
.L_x_4803:
[----:B------:R-:W2:Y:S02]  /*11ce0*/  LDG.E.U8 R2, desc[UR36][R2.64] ;  /* 0x0000002402027981 */ /* 0x000ea4000c1e1100 */
[----:B--2---:R2:W3:Y:S01]  /*11cf0*/  I2F.F64.U16 R22, R2 ;  /* 0x0000000200167312 */ /* 0x0044e20000101800 */
[----:B------:R-:W-:Y:S05]  /*11d00*/  BRA `(.L_x_4805) ;  /* 0x0000000c00707947 */ /* 0x000fea0003800000 */
.L_x_4802:
        /* <DEDUP_REMOVED lines=9> */
.L_x_4807:
[----:B------:R-:W2:Y:S02]  /*11da0*/  LDG.E R2, desc[UR36][R2.64] ;  /* 0x0000002402027981 */ /* 0x000ea4000c1e1900 */
[----:B--2---:R0:W1:Y:S01]  /*11db0*/  I2F.F64 R22, R2 ;  /* 0x0000000200167312 */ /* 0x0040620000201c00 */
[----:B------:R-:W-:Y:S05]  /*11dc0*/  BRA `(.L_x_4805) ;  /* 0x0000000c00407947 */ /* 0x000fea0003800000 */
.L_x_4806:
[----:B------:R-:W2:Y:S02]  /*11dd0*/  LDG.E.U16 R2, desc[UR36][R2.64] ;  /* 0x0000002402027981 */ /* 0x000ea4000c1e1500 */
[----:B--2---:R4:W0:Y:S01]  /*11de0*/  I2F.F64.S16 R22, R2 ;  /* 0x0000000200167312 */ /* 0x0048220000101c00 */
[----:B------:R-:W-:Y:S05]  /*11df0*/  BRA `(.L_x_4805) ;  /* 0x0000000c00347947 */ /* 0x000fea0003800000 */
.L_x_4801:
        /* <DEDUP_REMOVED lines=10> */
.L_x_4809:
[----:B------:R-:W2:Y:S02]  /*11ea0*/  LDG.E.U16 R0, desc[UR36][R2.64] ;  /* 0x0000002402007981 */ /* 0x000ea4000c1e1500 */
[----:B--2---:R-:W-:-:S05]  /*11eb0*/  HADD2.F32 R0, -RZ, R0.H0_H0 ;  /* 0x20000000ff007230 */ /* 0x004fca0000004100 */
[----:B------:R-:W-:-:S04]  /*11ec0*/  FMUL.FTZ R0, R0, 1 ;  /* 0x3f80000000007820 */ /* 0x000fc80000410000 */
[----:B------:R0:W1:Y:S01]  /*11ed0*/  F2F.F64.F32 R22, R0 ;  /* 0x0000000000167310 */ /* 0x0000620000201800 */
[----:B------:R-:W-:Y:S05]  /*11ee0*/  BRA `(.L_x_4805) ;  /* 0x0000000800f87947 */ /* 0x000fea0003800000 */
.L_x_4808:
        /* <DEDUP_REMOVED lines=10> */
.L_x_4811:
[----:B------:R-:W2:Y:S02]  /*11f90*/  LDG.E.U16 R2, desc[UR36][R2.64] ;  /* 0x0000002402027981 */ /* 0x000ea4000c1e1500 */
[----:B--2---:R-:W-:-:S05]  /*11fa0*/  HADD2.F32 R0, -RZ, R2.H0_H0 ;  /* 0x20000002ff007230 */ /* 0x004fca0000004100 */
[----:B------:R-:W-:-:S04]  /*11fb0*/  FMUL.FTZ R0, R0, 1 ;  /* 0x3f80000000007820 */ /* 0x000fc80000410000 */
[----:B------:R0:W1:Y:S01]  /*11fc0*/  F2F.F64.F32 R22, R0 ;  /* 0x0000000000167310 */ /* 0x0000620000201800 */
[----:B------:R-:W-:Y:S05]  /*11fd0*/  BRA `(.L_x_4805) ;  /* 0x0000000800bc7947 */ /* 0x000fea0003800000 */
.L_x_4810:
[----:B------:R0:W5:Y:S01]  /*11fe0*/  LDG.E.64 R22, desc[UR36][R2.64] ;  /* 0x0000002402167981 */ /* 0x000162000c1e1b00 */
[----:B------:R-:W-:Y:S05]  /*11ff0*/  BRA `(.L_x_4805) ;  /* 0x0000000800b47947 */ /* 0x000fea0003800000 */
.L_x_4800:
        /* <DEDUP_REMOVED lines=9> */
[----:B------:R-:W-:Y:S02]  /*12090*/  MOV R22, RZ ;  /* 0x000000ff00167202 */ /* 0x000fe40000000f00 */
[----:B--2---:R-:W-:-:S04]  /*120a0*/  ISETP.NE.AND P0, PT, R2, RZ, PT ;  /* 0x000000ff0200720c */ /* 0x004fc80003f05270 */
[----:B------:R-:W-:Y:S01]  /*120b0*/  FSEL R23, RZ, 1.875, !P0 ;  /* 0x3ff00000ff177808 */ /* 0x000fe20004000000 */
[----:B------:R-:W-:Y:S08]  /*120c0*/  BRA `(.L_x_4805) ;  /* 0x0000000800807947 */ /* 0x000ff00003800000 */
.L_x_4814:
[----:B------:R0:W5:Y:S01]  /*120d0*/  LDG.E.64 R22, desc[UR36][R2.64] ;  /* 0x0000002402167981 */ /* 0x000162000c1e1b00 */
[----:B------:R-:W-:Y:S05]  /*120e0*/  BRA `(.L_x_4805) ;  /* 0x0000000800787947 */ /* 0x000fea0003800000 */
.L_x_4813:
        /* <DEDUP_REMOVED lines=28> */
.L_x_4816:
        /* <DEDUP_REMOVED lines=15> */
.L_x_4815:
[----:B------:R-:W2:Y:S02]  /*123a0*/  LDG.E.U16 R0, desc[UR36][R2.64] ;  /* 0x0000002402007981 */ /* 0x000ea4000c1e1500 */
[----:B--2---:R-:W-:-:S04]  /*123b0*/  IMAD.U32 R0, R0, 0x10000, RZ ;  /* 0x0001000000007824 */ /* 0x004fc800078e00ff */
[----:B------:R-:W-:-:S04]  /*123c0*/  FMUL.FTZ R0, R0, 1 ;  /* 0x3f80000000007820 */ /* 0x000fc80000410000 */
[----:B------:R0:W1:Y:S01]  /*123d0*/  F2F.F64.F32 R22, R0 ;  /* 0x0000000000167310 */ /* 0x0000620000201800 */
[----:B------:R-:W-:Y:S05]  /*123e0*/  BRA `(.L_x_4805) ;  /* 0x0000000400b87947 */ /* 0x000fea0003800000 */
.L_x_4812:
        /* <DEDUP_REMOVED lines=11> */
.L_x_4819:
[----:B------:R-:W2:Y:S01]  /*124a0*/  LDG.E.U8 R2, desc[UR36][R2.64] ;  /* 0x0000002402027981 */ /* 0x000ea2000c1e1100 */
[----:B------:R-:W-:Y:S01]  /*124b0*/  BSSY B0, `(.L_x_4820) ;  /* 0x0000018000007945 */ /* 0x000fe20003800000 */
[----:B------:R-:W-:Y:S01]  /*124c0*/  HFMA2.MMA R0, -RZ, RZ, 0, 0 ;  /* 0x00000000ff007435 */ /* 0x000fe200000001ff */
        /* <DEDUP_REMOVED lines=18> */
.L_x_4823:
[----:B------:R-:W-:Y:S05]  /*125f0*/  BSYNC B1 ;  /* 0x0000000000017941 */ /* 0x000fea0003800000 */
.L_x_4822:
[----:B------:R-:W-:Y:S01]  /*12600*/  LEA R3, R0, 0x3b800000, 0x17 ;  /* 0x3b80000000037811 */ /* 0x000fe200078eb8ff */
[----:B------:R-:W-:-:S05]  /*12610*/  IMAD.SHL.U32 R0, R2, 0x100000, RZ ;  /* 0x0010000002007824 */ /* 0x000fca00078e00ff */
[----:B------:R-:W-:-:S07]  /*12620*/  LOP3.LUT R0, R3, R0, R4, 0xfe, !PT ;  /* 0x0000000003007212 */ /* 0x000fce00078efe04 */
.L_x_4821:
[----:B------:R-:W-:Y:S05]  /*12630*/  BSYNC B0 ;  /* 0x0000000000007941 */ /* 0x000fea0003800000 */
.L_x_4820:
[----:B------:R-:W-:-:S04]  /*12640*/  FMUL.FTZ R0, R0, 1 ;  /* 0x3f80000000007820 */ /* 0x000fc80000410000 */
[----:B------:R0:W1:Y:S01]  /*12650*/  F2F.F64.F32 R22, R0 ;  /* 0x0000000000167310 */ /* 0x0000620000201800 */
[----:B------:R-:W-:Y:S05]  /*12660*/  BRA `(.L_x_4805) ;  /* 0x0000000400187947 */ /* 0x000fea0003800000 */
.L_x_4818:
        /* <DEDUP_REMOVED lines=21> */
.L_x_4827:
[----:B------:R-:W-:Y:S05]  /*127c0*/  BSYNC B1 ;  /* 0x0000000000017941 */ /* 0x000fea0003800000 */
.L_x_4826:
[----:B------:R-:W-:Y:S01]  /*127d0*/  LEA R3, R0, 0x37800000, 0x17 ;  /* 0x3780000000037811 */ /* 0x000fe200078eb8ff */
[----:B------:R-:W-:-:S05]  /*127e0*/  IMAD.SHL.U32 R0, R2, 0x200000, RZ ;  /* 0x0020000002007824 */ /* 0x000fca00078e00ff */
[----:B------:R-:W-:-:S07]  /*127f0*/  LOP3.LUT R0, R3, R0, R4, 0xfe, !PT ;  /* 0x0000000003007212 */ /* 0x000fce00078efe04 */
.L_x_4825:
[----:B------:R-:W-:Y:S05]  /*12800*/  BSYNC B0 ;  /* 0x0000000000007941 */ /* 0x000fea0003800000 */
.L_x_4824:
[----:B------:R-:W-:-:S04]  /*12810*/  FMUL.FTZ R0, R0, 1 ;  /* 0x3f80000000007820 */ /* 0x000fc80000410000 */
[----:B------:R0:W1:Y:S01]  /*12820*/  F2F.F64.F32 R22, R0 ;  /* 0x0000000000167310 */ /* 0x0000620000201800 */
[----:B------:R-:W-:Y:S05]  /*12830*/  BRA `(.L_x_4805) ;  /* 0x0000000000a47947 */ /* 0x000fea0003800000 */
.L_x_4817:
        /* <DEDUP_REMOVED lines=8> */
[----:B------:R-:W-:Y:S02]  /*128c0*/  MOV R0, 0x400000 ;  /* 0x0040000000007802 */ /* 0x000fe40000000f00 */
[----:B--2---:R-:W-:-:S13]  /*128d0*/  ISETP.NE.AND P0, PT, R2, RZ, PT ;  /* 0x000000ff0200720c */ /* 0x004fda0003f05270 */
[----:B------:R-:W-:Y:S05]  /*128e0*/  @!P0 BRA `(.L_x_4831) ;  /* 0x00000000000c8947 */ /* 0x000fea0003800000 */
[----:B------:R-:W-:-:S13]  /*128f0*/  ISETP.NE.AND P0, PT, R2, 0xff, PT ;  /* 0x000000ff0200780c */ /* 0x000fda0003f05270 */
[----:B------:R-:W-:Y:S02]  /*12900*/  @!P0 IMAD.MOV.U32 R0, RZ, RZ, 0x7f800001 ;  /* 0x7f800001ff008424 */ /* 0x000fe400078e00ff */
[----:B------:R-:W-:-:S07]  /*12910*/  @P0 IMAD.SHL.U32 R0, R2, 0x800000, RZ ;  /* 0x0080000002000824 */ /* 0x000fce00078e00ff */
.L_x_4831:
[----:B------:R-:W-:Y:S05]  /*12920*/  BSYNC B0 ;  /* 0x0000000000007941 */ /* 0x000fea0003800000 */
.L_x_4830:
[----:B------:R-:W-:-:S04]  /*12930*/  FMUL.FTZ R0, R0, 1 ;  /* 0x3f80000000007820 */ /* 0x000fc80000410000 */
[----:B------:R0:W1:Y:S01]  /*12940*/  F2F.F64.F32 R22, R0 ;  /* 0x0000000000167310 */ /* 0x0000620000201800 */
[----:B------:R-:W-:Y:S05]  /*12950*/  BRA `(.L_x_4805) ;  /* 0x00000000005c7947 */ /* 0x000fea0003800000 */
.L_x_4804:
        /* <DEDUP_REMOVED lines=16> */
.L_x_4832:
[----:B------:R-:W-:Y:S01]  /*12a60*/  CS2R R22, SRZ ;  /* 0x0000000000167805 */ /* 0x000fe2000001ff00 */
[----:B------:R-:W-:Y:S06]  /*12a70*/  BRA `(.L_x_4805) ;  /* 0x0000000000147947 */ /* 0x000fec0003800000 */
.L_x_4829:
[----:B------:R-:W2:Y:S02]  /*12a80*/  LDG.E.64 R22, desc[UR36][R2.64] ;  /* 0x0000002402167981 */ /* 0x000ea4000c1e1b00 */
[----:B--2---:R-:W0:Y:S01]  /*12a90*/  I2F.F64.U64 R22, R22 ;  /* 0x0000001600167312 */ /* 0x004e220000301800 */
[----:B------:R-:W-:Y:S05]  /*12aa0*/  BRA `(.L_x_4805) ;  /* 0x0000000000087947 */ /* 0x000fea0003800000 */
.L_x_4828:
[----:B------:R-:W2:Y:S02]  /*12ab0*/  LDG.E R2, desc[UR36][R2.64] ;  /* 0x0000002402027981 */ /* 0x000ea4000c1e1900 */
[----:B--2---:R0:W1:Y:S02]  /*12ac0*/  I2F.F64.U32 R22, R2 ;  /* 0x0000000200167312 */ /* 0x0040640000201800 */
.L_x_4805:
[----:B0-----:R-:W0:Y:S01]  /*12ad0*/  LDC.U8 R4, c[0x0][0x493] ;  /* 0x000124c0ff047b82 */ /* 0x001e220000000000 */
[----:B------:R-:W-:Y:S02]  /*12ae0*/  ULDC.64 UR4, c[0x0][0x488] ;  /* 0x0001220000047ab9 */ /* 0x000fe40000000a00 */
[----:B--2-4-:R-:W-:-:S05]  /*12af0*/  IADD3 R2, P0, R18, UR4, RZ ;  /* 0x0000000412027c10 */ /* 0x014fca000ff1e0ff */
        /* <DEDUP_REMOVED lines=15> */
.L_x_4836:
[----:B------:R-:W2:Y:S02]  /*12bf0*/  LDG.E.U8 R2, desc[UR36][R2.64] ;  /* 0x0000002402027981 */ /* 0x000ea4000c1e1100 */
[----:B--2---:R0:W2:Y:S01]  /*12c00*/  I2F.F64.U16 R18, R2 ;  /* 0x0000000200127312 */ /* 0x0040a20000101800 */
[----:B------:R-:W-:Y:S05]  /*12c10*/  BRA `(.L_x_4838) ;  /* 0x0000000c00707947 */ /* 0x000fea0003800000 */
.L_x_4835:
        /* <DEDUP_REMOVED lines=9> */
.L_x_4840:
[----:B------:R-:W2:Y:S02]  /*12cb0*/  LDG.E R2, desc[UR36][R2.64] ;  /* 0x0000002402027981 */ /* 0x000ea4000c1e1900 */
[----:B--2---:R0:W2:Y:S01]  /*12cc0*/  I2F.F64 R18, R2 ;  /* 0x0000000200127312 */ /* 0x0040a20000201c00 */
[----:B------:R-:W-:Y:S05]  /*12cd0*/  BRA `(.L_x_4838) ;  /* 0x0000000c00407947 */ /* 0x000fea0003800000 */
.L_x_4839:
[----:B------:R-:W2:Y:S02]  /*12ce0*/  LDG.E.U16 R2, desc[UR36][R2.64] ;  /* 0x0000002402027981 */ /* 0x000ea4000c1e1500 */
[----:B--2---:R0:W2:Y:S01]  /*12cf0*/  I2F.F64.S16 R18, R2 ;  /* 0x0000000200127312 */ /* 0x0040a20000101c00 */
[----:B------:R-:W-:Y:S05]  /*12d00*/  BRA `(.L_x_4838) ;  /* 0x0000000c00347947 */ /* 0x000fea0003800000 */
.L_x_4834:
        /* <DEDUP_REMOVED lines=10> */
.L_x_4842:
[----:B------:R-:W2:Y:S02]  /*12db0*/  LDG.E.U16 R0, desc[UR36][R2.64] ;  /* 0x0000002402007981 */ /* 0x000ea4000c1e1500 */
[----:B--2---:R-:W-:-:S05]  /*12dc0*/  HADD2.F32 R0, -RZ, R0.H0_H0 ;  /* 0x20000000ff007230 */ /* 0x004fca0000004100 */
[----:B------:R-:W-:-:S04]  /*12dd0*/  FMUL.FTZ R0, R0, 1 ;  /* 0x3f80000000007820 */ /* 0x000fc80000410000 */
[----:B------:R0:W2:Y:S01]  /*12de0*/  F2F.F64.F32 R18, R0 ;  /* 0x0000000000127310 */ /* 0x0000a20000201800 */
[----:B------:R-:W-:Y:S05]  /*12df0*/  BRA `(.L_x_4838) ;  /* 0x0000000800f87947 */ /* 0x000fea0003800000 */
.L_x_4841:
        /* <DEDUP_REMOVED lines=10> */
.L_x_4844:
[----:B------:R-:W2:Y:S02]  /*12ea0*/  LDG.E.U16 R2, desc[UR36][R2.64] ;  /* 0x0000002402027981 */ /* 0x000ea4000c1e1500 */
[----:B--2---:R-:W-:-:S05]  /*12eb0*/  HADD2.F32 R0, -RZ, R2.H0_H0 ;  /* 0x20000002ff007230 */ /* 0x004fca0000004100 */
[----:B------:R-:W-:-:S04]  /*12ec0*/  FMUL.FTZ R0, R0, 1 ;  /* 0x3f80000000007820 */ /* 0x000fc80000410000 */
[----:B------:R0:W2:Y:S01]  /*12ed0*/  F2F.F64.F32 R18, R0 ;  /* 0x0000000000127310 */ /* 0x0000a20000201800 */
[----:B------:R-:W-:Y:S05]  /*12ee0*/  BRA `(.L_x_4838) ;  /* 0x0000000800bc7947 */ /* 0x000fea0003800000 */
.L_x_4843:
[----:B------:R0:W5:Y:S01]  /*12ef0*/  LDG.E.64 R18, desc[UR36][R2.64] ;  /* 0x0000002402127981 */ /* 0x000162000c1e1b00 */
[----:B------:R-:W-:Y:S05]  /*12f00*/  BRA `(.L_x_4838) ;  /* 0x0000000800b47947 */ /* 0x000fea0003800000 */
.L_x_4833:
        /* <DEDUP_REMOVED lines=13> */
.L_x_4847:
[----:B------:R0:W5:Y:S01]  /*12fe0*/  LDG.E.64 R18, desc[UR36][R2.64] ;  /* 0x0000002402127981 */ /* 0x000162000c1e1b00 */
[----:B------:R-:W-:Y:S05]  /*12ff0*/  BRA `(.L_x_4838) ;  /* 0x0000000800787947 */ /* 0x000fea0003800000 */
.L_x_4846:
        /* <DEDUP_REMOVED lines=28> */
.L_x_4849:
        /* <DEDUP_REMOVED lines=15> */
.L_x_4848:
[----:B------:R-:W2:Y:S02]  /*132b0*/  LDG.E.U16 R0, desc[UR36][R2.64] ;  /* 0x0000002402007981 */ /* 0x000ea4000c1e1500 */
[----:B--2---:R-:W-:-:S04]  /*132c0*/  IMAD.U32 R0, R0, 0x10000, RZ ;  /* 0x0001000000007824 */ /* 0x004fc800078e00ff */
[----:B------:R-:W-:-:S04]  /*132d0*/  FMUL.FTZ R0, R0, 1 ;  /* 0x3f80000000007820 */ /* 0x000fc80000410000 */
[----:B------:R0:W2:Y:S01]  /*132e0*/  F2F.F64.F32 R18, R0 ;  /* 0x0000000000127310 */ /* 0x0000a20000201800 */
[----:B------:R-:W-:Y:S05]  /*132f0*/  BRA `(.L_x_4838) ;  /* 0x0000000400b87947 */ /* 0x000fea0003800000 */
.L_x_4845:
        /* <DEDUP_REMOVED lines=11> */
.L_x_4852:
        /* <DEDUP_REMOVED lines=21> */
.L_x_4856:
[----:B------:R-:W-:Y:S05]  /*13500*/  BSYNC B1 ;  /* 0x0000000000017941 */ /* 0x000fea0003800000 */
.L_x_4855:
[----:B------:R-:W-:Y:S01]  /*13510*/  LEA R3, R0, 0x3b800000, 0x17 ;  /* 0x3b80000000037811 */ /* 0x000fe200078eb8ff */
[----:B------:R-:W-:-:S05]  /*13520*/  IMAD.SHL.U32 R0, R2, 0x100000, RZ ;  /* 0x0010000002007824 */ /* 0x000fca00078e00ff */
[----:B------:R-:W-:-:S07]  /*13530*/  LOP3.LUT R0, R3, R0, R4, 0xfe, !PT ;  /* 0x0000000003007212 */ /* 0x000fce00078efe04 */
.L_x_4854:
[----:B------:R-:W-:Y:S05]  /*13540*/  BSYNC B0 ;  /* 0x0000000000007941 */ /* 0x000fea0003800000 */
.L_x_4853:
[----:B------:R-:W-:-:S04]  /*13550*/  FMUL.FTZ R0, R0, 1 ;  /* 0x3f80000000007820 */ /* 0x000fc80000410000 */
[----:B------:R4:W0:Y:S01]  /*13560*/  F2F.F64.F32 R18, R0 ;  /* 0x0000000000127310 */ /* 0x0008220000201800 */
[----:B------:R-:W-:Y:S05]  /*13570*/  BRA `(.L_x_4838) ;  /* 0x0000000400187947 */ /* 0x000fea0003800000 */
.L_x_4851:
        /* <DEDUP_REMOVED lines=21> */
.L_x_4860:
[----:B------:R-:W-:Y:S05]  /*136d0*/  BSYNC B1 ;  /* 0x0000000000017941 */ /* 0x000fea0003800000 */
.L_x_4859:
[----:B------:R-:W-:Y:S01]  /*136e0*/  LEA R3, R0, 0x37800000, 0x17 ;  /* 0x3780000000037811 */ /* 0x000fe200078eb8ff */
[----:B------:R-:W-:-:S05]  /*136f0*/  IMAD.SHL.U32 R0, R2, 0x200000, RZ ;  /* 0x0020000002007824 */ /* 0x000fca00078e00ff */
[----:B------:R-:W-:-:S07]  /*13700*/  LOP3.LUT R0, R3, R0, R4, 0xfe, !PT ;  /* 0x0000000003007212 */ /* 0x000fce00078efe04 */
.L_x_4858:
[----:B------:R-:W-:Y:S05]  /*13710*/  BSYNC B0 ;  /* 0x0000000000007941 */ /* 0x000fea0003800000 */
.L_x_4857:
[----:B------:R-:W-:-:S04]  /*13720*/  FMUL.FTZ R0, R0, 1 ;  /* 0x3f80000000007820 */ /* 0x000fc80000410000 */
[----:B------:R0:W2:Y:S01]  /*13730*/  F2F.F64.F32 R18, R0 ;  /* 0x0000000000127310 */ /* 0x0000a20000201800 */
[----:B------:R-:W-:Y:S05]  /*13740*/  BRA `(.L_x_4838) ;  /* 0x0000000000a47947 */ /* 0x000fea0003800000 */
.L_x_4850:
        /* <DEDUP_REMOVED lines=14> */
.L_x_4864:
[----:B------:R-:W-:Y:S05]  /*13830*/  BSYNC B0 ;  /* 0x0000000000007941 */ /* 0x000fea0003800000 */
.L_x_4863:
[----:B------:R-:W-:-:S04]  /*13840*/  FMUL.FTZ R0, R0, 1 ;  /* 0x3f80000000007820 */ /* 0x000fc80000410000 */
[----:B------:R0:W2:Y:S01]  /*13850*/  F2F.F64.F32 R18, R0 ;  /* 0x0000000000127310 */ /* 0x0000a20000201800 */
[----:B------:R-:W-:Y:S05]  /*13860*/  BRA `(.L_x_4838) ;  /* 0x00000000005c7947 */ /* 0x000fea0003800000 */
.L_x_4837:
[----:B------:R-:W-:Y:S01]  /*13870*/  MOV R0, 0x0 ;  /* 0x0000000000007802 */ /* 0x000fe20000000f00 */
[----:B------:R-:W-:Y:S01]  /*13880*/  ULDC.64 UR4, c[0x4][0x310] ;  /* 0x0100c40000047ab9 */ /* 0x000fe20000000a00 */
[----:B------:R-:W-:Y:S01]  /*13890*/  ULDC.64 UR6, c[0x4][0x28] ;  /* 0x01000a0000067ab9 */ /* 0x000fe20000000a00 */
[----:B------:R-:W-:Y:S01]  /*138a0*/  IMAD.U32 R4, RZ, RZ, UR4 ;  /* 0x00000004ff047e24 */ /* 0x000fe2000f8e00ff */
[----:B------:R0:W2:Y:S01]  /*138b0*/  LDC.64 R2, c[0x4][R0] ;  /* 0x0100000000027b82 */ /* 0x0000a20000000a00 */
        /* <DEDUP_REMOVED lines=10> */
[----:B-123-5:R-:W-:Y:S05]  /*13960*/  CALL.ABS.NOINC R2 ;  /* 0x0000000002007343 */ /* 0x02efea0003c00000 */
.L_x_4865:
[----:B------:R-:W-:Y:S01]  /*13970*/  CS2R R18, SRZ ;  /* 0x0000000000127805 */ /* 0x000fe2000001ff00 */
[----:B------:R-:W-:Y:S06]  /*13980*/  BRA `(.L_x_4838) ;  /* 0x0000000000147947 */ /* 0x000fec0003800000 */
.L_x_4862:
[----:B------:R-:W2:Y:S02]  /*13990*/  LDG.E.64 R18, desc[UR36][R2.64] ;  /* 0x0000002402127981 */ /* 0x000ea4000c1e1b00 */
[----:B--2---:R-:W0:Y:S01]  /*139a0*/  I2F.F64.U64 R18, R18 ;  /* 0x0000001200127312 */ /* 0x004e220000301800 */
[----:B------:R-:W-:Y:S05]  /*139b0*/  BRA `(.L_x_4838) ;  /* 0x0000000000087947 */ /* 0x000fea0003800000 */
.L_x_4861:
[----:B------:R-:W2:Y:S02]  /*139c0*/  LDG.E R2, desc[UR36][R2.64] ;  /* 0x0000002402027981 */ /* 0x000ea4000c1e1900 */
[----:B--2---:R0:W2:Y:S02]  /*139d0*/  I2F.F64.U32 R18, R2 ;  /* 0x0000000200127312 */ /* 0x0040a40000201800 */
.L_x_4838:
[C---:B-1-3-5:R-:W-:Y:S01]  /*139e0*/  DSETP.GE.AND P0, PT, R22.reuse, RZ, PT ;  /* 0x000000ff1600722a */ /* 0x06afe20003f06000 */
[----:B------:R-:W-:Y:S01]  /*139f0*/  BSSY B6, `(.L_x_4866) ;  /* 0x0000013000067945 */ /* 0x000fe20003800000 */
[----:B------:R-:W-:-:S14]  /*13a00*/  DSETP.LE.AND P1, PT, R22, 1, PT ;  /* 0x3ff000001600742a */ /* 0x000fdc0003f23000 */
[----:B------:R-:W-:Y:S05]  /*13a10*/  @P0 BRA P1, `(.L_x_4867) ;  /* 0x0000000000400947 */ /* 0x000fea0000800000 */
[----:B0---4-:R-:W-:Y:S01]  /*13a20*/  MOV R0, 0x0 ;  /* 0x0000000000007802 */ /* 0x011fe20000000f00 */
        /* <DEDUP_REMOVED lines=14> */
[----:B-12---:R-:W-:Y:S05]  /*13b10*/  CALL.ABS.NOINC R2 ;  /* 0x0000000002007343 */ /* 0x006fea0003c00000 */
.L_x_4867:
[----:B------:R-:W-:Y:S05]  /*13b20*/  BSYNC B6 ;  /* 0x0000000000067941 */ /* 0x000fea0003800000 */
.L_x_4866:
[C---:B0-2---:R-:W-:Y:S01]  /*13b30*/  DSETP.GE.AND P0, PT, R18.reuse, RZ, PT ;  /* 0x000000ff1200722a */ /* 0x045fe20003f06000 */
[----:B------:R-:W-:Y:S01]  /*13b40*/  BSSY B6, `(.L_x_4868) ;  /* 0x0000013000067945 */ /* 0x000fe20003800000 */
[----:B------:R-:W-:-:S14]  /*13b50*/  DSETP.LE.AND P1, PT, R18, 1, PT ;  /* 0x3ff000001200742a */ /* 0x000fdc0003f23000 */
[----:B------:R-:W-:Y:S05]  /*13b60*/  @P0 BRA P1, `(.L_x_4869) ;  /* 0x0000000000400947 */ /* 0x000fea0000800000 */
[----:B----4-:R-:W-:Y:S01]  /*13b70*/  MOV R0, 0x0 ;  /* 0x0000000000007802 */ /* 0x010fe20000000f00 */
        /* <DEDUP_REMOVED lines=15> */
.L_x_4869:
[----:B------:R-:W-:Y:S05]  /*13c70*/  BSYNC B6 ;  /* 0x0000000000067941 */ /* 0x000fea0003800000 */
.L_x_4868:
        /* <DEDUP_REMOVED lines=10> */
[----:B------:R-:W-:Y:S02]  /*13d20*/  @!P1 IMAD.MOV.U32 R2, RZ, RZ, R4 ;  /* 0x000000ffff029224 */ /* 0x000fe400078e0004 */
[----:B----4-:R-:W-:-:S05]  /*13d30*/  VIADD R0, R3, 0xffffffff ;  /* 0xffffffff03007836 */ /* 0x010fca0000000000 */
[----:B------:R-:W-:Y:S01]  /*13d40*/  ISETP.GE.U32.AND P2, PT, R0, 0x7fefffff, PT ;  /* 0x7fefffff0000780c */ /* 0x000fe20003f46070 */
[----:B------:R-:W-:Y:S02]  /*13d50*/  IMAD.MOV.U32 R0, RZ, RZ, -0x3ff ;  /* 0xfffffc01ff007424 */ /* 0x000fe400078e00ff */
[----:B------:R-:W-:-:S10]  /*13d60*/  @!P1 IMAD.MOV.U32 R0, RZ, RZ, -0x435 ;  /* 0xfffffbcbff009424 */ /* 0x000fd400078e00ff */
[----:B------:R-:W-:Y:S01]  /*13d70*/  @P2 IMAD.MOV.U32 R8, RZ, RZ, 0x0 ;  /* 0x00000000ff082424 */ /* 0x000fe200078e00ff */
[----:B------:R-:W-:Y:S02]  /*13d80*/  @P2 MOV R9, 0x7ff00000 ;  /* 0x7ff0000000092802 */ /* 0x000fe40000000f00 */
[----:B------:R-:W-:-:S04]  /*13d90*/  @P2 FSETP.NEU.FTZ.AND P3, PT, R5, RZ, PT ;  /* 0x000000ff0500220b */ /* 0x000fc80003f7d000 */
        /* <DEDUP_REMOVED lines=67> */
.L_x_4871:
[----:B------:R-:W-:Y:S05]  /*141d0*/  BSYNC B0 ;  /* 0x0000000000007941 */ /* 0x000fea0003800000 */
.L_x_4870:
        /* <DEDUP_REMOVED lines=83> */
.L_x_4873:
[----:B------:R-:W-:Y:S01]  /*14710*/  DADD R2, -R22, 2 ;  /* 0x4000000016027429 */ /* 0x000fe20000000100 */
[----:B------:R-:W-:Y:S01]  /*14720*/  MOV R4, 0x1 ;  /* 0x0000000100047802 */ /* 0x000fe20000000f00 */
[----:B------:R-:W-:Y:S01]  /*14730*/  BSSY B1, `(.L_x_4875) ;  /* 0x0000013000017945 */ /* 0x000fe20003800000 */
[----:B------:R-:W-:-:S03]  /*14740*/  FSETP.GEU.AND P1, PT, |R7|, 6.5827683646048100446e-37, PT ;  /* 0x036000000700780b */ /* 0x000fc60003f2e200 */
        /* <DEDUP_REMOVED lines=17> */
.L_x_4876:
[----:B------:R-:W-:Y:S05]  /*14860*/  BSYNC B1 ;  /* 0x0000000000017941 */ /* 0x000fea0003800000 */
.L_x_4875:
        /* <DEDUP_REMOVED lines=29> */
.L_x_4874:
[----:B------:R-:W-:Y:S05]  /*14a40*/  BSYNC B0 ;  /* 0x0000000000007941 */ /* 0x000fea0003800000 */
.L_x_4872:
[----:B------:R-:W0:Y:S01]  /*14a50*/  LDC.U8 R10, c[0x0][0x491] ;  /* 0x00012440ff0a7b82 */ /* 0x000e220000000000 */
[----:B------:R-:W-:Y:S02]  /*14a60*/  DSETP.GEU.AND P0, PT, R14, -100, PT ;  /* 0xc05900000e00742a */ /* 0x000fe40003f0e000 */
[----:B------:R-:W-:-:S04]  /*14a70*/  DADD R4, R18, -1 ;  /* 0xbff0000012047429 */ /* 0x000fc80000000000 */
[----:B------:R-:W-:Y:S02]  /*14a80*/  FSEL R2, R14, RZ, P0 ;  /* 0x000000ff0e027208 */ /* 0x000fe40000000000 */
[----:B------:R-:W-:Y:S01]  /*14a90*/  FSEL R3, R15, -3.390625, P0 ;  /* 0xc05900000f037808 */ /* 0x000fe20000000000 */
[----:B------:R-:W-:-:S05]  /*14aa0*/  DSETP.GEU.AND P0, PT, R8, -100, PT ;  /* 0xc05900000800742a */ /* 0x000fca0003f0e000 */
[----:B------:R-:W-:Y:S01]  /*14ab0*/  DMUL R2, R18, R2 ;  /* 0x0000000212027228 */ /* 0x000fe20000000000 */
[----:B------:R-:W-:Y:S02]  /*14ac0*/  FSEL R6, R8, RZ, P0 ;  /* 0x000000ff08067208 */ /* 0x000fe40000000000 */
[----:B------:R-:W-:Y:S02]  /*14ad0*/  FSEL R7, R9, -3.390625, P0 ;  /* 0xc059000009077808 */ /* 0x000fe40000000000 */
[----:B0-----:R-:W-:-:S04]  /*14ae0*/  PRMT R0, R10, 0x9910, RZ ;  /* 0x000099100a007816 */ /* 0x001fc800000000ff */
        /* <DEDUP_REMOVED lines=12> */
[----:B0-----:R-:W-:Y:S01]  /*14bb0*/  STG.E.U8 desc[UR36][R16.64], R5 ;  /* 0x0000000510007986 */ /* 0x001fe2000c101124 */
[----:B------:R-:W-:Y:S05]  /*14bc0*/  EXIT ;  /* 0x000000000000794d */ /* 0x000fea0003800000 */
.L_x_4880:
[----:B------:R-:W0:Y:S02]  /*14bd0*/  F2I.S64.F64.TRUNC R4, R4 ;  /* 0x0000000400047311 */ /* 0x000e24000030d900 */
[----:B0-----:R-:W-:-:S05]  /*14be0*/  IMAD.MOV.U32 R3, RZ, RZ, R4 ;  /* 0x000000ffff037224 */ /* 0x001fca00078e0004 */
[----:B------:R-:W-:Y:S01]  /*14bf0*/  STG.E.U8 desc[UR36][R16.64], R3 ;  /* 0x0000000310007986 */ /* 0x000fe2000c101124 */
[----:B------:R-:W-:Y:S05]  /*14c00*/  EXIT ;  /* 0x000000000000794d */ /* 0x000fea0003800000 */
.L_x_4879:
[----:B------:R-:W-:-:S13]  /*14c10*/  ISETP.NE.AND P0, PT, R0, 0x2, PT ;  /* 0x000000020000780c */ /* 0x000fda0003f05270 */
[----:B------:R-:W-:Y:S05]  /*14c20*/  @!P0 BRA `(.L_x_4882) ;  /* 0x0000000000288947 */ /* 0x000fea0003800000 */
[----:B------:R-:W-:-:S13]  /*14c30*/  ISETP.NE.AND P0, PT, R0, 0x3, PT ;  /* 0x000000030000780c */ /* 0x000fda0003f05270 */
[----:B------:R-:W-:Y:S05]  /*14c40*/  @!P0 BRA `(.L_x_4883) ;  /* 0x0000000000148947 */ /* 0x000fea0003800000 */
[----:B------:R-:W-:-:S13]  /*14c50*/  ISETP.NE.AND P0, PT, R0, 0x4, PT ;  /* 0x000000040000780c */ /* 0x000fda0003f05270 */
[----:B------:R-:W-:Y:S05]  /*14c60*/  @P0 BRA `(.L_x_4881) ;  /* 0x0000000c00880947 */ /* 0x000fea0003800000 */
[----:B------:R-:W0:Y:S02]  /*14c70*/  F2I.S64.F64.TRUNC R4, R4 ;  /* 0x0000000400047311 */ /* 0x000e24000030d900 */
[----:B0-----:R-:W-:Y:S01]  /*14c80*/  STG.E.64 desc[UR36][R16.64], R4 ;  /* 0x0000000410007986 */ /* 0x001fe2000c101b24 */
[----:B------:R-:W-:Y:S05]  /*14c90*/  EXIT ;  /* 0x000000000000794d */ /* 0x000fea0003800000 */
.L_x_4883:
[----:B------:R-:W0:Y:S02]  /*14ca0*/  F2I.F64.TRUNC R5, R4 ;  /* 0x0000000400057311 */ /* 0x000e24000030d100 */
[----:B0-----:R-:W-:Y:S01]  /*14cb0*/  STG.E desc[UR36][R16.64], R5 ;  /* 0x0000000510007986 */ /* 0x001fe2000c101924 */
[----:B------:R-:W-:Y:S05]  /*14cc0*/  EXIT ;  /* 0x000000000000794d */ /* 0x000fea0003800000 */
.L_x_4882:
[----:B------:R-:W0:Y:S02]  /*14cd0*/  F2I.F64.TRUNC R5, R4 ;  /* 0x0000000400057311 */ /* 0x000e24000030d100 */
[----:B0-----:R-:W-:Y:S01]  /*14ce0*/  STG.E.U16 desc[UR36][R16.64], R5 ;  /* 0x0000000510007986 */ /* 0x001fe2000c101524 */
[----:B------:R-:W-:Y:S05]  /*14cf0*/  EXIT ;  /* 0x000000000000794d */ /* 0x000fea0003800000 */
.L_x_4878:
        /* <DEDUP_REMOVED lines=11> */
[----:B------:R-:W-:Y:S01]  /*14db0*/  STG.E desc[UR36][R16.64], R3 ;  /* 0x0000000310007986 */ /* 0x000fe2000c101924 */
[----:B------:R-:W-:Y:S05]  /*14dc0*/  EXIT ;  /* 0x000000000000794d */ /* 0x000fea0003800000 */
.L_x_4885:
[----:B------:R-:W-:Y:S01]  /*14dd0*/  UMOV UR4, 0xf0000000 ;  /* 0xf000000000047882 */ /* 0x000fe20000000000 */
[----:B------:R-:W-:Y:S01]  /*14de0*/  UMOV UR5, 0x380fffff ;  /* 0x380fffff00057882 */ /* 0x000fe20000000000 */
[----:B------:R-:W0:Y:S01]  /*14df0*/  F2F.F32.F64 R0, R4 ;  /* 0x0000000400007310 */ /* 0x000e220000301000 */
[----:B------:R-:W-:-:S14]  /*14e00*/  DSETP.GEU.AND P0, PT, |R4|, UR4, PT ;  /* 0x0000000404007e2a */ /* 0x000fdc000bf0e200 */
[----:B0-----:R-:W-:-:S05]  /*14e10*/  @!P0 FMUL R0, R0, 1.175494350822287508e-38 ;  /* 0x0080000000008820 */ /* 0x001fca0000400000 */
[----:B------:R-:W-:-:S05]  /*14e20*/  F2FP.F16.F32.PACK_AB R0, RZ, R0 ;  /* 0x00000000ff00723e */ /* 0x000fca00000000ff */
[----:B------:R-:W-:Y:S01]  /*14e30*/  STG.E.U16 desc[UR36][R16.64], R0 ;  /* 0x0000000010007986 */ /* 0x000fe2000c101524 */
[----:B------:R-:W-:Y:S05]  /*14e40*/  EXIT ;  /* 0x000000000000794d */ /* 0x000fea0003800000 */
.L_x_4884:
        /* <DEDUP_REMOVED lines=12> */
[----:B------:R-:W-:Y:S01]  /*14f10*/  STG.E.64 desc[UR36][R16.64], R2 ;  /* 0x0000000210007986 */ /* 0x000fe2000c101b24 */
[----:B------:R-:W-:Y:S05]  /*14f20*/  EXIT ;  /* 0x000000000000794d */ /* 0x000fea0003800000 */
.L_x_4887:
[----:B------:R-:W-:Y:S01]  /*14f30*/  UMOV UR4, 0xf0000000 ;  /* 0xf000000000047882 */ /* 0x000fe20000000000 */
[----:B------:R-:W-:Y:S01]  /*14f40*/  UMOV UR5, 0x380fffff ;  /* 0x380fffff00057882 */ /* 0x000fe20000000000 */
[----:B------:R-:W0:Y:S01]  /*14f50*/  F2F.F32.F64 R0, R4 ;  /* 0x0000000400007310 */ /* 0x000e220000301000 */
[----:B------:R-:W-:-:S14]  /*14f60*/  DSETP.GEU.AND P0, PT, |R4|, UR4, PT ;  /* 0x0000000404007e2a */ /* 0x000fdc000bf0e200 */
[----:B0-----:R-:W-:-:S05]  /*14f70*/  @!P0 FMUL R0, R0, 1.175494350822287508e-38 ;  /* 0x0080000000008820 */ /* 0x001fca0000400000 */
[----:B------:R-:W-:-:S04]  /*14f80*/  F2FP.F16.F32.PACK_AB R3, RZ, R0 ;  /* 0x00000000ff03723e */ /* 0x000fc800000000ff */
[----:B------:R-:W-:-:S05]  /*14f90*/  PRMT R3, R3, 0x5410, RZ ;  /* 0x0000541003037816 */ /* 0x000fca00000000ff */
[----:B------:R-:W-:Y:S01]  /*14fa0*/  STG.E desc[UR36][R16.64], R3 ;  /* 0x0000000310007986 */ /* 0x000fe2000c101924 */
[----:B------:R-:W-:Y:S05]  /*14fb0*/  EXIT ;  /* 0x000000000000794d */ /* 0x000fea0003800000 */
.L_x_4886:
[----:B------:R-:W-:Y:S01]  /*14fc0*/  STG.E.64 desc[UR36][R16.64], R4 ;  /* 0x0000000410007986 */ /* 0x000fe2000c101b24 */
[----:B------:R-:W-:Y:S05]  /*14fd0*/  EXIT ;  /* 0x000000000000794d */ /* 0x000fea0003800000 */
.L_x_4877:
        /* <DEDUP_REMOVED lines=10> */
[----:B------:R-:W-:Y:S01]  /*15080*/  STG.E.U8 desc[UR36][R16.64], R3 ;  /* 0x0000000310007986 */ /* 0x000fe2000c101124 */
[----:B------:R-:W-:Y:S05]  /*15090*/  EXIT ;  /* 0x000000000000794d */ /* 0x000fea0003800000 */
.L_x_4890:
[----:B------:R-:W-:-:S05]  /*150a0*/  CS2R R6, SRZ ;  /* 0x0000000000067805 */ /* 0x000fca000001ff00 */
[----:B------:R-:W-:Y:S01]  /*150b0*/  STG.E.128 desc[UR36][R16.64], R4 ;  /* 0x0000000410007986 */ /* 0x000fe2000c101d24 */
[----:B------:R-:W-:Y:S05]  /*150c0*/  EXIT ;  /* 0x000000000000794d */ /* 0x000fea0003800000 */
.L_x_4889:
        /* <DEDUP_REMOVED lines=25> */
.L_x_4894:
[----:B------:R-:W-:Y:S05]  /*15260*/  BSYNC B0 ;  /* 0x0000000000007941 */ /* 0x000fea0003800000 */
.L_x_4893:
[----:B------:R-:W-:-:S05]  /*15270*/  LOP3.LUT R3, R0, R3, RZ, 0xfc, !PT ;  /* 0x0000000300037212 */ /* 0x000fca00078efcff */
[----:B------:R-:W-:Y:S01]  /*15280*/  STG.E.U8 desc[UR36][R16.64], R3 ;  /* 0x0000000310007986 */ /* 0x000fe2000c101124 */
[----:B------:R-:W-:Y:S05]  /*15290*/  EXIT ;  /* 0x000000000000794d */ /* 0x000fea0003800000 */
.L_x_4892:
        /* <DEDUP_REMOVED lines=14> */
[----:B------:R-:W-:Y:S02]  /*15380*/  @P0 SHF.R.U32.HI R0, RZ, 0x15, R0 ;  /* 0x00000015ff000819 */ /* 0x000fe40000011600 */
[----:B------:R-:W-:Y:S01]  /*15390*/  @!P0 IADD3 R0, R2, -0x43000000, RZ ;  /* 0xbd00000002008810 */ /* 0x000fe20007ffe0ff */
[----:B------:R-:W-:Y:S06]  /*153a0*/  BRA `(.L_x_4897) ;  /* 0x00000000000c7947 */ /* 0x000fec0003800000 */
.L_x_4896:
[----:B------:R-:W-:Y:S01]  /*153b0*/  IMAD.MOV.U32 R0, RZ, RZ, 0x7f ;  /* 0x0000007fff007424 */ /* 0x000fe200078e00ff */
[----:B------:R-:W-:-:S04]  /*153c0*/  ISETP.GT.U32.AND P0, PT, R2, 0x7f800000, PT ;  /* 0x7f8000000200780c */ /* 0x000fc80003f04070 */
[----:B------:R-:W-:-:S09]  /*153d0*/  SEL R0, R0, 0x7c, P0 ;  /* 0x0000007c00007807 */ /* 0x000fd20000000000 */
.L_x_4897:
[----:B------:R-:W-:Y:S05]  /*153e0*/  BSYNC B0 ;  /* 0x0000000000007941 */ /* 0x000fea0003800000 */
.L_x_4895:
[----:B------:R-:W-:-:S04]  /*153f0*/  LOP3.LUT R2, R3, 0x80000000, RZ, 0xc0, !PT ;  /* 0x8000000003027812 */ /* 0x000fc800078ec0ff */
[----:B------:R-:W-:-:S04]  /*15400*/  SHF.R.U32.HI R3, RZ, 0x18, R2 ;  /* 0x00000018ff037819 */ /* 0x000fc80000011602 */
[----:B------:R-:W-:-:S05]  /*15410*/  LOP3.LUT R3, R0, R3, RZ, 0xfc, !PT ;  /* 0x0000000300037212 */ /* 0x000fca00078efcff */
[----:B------:R-:W-:Y:S01]  /*15420*/  STG.E.U8 desc[UR36][R16.64], R3 ;  /* 0x0000000310007986 */ /* 0x000fe2000c101124 */
[----:B------:R-:W-:Y:S05]  /*15430*/  EXIT ;  /* 0x000000000000794d */ /* 0x000fea0003800000 */
.L_x_4891:
[----:B------:R-:W-:Y:S01]  /*15440*/  UMOV UR4, 0xf0000000 ;  /* 0xf000000000047882 */ /* 0x000fe20000000000 */
[----:B------:R-:W-:Y:S01]  /*15450*/  UMOV UR5, 0x380fffff ;  /* 0x380fffff00057882 */ /* 0x000fe20000000000 */
[----:B------:R-:W0:Y:S01]  /*15460*/  F2F.F32.F64 R0, R4 ;  /* 0x0000000400007310 */ /* 0x000e220000301000 */
[----:B------:R-:W-:-:S14]  /*15470*/  DSETP.GEU.AND P0, PT, |R4|, UR4, PT ;  /* 0x0000000404007e2a */ /* 0x000fdc000bf0e200 */
[----:B0-----:R-:W-:-:S05]  /*15480*/  @!P0 FMUL R0, R0, 1.175494350822287508e-38 ;  /* 0x0080000000008820 */ /* 0x001fca0000400000 */
[----:B------:R-:W-:-:S05]  /*15490*/  F2FP.BF16.F32.PACK_AB R0, RZ, R0 ;  /* 0x00000000ff00723e */ /* 0x000fca00000010ff */
[----:B------:R-:W-:Y:S01]  /*154a0*/  STG.E.U16 desc[UR36][R16.64], R0 ;  /* 0x0000000010007986 */ /* 0x000fe2000c101524 */
[----:B------:R-:W-:Y:S05]  /*154b0*/  EXIT ;  /* 0x000000000000794d */ /* 0x000fea0003800000 */
.L_x_4888:
        /* <DEDUP_REMOVED lines=9> */
[----:B0-----:R-:W-:Y:S01]  /*15550*/  STG.E.U16 desc[UR36][R16.64], R5 ;  /* 0x0000000510007986 */ /* 0x001fe2000c101524 */
[----:B------:R-:W-:Y:S05]  /*15560*/  EXIT ;  /* 0x000000000000794d */ /* 0x000fea0003800000 */
.L_x_4900:
        /* <DEDUP_REMOVED lines=21> */
.L_x_4903:
[----:B------:R-:W-:-:S04]  /*156c0*/  LOP3.LUT R2, R3, 0x80000000, RZ, 0xc0, !PT ;  /* 0x8000000003027812 */ /* 0x000fc800078ec0ff */
[----:B------:R-:W-:-:S04]  /*156d0*/  SHF.R.U32.HI R3, RZ, 0x18, R2 ;  /* 0x00000018ff037819 */ /* 0x000fc80000011602 */
[----:B------:R-:W-:-:S04]  /*156e0*/  LOP3.LUT R0, R0, R3, RZ, 0xfc, !PT ;  /* 0x0000000300007212 */ /* 0x000fc800078efcff */
[----:B------:R-:W-:-:S07]  /*156f0*/  PRMT R8, R0, 0x7610, R8 ;  /* 0x0000761000087816 */ /* 0x000fce0000000008 */
.L_x_4902:
[----:B------:R-:W-:Y:S05]  /*15700*/  BSYNC B0 ;  /* 0x0000000000007941 */ /* 0x000fea0003800000 */
.L_x_4901:
[----:B------:R-:W-:Y:S01]  /*15710*/  STG.E.U8 desc[UR36][R16.64], R8 ;  /* 0x0000000810007986 */ /* 0x000fe2000c101124 */
[----:B------:R-:W-:Y:S05]  /*15720*/  EXIT ;  /* 0x000000000000794d */ /* 0x000fea0003800000 */
.L_x_4899:
        /* <DEDUP_REMOVED lines=21> */
.L_x_4906:
[----:B------:R-:W-:-:S04]  /*15880*/  LOP3.LUT R2, R3, 0x80000000, RZ, 0xc0, !PT ;  /* 0x8000000003027812 */ /* 0x000fc800078ec0ff */
[----:B------:R-:W-:-:S04]  /*15890*/  SHF.R.U32.HI R3, RZ, 0x18, R2 ;  /* 0x00000018ff037819 */ /* 0x000fc80000011602 */
[----:B------:R-:W-:-:S04]  /*158a0*/  LOP3.LUT R0, R0, R3, RZ, 0xfc, !PT ;  /* 0x0000000300007212 */ /* 0x000fc800078efcff */
[----:B------:R-:W-:-:S07]  /*158b0*/  PRMT R8, R0, 0x7610, R8 ;  /* 0x0000761000087816 */ /* 0x000fce0000000008 */
.L_x_4905:
[----:B------:R-:W-:Y:S05]  /*158c0*/  BSYNC B0 ;  /* 0x0000000000007941 */ /* 0x000fea0003800000 */
.L_x_4904:
[----:B------:R-:W-:Y:S01]  /*158d0*/  STG.E.U8 desc[UR36][R16.64], R8 ;  /* 0x0000000810007986 */ /* 0x000fe2000c101124 */
[----:B------:R-:W-:Y:S05]  /*158e0*/  EXIT ;  /* 0x000000000000794d */ /* 0x000fea0003800000 */
.L_x_4898:
        /* <DEDUP_REMOVED lines=26> */
.L_x_4881:
        /* <DEDUP_REMOVED lines=16> */
.L_x_4909:
[----:B------:R-:W-:Y:S05]  /*15b90*/  EXIT ;  /* 0x000000000000794d */ /* 0x000fea0003800000 */
.L_x_4908:
[----:B------:R-:W0:Y:S02]  /*15ba0*/  F2I.U64.F64.TRUNC R4, R4 ;  /* 0x0000000400047311 */ /* 0x000e24000030d800 */
[----:B0-----:R-:W-:Y:S01]  /*15bb0*/  STG.E.64 desc[UR36][R16.64], R4 ;  /* 0x0000000410007986 */ /* 0x001fe2000c101b24 */
[----:B------:R-:W-:Y:S05]  /*15bc0*/  EXIT ;  /* 0x000000000000794d */ /* 0x000fea0003800000 */
.L_x_4907:
[----:B------:R-:W0:Y:S02]  /*15bd0*/  F2I.U32.F64.TRUNC R5, R4 ;  /* 0x0000000400057311 */ /* 0x000e24000030d000 */
[----:B0-----:R-:W-:Y:S01]  /*15be0*/  STG.E desc[UR36][R16.64], R5 ;  /* 0x0000000510007986 */ /* 0x001fe2000c101924 */
[----:B------:R-:W-:Y:S05]  /*15bf0*/  EXIT ;  /* 0x000000000000794d */ /* 0x000fea0003800000 */
        .weak           $__internal_6_$__cuda_sm20_div_rn_f64_full
        .type           $__internal_6_$__cuda_sm20_div_rn_f64_full,@function
        .size           $__internal_6_$__cuda_sm20_div_rn_f64_full,(.L_x_10797 - $__internal_6_$__cuda_sm20_div_rn_f64_full)
$__internal_6_$__cuda_sm20_div_rn_f64_full:
[C---:B------:R-:W-:Y:S01]  /*15c00*/  FSETP.GEU.AND P0, PT, |R5|.reuse, 1.469367938527859385e-39, PT ;  /* 0x001000000500780b */ /* 0x040fe20003f0e200 */
[----:B------:R-:W-:Y:S01]  /*15c10*/  IMAD.MOV.U32 R21, RZ, RZ, R7 ;  /* 0x000000ffff157224 */ /* 0x000fe200078e0007 */
[----:B------:R-:W-:Y:S01]  /*15c20*/  LOP3.LUT R12, R5, 0x800fffff, RZ, 0xc0, !PT ;  /* 0x800fffff050c7812 */ /* 0x000fe200078ec0ff */
[----:B------:R-:W-:Y:S01]  /*15c30*/  IMAD.MOV.U32 R20, RZ, RZ, R6 ;  /* 0x000000ffff147224 */ /* 0x000fe200078e0006 */
[----:B------:R-:W-:Y:S01]  /*15c40*/  MOV R32, 0x1 ;  /* 0x0000000100207802 */ /* 0x000fe20000000f00 */
[----:B------:R-:W-:Y:S01]  /*15c50*/  BSSY B2, `(.L_x_4910) ;  /* 0x0000059000027945 */ /* 0x000fe20003800000 */
[----:B------:R-:W-:Y:S01]  /*15c60*/  LOP3.LUT R13, R12, 0x3ff00000, RZ, 0xfc, !PT ;  /* 0x3ff000000c0d7812 */ /* 0x000fe200078efcff */
[----:B------:R-:W-:Y:S01]  /*15c70*/  IMAD.MOV.U32 R12, RZ, RZ, R4 ;  /* 0x000000ffff0c7224 */ /* 0x000fe200078e0004 */
[C---:B------:R-:W-:Y:S01]  /*15c80*/  FSETP.GEU.AND P2, PT, |R21|.reuse, 1.469367938527859385e-39, PT ;  /* 0x001000001500780b */ /* 0x040fe20003f4e200 */
[----:B------:R-:W-:Y:S01]  /*15c90*/  IMAD.MOV.U32 R28, RZ, RZ, R20 ;  /* 0x000000ffff1c7224 */ /* 0x000fe200078e0014 */
[----:B------:R-:W-:-:S02]  /*15ca0*/  LOP3.LUT R3, R21, 0x7ff00000, RZ, 0xc0, !PT ;  /* 0x7ff0000015037812 */ /* 0x000fc400078ec0ff */
[----:B------:R-:W-:Y:S01]  /*15cb0*/  LOP3.LUT R8, R5, 0x7ff00000, RZ, 0xc0, !PT ;  /* 0x7ff0000005087812 */ /* 0x000fe200078ec0ff */
[----:B------:R-:W-:-:S03]  /*15cc0*/  @!P0 DMUL R12, R4, 8.98846567431157953865e+307 ;  /* 0x7fe00000040c8828 */ /* 0x000fc60000000000 */
[----:B------:R-:W-:-:S03]  /*15cd0*/  ISETP.GE.U32.AND P1, PT, R3, R8, PT ;  /* 0x000000080300720c */ /* 0x000fc60003f26070 */
[----:B------:R-:W0:Y:S02]  /*15ce0*/  MUFU.RCP64H R33, R13 ;  /* 0x0000000d00217308 */ /* 0x000e240000001800 */
[----:B------:R-:W-:Y:S01]  /*15cf0*/  @!P2 LOP3.LUT R6, R5, 0x7ff00000, RZ, 0xc0, !PT ;  /* 0x7ff000000506a812 */ /* 0x000fe200078ec0ff */
[----:B------:R-:W-:Y:S01]  /*15d00*/  @!P2 IMAD.MOV.U32 R30, RZ, RZ, RZ ;  /* 0x000000ffff1ea224 */ /* 0x000fe200078e00ff */
[----:B------:R-:W-:Y:S02]  /*15d10*/  @!P0 LOP3.LUT R8, R13, 0x7ff00000, RZ, 0xc0, !PT ;  /* 0x7ff000000d088812 */ /* 0x000fe400078ec0ff */
[----:B------:R-:W-:Y:S01]  /*15d20*/  @!P2 ISETP.GE.U32.AND P3, PT, R3, R6, PT ;  /* 0x000000060300a20c */ /* 0x000fe20003f66070 */
[----:B------:R-:W-:-:S05]  /*15d30*/  IMAD.MOV.U32 R6, RZ, RZ, 0x1ca00000 ;  /* 0x1ca00000ff067424 */ /* 0x000fca00078e00ff */
[C---:B------:R-:W-:Y:S02]  /*15d40*/  @!P2 SEL R9, R6.reuse, 0x63400000, !P3 ;  /* 0x634000000609a807 */ /* 0x040fe40005800000 */
[----:B------:R-:W-:Y:S02]  /*15d50*/  SEL R7, R6, 0x63400000, !P1 ;  /* 0x6340000006077807 */ /* 0x000fe40004800000 */
[--C-:B------:R-:W-:Y:S01]  /*15d60*/  @!P2 LOP3.LUT R9, R9, 0x80000000, R21.reuse, 0xf8, !PT ;  /* 0x800000000909a812 */ /* 0x100fe200078ef815 */
[----:B0-----:R-:W-:Y:S01]  /*15d70*/  DFMA R10, R32, -R12, 1 ;  /* 0x3ff00000200a742b */ /* 0x001fe2000000080c */
[----:B------:R-:W-:Y:S01]  /*15d80*/  LOP3.LUT R29, R7, 0x800fffff, R21, 0xf8, !PT ;  /* 0x800fffff071d7812 */ /* 0x000fe200078ef815 */
[----:B------:R-:W-:Y:S01]  /*15d90*/  IMAD.MOV.U32 R7, RZ, RZ, R3 ;  /* 0x000000ffff077224 */ /* 0x000fe200078e0003 */
[----:B------:R-:W-:-:S05]  /*15da0*/  @!P2 LOP3.LUT R31, R9, 0x100000, RZ, 0xfc, !PT ;  /* 0x00100000091fa812 */ /* 0x000fca00078efcff */
[----:B------:R-:W-:Y:S02]  /*15db0*/  DFMA R10, R10, R10, R10 ;  /* 0x0000000a0a0a722b */ /* 0x000fe4000000000a */
[----:B------:R-:W-:-:S06]  /*15dc0*/  @!P2 DFMA R28, R28, 2, -R30 ;  /* 0x400000001c1ca82b */ /* 0x000fcc000000081e */
[----:B------:R-:W-:-:S04]  /*15dd0*/  DFMA R32, R32, R10, R32 ;  /* 0x0000000a2020722b */ /* 0x000fc80000000020 */
[----:B------:R-:W-:-:S04]  /*15de0*/  @!P2 LOP3.LUT R7, R29, 0x7ff00000, RZ, 0xc0, !PT ;  /* 0x7ff000001d07a812 */ /* 0x000fc800078ec0ff */
[----:B------:R-:W-:Y:S01]  /*15df0*/  DFMA R10, R32, -R12, 1 ;  /* 0x3ff00000200a742b */ /* 0x000fe2000000080c */
[----:B------:R-:W-:-:S05]  /*15e00*/  VIADD R9, R7, 0xffffffff ;  /* 0xffffffff07097836 */ /* 0x000fca0000000000 */
[----:B------:R-:W-:Y:S02]  /*15e10*/  ISETP.GT.U32.AND P0, PT, R9, 0x7feffffe, PT ;  /* 0x7feffffe0900780c */ /* 0x000fe40003f04070 */
[----:B------:R-:W-:Y:S01]  /*15e20*/  DFMA R32, R32, R10, R32 ;  /* 0x0000000a2020722b */ /* 0x000fe20000000020 */
[----:B------:R-:W-:-:S05]  /*15e30*/  VIADD R10, R8, 0xffffffff ;  /* 0xffffffff080a7836 */ /* 0x000fca0000000000 */
[----:B------:R-:W-:Y:S02]  /*15e40*/  ISETP.GT.U32.OR P0, PT, R10, 0x7feffffe, P0 ;  /* 0x7feffffe0a00780c */ /* 0x000fe40000704470 */
[----:B------:R-:W-:-:S08]  /*15e50*/  DMUL R30, R32, R28 ;  /* 0x0000001c201e7228 */ /* 0x000fd00000000000 */
[----:B------:R-:W-:-:S08]  /*15e60*/  DFMA R34, R30, -R12, R28 ;  /* 0x8000000c1e22722b */ /* 0x000fd0000000001c */
[----:B------:R-:W-:Y:S01]  /*15e70*/  DFMA R10, R32, R34, R30 ;  /* 0x00000022200a722b */ /* 0x000fe2000000001e */
[----:B------:R-:W-:Y:S10]  /*15e80*/  @P0 BRA `(.L_x_4911) ;  /* 0x0000000000740947 */ /* 0x000ff40003800000 */
[----:B------:R-:W-:-:S04]  /*15e90*/  LOP3.LUT R8, R5, 0x7ff00000, RZ, 0xc0, !PT ;  /* 0x7ff0000005087812 */ /* 0x000fc800078ec0ff */
[CC--:B------:R-:W-:Y:S02]  /*15ea0*/  VIADDMNMX R7, R3.reuse, -R8.reuse, 0xb9600000, !PT ;  /* 0xb960000003077446 */ /* 0x0c0fe40007800908 */
[----:B------:R-:W-:Y:S01]  /*15eb0*/  ISETP.GE.U32.AND P0, PT, R3, R8, PT ;  /* 0x000000080300720c */ /* 0x000fe20003f06070 */
[----:B------:R-:W-:Y:S01]  /*15ec0*/  IMAD.MOV.U32 R8, RZ, RZ, RZ ;  /* 0x000000ffff087224 */ /* 0x000fe200078e00ff */
[----:B------:R-:W-:Y:S02]  /*15ed0*/  VIMNMX R7, R7, 0x46a00000, PT ;  /* 0x46a0000007077848 */ /* 0x000fe40003fe0100 */
[----:B------:R-:W-:-:S05]  /*15ee0*/  SEL R6, R6, 0x63400000, !P0 ;  /* 0x6340000006067807 */ /* 0x000fca0004000000 */
[----:B------:R-:W-:-:S04]  /*15ef0*/  IMAD.IADD R6, R7, 0x1, -R6 ;  /* 0x0000000107067824 */ /* 0x000fc800078e0a06 */
[----:B------:R-:W-:-:S06]  /*15f00*/  VIADD R9, R6, 0x7fe00000 ;  /* 0x7fe0000006097836 */ /* 0x000fcc0000000000 */
[----:B------:R-:W-:-:S10]  /*15f10*/  DMUL R30, R10, R8 ;  /* 0x000000080a1e7228 */ /* 0x000fd40000000000 */
[----:B------:R-:W-:-:S13]  /*15f20*/  FSETP.GTU.AND P0, PT, |R31|, 1.469367938527859385e-39, PT ;  /* 0x001000001f00780b */ /* 0x000fda0003f0c200 */
[----:B------:R-:W-:Y:S05]  /*15f30*/  @P0 BRA `(.L_x_4912) ;  /* 0x0000000000a80947 */ /* 0x000fea0003800000 */
[----:B------:R-:W-:-:S06]  /*15f40*/  DFMA R12, R10, -R12, R28 ;  /* 0x8000000c0a0c722b */ /* 0x000fcc000000001c */
[----:B------:R-:W-:-:S04]  /*15f50*/  MOV R12, RZ ;  /* 0x000000ff000c7202 */ /* 0x000fc80000000f00 */
[C---:B------:R-:W-:Y:S02]  /*15f60*/  FSETP.NEU.AND P0, PT, R13.reuse, RZ, PT ;  /* 0x000000ff0d00720b */ /* 0x040fe40003f0d000 */
[----:B------:R-:W-:-:S04]  /*15f70*/  LOP3.LUT R4, R13, 0x80000000, R5, 0x48, !PT ;  /* 0x800000000d047812 */ /* 0x000fc800078e4805 */
[----:B------:R-:W-:-:S07]  /*15f80*/  LOP3.LUT R13, R4, R9, RZ, 0xfc, !PT ;  /* 0x00000009040d7212 */ /* 0x000fce00078efcff */
[----:B------:R-:W-:Y:S05]  /*15f90*/  @!P0 BRA `(.L_x_4912) ;  /* 0x0000000000908947 */ /* 0x000fea0003800000 */
[----:B------:R-:W-:Y:S01]  /*15fa0*/  IMAD.MOV R9, RZ, RZ, -R6 ;  /* 0x000000ffff097224 */ /* 0x000fe200078e0a06 */
[----:B------:R-:W-:Y:S01]  /*15fb0*/  IADD3 R6, -R6, -0x43300000, RZ ;  /* 0xbcd0000006067810 */ /* 0x000fe20007ffe1ff */
[----:B------:R-:W-:-:S06]  /*15fc0*/  IMAD.MOV.U32 R8, RZ, RZ, RZ ;  /* 0x000000ffff087224 */ /* 0x000fcc00078e00ff */
[----:B------:R-:W-:Y:S02]  /*15fd0*/  DFMA R8, R30, -R8, R10 ;  /* 0x800000081e08722b */ /* 0x000fe4000000000a */
[----:B------:R-:W-:-:S08]  /*15fe0*/  DMUL.RP R10, R10, R12 ;  /* 0x0000000c0a0a7228 */ /* 0x000fd00000008000 */
[----:B------:R-:W-:Y:S02]  /*15ff0*/  FSETP.NEU.AND P0, PT, |R9|, R6, PT ;  /* 0x000000060900720b */ /* 0x000fe40003f0d200 */
[----:B------:R-:W-:Y:S02]  /*16000*/  LOP3.LUT R4, R11, R4, RZ, 0x3c, !PT ;  /* 0x000000040b047212 */ /* 0x000fe400078e3cff */
[----:B------:R-:W-:Y:S02]  /*16010*/  FSEL R6, R10, R30, !P0 ;  /* 0x0000001e0a067208 */ /* 0x000fe40004000000 */
[----:B------:R-:W-:-:S03]  /*16020*/  FSEL R7, R4, R31, !P0 ;  /* 0x0000001f04077208 */ /* 0x000fc60004000000 */
[----:B------:R-:W-:Y:S02]  /*16030*/  IMAD.MOV.U32 R30, RZ, RZ, R6 ;  /* 0x000000ffff1e7224 */ /* 0x000fe400078e0006 */
[----:B------:R-:W-:Y:S01]  /*16040*/  IMAD.MOV.U32 R31, RZ, RZ, R7 ;  /* 0x000000ffff1f7224 */ /* 0x000fe200078e0007 */
[----:B------:R-:W-:Y:S06]  /*16050*/  BRA `(.L_x_4912) ;  /* 0x0000000000607947 */ /* 0x000fec0003800000 */
.L_x_4911:
        /* <DEDUP_REMOVED lines=13> */
[----:B------:R-:W-:Y:S01]  /*16130*/  @!P0 IMAD.MOV.U32 R31, RZ, RZ, R5 ;  /* 0x000000ffff1f8224 */ /* 0x000fe200078e0005 */
[----:B------:R-:W-:Y:S01]  /*16140*/  @P0 MOV R31, R3 ;  /* 0x00000003001f0202 */ /* 0x000fe20000000f00 */
[----:B------:R-:W-:Y:S01]  /*16150*/  @P0 IMAD.MOV.U32 R30, RZ, RZ, RZ ;  /* 0x000000ffff1e0224 */ /* 0x000fe200078e00ff */
[----:B------:R-:W-:Y:S06]  /*16160*/  BRA `(.L_x_4912) ;  /* 0x00000000001c7947 */ /* 0x000fec0003800000 */
.L_x_4914:
[----:B------:R-:W-:Y:S01]  /*16170*/  LOP3.LUT R3, R5, 0x80000, RZ, 0xfc, !PT ;  /* 0x0008000005037812 */ /* 0x000fe200078efcff */
[----:B------:R-:W-:-:S04]  /*16180*/  IMAD.MOV.U32 R30, RZ, RZ, R4 ;  /* 0x000000ffff1e7224 */ /* 0x000fc800078e0004 */
[----:B------:R-:W-:Y:S01]  /*16190*/  IMAD.MOV.U32 R31, RZ, RZ, R3 ;  /* 0x000000ffff1f7224 */ /* 0x000fe200078e0003 */
[----:B------:R-:W-:Y:S06]  /*161a0*/  BRA `(.L_x_4912) ;  /* 0x00000000000c7947 */ /* 0x000fec0003800000 */
.L_x_4913:
[----:B------:R-:W-:Y:S01]  /*161b0*/  LOP3.LUT R3, R21, 0x80000, RZ, 0xfc, !PT ;  /* 0x0008000015037812 */ /* 0x000fe200078efcff */
[----:B------:R-:W-:-:S04]  /*161c0*/  IMAD.MOV.U32 R30, RZ, RZ, R20 ;  /* 0x000000ffff1e7224 */ /* 0x000fc800078e0014 */
[----:B------:R-:W-:-:S07]  /*161d0*/  IMAD.MOV.U32 R31, RZ, RZ, R3 ;  /* 0x000000ffff1f7224 */ /* 0x000fce00078e0003 */
.L_x_4912:
[----:B------:R-:W-:Y:S05]  /*161e0*/  BSYNC B2 ;  /* 0x0000000000027941 */ /* 0x000fea0003800000 */
.L_x_4910:
[----:B------:R-:W-:Y:S02]  /*161f0*/  IMAD.MOV.U32 R6, RZ, RZ, R0 ;  /* 0x000000ffff067224 */ /* 0x000fe400078e0000 */
[----:B------:R-:W-:Y:S02]  /*16200*/  IMAD.MOV.U32 R7, RZ, RZ, 0x0 ;  /* 0x00000000ff077424 */ /* 0x000fe400078e00ff */
[----:B------:R-:W-:Y:S02]  /*16210*/  IMAD.MOV.U32 R4, RZ, RZ, R30 ;  /* 0x000000ffff047224 */ /* 0x000fe400078e001e */
[----:B------:R-:W-:Y:S01]  /*16220*/  IMAD.MOV.U32 R3, RZ, RZ, R31 ;  /* 0x000000ffff037224 */ /* 0x000fe200078e001f */
[----:B------:R-:W-:Y:S06]  /*16230*/  RET.REL.NODEC R6 `(_ZN2at6native18elementwise_kernelILi128ELi4EZNS0_15gpu_kernel_implIZZZNS0_29binary_cross_entropy_out_cudaERKNS_6TensorES5_RKSt8optionalIS3_ElRS3_ENKUlvE_clEvENKUlvE_clEvEUlddE_EEvRNS_18TensorIteratorBaseERKT_EUliE_EEviT1_) ;  /* 0xfffffe9c06707950 */ /* 0x000fec0003c3ffff */
.L_x_4915:
        /* <DEDUP_REMOVED lines=12> */
.L_x_10797:


//--------------------- .text._ZN2at6native27unrolled_elementwise_kernelIZZZNS0_29binary_cross_entropy_out_cudaERKNS_6TensorES4_RKSt8optionalIS2_ElRS2_ENKUlvE_clEvENKUlvE_clEvEUlddE_St5arrayIPcLm3EELi4E23TrivialOffsetCalculatorILi2EjESG_ILi1EjENS0_6memory12LoadWithCastILi2EEENSJ_13StoreWithCastILi1EEEEEviT_T0_T2_T3_T4_T5_ --------------------------
	.section	.text._ZN2at6native27unrolled_elementwise_kernelIZZZNS0_29binary_cross_entropy_out_cudaERKNS_6TensorES4_RKSt8optionalIS2_ElRS2_ENKUlvE_clEvENKUlvE_clEvEUlddE_St5arrayIPcLm3EELi4E23TrivialOffsetCalculatorILi2EjESG_ILi1EjENS0_6memory12LoadWithCastILi2EEENSJ_13StoreWithCastILi1EEEEEviT_T0_T2_T3_T4_T5_,"ax",@progbits
	.align	128
        .global         _ZN2at6native27unrolled_elementwise_kernelIZZZNS0_29binary_cross_entropy_out_cudaERKNS_6TensorES4_RKSt8optionalIS2_ElRS2_ENKUlvE_clEvENKUlvE_clEvEUlddE_St5arrayIPcLm3EELi4E23TrivialOffsetCalculatorILi2EjESG_ILi1EjENS0_6memory12LoadWithCastILi2EEENSJ_13StoreWithCastILi1EEEEEviT_T0_T2_T3_T4_T5_
        .type           _ZN2at6native27unrolled_elementwise_kernelIZZZNS0_29binary_cross_entropy_out_cudaERKNS_6TensorES4_RKSt8optionalIS2_ElRS2_ENKUlvE_clEvENKUlvE_clEvEUlddE_St5arrayIPcLm3EELi4E23TrivialOffsetCalculatorILi2EjESG_ILi1EjENS0_6memory12LoadWithCastILi2EEENSJ_13StoreWithCastILi1EEEEEviT_T0_T2_T3_T4_T5_,@function
        .size           _ZN2at6native27unrolled_elementwise_kernelIZZZNS0_29binary_cross_entropy_out_cudaERKNS_6TensorES4_RKSt8optionalIS2_ElRS2_ENKUlvE_clEvENKUlvE_clEvEUlddE_St5arrayIPcLm3EELi4E23TrivialOffsetCalculatorILi2EjESG_ILi1EjENS0_6memory12LoadWithCastILi2EEENSJ_13StoreWithCastILi1EEEEEviT_T0_T2_T3_T4_T5_,(.L_x_10798 - _ZN2at6native27unrolled_elementwise_kernelIZZZNS0_29binary_cross_entropy_out_cudaERKNS_6TensorES4_RKSt8optionalIS2_ElRS2_ENKUlvE_clEvENKUlvE_clEvEUlddE_St5arrayIPcLm3EELi4E23TrivialOffsetCalculatorILi2EjESG_ILi1EjENS0_6memory12LoadWithCastILi2EEENSJ_13StoreWithCastILi1EEEEEviT_T0_T2_T3_T4_T5_)
        .other          _ZN2at6native27unrolled_elementwise_kernelIZZZNS0_29binary_cross_entropy_out_cudaERKNS_6TensorES4_RKSt8optionalIS2_ElRS2_ENKUlvE_clEvENKUlvE_clEvEUlddE_St5arrayIPcLm3EELi4E23TrivialOffsetCalculatorILi2EjESG_ILi1EjENS0_6memory12LoadWithCastILi2EEENSJ_13StoreWithCastILi1EEEEEviT_T0_T2_T3_T4_T5_,@"STO_CUDA_ENTRY STV_DEFAULT"
_ZN2at6native27unrolled_elementwise_kernelIZZZNS0_29binary_cross_entropy_out_cudaERKNS_6TensorES4_RKSt8optionalIS2_ElRS2_ENKUlvE_clEvENKUlvE_clEvEUlddE_St5arrayIPcLm3EELi4E23TrivialOffsetCalculatorILi2EjESG_ILi1EjENS0_6memory12LoadWithCastILi2EEENSJ_13StoreWithCastILi1EEEEEviT_T0_T2_T3_T4_T5_:
.text._ZN2at6native27unrolled_elementwise_kernelIZZZNS0_29binary_cross_entropy_out_cudaERKNS_6TensorES4_RKSt8optionalIS2_ElRS2_ENKUlvE_clEvENKUlvE_clEvEUlddE_St5arrayIPcLm3EELi4E23TrivialOffsetCalculatorILi2EjESG_ILi1EjENS0_6memory12LoadWithCastILi2EEENSJ_13StoreWithCastILi1EEEEEviT_T0_T2_T3_T4_T5_:
[----:B------:R-:W0:Y:S01]  /*0000*/  LDC R1, c[0x0][0x28] ;  /* 0x00000a00ff017b82 */ /* 0x000e220000000800 */
[----:B------:R-:W1:Y:S07]  /*0010*/  S2R R36, SR_CTAID.X ;  /* 0x0000000000247919 */ /* 0x000e6e0000002500 */
[----:B------:R-:W1:Y:S01]  /*0020*/  LDC R3, c[0x0][0x210] ;  /* 0x00008400ff037b82 */ /* 0x000e620000000800 */
[----:B------:R-:W-:Y:S01]  /*0030*/  ULDC.64 UR36, c[0x0][0x208] ;  /* 0x0000820000247ab9 */ /* 0x000fe20000000a00 */
[----:B------:R-:W-:Y:S01]  /*0040*/  BSSY B6, `(.L_x_4916) ;  /* 0x00001f2000067945 */ /* 0x000fe20003800000 */
[----:B------:R-:W2:Y:S01]  /*0050*/  S2R R35, SR_TID.X ;  /* 0x0000000000237919 */ /* 0x000ea20000002100 */
[----:B------:R-:W-:-:S02]  /*0060*/  CS2R R28, SRZ ;  /* 0x00000000001c7805 */ /* 0x000fc4000001ff00 */
[----:B------:R-:W-:Y:S02]  /*0070*/  CS2R R32, SRZ ;  /* 0x0000000000207805 */ /* 0x000fe4000001ff00 */
[----:B------:R-:W-:Y:S01]  /*0080*/  CS2R R30, SRZ ;  /* 0x00000000001e7805 */ /* 0x000fe2000001ff00 */
[----:B------:R-:W3:Y:S08]  /*0090*/  LDC.U8 R34, c[0x0][0x234] ;  /* 0x00008d00ff227b82 */ /* 0x000ef00000000000 */
        /* <DEDUP_REMOVED lines=24> */
.L_x_4921:
[----:B------:R-:W2:Y:S02]  /*0220*/  LDG.E.U8 R4, desc[UR36][R4.64] ;  /* 0x0000002404047981 */ /* 0x000ea4000c1e1100 */
[----:B--2---:R0:W1:Y:S01]  /*0230*/  I2F.F64.U16 R32, R4 ;  /* 0x0000000400207312 */ /* 0x0040620000101800 */
[----:B------:R-:W-:Y:S05]  /*0240*/  BRA `(.L_x_4923) ;  /* 0x0000000c00747947 */ /* 0x000fea0003800000 */
.L_x_4920:
        /* <DEDUP_REMOVED lines=9> */
.L_x_4925:
[----:B------:R-:W2:Y:S02]  /*02e0*/  LDG.E R4, desc[UR36][R4.64] ;  /* 0x0000002404047981 */ /* 0x000ea4000c1e1900 */
[----:B--2---:R1:W2:Y:S01]  /*02f0*/  I2F.F64 R32, R4 ;  /* 0x0000000400207312 */ /* 0x0042a20000201c00 */
[----:B------:R-:W-:Y:S05]  /*0300*/  BRA `(.L_x_4923) ;  /* 0x0000000c00447947 */ /* 0x000fea0003800000 */
.L_x_4924:
[----:B------:R-:W2:Y:S02]  /*0310*/  LDG.E.U16 R4, desc[UR36][R4.64] ;  /* 0x0000002404047981 */ /* 0x000ea4000c1e1500 */
[----:B--2---:R3:W4:Y:S01]  /*0320*/  I2F.F64.S16 R32, R4 ;  /* 0x0000000400207312 */ /* 0x0047220000101c00 */
[----:B------:R-:W-:Y:S05]  /*0330*/  BRA `(.L_x_4923) ;  /* 0x0000000c00387947 */ /* 0x000fea0003800000 */
.L_x_4919:
        /* <DEDUP_REMOVED lines=10> */
.L_x_4927:
[----:B------:R-:W2:Y:S02]  /*03e0*/  LDG.E.U16 R0, desc[UR36][R4.64] ;  /* 0x0000002404007981 */ /* 0x000ea4000c1e1500 */
[----:B--2---:R-:W-:-:S05]  /*03f0*/  HADD2.F32 R0, -RZ, R0.H0_H0 ;  /* 0x20000000ff007230 */ /* 0x004fca0000004100 */
[----:B------:R-:W-:-:S04]  /*0400*/  FMUL.FTZ R0, R0, 1 ;  /* 0x3f80000000007820 */ /* 0x000fc80000410000 */
[----:B------:R0:W1:Y:S01]  /*0410*/  F2F.F64.F32 R32, R0 ;  /* 0x0000000000207310 */ /* 0x0000620000201800 */
[----:B------:R-:W-:Y:S05]  /*0420*/  BRA `(.L_x_4923) ;  /* 0x0000000800fc7947 */ /* 0x000fea0003800000 */
.L_x_4926:
        /* <DEDUP_REMOVED lines=10> */
.L_x_4929:
[----:B------:R-:W2:Y:S02]  /*04d0*/  LDG.E.U16 R4, desc[UR36][R4.64] ;  /* 0x0000002404047981 */ /* 0x000ea4000c1e1500 */
[----:B--2---:R-:W-:-:S05]  /*04e0*/  HADD2.F32 R0, -RZ, R4.H0_H0 ;  /* 0x20000004ff007230 */ /* 0x004fca0000004100 */
[----:B------:R-:W-:-:S04]  /*04f0*/  FMUL.FTZ R0, R0, 1 ;  /* 0x3f80000000007820 */ /* 0x000fc80000410000 */
[----:B------:R0:W1:Y:S01]  /*0500*/  F2F.F64.F32 R32, R0 ;  /* 0x0000000000207310 */ /* 0x0000620000201800 */
[----:B------:R-:W-:Y:S05]  /*0510*/  BRA `(.L_x_4923) ;  /* 0x0000000800c07947 */ /* 0x000fea0003800000 */
.L_x_4928:
[----:B------:R0:W5:Y:S01]  /*0520*/  LDG.E.64 R32, desc[UR36][R4.64] ;  /* 0x0000002404207981 */ /* 0x000162000c1e1b00 */
[----:B------:R-:W-:Y:S05]  /*0530*/  BRA `(.L_x_4923) ;  /* 0x0000000800b87947 */ /* 0x000fea0003800000 */
.L_x_4918:
        /* <DEDUP_REMOVED lines=13> */
.L_x_4932:
[----:B------:R0:W5:Y:S01]  /*0610*/  LDG.E.64 R32, desc[UR36][R4.64] ;  /* 0x0000002404207981 */ /* 0x000162000c1e1b00 */
[----:B------:R-:W-:Y:S05]  /*0620*/  BRA `(.L_x_4923) ;  /* 0x00000008007c7947 */ /* 0x000fea0003800000 */
.L_x_4931:
        /* <DEDUP_REMOVED lines=28> */
.L_x_4934:
        /* <DEDUP_REMOVED lines=14> */
[----:B------:R0:W1:Y:S01]  /*08d0*/  F2F.F64.F32 R32, R0 ;  /* 0x0000000000207310 */ /* 0x0000620000201800 */
[----:B------:R-:W-:Y:S05]  /*08e0*/  BRA `(.L_x_4923) ;  /* 0x0000000400cc7947 */ /* 0x000fea0003800000 */
.L_x_4933:
[----:B------:R-:W2:Y:S02]  /*08f0*/  LDG.E.U16 R0, desc[UR36][R4.64] ;  /* 0x0000002404007981 */ /* 0x000ea4000c1e1500 */
[----:B--2---:R-:W-:-:S04]  /*0900*/  IMAD.U32 R0, R0, 0x10000, RZ ;  /* 0x0001000000007824 */ /* 0x004fc800078e00ff */
[----:B------:R-:W-:-:S04]  /*0910*/  FMUL.FTZ R0, R0, 1 ;  /* 0x3f80000000007820 */ /* 0x000fc80000410000 */
[----:B------:R0:W1:Y:S01]  /*0920*/  F2F.F64.F32 R32, R0 ;  /* 0x0000000000207310 */ /* 0x0000620000201800 */
[----:B------:R-:W-:Y:S05]  /*0930*/  BRA `(.L_x_4923) ;  /* 0x0000000400b87947 */ /* 0x000fea0003800000 */
.L_x_4930:
        /* <DEDUP_REMOVED lines=11> */
.L_x_4937:
        /* <DEDUP_REMOVED lines=21> */
.L_x_4941:
[----:B------:R-:W-:Y:S05]  /*0b40*/  BSYNC B1 ;  /* 0x0000000000017941 */ /* 0x000fea0003800000 */
.L_x_4940:
[----:B------:R-:W-:Y:S01]  /*0b50*/  LEA R5, R0, 0x3b800000, 0x17 ;  /* 0x3b80000000057811 */ /* 0x000fe200078eb8ff */
[----:B------:R-:W-:-:S05]  /*0b60*/  IMAD.SHL.U32 R0, R3, 0x100000, RZ ;  /* 0x0010000003007824 */ /* 0x000fca00078e00ff */
[----:B------:R-:W-:-:S07]  /*0b70*/  LOP3.LUT R0, R5, R0, R6, 0xfe, !PT ;  /* 0x0000000005007212 */ /* 0x000fce00078efe06 */
.L_x_4939:
[----:B------:R-:W-:Y:S05]  /*0b80*/  BSYNC B0 ;  /* 0x0000000000007941 */ /* 0x000fea0003800000 */
.L_x_4938:
[----:B------:R-:W-:-:S04]  /*0b90*/  FMUL.FTZ R0, R0, 1 ;  /* 0x3f80000000007820 */ /* 0x000fc80000410000 */
[----:B------:R0:W1:Y:S01]  /*0ba0*/  F2F.F64.F32 R32, R0 ;  /* 0x0000000000207310 */ /* 0x0000620000201800 */
[----:B------:R-:W-:Y:S05]  /*0bb0*/  BRA `(.L_x_4923) ;  /* 0x0000000400187947 */ /* 0x000fea0003800000 */
.L_x_4936:
        /* <DEDUP_REMOVED lines=21> */
.L_x_4945:
[----:B------:R-:W-:Y:S05]  /*0d10*/  BSYNC B1 ;  /* 0x0000000000017941 */ /* 0x000fea0003800000 */
.L_x_4944:
[----:B------:R-:W-:Y:S01]  /*0d20*/  LEA R5, R0, 0x37800000, 0x17 ;  /* 0x3780000000057811 */ /* 0x000fe200078eb8ff */
[----:B------:R-:W-:-:S05]  /*0d30*/  IMAD.SHL.U32 R0, R3, 0x200000, RZ ;  /* 0x0020000003007824 */ /* 0x000fca00078e00ff */
[----:B------:R-:W-:-:S07]  /*0d40*/  LOP3.LUT R0, R5, R0, R6, 0xfe, !PT ;  /* 0x0000000005007212 */ /* 0x000fce00078efe06 */
.L_x_4943:
[----:B------:R-:W-:Y:S05]  /*0d50*/  BSYNC B0 ;  /* 0x0000000000007941 */ /* 0x000fea0003800000 */
.L_x_4942:
[----:B------:R-:W-:-:S04]  /*0d60*/  FMUL.FTZ R0, R0, 1 ;  /* 0x3f80000000007820 */ /* 0x000fc80000410000 */
[----:B------:R0:W1:Y:S01]  /*0d70*/  F2F.F64.F32 R32, R0 ;  /* 0x0000000000207310 */ /* 0x0000620000201800 */
[----:B------:R-:W-:Y:S05]  /*0d80*/  BRA `(.L_x_4923) ;  /* 0x0000000000a47947 */ /* 0x000fea0003800000 */
.L_x_4935:
        /* <DEDUP_REMOVED lines=14> */
.L_x_4949:
[----:B------:R-:W-:Y:S05]  /*0e70*/  BSYNC B0 ;  /* 0x0000000000007941 */ /* 0x000fea0003800000 */
.L_x_4948:
[----:B------:R-:W-:-:S04]  /*0e80*/  FMUL.FTZ R0, R0, 1 ;  /* 0x3f80000000007820 */ /* 0x000fc80000410000 */
[----:B------:R0:W1:Y:S01]  /*0e90*/  F2F.F64.F32 R32, R0 ;  /* 0x0000000000207310 */ /* 0x0000620000201800 */
[----:B------:R-:W-:Y:S05]  /*0ea0*/  BRA `(.L_x_4923) ;  /* 0x00000000005c7947 */ /* 0x000fea0003800000 */
.L_x_4922:
        /* <DEDUP_REMOVED lines=16> */
.L_x_4950:
[----:B------:R-:W-:Y:S01]  /*0fb0*/  CS2R R32, SRZ ;  /* 0x0000000000207805 */ /* 0x000fe2000001ff00 */
[----:B------:R-:W-:Y:S06]  /*0fc0*/  BRA `(.L_x_4923) ;  /* 0x0000000000147947 */ /* 0x000fec0003800000 */
.L_x_4947:
[----:B------:R-:W2:Y:S02]  /*0fd0*/  LDG.E.64 R32, desc[UR36][R4.64] ;  /* 0x0000002404207981 */ /* 0x000ea4000c1e1b00 */
[----:B--2---:R-:W0:Y:S01]  /*0fe0*/  I2F.F64.U64 R32, R32 ;  /* 0x0000002000207312 */ /* 0x004e220000301800 */
[----:B------:R-:W-:Y:S05]  /*0ff0*/  BRA `(.L_x_4923) ;  /* 0x0000000000087947 */ /* 0x000fea0003800000 */
.L_x_4946:
[----:B------:R-:W2:Y:S02]  /*1000*/  LDG.E R4, desc[UR36][R4.64] ;  /* 0x0000002404047981 */ /* 0x000ea4000c1e1900 */
[----:B--2---:R0:W1:Y:S02]  /*1010*/  I2F.F64.U32 R32, R4 ;  /* 0x0000000400207312 */ /* 0x0040640000201800 */
.L_x_4923:
[----:B01-3--:R-:W0:Y:S01]  /*1020*/  LDC.64 R4, c[0x0][0x228] ;  /* 0x00008a00ff047b82 */ /* 0x00be220000000a00 */
        /* <DEDUP_REMOVED lines=16> */
[----:B---3--:R0:W1:Y:S01]  /*1130*/  I2F.F64.S16 R30, R4 ;  /* 0x00000004001e7312 */ /* 0x0080620000101c00 */
[----:B------:R-:W-:Y:S05]  /*1140*/  BRA `(.L_x_4956) ;  /* 0x0000000c007c7947 */ /* 0x000fea0003800000 */
.L_x_4954:
[----:B------:R-:W3:Y:S02]  /*1150*/  LDG.E.U8 R4, desc[UR36][R4.64] ;  /* 0x0000002404047981 */ /* 0x000ee4000c1e1100 */
[----:B---3--:R3:W0:Y:S01]  /*1160*/  I2F.F64.U16 R30, R4 ;  /* 0x00000004001e7312 */ /* 0x0086220000101800 */
[----:B------:R-:W-:Y:S05]  /*1170*/  BRA `(.L_x_4956) ;  /* 0x0000000c00707947 */ /* 0x000fea0003800000 */
.L_x_4953:
        /* <DEDUP_REMOVED lines=9> */
.L_x_4958:
[----:B------:R-:W3:Y:S02]  /*1210*/  LDG.E R4, desc[UR36][R4.64] ;  /* 0x0000002404047981 */ /* 0x000ee4000c1e1900 */
[----:B---3--:R0:W1:Y:S01]  /*1220*/  I2F.F64 R30, R4 ;  /* 0x00000004001e7312 */ /* 0x0080620000201c00 */
[----:B------:R-:W-:Y:S05]  /*1230*/  BRA `(.L_x_4956) ;  /* 0x0000000c00407947 */ /* 0x000fea0003800000 */
.L_x_4957:
[----:B------:R-:W3:Y:S02]  /*1240*/  LDG.E.U16 R4, desc[UR36][R4.64] ;  /* 0x0000002404047981 */ /* 0x000ee4000c1e1500 */
[----:B---3--:R0:W1:Y:S01]  /*1250*/  I2F.F64.S16 R30, R4 ;  /* 0x00000004001e7312 */ /* 0x0080620000101c00 */
[----:B------:R-:W-:Y:S05]  /*1260*/  BRA `(.L_x_4956) ;  /* 0x0000000c00347947 */ /* 0x000fea0003800000 */
.L_x_4952:
        /* <DEDUP_REMOVED lines=10> */
.L_x_4960:
[----:B------:R-:W3:Y:S02]  /*1310*/  LDG.E.U16 R0, desc[UR36][R4.64] ;  /* 0x0000002404007981 */ /* 0x000ee4000c1e1500 */
[----:B---3--:R-:W-:-:S05]  /*1320*/  HADD2.F32 R0, -RZ, R0.H0_H0 ;  /* 0x20000000ff007230 */ /* 0x008fca0000004100 */
[----:B------:R-:W-:-:S04]  /*1330*/  FMUL.FTZ R0, R0, 1 ;  /* 0x3f80000000007820 */ /* 0x000fc80000410000 */
[----:B------:R0:W1:Y:S01]  /*1340*/  F2F.F64.F32 R30, R0 ;  /* 0x00000000001e7310 */ /* 0x0000620000201800 */
[----:B------:R-:W-:Y:S05]  /*1350*/  BRA `(.L_x_4956) ;  /* 0x0000000800f87947 */ /* 0x000fea0003800000 */
.L_x_4959:
        /* <DEDUP_REMOVED lines=10> */
.L_x_4962:
[----:B------:R-:W3:Y:S02]  /*1400*/  LDG.E.U16 R4, desc[UR36][R4.64] ;  /* 0x0000002404047981 */ /* 0x000ee4000c1e1500 */
[----:B---3--:R-:W-:-:S05]  /*1410*/  HADD2.F32 R0, -RZ, R4.H0_H0 ;  /* 0x20000004ff007230 */ /* 0x008fca0000004100 */
[----:B------:R-:W-:-:S04]  /*1420*/  FMUL.FTZ R0, R0, 1 ;  /* 0x3f80000000007820 */ /* 0x000fc80000410000 */
[----:B------:R0:W1:Y:S01]  /*1430*/  F2F.F64.F32 R30, R0 ;  /* 0x00000000001e7310 */ /* 0x0000620000201800 */
[----:B------:R-:W-:Y:S05]  /*1440*/  BRA `(.L_x_4956) ;  /* 0x0000000800bc7947 */ /* 0x000fea0003800000 */
.L_x_4961:
[----:B------:R0:W5:Y:S01]  /*1450*/  LDG.E.64 R30, desc[UR36][R4.64] ;  /* 0x00000024041e7981 */ /* 0x000162000c1e1b00 */
[----:B------:R-:W-:Y:S05]  /*1460*/  BRA `(.L_x_4956) ;  /* 0x0000000800b47947 */ /* 0x000fea0003800000 */
.L_x_4951:
        /* <DEDUP_REMOVED lines=13> */
.L_x_4965:
[----:B------:R0:W5:Y:S01]  /*1540*/  LDG.E.64 R30, desc[UR36][R4.64] ;  /* 0x00000024041e7981 */ /* 0x000162000c1e1b00 */
[----:B------:R-:W-:Y:S05]  /*1550*/  BRA `(.L_x_4956) ;  /* 0x0000000800787947 */ /* 0x000fea0003800000 */
.L_x_4964:
        /* <DEDUP_REMOVED lines=28> */
.L_x_4967:
[----:B------:R-:W3:Y:S02]  /*1720*/  LDG.E.U8 R4, desc[UR36][R4.64] ;  /* 0x0000002404047981 */ /* 0x000ee4000c1e1100 */
[----:B---3--:R-:W-:-:S05]  /*1730*/  IMAD.SHL.U32 R0, R4, 0x2000000, RZ ;  /* 0x0200000004007824 */ /* 0x008fca00078e00ff */
        /* <DEDUP_REMOVED lines=13> */
.L_x_4966:
[----:B------:R-:W3:Y:S02]  /*1810*/  LDG.E.U16 R0, desc[UR36][R4.64] ;  /* 0x0000002404007981 */ /* 0x000ee4000c1e1500 */
[----:B---3--:R-:W-:-:S04]  /*1820*/  IMAD.U32 R0, R0, 0x10000, RZ ;  /* 0x0001000000007824 */ /* 0x008fc800078e00ff */
[----:B------:R-:W-:-:S04]  /*1830*/  FMUL.FTZ R0, R0, 1 ;  /* 0x3f80000000007820 */ /* 0x000fc80000410000 */
[----:B------:R0:W1:Y:S01]  /*1840*/  F2F.F64.F32 R30, R0 ;  /* 0x00000000001e7310 */ /* 0x0000620000201800 */
[----:B------:R-:W-:Y:S05]  /*1850*/  BRA `(.L_x_4956) ;  /* 0x0000000400b87947 */ /* 0x000fea0003800000 */
.L_x_4963:
        /* <DEDUP_REMOVED lines=9> */
[----:B---3--:R0:W1:Y:S01]  /*18f0*/  I2F.F64.U16 R30, R4 ;  /* 0x00000004001e7312 */ /* 0x0080620000101800 */
[----:B------:R-:W-:Y:S05]  /*1900*/  BRA `(.L_x_4956) ;  /* 0x00000004008c7947 */ /* 0x000fea0003800000 */
.L_x_4970:
        /* <DEDUP_REMOVED lines=21> */
.L_x_4974:
[----:B------:R-:W-:Y:S05]  /*1a60*/  BSYNC B1 ;  /* 0x0000000000017941 */ /* 0x000fea0003800000 */
.L_x_4973:
[----:B------:R-:W-:Y:S01]  /*1a70*/  LEA R5, R0, 0x3b800000, 0x17 ;  /* 0x3b80000000057811 */ /* 0x000fe200078eb8ff */
[----:B------:R-:W-:-:S05]  /*1a80*/  IMAD.SHL.U32 R0, R3, 0x100000, RZ ;  /* 0x0010000003007824 */ /* 0x000fca00078e00ff */
[----:B------:R-:W-:-:S07]  /*1a90*/  LOP3.LUT R0, R5, R0, R6, 0xfe, !PT ;  /* 0x0000000005007212 */ /* 0x000fce00078efe06 */
.L_x_4972:
[----:B------:R-:W-:Y:S05]  /*1aa0*/  BSYNC B0 ;  /* 0x0000000000007941 */ /* 0x000fea0003800000 */
.L_x_4971:
[----:B------:R-:W-:-:S04]  /*1ab0*/  FMUL.FTZ R0, R0, 1 ;  /* 0x3f80000000007820 */ /* 0x000fc80000410000 */
[----:B------:R0:W1:Y:S01]  /*1ac0*/  F2F.F64.F32 R30, R0 ;  /* 0x00000000001e7310 */ /* 0x0000620000201800 */
[----:B------:R-:W-:Y:S05]  /*1ad0*/  BRA `(.L_x_4956) ;  /* 0x0000000400187947 */ /* 0x000fea0003800000 */
.L_x_4969:
        /* <DEDUP_REMOVED lines=21> */
.L_x_4978:
[----:B------:R-:W-:Y:S05]  /*1c30*/  BSYNC B1 ;  /* 0x0000000000017941 */ /* 0x000fea0003800000 */
.L_x_4977:
[----:B------:R-:W-:Y:S01]  /*1c40*/  LEA R5, R0, 0x37800000, 0x17 ;  /* 0x3780000000057811 */ /* 0x000fe200078eb8ff */
[----:B------:R-:W-:-:S05]  /*1c50*/  IMAD.SHL.U32 R0, R3, 0x200000, RZ ;  /* 0x0020000003007824 */ /* 0x000fca00078e00ff */
[----:B------:R-:W-:-:S07]  /*1c60*/  LOP3.LUT R0, R5, R0, R6, 0xfe, !PT ;  /* 0x0000000005007212 */ /* 0x000fce00078efe06 */
.L_x_4976:
[----:B------:R-:W-:Y:S05]  /*1c70*/  BSYNC B0 ;  /* 0x0000000000007941 */ /* 0x000fea0003800000 */
.L_x_4975:
[----:B------:R-:W-:-:S04]  /*1c80*/  FMUL.FTZ R0, R0, 1 ;  /* 0x3f80000000007820 */ /* 0x000fc80000410000 */
[----:B------:R0:W1:Y:S01]  /*1c90*/  F2F.F64.F32 R30, R0 ;  /* 0x00000000001e7310 */ /* 0x0000620000201800 */
[----:B------:R-:W-:Y:S05]  /*1ca0*/  BRA `(.L_x_4956) ;  /* 0x0000000000a47947 */ /* 0x000fea0003800000 */
.L_x_4968:
        /* <DEDUP_REMOVED lines=14> */
.L_x_4982:
[----:B------:R-:W-:Y:S05]  /*1d90*/  BSYNC B0 ;  /* 0x0000000000007941 */ /* 0x000fea0003800000 */
.L_x_4981:
[----:B------:R-:W-:-:S04]  /*1da0*/  FMUL.FTZ R0, R0, 1 ;  /* 0x3f80000000007820 */ /* 0x000fc80000410000 */
[----:B------:R0:W1:Y:S01]  /*1db0*/  F2F.F64.F32 R30, R0 ;  /* 0x00000000001e7310 */ /* 0x0000620000201800 */
[----:B------:R-:W-:Y:S05]  /*1dc0*/  BRA `(.L_x_4956) ;  /* 0x00000000005c7947 */ /* 0x000fea0003800000 */
.L_x_4955:
        /* <DEDUP_REMOVED lines=16> */
.L_x_4983:
[----:B------:R-:W-:Y:S01]  /*1ed0*/  CS2R R30, SRZ ;  /* 0x00000000001e7805 */ /* 0x000fe2000001ff00 */
[----:B------:R-:W-:Y:S06]  /*1ee0*/  BRA `(.L_x_4956) ;  /* 0x0000000000147947 */ /* 0x000fec0003800000 */
.L_x_4980:
[----:B------:R-:W3:Y:S02]  /*1ef0*/  LDG.E.64 R30, desc[UR36][R4.64] ;  /* 0x00000024041e7981 */ /* 0x000ee4000c1e1b00 */
[----:B---3--:R-:W0:Y:S01]  /*1f00*/  I2F.F64.U64 R30, R30 ;  /* 0x0000001e001e7312 */ /* 0x008e220000301800 */
[----:B------:R-:W-:Y:S05]  /*1f10*/  BRA `(.L_x_4956) ;  /* 0x0000000000087947 */ /* 0x000fea0003800000 */
.L_x_4979:
[----:B------:R-:W3:Y:S02]  /*1f20*/  LDG.E R4, desc[UR36][R4.64] ;  /* 0x0000002404047981 */ /* 0x000ee4000c1e1900 */
[----:B---3--:R0:W1:Y:S02]  /*1f30*/  I2F.F64.U32 R30, R4 ;  /* 0x00000004001e7312 */ /* 0x0080640000201800 */
.L_x_4956:
[----:B------:R-:W2:Y:S02]  /*1f40*/  S2R R35, SR_TID.X ;  /* 0x0000000000237919 */ /* 0x000ea40000002100 */
[----:B--2---:R-:W-:-:S07]  /*1f50*/  VIADD R35, R35, 0x80 ;  /* 0x0000008023237836 */ /* 0x004fce0000000000 */
.L_x_4917:
[----:B------:R-:W-:Y:S05]  /*1f60*/  BSYNC B6 ;  /* 0x0000000000067941 */ /* 0x000fea0003800000 */
.L_x_4916:
[----:B------:R-:W-:Y:S01]  /*1f70*/  ISETP.GE.AND P0, PT, R35, R2, PT ;  /* 0x000000022300720c */ /* 0x000fe20003f06270 */
[----:B------:R-:W-:Y:S01]  /*1f80*/  BSSY B6, `(.L_x_4984) ;  /* 0x00001e9000067945 */ /* 0x000fe20003800000 */
[----:B------:R-:W-:-:S11]  /*1f90*/  CS2R R26, SRZ ;  /* 0x00000000001a7805 */ /* 0x000fd6000001ff00 */
[----:B------:R-:W-:Y:S05]  /*1fa0*/  @P0 BRA `(.L_x_4985) ;  /* 0x0000001c00980947 */ /* 0x000fea0003800000 */
[----:B0--3--:R-:W0:Y:S01]  /*1fb0*/  LDC.64 R4, c[0x0][0x220] ;  /* 0x00008800ff047b82 */ /* 0x009e220000000a00 */
        /* <DEDUP_REMOVED lines=19> */
.L_x_4989:
[----:B------:R-:W2:Y:S02]  /*20f0*/  LDG.E.U8 R4, desc[UR36][R4.64] ;  /* 0x0000002404047981 */ /* 0x000ea4000c1e1100 */
[----:B--2---:R0:W2:Y:S01]  /*2100*/  I2F.F64.U16 R28, R4 ;  /* 0x00000004001c7312 */ /* 0x0040a20000101800 */
[----:B------:R-:W-:Y:S05]  /*2110*/  BRA `(.L_x_4991) ;  /* 0x0000000c00707947 */ /* 0x000fea0003800000 */
.L_x_4988:
        /* <DEDUP_REMOVED lines=9> */
.L_x_4993:
[----:B------:R-:W2:Y:S02]  /*21b0*/  LDG.E R4, desc[UR36][R4.64] ;  /* 0x0000002404047981 */ /* 0x000ea4000c1e1900 */
[----:B--2---:R0:W2:Y:S01]  /*21c0*/  I2F.F64 R28, R4 ;  /* 0x00000004001c7312 */ /* 0x0040a20000201c00 */
[----:B------:R-:W-:Y:S05]  /*21d0*/  BRA `(.L_x_4991) ;  /* 0x0000000c00407947 */ /* 0x000fea0003800000 */
.L_x_4992:
[----:B------:R-:W2:Y:S02]  /*21e0*/  LDG.E.U16 R4, desc[UR36][R4.64] ;  /* 0x0000002404047981 */ /* 0x000ea4000c1e1500 */
[----:B--2---:R0:W2:Y:S01]  /*21f0*/  I2F.F64.S16 R28, R4 ;  /* 0x00000004001c7312 */ /* 0x0040a20000101c00 */
[----:B------:R-:W-:Y:S05]  /*2200*/  BRA `(.L_x_4991) ;  /* 0x0000000c00347947 */ /* 0x000fea0003800000 */
.L_x_4987:
        /* <DEDUP_REMOVED lines=10> */
.L_x_4995:
[----:B------:R-:W2:Y:S02]  /*22b0*/  LDG.E.U16 R0, desc[UR36][R4.64] ;  /* 0x0000002404007981 */ /* 0x000ea4000c1e1500 */
[----:B--2---:R-:W-:-:S05]  /*22c0*/  HADD2.F32 R0, -RZ, R0.H0_H0 ;  /* 0x20000000ff007230 */ /* 0x004fca0000004100 */
[----:B------:R-:W-:-:S04]  /*22d0*/  FMUL.FTZ R0, R0, 1 ;  /* 0x3f80000000007820 */ /* 0x000fc80000410000 */
[----:B------:R0:W2:Y:S01]  /*22e0*/  F2F.F64.F32 R28, R0 ;  /* 0x00000000001c7310 */ /* 0x0000a20000201800 */
[----:B------:R-:W-:Y:S05]  /*22f0*/  BRA `(.L_x_4991) ;  /* 0x0000000800f87947 */ /* 0x000fea0003800000 */
.L_x_4994:
        /* <DEDUP_REMOVED lines=10> */
.L_x_4997:
[----:B------:R-:W2:Y:S02]  /*23a0*/  LDG.E.U16 R4, desc[UR36][R4.64] ;  /* 0x0000002404047981 */ /* 0x000ea4000c1e1500 */
[----:B--2---:R-:W-:-:S05]  /*23b0*/  HADD2.F32 R0, -RZ, R4.H0_H0 ;  /* 0x20000004ff007230 */ /* 0x004fca0000004100 */
[----:B------:R-:W-:-:S04]  /*23c0*/  FMUL.FTZ R0, R0, 1 ;  /* 0x3f80000000007820 */ /* 0x000fc80000410000 */
[----:B------:R0:W2:Y:S01]  /*23d0*/  F2F.F64.F32 R28, R0 ;  /* 0x00000000001c7310 */ /* 0x0000a20000201800 */
[----:B------:R-:W-:Y:S05]  /*23e0*/  BRA `(.L_x_4991) ;  /* 0x0000000800bc7947 */ /* 0x000fea0003800000 */
.L_x_4996:
[----:B------:R0:W5:Y:S01]  /*23f0*/  LDG.E.64 R28, desc[UR36][R4.64] ;  /* 0x00000024041c7981 */ /* 0x000162000c1e1b00 */
[----:B------:R-:W-:Y:S05]  /*2400*/  BRA `(.L_x_4991) ;  /* 0x0000000800b47947 */ /* 0x000fea0003800000 */
.L_x_4986:
        /* <DEDUP_REMOVED lines=13> */
.L_x_5000:
[----:B------:R0:W5:Y:S01]  /*24e0*/  LDG.E.64 R28, desc[UR36][R4.64] ;  /* 0x00000024041c7981 */ /* 0x000162000c1e1b00 */
[----:B------:R-:W-:Y:S05]  /*24f0*/  BRA `(.L_x_4991) ;  /* 0x0000000800787947 */ /* 0x000fea0003800000 */
.L_x_4999:
        /* <DEDUP_REMOVED lines=28> */
.L_x_5002:
        /* <DEDUP_REMOVED lines=15> */
.L_x_5001:
[----:B------:R-:W2:Y:S02]  /*27b0*/  LDG.E.U16 R0, desc[UR36][R4.64] ;  /* 0x0000002404007981 */ /* 0x000ea4000c1e1500 */
[----:B--2---:R-:W-:-:S04]  /*27c0*/  IMAD.U32 R0, R0, 0x10000, RZ ;  /* 0x0001000000007824 */ /* 0x004fc800078e00ff */
[----:B------:R-:W-:-:S04]  /*27d0*/  FMUL.FTZ R0, R0, 1 ;  /* 0x3f80000000007820 */ /* 0x000fc80000410000 */
[----:B------:R2:W3:Y:S01]  /*27e0*/  F2F.F64.F32 R28, R0 ;  /* 0x00000000001c7310 */ /* 0x0004e20000201800 */
[----:B------:R-:W-:Y:S05]  /*27f0*/  BRA `(.L_x_4991) ;  /* 0x0000000400b87947 */ /* 0x000fea0003800000 */
.L_x_4998:
        /* <DEDUP_REMOVED lines=11> */
.L_x_5005:
        /* <DEDUP_REMOVED lines=21> */
.L_x_5009:
[----:B------:R-:W-:Y:S05]  /*2a00*/  BSYNC B1 ;  /* 0x0000000000017941 */ /* 0x000fea0003800000 */
.L_x_5008:
[----:B------:R-:W-:Y:S01]  /*2a10*/  LEA R5, R0, 0x3b800000, 0x17 ;  /* 0x3b80000000057811 */ /* 0x000fe200078eb8ff */
[----:B------:R-:W-:-:S05]  /*2a20*/  IMAD.SHL.U32 R0, R3, 0x100000, RZ ;  /* 0x0010000003007824 */ /* 0x000fca00078e00ff */
[----:B------:R-:W-:-:S07]  /*2a30*/  LOP3.LUT R0, R5, R0, R6, 0xfe, !PT ;  /* 0x0000000005007212 */ /* 0x000fce00078efe06 */
.L_x_5007:
[----:B------:R-:W-:Y:S05]  /*2a40*/  BSYNC B0 ;  /* 0x0000000000007941 */ /* 0x000fea0003800000 */
.L_x_5006:
[----:B------:R-:W-:-:S04]  /*2a50*/  FMUL.FTZ R0, R0, 1 ;  /* 0x3f80000000007820 */ /* 0x000fc80000410000 */
[----:B------:R0:W2:Y:S01]  /*2a60*/  F2F.F64.F32 R28, R0 ;  /* 0x00000000001c7310 */ /* 0x0000a20000201800 */
[----:B------:R-:W-:Y:S05]  /*2a70*/  BRA `(.L_x_4991) ;  /* 0x0000000400187947 */ /* 0x000fea0003800000 */
.L_x_5004:
        /* <DEDUP_REMOVED lines=21> */
.L_x_5013:
[----:B------:R-:W-:Y:S05]  /*2bd0*/  BSYNC B1 ;  /* 0x0000000000017941 */ /* 0x000fea0003800000 */
.L_x_5012:
[----:B------:R-:W-:Y:S01]  /*2be0*/  LEA R5, R0, 0x37800000, 0x17 ;  /* 0x3780000000057811 */ /* 0x000fe200078eb8ff */
[----:B------:R-:W-:-:S05]  /*2bf0*/  IMAD.SHL.U32 R0, R3, 0x200000, RZ ;  /* 0x0020000003007824 */ /* 0x000fca00078e00ff */
[----:B------:R-:W-:-:S07]  /*2c00*/  LOP3.LUT R0, R5, R0, R6, 0xfe, !PT ;  /* 0x0000000005007212 */ /* 0x000fce00078efe06 */
.L_x_5011:
[----:B------:R-:W-:Y:S05]  /*2c10*/  BSYNC B0 ;  /* 0x0000000000007941 */ /* 0x000fea0003800000 */
.L_x_5010:
[----:B------:R-:W-:-:S04]  /*2c20*/  FMUL.FTZ R0, R0, 1 ;  /* 0x3f80000000007820 */ /* 0x000fc80000410000 */
[----:B------:R0:W2:Y:S01]  /*2c30*/  F2F.F64.F32 R28, R0 ;  /* 0x00000000001c7310 */ /* 0x0000a20000201800 */
[----:B------:R-:W-:Y:S05]  /*2c40*/  BRA `(.L_x_4991) ;  /* 0x0000000000a47947 */ /* 0x000fea0003800000 */
.L_x_5003:
        /* <DEDUP_REMOVED lines=14> */
.L_x_5017:
[----:B------:R-:W-:Y:S05]  /*2d30*/  BSYNC B0 ;  /* 0x0000000000007941 */ /* 0x000fea0003800000 */
.L_x_5016:
[----:B------:R-:W-:-:S04]  /*2d40*/  FMUL.FTZ R0, R0, 1 ;  /* 0x3f80000000007820 */ /* 0x000fc80000410000 */
[----:B------:R0:W2:Y:S01]  /*2d50*/  F2F.F64.F32 R28, R0 ;  /* 0x00000000001c7310 */ /* 0x0000a20000201800 */
[----:B------:R-:W-:Y:S05]  /*2d60*/  BRA `(.L_x_4991) ;  /* 0x00000000005c7947 */ /* 0x000fea0003800000 */
.L_x_4990:
[----:B------:R-:W-:Y:S01]  /*2d70*/  MOV R0, 0x0 ;  /* 0x0000000000007802 */ /* 0x000fe20000000f00 */
[----:B------:R-:W-:Y:S01]  /*2d80*/  ULDC.64 UR4, c[0x4][0x310] ;  /* 0x0100c40000047ab9 */ /* 0x000fe20000000a00 */
[----:B------:R-:W-:Y:S01]  /*2d90*/  ULDC.64 UR6, c[0x4][0x28] ;  /* 0x01000a0000067ab9 */ /* 0x000fe20000000a00 */
[----:B------:R-:W-:Y:S01]  /*2da0*/  IMAD.U32 R4, RZ, RZ, UR4 ;  /* 0x00000004ff047e24 */ /* 0x000fe2000f8e00ff */
[----:B------:R0:W2:Y:S01]  /*2db0*/  LDC.64 R14, c[0x4][R0] ;  /* 0x01000000000e7b82 */ /* 0x0000a20000000a00 */
        /* <DEDUP_REMOVED lines=11> */
.L_x_5018:
[----:B------:R-:W-:Y:S01]  /*2e70*/  CS2R R28, SRZ ;  /* 0x00000000001c7805 */ /* 0x000fe2000001ff00 */
[----:B------:R-:W-:Y:S06]  /*2e80*/  BRA `(.L_x_4991) ;  /* 0x0000000000147947 */ /* 0x000fec0003800000 */
.L_x_5015:
[----:B------:R-:W2:Y:S02]  /*2e90*/  LDG.E.64 R28, desc[UR36][R4.64] ;  /* 0x00000024041c7981 */ /* 0x000ea4000c1e1b00 */
[----:B--2---:R-:W0:Y:S01]  /*2ea0*/  I2F.F64.U64 R28, R28 ;  /* 0x0000001c001c7312 */ /* 0x004e220000301800 */
[----:B------:R-:W-:Y:S05]  /*2eb0*/  BRA `(.L_x_4991) ;  /* 0x0000000000087947 */ /* 0x000fea0003800000 */
.L_x_5014:
[----:B------:R-:W2:Y:S02]  /*2ec0*/  LDG.E R4, desc[UR36][R4.64] ;  /* 0x0000002404047981 */ /* 0x000ea4000c1e1900 */
[----:B--2---:R0:W2:Y:S02]  /*2ed0*/  I2F.F64.U32 R28, R4 ;  /* 0x00000004001c7312 */ /* 0x0040a40000201800 */
.L_x_4991:
[----:B0-----:R-:W0:Y:S01]  /*2ee0*/  LDC.64 R4, c[0x0][0x228] ;  /* 0x00008a00ff047b82 */ /* 0x001e220000000a00 */
[----:B--2---:R-:W-:Y:S01]  /*2ef0*/  PRMT R0, R18, 0x9910, RZ ;  /* 0x0000991012007816 */ /* 0x004fe200000000ff */
        /* <DEDUP_REMOVED lines=17> */
.L_x_5022:
[----:B------:R-:W2:Y:S02]  /*3010*/  LDG.E.U8 R4, desc[UR36][R4.64] ;  /* 0x0000002404047981 */ /* 0x000ea4000c1e1100 */
[----:B--2---:R0:W2:Y:S01]  /*3020*/  I2F.F64.U16 R26, R4 ;  /* 0x00000004001a7312 */ /* 0x0040a20000101800 */
[----:B------:R-:W-:Y:S05]  /*3030*/  BRA `(.L_x_5024) ;  /* 0x0000000c00707947 */ /* 0x000fea0003800000 */
.L_x_5021:
        /* <DEDUP_REMOVED lines=9> */
.L_x_5026:
[----:B------:R-:W2:Y:S02]  /*30d0*/  LDG.E R4, desc[UR36][R4.64] ;  /* 0x0000002404047981 */ /* 0x000ea4000c1e1900 */
[----:B--2---:R0:W2:Y:S01]  /*30e0*/  I2F.F64 R26, R4 ;  /* 0x00000004001a7312 */ /* 0x0040a20000201c00 */
[----:B------:R-:W-:Y:S05]  /*30f0*/  BRA `(.L_x_5024) ;  /* 0x0000000c00407947 */ /* 0x000fea0003800000 */
.L_x_5025:
[----:B------:R-:W2:Y:S02]  /*3100*/  LDG.E.U16 R4, desc[UR36][R4.64] ;  /* 0x0000002404047981 */ /* 0x000ea4000c1e1500 */
[----:B--2---:R0:W2:Y:S01]  /*3110*/  I2F.F64.S16 R26, R4 ;  /* 0x00000004001a7312 */ /* 0x0040a20000101c00 */
[----:B------:R-:W-:Y:S05]  /*3120*/  BRA `(.L_x_5024) ;  /* 0x0000000c00347947 */ /* 0x000fea0003800000 */
.L_x_5020:
        /* <DEDUP_REMOVED lines=10> */
.L_x_5028:
[----:B------:R-:W2:Y:S02]  /*31d0*/  LDG.E.U16 R0, desc[UR36][R4.64] ;  /* 0x0000002404007981 */ /* 0x000ea4000c1e1500 */
[----:B--2---:R-:W-:-:S05]  /*31e0*/  HADD2.F32 R0, -RZ, R0.H0_H0 ;  /* 0x20000000ff007230 */ /* 0x004fca0000004100 */
[----:B------:R-:W-:-:S04]  /*31f0*/  FMUL.FTZ R0, R0, 1 ;  /* 0x3f80000000007820 */ /* 0x000fc80000410000 */
[----:B------:R0:W2:Y:S01]  /*3200*/  F2F.F64.F32 R26, R0 ;  /* 0x00000000001a7310 */ /* 0x0000a20000201800 */
[----:B------:R-:W-:Y:S05]  /*3210*/  BRA `(.L_x_5024) ;  /* 0x0000000800f87947 */ /* 0x000fea0003800000 */
.L_x_5027:
        /* <DEDUP_REMOVED lines=10> */
.L_x_5030:
[----:B------:R-:W2:Y:S02]  /*32c0*/  LDG.E.U16 R4, desc[UR36][R4.64] ;  /* 0x0000002404047981 */ /* 0x000ea4000c1e1500 */
[----:B--2---:R-:W-:-:S05]  /*32d0*/  HADD2.F32 R0, -RZ, R4.H0_H0 ;  /* 0x20000004ff007230 */ /* 0x004fca0000004100 */
[----:B------:R-:W-:-:S04]  /*32e0*/  FMUL.FTZ R0, R0, 1 ;  /* 0x3f80000000007820 */ /* 0x000fc80000410000 */
[----:B------:R0:W2:Y:S01]  /*32f0*/  F2F.F64.F32 R26, R0 ;  /* 0x00000000001a7310 */ /* 0x0000a20000201800 */
[----:B------:R-:W-:Y:S05]  /*3300*/  BRA `(.L_x_5024) ;  /* 0x0000000800bc7947 */ /* 0x000fea0003800000 */
.L_x_5029:
[----:B------:R0:W5:Y:S01]  /*3310*/  LDG.E.64 R26, desc[UR36][R4.64] ;  /* 0x00000024041a7981 */ /* 0x000162000c1e1b00 */
[----:B------:R-:W-:Y:S05]  /*3320*/  BRA `(.L_x_5024) ;  /* 0x0000000800b47947 */ /* 0x000fea0003800000 */
.L_x_5019:
        /* <DEDUP_REMOVED lines=13> */
.L_x_5033:
[----:B------:R0:W5:Y:S01]  /*3400*/  LDG.E.64 R26, desc[UR36][R4.64] ;  /* 0x00000024041a7981 */ /* 0x000162000c1e1b00 */
[----:B------:R-:W-:Y:S05]  /*3410*/  BRA `(.L_x_5024) ;  /* 0x0000000800787947 */ /* 0x000fea0003800000 */
.L_x_5032:
        /* <DEDUP_REMOVED lines=28> */
.L_x_5035:
        /* <DEDUP_REMOVED lines=15> */
.L_x_5034:
[----:B------:R-:W2:Y:S02]  /*36d0*/  LDG.E.U16 R0, desc[UR36][R4.64] ;  /* 0x0000002404007981 */ /* 0x000ea4000c1e1500 */
[----:B--2---:R-:W-:-:S04]  /*36e0*/  IMAD.U32 R0, R0, 0x10000, RZ ;  /* 0x0001000000007824 */ /* 0x004fc800078e00ff */
[----:B------:R-:W-:-:S04]  /*36f0*/  FMUL.FTZ R0, R0, 1 ;  /* 0x3f80000000007820 */ /* 0x000fc80000410000 */
[----:B------:R0:W2:Y:S01]  /*3700*/  F2F.F64.F32 R26, R0 ;  /* 0x00000000001a7310 */ /* 0x0000a20000201800 */
[----:B------:R-:W-:Y:S05]  /*3710*/  BRA `(.L_x_5024) ;  /* 0x0000000400b87947 */ /* 0x000fea0003800000 */
.L_x_5031:
        /* <DEDUP_REMOVED lines=11> */
.L_x_5038:
        /* <DEDUP_REMOVED lines=21> */
.L_x_5042:
[----:B------:R-:W-:Y:S05]  /*3920*/  BSYNC B1 ;  /* 0x0000000000017941 */ /* 0x000fea0003800000 */
.L_x_5041:
[----:B------:R-:W-:Y:S01]  /*3930*/  LEA R5, R0, 0x3b800000, 0x17 ;  /* 0x3b80000000057811 */ /* 0x000fe200078eb8ff */
[----:B------:R-:W-:-:S05]  /*3940*/  IMAD.SHL.U32 R0, R3, 0x100000, RZ ;  /* 0x0010000003007824 */ /* 0x000fca00078e00ff */
[----:B------:R-:W-:-:S07]  /*3950*/  LOP3.LUT R0, R5, R0, R6, 0xfe, !PT ;  /* 0x0000000005007212 */ /* 0x000fce00078efe06 */
.L_x_5040:
[----:B------:R-:W-:Y:S05]  /*3960*/  BSYNC B0 ;  /* 0x0000000000007941 */ /* 0x000fea0003800000 */
.L_x_5039:
[----:B------:R-:W-:-:S04]  /*3970*/  FMUL.FTZ R0, R0, 1 ;  /* 0x3f80000000007820 */ /* 0x000fc80000410000 */
[----:B------:R0:W2:Y:S01]  /*3980*/  F2F.F64.F32 R26, R0 ;  /* 0x00000000001a7310 */ /* 0x0000a20000201800 */
[----:B------:R-:W-:Y:S05]  /*3990*/  BRA `(.L_x_5024) ;  /* 0x0000000400187947 */ /* 0x000fea0003800000 */
.L_x_5037:
        /* <DEDUP_REMOVED lines=21> */
.L_x_5046:
[----:B------:R-:W-:Y:S05]  /*3af0*/  BSYNC B1 ;  /* 0x0000000000017941 */ /* 0x000fea0003800000 */
.L_x_5045:
[----:B------:R-:W-:Y:S01]  /*3b00*/  LEA R5, R0, 0x37800000, 0x17 ;  /* 0x3780000000057811 */ /* 0x000fe200078eb8ff */
[----:B------:R-:W-:-:S05]  /*3b10*/  IMAD.SHL.U32 R0, R3, 0x200000, RZ ;  /* 0x0020000003007824 */ /* 0x000fca00078e00ff */
[----:B------:R-:W-:-:S07]  /*3b20*/  LOP3.LUT R0, R5, R0, R6, 0xfe, !PT ;  /* 0x0000000005007212 */ /* 0x000fce00078efe06 */
.L_x_5044:
[----:B------:R-:W-:Y:S05]  /*3b30*/  BSYNC B0 ;  /* 0x0000000000007941 */ /* 0x000fea0003800000 */
.L_x_5043:
[----:B------:R-:W-:-:S04]  /*3b40*/  FMUL.FTZ R0, R0, 1 ;  /* 0x3f80000000007820 */ /* 0x000fc80000410000 */
[----:B------:R0:W2:Y:S01]  /*3b50*/  F2F.F64.F32 R26, R0 ;  /* 0x00000000001a7310 */ /* 0x0000a20000201800 */
[----:B------:R-:W-:Y:S05]  /*3b60*/  BRA `(.L_x_5024) ;  /* 0x0000000000a47947 */ /* 0x000fea0003800000 */
.L_x_5036:
        /* <DEDUP_REMOVED lines=14> */
.L_x_5050:
[----:B------:R-:W-:Y:S05]  /*3c50*/  BSYNC B0 ;  /* 0x0000000000007941 */ /* 0x000fea0003800000 */
.L_x_5049:
[----:B------:R-:W-:-:S04]  /*3c60*/  FMUL.FTZ R0, R0, 1 ;  /* 0x3f80000000007820 */ /* 0x000fc80000410000 */
[----:B------:R0:W2:Y:S01]  /*3c70*/  F2F.F64.F32 R26, R0 ;  /* 0x00000000001a7310 */ /* 0x0000a20000201800 */
[----:B------:R-:W-:Y:S05]  /*3c80*/  BRA `(.L_x_5024) ;  /* 0x00000000005c7947 */ /* 0x000fea0003800000 */
.L_x_5023:
        /* <DEDUP_REMOVED lines=15> */
[----:B-12345:R-:W-:Y:S05]  /*3d80*/  CALL.ABS.NOINC R14 ;  /* 0x000000000e007343 */ /* 0x03efea0003c00000 */
.L_x_5051:
[----:B------:R-:W-:Y:S01]  /*3d90*/  CS2R R26, SRZ ;  /* 0x00000000001a7805 */ /* 0x000fe2000001ff00 */
[----:B------:R-:W-:Y:S06]  /*3da0*/  BRA `(.L_x_5024) ;  /* 0x0000000000147947 */ /* 0x000fec0003800000 */
.L_x_5048:
[----:B------:R-:W2:Y:S02]  /*3db0*/  LDG.E.64 R26, desc[UR36][R4.64] ;  /* 0x00000024041a7981 */ /* 0x000ea4000c1e1b00 */
[----:B--2---:R-:W0:Y:S01]  /*3dc0*/  I2F.F64.U64 R26, R26 ;  /* 0x0000001a001a7312 */ /* 0x004e220000301800 */
[----:B------:R-:W-:Y:S05]  /*3dd0*/  BRA `(.L_x_5024) ;  /* 0x0000000000087947 */ /* 0x000fea0003800000 */
.L_x_5047:
[----:B------:R-:W2:Y:S02]  /*3de0*/  LDG.E R4, desc[UR36][R4.64] ;  /* 0x0000002404047981 */ /* 0x000ea4000c1e1900 */
[----:B--2---:R0:W2:Y:S02]  /*3df0*/  I2F.F64.U32 R26, R4 ;  /* 0x00000004001a7312 */ /* 0x0040a40000201800 */
.L_x_5024:
[----:B------:R-:W-:-:S07]  /*3e00*/  VIADD R35, R35, 0x80 ;  /* 0x0000008023237836 */ /* 0x000fce0000000000 */
.L_x_4985:
[----:B------:R-:W-:Y:S05]  /*3e10*/  BSYNC B6 ;  /* 0x0000000000067941 */ /* 0x000fea0003800000 */
.L_x_4984:
[----:B------:R-:W-:Y:S01]  /*3e20*/  ISETP.GE.AND P0, PT, R35, R2, PT ;  /* 0x000000022300720c */ /* 0x000fe20003f06270 */
[----:B------:R-:W-:Y:S01]  /*3e30*/  BSSY B6, `(.L_x_5052) ;  /* 0x00001eb000067945 */ /* 0x000fe20003800000 */
[----:B------:R-:W-:Y:S02]  /*3e40*/  CS2R R16, SRZ ;  /* 0x0000000000107805 */ /* 0x000fe4000001ff00 */
[----:B------:R-:W-:Y:S02]  /*3e50*/  CS2R R24, SRZ ;  /* 0x0000000000187805 */ /* 0x000fe4000001ff00 */
[----:B------:R-:W-:-:S07]  /*3e60*/  CS2R R22, SRZ ;  /* 0x0000000000167805 */ /* 0x000fce000001ff00 */
        /* <DEDUP_REMOVED lines=21> */
.L_x_5057:
[----:B------:R-:W3:Y:S02]  /*3fc0*/  LDG.E.U8 R4, desc[UR36][R4.64] ;  /* 0x0000002404047981 */ /* 0x000ee4000c1e1100 */
[----:B---3--:R0:W3:Y:S01]  /*3fd0*/  I2F.F64.U16 R24, R4 ;  /* 0x0000000400187312 */ /* 0x0080e20000101800 */
[----:B------:R-:W-:Y:S05]  /*3fe0*/  BRA `(.L_x_5059) ;  /* 0x0000000c00707947 */ /* 0x000fea0003800000 */
.L_x_5056:
        /* <DEDUP_REMOVED lines=9> */
.L_x_5061:
[----:B------:R-:W3:Y:S02]  /*4080*/  LDG.E R4, desc[UR36][R4.64] ;  /* 0x0000002404047981 */ /* 0x000ee4000c1e1900 */
[----:B---3--:R0:W3:Y:S01]  /*4090*/  I2F.F64 R24, R4 ;  /* 0x0000000400187312 */ /* 0x0080e20000201c00 */
[----:B------:R-:W-:Y:S05]  /*40a0*/  BRA `(.L_x_5059) ;  /* 0x0000000c00407947 */ /* 0x000fea0003800000 */
.L_x_5060:
[----:B------:R-:W3:Y:S02]  /*40b0*/  LDG.E.U16 R4, desc[UR36][R4.64] ;  /* 0x0000002404047981 */ /* 0x000ee4000c1e1500 */
[----:B---3--:R0:W3:Y:S01]  /*40c0*/  I2F.F64.S16 R24, R4 ;  /* 0x0000000400187312 */ /* 0x0080e20000101c00 */
[----:B------:R-:W-:Y:S05]  /*40d0*/  BRA `(.L_x_5059) ;  /* 0x0000000c00347947 */ /* 0x000fea0003800000 */
.L_x_5055:
        /* <DEDUP_REMOVED lines=10> */
.L_x_5063:
[----:B------:R-:W3:Y:S02]  /*4180*/  LDG.E.U16 R0, desc[UR36][R4.64] ;  /* 0x0000002404007981 */ /* 0x000ee4000c1e1500 */
[----:B---3--:R-:W-:-:S05]  /*4190*/  HADD2.F32 R0, -RZ, R0.H0_H0 ;  /* 0x20000000ff007230 */ /* 0x008fca0000004100 */
[----:B------:R-:W-:-:S04]  /*41a0*/  FMUL.FTZ R0, R0, 1 ;  /* 0x3f80000000007820 */ /* 0x000fc80000410000 */
[----:B------:R0:W3:Y:S01]  /*41b0*/  F2F.F64.F32 R24, R0 ;  /* 0x0000000000187310 */ /* 0x0000e20000201800 */
[----:B------:R-:W-:Y:S05]  /*41c0*/  BRA `(.L_x_5059) ;  /* 0x0000000800f87947 */ /* 0x000fea0003800000 */
.L_x_5062:
        /* <DEDUP_REMOVED lines=10> */
.L_x_5065:
[----:B------:R-:W3:Y:S02]  /*4270*/  LDG.E.U16 R4, desc[UR36][R4.64] ;  /* 0x0000002404047981 */ /* 0x000ee4000c1e1500 */
[----:B---3--:R-:W-:-:S05]  /*4280*/  HADD2.F32 R0, -RZ, R4.H0_H0 ;  /* 0x20000004ff007230 */ /* 0x008fca0000004100 */
[----:B------:R-:W-:-:S04]  /*4290*/  FMUL.FTZ R0, R0, 1 ;  /* 0x3f80000000007820 */ /* 0x000fc80000410000 */
[----:B------:R0:W3:Y:S01]  /*42a0*/  F2F.F64.F32 R24, R0 ;  /* 0x0000000000187310 */ /* 0x0000e20000201800 */
[----:B------:R-:W-:Y:S05]  /*42b0*/  BRA `(.L_x_5059) ;  /* 0x0000000800bc7947 */ /* 0x000fea0003800000 */
.L_x_5064:
[----:B------:R0:W5:Y:S01]  /*42c0*/  LDG.E.64 R24, desc[UR36][R4.64] ;  /* 0x0000002404187981 */ /* 0x000162000c1e1b00 */
[----:B------:R-:W-:Y:S05]  /*42d0*/  BRA `(.L_x_5059) ;  /* 0x0000000800b47947 */ /* 0x000fea0003800000 */
.L_x_5054:
        /* <DEDUP_REMOVED lines=13> */
.L_x_5068:
[----:B------:R0:W5:Y:S01]  /*43b0*/  LDG.E.64 R24, desc[UR36][R4.64] ;  /* 0x0000002404187981 */ /* 0x000162000c1e1b00 */
[----:B------:R-:W-:Y:S05]  /*43c0*/  BRA `(.L_x_5059) ;  /* 0x0000000800787947 */ /* 0x000fea0003800000 */
.L_x_5067:
        /* <DEDUP_REMOVED lines=28> */
.L_x_5070:
        /* <DEDUP_REMOVED lines=13> */
[----:B------:R0:W3:Y:S01]  /*4660*/  F2F.F64.F32 R24, R0 ;  /* 0x0000000000187310 */ /* 0x0000e20000201800 */
[----:B------:R-:W-:Y:S05]  /*4670*/  BRA `(.L_x_5059) ;  /* 0x0000000400cc7947 */ /* 0x000fea0003800000 */
.L_x_5069:
[----:B------:R-:W3:Y:S02]  /*4680*/  LDG.E.U16 R0, desc[UR36][R4.64] ;  /* 0x0000002404007981 */ /* 0x000ee4000c1e1500 */
[----:B---3--:R-:W-:-:S04]  /*4690*/  IMAD.U32 R0, R0, 0x10000, RZ ;  /* 0x0001000000007824 */ /* 0x008fc800078e00ff */
[----:B------:R-:W-:-:S04]  /*46a0*/  FMUL.FTZ R0, R0, 1 ;  /* 0x3f80000000007820 */ /* 0x000fc80000410000 */
[----:B------:R3:W0:Y:S01]  /*46b0*/  F2F.F64.F32 R24, R0 ;  /* 0x0000000000187310 */ /* 0x0006220000201800 */
[----:B------:R-:W-:Y:S05]  /*46c0*/  BRA `(.L_x_5059) ;  /* 0x0000000400b87947 */ /* 0x000fea0003800000 */
.L_x_5066:
        /* <DEDUP_REMOVED lines=11> */
.L_x_5073:
        /* <DEDUP_REMOVED lines=21> */
.L_x_5077:
[----:B------:R-:W-:Y:S05]  /*48d0*/  BSYNC B1 ;  /* 0x0000000000017941 */ /* 0x000fea0003800000 */
.L_x_5076:
[----:B------:R-:W-:Y:S01]  /*48e0*/  LEA R5, R0, 0x3b800000, 0x17 ;  /* 0x3b80000000057811 */ /* 0x000fe200078eb8ff */
[----:B------:R-:W-:-:S05]  /*48f0*/  IMAD.SHL.U32 R0, R3, 0x100000, RZ ;  /* 0x0010000003007824 */ /* 0x000fca00078e00ff */
[----:B------:R-:W-:-:S07]  /*4900*/  LOP3.LUT R0, R5, R0, R6, 0xfe, !PT ;  /* 0x0000000005007212 */ /* 0x000fce00078efe06 */
.L_x_5075:
[----:B------:R-:W-:Y:S05]  /*4910*/  BSYNC B0 ;  /* 0x0000000000007941 */ /* 0x000fea0003800000 */
.L_x_5074:
[----:B------:R-:W-:-:S04]  /*4920*/  FMUL.FTZ R0, R0, 1 ;  /* 0x3f80000000007820 */ /* 0x000fc80000410000 */
[----:B------:R0:W3:Y:S01]  /*4930*/  F2F.F64.F32 R24, R0 ;  /* 0x0000000000187310 */ /* 0x0000e20000201800 */
[----:B------:R-:W-:Y:S05]  /*4940*/  BRA `(.L_x_5059) ;  /* 0x0000000400187947 */ /* 0x000fea0003800000 */
.L_x_5072:
        /* <DEDUP_REMOVED lines=21> */
.L_x_5081:
[----:B------:R-:W-:Y:S05]  /*4aa0*/  BSYNC B1 ;  /* 0x0000000000017941 */ /* 0x000fea0003800000 */
.L_x_5080:
[----:B------:R-:W-:Y:S01]  /*4ab0*/  LEA R5, R0, 0x37800000, 0x17 ;  /* 0x3780000000057811 */ /* 0x000fe200078eb8ff */
[----:B------:R-:W-:-:S05]  /*4ac0*/  IMAD.SHL.U32 R0, R3, 0x200000, RZ ;  /* 0x0020000003007824 */ /* 0x000fca00078e00ff */
[----:B------:R-:W-:-:S07]  /*4ad0*/  LOP3.LUT R0, R5, R0, R6, 0xfe, !PT ;  /* 0x0000000005007212 */ /* 0x000fce00078efe06 */
.L_x_5079:
[----:B------:R-:W-:Y:S05]  /*4ae0*/  BSYNC B0 ;  /* 0x0000000000007941 */ /* 0x000fea0003800000 */
.L_x_5078:
[----:B------:R-:W-:-:S04]  /*4af0*/  FMUL.FTZ R0, R0, 1 ;  /* 0x3f80000000007820 */ /* 0x000fc80000410000 */
[----:B------:R0:W3:Y:S01]  /*4b00*/  F2F.F64.F32 R24, R0 ;  /* 0x0000000000187310 */ /* 0x0000e20000201800 */
[----:B------:R-:W-:Y:S05]  /*4b10*/  BRA `(.L_x_5059) ;  /* 0x0000000000a47947 */ /* 0x000fea0003800000 */
.L_x_5071:
        /* <DEDUP_REMOVED lines=14> */
.L_x_5085:
[----:B------:R-:W-:Y:S05]  /*4c00*/  BSYNC B0 ;  /* 0x0000000000007941 */ /* 0x000fea0003800000 */
.L_x_5084:
[----:B------:R-:W-:-:S04]  /*4c10*/  FMUL.FTZ R0, R0, 1 ;  /* 0x3f80000000007820 */ /* 0x000fc80000410000 */
[----:B------:R0:W3:Y:S01]  /*4c20*/  F2F.F64.F32 R24, R0 ;  /* 0x0000000000187310 */ /* 0x0000e20000201800 */
[----:B------:R-:W-:Y:S05]  /*4c30*/  BRA `(.L_x_5059) ;  /* 0x00000000005c7947 */ /* 0x000fea0003800000 */
.L_x_5058:
        /* <DEDUP_REMOVED lines=16> */
.L_x_5086:
[----:B------:R-:W-:Y:S01]  /*4d40*/  CS2R R24, SRZ ;  /* 0x0000000000187805 */ /* 0x000fe2000001ff00 */
[----:B------:R-:W-:Y:S06]  /*4d50*/  BRA `(.L_x_5059) ;  /* 0x0000000000147947 */ /* 0x000fec0003800000 */
.L_x_5083:
[----:B------:R-:W3:Y:S02]  /*4d60*/  LDG.E.64 R24, desc[UR36][R4.64] ;  /* 0x0000002404187981 */ /* 0x000ee4000c1e1b00 */
[----:B---3--:R-:W0:Y:S01]  /*4d70*/  I2F.F64.U64 R24, R24 ;  /* 0x0000001800187312 */ /* 0x008e220000301800 */
[----:B------:R-:W-:Y:S05]  /*4d80*/  BRA `(.L_x_5059) ;  /* 0x0000000000087947 */ /* 0x000fea0003800000 */
.L_x_5082:
[----:B------:R-:W3:Y:S02]  /*4d90*/  LDG.E R4, desc[UR36][R4.64] ;  /* 0x0000002404047981 */ /* 0x000ee4000c1e1900 */
[----:B---3--:R0:W3:Y:S02]  /*4da0*/  I2F.F64.U32 R24, R4 ;  /* 0x0000000400187312 */ /* 0x0080e40000201800 */
.L_x_5059:
[----:B0-----:R-:W0:Y:S01]  /*4db0*/  LDC.64 R4, c[0x0][0x228] ;  /* 0x00008a00ff047b82 */ /* 0x001e220000000a00 */
[----:B---3--:R-:W-:Y:S01]  /*4dc0*/  PRMT R0, R18, 0x9910, RZ ;  /* 0x0000991012007816 */ /* 0x008fe200000000ff */
        /* <DEDUP_REMOVED lines=17> */
.L_x_5090:
[----:B------:R-:W3:Y:S02]  /*4ee0*/  LDG.E.U8 R4, desc[UR36][R4.64] ;  /* 0x0000002404047981 */ /* 0x000ee4000c1e1100 */
[----:B---3--:R0:W3:Y:S01]  /*4ef0*/  I2F.F64.U16 R22, R4 ;  /* 0x0000000400167312 */ /* 0x0080e20000101800 */
[----:B------:R-:W-:Y:S05]  /*4f00*/  BRA `(.L_x_5092) ;  /* 0x0000000c00707947 */ /* 0x000fea0003800000 */
.L_x_5089:
        /* <DEDUP_REMOVED lines=9> */
.L_x_5094:
[----:B------:R-:W3:Y:S02]  /*4fa0*/  LDG.E R4, desc[UR36][R4.64] ;  /* 0x0000002404047981 */ /* 0x000ee4000c1e1900 */
[----:B---3--:R0:W3:Y:S01]  /*4fb0*/  I2F.F64 R22, R4 ;  /* 0x0000000400167312 */ /* 0x0080e20000201c00 */
[----:B------:R-:W-:Y:S05]  /*4fc0*/  BRA `(.L_x_5092) ;  /* 0x0000000c00407947 */ /* 0x000fea0003800000 */
.L_x_5093:
[----:B------:R-:W3:Y:S02]  /*4fd0*/  LDG.E.U16 R4, desc[UR36][R4.64] ;  /* 0x0000002404047981 */ /* 0x000ee4000c1e1500 */
[----:B---3--:R0:W3:Y:S01]  /*4fe0*/  I2F.F64.S16 R22, R4 ;  /* 0x0000000400167312 */ /* 0x0080e20000101c00 */
[----:B------:R-:W-:Y:S05]  /*4ff0*/  BRA `(.L_x_5092) ;  /* 0x0000000c00347947 */ /* 0x000fea0003800000 */
.L_x_5088:
        /* <DEDUP_REMOVED lines=10> */
.L_x_5096:
[----:B------:R-:W3:Y:S02]  /*50a0*/  LDG.E.U16 R0, desc[UR36][R4.64] ;  /* 0x0000002404007981 */ /* 0x000ee4000c1e1500 */
[----:B---3--:R-:W-:-:S05]  /*50b0*/  HADD2.F32 R0, -RZ, R0.H0_H0 ;  /* 0x20000000ff007230 */ /* 0x008fca0000004100 */
[----:B------:R-:W-:-:S04]  /*50c0*/  FMUL.FTZ R0, R0, 1 ;  /* 0x3f80000000007820 */ /* 0x000fc80000410000 */
[----:B------:R0:W3:Y:S01]  /*50d0*/  F2F.F64.F32 R22, R0 ;  /* 0x0000000000167310 */ /* 0x0000e20000201800 */
[----:B------:R-:W-:Y:S05]  /*50e0*/  BRA `(.L_x_5092) ;  /* 0x0000000800f87947 */ /* 0x000fea0003800000 */
.L_x_5095:
        /* <DEDUP_REMOVED lines=10> */
.L_x_5098:
[----:B------:R-:W3:Y:S02]  /*5190*/  LDG.E.U16 R4, desc[UR36][R4.64] ;  /* 0x0000002404047981 */ /* 0x000ee4000c1e1500 */
[----:B---3--:R-:W-:-:S05]  /*51a0*/  HADD2.F32 R0, -RZ, R4.H0_H0 ;  /* 0x20000004ff007230 */ /* 0x008fca0000004100 */
[----:B------:R-:W-:-:S04]  /*51b0*/  FMUL.FTZ R0, R0, 1 ;  /* 0x3f80000000007820 */ /* 0x000fc80000410000 */
[----:B------:R0:W3:Y:S01]  /*51c0*/  F2F.F64.F32 R22, R0 ;  /* 0x0000000000167310 */ /* 0x0000e20000201800 */
[----:B------:R-:W-:Y:S05]  /*51d0*/  BRA `(.L_x_5092) ;  /* 0x0000000800bc7947 */ /* 0x000fea0003800000 */
.L_x_5097:
[----:B------:R0:W5:Y:S01]  /*51e0*/  LDG.E.64 R22, desc[UR36][R4.64] ;  /* 0x0000002404167981 */ /* 0x000162000c1e1b00 */
[----:B------:R-:W-:Y:S05]  /*51f0*/  BRA `(.L_x_5092) ;  /* 0x0000000800b47947 */ /* 0x000fea0003800000 */
.L_x_5087:
        /* <DEDUP_REMOVED lines=13> */
.L_x_5101:
[----:B------:R0:W5:Y:S01]  /*52d0*/  LDG.E.64 R22, desc[UR36][R4.64] ;  /* 0x0000002404167981 */ /* 0x000162000c1e1b00 */
[----:B------:R-:W-:Y:S05]  /*52e0*/  BRA `(.L_x_5092) ;  /* 0x0000000800787947 */ /* 0x000fea0003800000 */
.L_x_5100:
        /* <DEDUP_REMOVED lines=28> */
.L_x_5103:
        /* <DEDUP_REMOVED lines=15> */
.L_x_5102:
[----:B------:R-:W3:Y:S02]  /*55a0*/  LDG.E.U16 R0, desc[UR36][R4.64] ;  /* 0x0000002404007981 */ /* 0x000ee4000c1e1500 */
[----:B---3--:R-:W-:-:S04]  /*55b0*/  IMAD.U32 R0, R0, 0x10000, RZ ;  /* 0x0001000000007824 */ /* 0x008fc800078e00ff */
[----:B------:R-:W-:-:S04]  /*55c0*/  FMUL.FTZ R0, R0, 1 ;  /* 0x3f80000000007820 */ /* 0x000fc80000410000 */
[----:B------:R0:W3:Y:S01]  /*55d0*/  F2F.F64.F32 R22, R0 ;  /* 0x0000000000167310 */ /* 0x0000e20000201800 */
[----:B------:R-:W-:Y:S05]  /*55e0*/  BRA `(.L_x_5092) ;  /* 0x0000000400b87947 */ /* 0x000fea0003800000 */
.L_x_5099:
        /* <DEDUP_REMOVED lines=11> */
.L_x_5106:
        /* <DEDUP_REMOVED lines=21> */
.L_x_5110:
[----:B------:R-:W-:Y:S05]  /*57f0*/  BSYNC B1 ;  /* 0x0000000000017941 */ /* 0x000fea0003800000 */
.L_x_5109:
[----:B------:R-:W-:Y:S01]  /*5800*/  LEA R5, R0, 0x3b800000, 0x17 ;  /* 0x3b80000000057811 */ /* 0x000fe200078eb8ff */
[----:B------:R-:W-:-:S05]  /*5810*/  IMAD.SHL.U32 R0, R3, 0x100000, RZ ;  /* 0x0010000003007824 */ /* 0x000fca00078e00ff */
[----:B------:R-:W-:-:S07]  /*5820*/  LOP3.LUT R0, R5, R0, R6, 0xfe, !PT ;  /* 0x0000000005007212 */ /* 0x000fce00078efe06 */
.L_x_5108:
[----:B------:R-:W-:Y:S05]  /*5830*/  BSYNC B0 ;  /* 0x0000000000007941 */ /* 0x000fea0003800000 */
.L_x_5107:
[----:B------:R-:W-:-:S04]  /*5840*/  FMUL.FTZ R0, R0, 1 ;  /* 0x3f80000000007820 */ /* 0x000fc80000410000 */
[----:B------:R0:W3:Y:S01]  /*5850*/  F2F.F64.F32 R22, R0 ;  /* 0x0000000000167310 */ /* 0x0000e20000201800 */
[----:B------:R-:W-:Y:S05]  /*5860*/  BRA `(.L_x_5092) ;  /* 0x0000000400187947 */ /* 0x000fea0003800000 */
.L_x_5105:
        /* <DEDUP_REMOVED lines=21> */
.L_x_5114:
[----:B------:R-:W-:Y:S05]  /*59c0*/  BSYNC B1 ;  /* 0x0000000000017941 */ /* 0x000fea0003800000 */
.L_x_5113:
[----:B------:R-:W-:Y:S01]  /*59d0*/  LEA R5, R0, 0x37800000, 0x17 ;  /* 0x3780000000057811 */ /* 0x000fe200078eb8ff */
[----:B------:R-:W-:-:S05]  /*59e0*/  IMAD.SHL.U32 R0, R3, 0x200000, RZ ;  /* 0x0020000003007824 */ /* 0x000fca00078e00ff */
[----:B------:R-:W-:-:S07]  /*59f0*/  LOP3.LUT R0, R5, R0, R6, 0xfe, !PT ;  /* 0x0000000005007212 */ /* 0x000fce00078efe06 */
.L_x_5112:
[----:B------:R-:W-:Y:S05]  /*5a00*/  BSYNC B0 ;  /* 0x0000000000007941 */ /* 0x000fea0003800000 */
.L_x_5111:
[----:B------:R-:W-:-:S04]  /*5a10*/  FMUL.FTZ R0, R0, 1 ;  /* 0x3f80000000007820 */ /* 0x000fc80000410000 */
[----:B------:R0:W3:Y:S01]  /*5a20*/  F2F.F64.F32 R22, R0 ;  /* 0x0000000000167310 */ /* 0x0000e20000201800 */
[----:B------:R-:W-:Y:S05]  /*5a30*/  BRA `(.L_x_5092) ;  /* 0x0000000000a47947 */ /* 0x000fea0003800000 */
.L_x_5104:
        /* <DEDUP_REMOVED lines=14> */
.L_x_5118:
[----:B------:R-:W-:Y:S05]  /*5b20*/  BSYNC B0 ;  /* 0x0000000000007941 */ /* 0x000fea0003800000 */
.L_x_5117:
[----:B------:R-:W-:-:S04]  /*5b30*/  FMUL.FTZ R0, R0, 1 ;  /* 0x3f80000000007820 */ /* 0x000fc80000410000 */
[----:B------:R0:W3:Y:S01]  /*5b40*/  F2F.F64.F32 R22, R0 ;  /* 0x0000000000167310 */ /* 0x0000e20000201800 */
[----:B------:R-:W-:Y:S05]  /*5b50*/  BRA `(.L_x_5092) ;  /* 0x00000000005c7947 */ /* 0x000fea0003800000 */
.L_x_5091:
        /* <DEDUP_REMOVED lines=16> */
.L_x_5119:
[----:B------:R-:W-:Y:S01]  /*5c60*/  CS2R R22, SRZ ;  /* 0x0000000000167805 */ /* 0x000fe2000001ff00 */
[----:B------:R-:W-:Y:S06]  /*5c70*/  BRA `(.L_x_5092) ;  /* 0x0000000000147947 */ /* 0x000fec0003800000 */
.L_x_5116:
[----:B------:R-:W3:Y:S02]  /*5c80*/  LDG.E.64 R22, desc[UR36][R4.64] ;  /* 0x0000002404167981 */ /* 0x000ee4000c1e1b00 */
[----:B---3--:R-:W0:Y:S01]  /*5c90*/  I2F.F64.U64 R22, R22 ;  /* 0x0000001600167312 */ /* 0x008e220000301800 */
[----:B------:R-:W-:Y:S05]  /*5ca0*/  BRA `(.L_x_5092) ;  /* 0x0000000000087947 */ /* 0x000fea0003800000 */
.L_x_5115:
[----:B------:R-:W3:Y:S02]  /*5cb0*/  LDG.E R4, desc[UR36][R4.64] ;  /* 0x0000002404047981 */ /* 0x000ee4000c1e1900 */
[----:B---3--:R0:W3:Y:S02]  /*5cc0*/  I2F.F64.U32 R22, R4 ;  /* 0x0000000400167312 */ /* 0x0080e40000201800 */
.L_x_5092:
[----:B------:R-:W-:-:S07]  /*5cd0*/  VIADD R35, R35, 0x80 ;  /* 0x0000008023237836 */ /* 0x000fce0000000000 */
.L_x_5053:
[----:B------:R-:W-:Y:S05]  /*5ce0*/  BSYNC B6 ;  /* 0x0000000000067941 */ /* 0x000fea0003800000 */
.L_x_5052:
        /* <DEDUP_REMOVED lines=24> */
.L_x_5125:
[----:B------:R-:W3:Y:S02]  /*5e70*/  LDG.E.U8 R4, desc[UR36][R4.64] ;  /* 0x0000002404047981 */ /* 0x000ee4000c1e1100 */
[----:B---3--:R0:W3:Y:S01]  /*5e80*/  I2F.F64.U16 R18, R4 ;  /* 0x0000000400127312 */ /* 0x0080e20000101800 */
[----:B------:R-:W-:Y:S05]  /*5e90*/  BRA `(.L_x_5127) ;  /* 0x0000000c00707947 */ /* 0x000fea0003800000 */
.L_x_5124:
        /* <DEDUP_REMOVED lines=9> */
.L_x_5129:
[----:B------:R-:W3:Y:S02]  /*5f30*/  LDG.E R4, desc[UR36][R4.64] ;  /* 0x0000002404047981 */ /* 0x000ee4000c1e1900 */
[----:B---3--:R0:W3:Y:S01]  /*5f40*/  I2F.F64 R18, R4 ;  /* 0x0000000400127312 */ /* 0x0080e20000201c00 */
[----:B------:R-:W-:Y:S05]  /*5f50*/  BRA `(.L_x_5127) ;  /* 0x0000000c00407947 */ /* 0x000fea0003800000 */
.L_x_5128:
[----:B------:R-:W3:Y:S02]  /*5f60*/  LDG.E.U16 R4, desc[UR36][R4.64] ;  /* 0x0000002404047981 */ /* 0x000ee4000c1e1500 */
[----:B---3--:R0:W3:Y:S01]  /*5f70*/  I2F.F64.S16 R18, R4 ;  /* 0x0000000400127312 */ /* 0x0080e20000101c00 */
[----:B------:R-:W-:Y:S05]  /*5f80*/  BRA `(.L_x_5127) ;  /* 0x0000000c00347947 */ /* 0x000fea0003800000 */
.L_x_5123:
        /* <DEDUP_REMOVED lines=10> */
.L_x_5131:
[----:B------:R-:W3:Y:S02]  /*6030*/  LDG.E.U16 R0, desc[UR36][R4.64] ;  /* 0x0000002404007981 */ /* 0x000ee4000c1e1500 */
[----:B---3--:R-:W-:-:S05]  /*6040*/  HADD2.F32 R0, -RZ, R0.H0_H0 ;  /* 0x20000000ff007230 */ /* 0x008fca0000004100 */
[----:B------:R-:W-:-:S04]  /*6050*/  FMUL.FTZ R0, R0, 1 ;  /* 0x3f80000000007820 */ /* 0x000fc80000410000 */
[----:B------:R0:W3:Y:S01]  /*6060*/  F2F.F64.F32 R18, R0 ;  /* 0x0000000000127310 */ /* 0x0000e20000201800 */
[----:B------:R-:W-:Y:S05]  /*6070*/  BRA `(.L_x_5127) ;  /* 0x0000000800f87947 */ /* 0x000fea0003800000 */
.L_x_5130:
        /* <DEDUP_REMOVED lines=10> */
.L_x_5133:
[----:B------:R-:W3:Y:S02]  /*6120*/  LDG.E.U16 R4, desc[UR36][R4.64] ;  /* 0x0000002404047981 */ /* 0x000ee4000c1e1500 */
[----:B---3--:R-:W-:-:S05]  /*6130*/  HADD2.F32 R0, -RZ, R4.H0_H0 ;  /* 0x20000004ff007230 */ /* 0x008fca0000004100 */
[----:B------:R-:W-:-:S04]  /*6140*/  FMUL.FTZ R0, R0, 1 ;  /* 0x3f80000000007820 */ /* 0x000fc80000410000 */
[----:B------:R0:W3:Y:S01]  /*6150*/  F2F.F64.F32 R18, R0 ;  /* 0x0000000000127310 */ /* 0x0000e20000201800 */
[----:B------:R-:W-:Y:S05]  /*6160*/  BRA `(.L_x_5127) ;  /* 0x0000000800bc7947 */ /* 0x000fea0003800000 */
.L_x_5132:
[----:B------:R0:W5:Y:S01]  /*6170*/  LDG.E.64 R18, desc[UR36][R4.64] ;  /* 0x0000002404127981 */ /* 0x000162000c1e1b00 */
[----:B------:R-:W-:Y:S05]  /*6180*/  BRA `(.L_x_5127) ;  /* 0x0000000800b47947 */ /* 0x000fea0003800000 */
.L_x_5122:
        /* <DEDUP_REMOVED lines=13> */
.L_x_5136:
[----:B------:R0:W5:Y:S01]  /*6260*/  LDG.E.64 R18, desc[UR36][R4.64] ;  /* 0x0000002404127981 */ /* 0x000162000c1e1b00 */
[----:B------:R-:W-:Y:S05]  /*6270*/  BRA `(.L_x_5127) ;  /* 0x0000000800787947 */ /* 0x000fea0003800000 */
.L_x_5135:
        /* <DEDUP_REMOVED lines=28> */
.L_x_5138:
        /* <DEDUP_REMOVED lines=15> */
.L_x_5137:
[----:B------:R-:W3:Y:S02]  /*6530*/  LDG.E.U16 R0, desc[UR36][R4.64] ;  /* 0x0000002404007981 */ /* 0x000ee4000c1e1500 */
[----:B---3--:R-:W-:-:S04]  /*6540*/  IMAD.U32 R0, R0, 0x10000, RZ ;  /* 0x0001000000007824 */ /* 0x008fc800078e00ff */
[----:B------:R-:W-:-:S04]  /*6550*/  FMUL.FTZ R0, R0, 1 ;  /* 0x3f80000000007820 */ /* 0x000fc80000410000 */
[----:B------:R0:W3:Y:S01]  /*6560*/  F2F.F64.F32 R18, R0 ;  /* 0x0000000000127310 */ /* 0x0000e20000201800 */
[----:B------:R-:W-:Y:S05]  /*6570*/  BRA `(.L_x_5127) ;  /* 0x0000000400b87947 */ /* 0x000fea0003800000 */
.L_x_5134:
        /* <DEDUP_REMOVED lines=11> */
.L_x_5141:
        /* <DEDUP_REMOVED lines=21> */
.L_x_5145:
[----:B------:R-:W-:Y:S05]  /*6780*/  BSYNC B1 ;  /* 0x0000000000017941 */ /* 0x000fea0003800000 */
.L_x_5144:
[----:B------:R-:W-:Y:S01]  /*6790*/  LEA R5, R0, 0x3b800000, 0x17 ;  /* 0x3b80000000057811 */ /* 0x000fe200078eb8ff */
[----:B------:R-:W-:-:S05]  /*67a0*/  IMAD.SHL.U32 R0, R3, 0x100000, RZ ;  /* 0x0010000003007824 */ /* 0x000fca00078e00ff */
[----:B------:R-:W-:-:S07]  /*67b0*/  LOP3.LUT R0, R5, R0, R6, 0xfe, !PT ;  /* 0x0000000005007212 */ /* 0x000fce00078efe06 */
.L_x_5143:
[----:B------:R-:W-:Y:S05]  /*67c0*/  BSYNC B0 ;  /* 0x0000000000007941 */ /* 0x000fea0003800000 */
.L_x_5142:
[----:B------:R-:W-:-:S04]  /*67d0*/  FMUL.FTZ R0, R0, 1 ;  /* 0x3f80000000007820 */ /* 0x000fc80000410000 */
[----:B------:R0:W3:Y:S01]  /*67e0*/  F2F.F64.F32 R18, R0 ;  /* 0x0000000000127310 */ /* 0x0000e20000201800 */
[----:B------:R-:W-:Y:S05]  /*67f0*/  BRA `(.L_x_5127) ;  /* 0x0000000400187947 */ /* 0x000fea0003800000 */
.L_x_5140:
        /* <DEDUP_REMOVED lines=21> */
.L_x_5149:
[----:B------:R-:W-:Y:S05]  /*6950*/  BSYNC B1 ;  /* 0x0000000000017941 */ /* 0x000fea0003800000 */
.L_x_5148:
[----:B------:R-:W-:Y:S01]  /*6960*/  LEA R5, R0, 0x37800000, 0x17 ;  /* 0x3780000000057811 */ /* 0x000fe200078eb8ff */
[----:B------:R-:W-:-:S05]  /*6970*/  IMAD.SHL.U32 R0, R3, 0x200000, RZ ;  /* 0x0020000003007824 */ /* 0x000fca00078e00ff */
[----:B------:R-:W-:-:S07]  /*6980*/  LOP3.LUT R0, R5, R0, R6, 0xfe, !PT ;  /* 0x0000000005007212 */ /* 0x000fce00078efe06 */
.L_x_5147:
[----:B------:R-:W-:Y:S05]  /*6990*/  BSYNC B0 ;  /* 0x0000000000007941 */ /* 0x000fea0003800000 */
.L_x_5146:
[----:B------:R-:W-:-:S04]  /*69a0*/  FMUL.FTZ R0, R0, 1 ;  /* 0x3f80000000007820 */ /* 0x000fc80000410000 */
[----:B------:R0:W3:Y:S01]  /*69b0*/  F2F.F64.F32 R18, R0 ;  /* 0x0000000000127310 */ /* 0x0000e20000201800 */
[----:B------:R-:W-:Y:S05]  /*69c0*/  BRA `(.L_x_5127) ;  /* 0x0000000000a47947 */ /* 0x000fea0003800000 */
.L_x_5139:
        /* <DEDUP_REMOVED lines=14> */
.L_x_5153:
[----:B------:R-:W-:Y:S05]  /*6ab0*/  BSYNC B0 ;  /* 0x0000000000007941 */ /* 0x000fea0003800000 */
.L_x_5152:
[----:B------:R-:W-:-:S04]  /*6ac0*/  FMUL.FTZ R0, R0, 1 ;  /* 0x3f80000000007820 */ /* 0x000fc80000410000 */
[----:B------:R0:W3:Y:S01]  /*6ad0*/  F2F.F64.F32 R18, R0 ;  /* 0x0000000000127310 */ /* 0x0000e20000201800 */
[----:B------:R-:W-:Y:S05]  /*6ae0*/  BRA `(.L_x_5127) ;  /* 0x00000000005c7947 */ /* 0x000fea0003800000 */
.L_x_5126:
        /* <DEDUP_REMOVED lines=16> */
.L_x_5154:
[----:B------:R-:W-:Y:S01]  /*6bf0*/  CS2R R18, SRZ ;  /* 0x0000000000127805 */ /* 0x000fe2000001ff00 */
[----:B------:R-:W-:Y:S06]  /*6c00*/  BRA `(.L_x_5127) ;  /* 0x0000000000147947 */ /* 0x000fec0003800000 */
.L_x_5151:
[----:B------:R-:W3:Y:S02]  /*6c10*/  LDG.E.64 R18, desc[UR36][R4.64] ;  /* 0x0000002404127981 */ /* 0x000ee4000c1e1b00 */
[----:B---3--:R-:W0:Y:S01]  /*6c20*/  I2F.F64.U64 R18, R18 ;  /* 0x0000001200127312 */ /* 0x008e220000301800 */
[----:B------:R-:W-:Y:S05]  /*6c30*/  BRA `(.L_x_5127) ;  /* 0x0000000000087947 */ /* 0x000fea0003800000 */
.L_x_5150:
[----:B------:R-:W3:Y:S02]  /*6c40*/  LDG.E R4, desc[UR36][R4.64] ;  /* 0x0000002404047981 */ /* 0x000ee4000c1e1900 */
[----:B---3--:R0:W3:Y:S02]  /*6c50*/  I2F.F64.U32 R18, R4 ;  /* 0x0000000400127312 */ /* 0x0080e40000201800 */
.L_x_5127:
[----:B------:R-:W1:Y:S01]  /*6c60*/  LDC.U8 R3, c[0x0][0x235] ;  /* 0x00008d40ff037b82 */ /* 0x000e620000000000 */
[----:B------:R-:W-:Y:S02]  /*6c70*/  ULDC UR4, c[0x0][0x23c] ;  /* 0x00008f0000047ab9 */ /* 0x000fe40000000800 */
[----:B------:R-:W-:-:S05]  /*6c80*/  IMAD R35, R35, UR4, RZ ;  /* 0x0000000423237c24 */ /* 0x000fca000f8e02ff */
[----:B0-----:R-:W0:Y:S01]  /*6c90*/  LDC.64 R4, c[0x0][0x228] ;  /* 0x00008a00ff047b82 */ /* 0x001e220000000a00 */
[----:B-1----:R-:W-:-:S04]  /*6ca0*/  PRMT R0, R3, 0x9910, RZ ;  /* 0x0000991003007816 */ /* 0x002fc800000000ff */
        /* <DEDUP_REMOVED lines=15> */
.L_x_5158:
[----:B------:R-:W2:Y:S02]  /*6da0*/  LDG.E.U8 R4, desc[UR36][R4.64] ;  /* 0x0000002404047981 */ /* 0x000ea4000c1e1100 */
[----:B--2---:R0:W1:Y:S01]  /*6db0*/  I2F.F64.U16 R16, R4 ;  /* 0x0000000400107312 */ /* 0x0040620000101800 */
[----:B------:R-:W-:Y:S05]  /*6dc0*/  BRA `(.L_x_5121) ;  /* 0x0000000c006c7947 */ /* 0x000fea0003800000 */
.L_x_5157:
        /* <DEDUP_REMOVED lines=9> */
.L_x_5161:
[----:B------:R-:W2:Y:S02]  /*6e60*/  LDG.E R4, desc[UR36][R4.64] ;  /* 0x0000002404047981 */ /* 0x000ea4000c1e1900 */
[----:B--2---:R0:W1:Y:S01]  /*6e70*/  I2F.F64 R16, R4 ;  /* 0x0000000400107312 */ /* 0x0040620000201c00 */
[----:B------:R-:W-:Y:S05]  /*6e80*/  BRA `(.L_x_5121) ;  /* 0x0000000c003c7947 */ /* 0x000fea0003800000 */
.L_x_5160:
[----:B------:R-:W2:Y:S02]  /*6e90*/  LDG.E.U16 R4, desc[UR36][R4.64] ;  /* 0x0000002404047981 */ /* 0x000ea4000c1e1500 */
[----:B--2---:R0:W1:Y:S01]  /*6ea0*/  I2F.F64.S16 R16, R4 ;  /* 0x0000000400107312 */ /* 0x0040620000101c00 */
[----:B------:R-:W-:Y:S05]  /*6eb0*/  BRA `(.L_x_5121) ;  /* 0x0000000c00307947 */ /* 0x000fea0003800000 */
.L_x_5156:
        /* <DEDUP_REMOVED lines=10> */
.L_x_5163:
[----:B------:R-:W2:Y:S02]  /*6f60*/  LDG.E.U16 R0, desc[UR36][R4.64] ;  /* 0x0000002404007981 */ /* 0x000ea4000c1e1500 */
[----:B--2---:R-:W-:-:S05]  /*6f70*/  HADD2.F32 R0, -RZ, R0.H0_H0 ;  /* 0x20000000ff007230 */ /* 0x004fca0000004100 */
[----:B------:R-:W-:-:S04]  /*6f80*/  FMUL.FTZ R0, R0, 1 ;  /* 0x3f80000000007820 */ /* 0x000fc80000410000 */
[----:B------:R0:W1:Y:S01]  /*6f90*/  F2F.F64.F32 R16, R0 ;  /* 0x0000000000107310 */ /* 0x0000620000201800 */
[----:B------:R-:W-:Y:S05]  /*6fa0*/  BRA `(.L_x_5121) ;  /* 0x0000000800f47947 */ /* 0x000fea0003800000 */
.L_x_5162:
        /* <DEDUP_REMOVED lines=10> */
.L_x_5165:
[----:B------:R-:W2:Y:S02]  /*7050*/  LDG.E.U16 R4, desc[UR36][R4.64] ;  /* 0x0000002404047981 */ /* 0x000ea4000c1e1500 */
[----:B--2---:R-:W-:-:S05]  /*7060*/  HADD2.F32 R0, -RZ, R4.H0_H0 ;  /* 0x20000004ff007230 */ /* 0x004fca0000004100 */
[----:B------:R-:W-:-:S04]  /*7070*/  FMUL.FTZ R0, R0, 1 ;  /* 0x3f80000000007820 */ /* 0x000fc80000410000 */
[----:B------:R0:W1:Y:S01]  /*7080*/  F2F.F64.F32 R16, R0 ;  /* 0x0000000000107310 */ /* 0x0000620000201800 */
[----:B------:R-:W-:Y:S05]  /*7090*/  BRA `(.L_x_5121) ;  /* 0x0000000800b87947 */ /* 0x000fea0003800000 */
.L_x_5164:
[----:B------:R0:W5:Y:S01]  /*70a0*/  LDG.E.64 R16, desc[UR36][R4.64] ;  /* 0x0000002404107981 */ /* 0x000162000c1e1b00 */
[----:B------:R-:W-:Y:S05]  /*70b0*/  BRA `(.L_x_5121) ;  /* 0x0000000800b07947 */ /* 0x000fea0003800000 */
.L_x_5155:
        /* <DEDUP_REMOVED lines=13> */
.L_x_5168:
[----:B------:R0:W5:Y:S01]  /*7190*/  LDG.E.64 R16, desc[UR36][R4.64] ;  /* 0x0000002404107981 */ /* 0x000162000c1e1b00 */
[----:B------:R-:W-:Y:S05]  /*71a0*/  BRA `(.L_x_5121) ;  /* 0x0000000800747947 */ /* 0x000fea0003800000 */
.L_x_5167:
        /* <DEDUP_REMOVED lines=28> */
.L_x_5170:
        /* <DEDUP_REMOVED lines=15> */
.L_x_5169:
[----:B------:R-:W2:Y:S02]  /*7460*/  LDG.E.U16 R0, desc[UR36][R4.64] ;  /* 0x0000002404007981 */ /* 0x000ea4000c1e1500 */
[----:B--2---:R-:W-:-:S04]  /*7470*/  IMAD.U32 R0, R0, 0x10000, RZ ;  /* 0x0001000000007824 */ /* 0x004fc800078e00ff */
[----:B------:R-:W-:-:S04]  /*7480*/  FMUL.FTZ R0, R0, 1 ;  /* 0x3f80000000007820 */ /* 0x000fc80000410000 */
[----:B------:R0:W1:Y:S01]  /*7490*/  F2F.F64.F32 R16, R0 ;  /* 0x0000000000107310 */ /* 0x0000620000201800 */
[----:B------:R-:W-:Y:S05]  /*74a0*/  BRA `(.L_x_5121) ;  /* 0x0000000400b47947 */ /* 0x000fea0003800000 */
.L_x_5166:
        /* <DEDUP_REMOVED lines=11> */
.L_x_5173:
        /* <DEDUP_REMOVED lines=21> */
.L_x_5177:
[----:B------:R-:W-:Y:S05]  /*76b0*/  BSYNC B1 ;  /* 0x0000000000017941 */ /* 0x000fea0003800000 */
.L_x_5176:
[----:B------:R-:W-:Y:S01]  /*76c0*/  LEA R5, R0, 0x3b800000, 0x17 ;  /* 0x3b80000000057811 */ /* 0x000fe200078eb8ff */
[----:B------:R-:W-:-:S05]  /*76d0*/  IMAD.SHL.U32 R0, R3, 0x100000, RZ ;  /* 0x0010000003007824 */ /* 0x000fca00078e00ff */
[----:B------:R-:W-:-:S07]  /*76e0*/  LOP3.LUT R0, R5, R0, R6, 0xfe, !PT ;  /* 0x0000000005007212 */ /* 0x000fce00078efe06 */
.L_x_5175:
[----:B------:R-:W-:Y:S05]  /*76f0*/  BSYNC B0 ;  /* 0x0000000000007941 */ /* 0x000fea0003800000 */
.L_x_5174:
[----:B------:R-:W-:-:S04]  /*7700*/  FMUL.FTZ R0, R0, 1 ;  /* 0x3f80000000007820 */ /* 0x000fc80000410000 */
[----:B------:R0:W1:Y:S01]  /*7710*/  F2F.F64.F32 R16, R0 ;  /* 0x0000000000107310 */ /* 0x0000620000201800 */
[----:B------:R-:W-:Y:S05]  /*7720*/  BRA `(.L_x_5121) ;  /* 0x0000000400147947 */ /* 0x000fea0003800000 */
.L_x_5172:
        /* <DEDUP_REMOVED lines=21> */
.L_x_5181:
[----:B------:R-:W-:Y:S05]  /*7880*/  BSYNC B1 ;  /* 0x0000000000017941 */ /* 0x000fea0003800000 */
.L_x_5180:
[----:B------:R-:W-:Y:S01]  /*7890*/  LEA R5, R0, 0x37800000, 0x17 ;  /* 0x3780000000057811 */ /* 0x000fe200078eb8ff */
[----:B------:R-:W-:-:S05]  /*78a0*/  IMAD.SHL.U32 R0, R3, 0x200000, RZ ;  /* 0x0020000003007824 */ /* 0x000fca00078e00ff */
[----:B------:R-:W-:-:S07]  /*78b0*/  LOP3.LUT R0, R5, R0, R6, 0xfe, !PT ;  /* 0x0000000005007212 */ /* 0x000fce00078efe06 */
.L_x_5179:
[----:B------:R-:W-:Y:S05]  /*78c0*/  BSYNC B0 ;  /* 0x0000000000007941 */ /* 0x000fea0003800000 */
.L_x_5178:
[----:B------:R-:W-:-:S04]  /*78d0*/  FMUL.FTZ R0, R0, 1 ;  /* 0x3f80000000007820 */ /* 0x000fc80000410000 */
[----:B------:R0:W1:Y:S01]  /*78e0*/  F2F.F64.F32 R16, R0 ;  /* 0x0000000000107310 */ /* 0x0000620000201800 */
[----:B------:R-:W-:Y:S05]  /*78f0*/  BRA `(.L_x_5121) ;  /* 0x0000000000a07947 */ /* 0x000fea0003800000 */
.L_x_5171:
        /* <DEDUP_REMOVED lines=14> */
.L_x_5185:
[----:B------:R-:W-:Y:S05]  /*79e0*/  BSYNC B0 ;  /* 0x0000000000007941 */ /* 0x000fea0003800000 */
.L_x_5184:
[----:B------:R-:W-:-:S04]  /*79f0*/  FMUL.FTZ R0, R0, 1 ;  /* 0x3f80000000007820 */ /* 0x000fc80000410000 */
[----:B------:R0:W1:Y:S01]  /*7a00*/  F2F.F64.F32 R16, R0 ;  /* 0x0000000000107310 */ /* 0x0000620000201800 */
[----:B------:R-:W-:Y:S05]  /*7a10*/  BRA `(.L_x_5121) ;  /* 0x0000000000587947 */ /* 0x000fea0003800000 */
.L_x_5159:
        /* <DEDUP_REMOVED lines=16> */
.L_x_5186:
[----:B------:R-:W-:Y:S05]  /*7b20*/  BRA `(.L_x_5121) ;  /* 0x0000000000147947 */ /* 0x000fea0003800000 */
.L_x_5183:
[----:B------:R-:W2:Y:S02]  /*7b30*/  LDG.E.64 R16, desc[UR36][R4.64] ;  /* 0x0000002404107981 */ /* 0x000ea4000c1e1b00 */
[----:B--2---:R-:W0:Y:S01]  /*7b40*/  I2F.F64.U64 R16, R16 ;  /* 0x0000001000107312 */ /* 0x004e220000301800 */
[----:B------:R-:W-:Y:S05]  /*7b50*/  BRA `(.L_x_5121) ;  /* 0x0000000000087947 */ /* 0x000fea0003800000 */
.L_x_5182:
[----:B------:R-:W2:Y:S02]  /*7b60*/  LDG.E R4, desc[UR36][R4.64] ;  /* 0x0000002404047981 */ /* 0x000ea4000c1e1900 */
[----:B--2---:R0:W1:Y:S02]  /*7b70*/  I2F.F64.U32 R16, R4 ;  /* 0x0000000400107312 */ /* 0x0040640000201800 */
.L_x_5121:
[----:B------:R-:W-:Y:S05]  /*7b80*/  BSYNC B6 ;  /* 0x0000000000067941 */ /* 0x000fea0003800000 */
.L_x_5120:
[----:B------:R-:W2:Y:S01]  /*7b90*/  S2R R35, SR_TID.X ;  /* 0x0000000000237919 */ /* 0x000ea20000002100 */
[----:B------:R-:W-:Y:S01]  /*7ba0*/  BSSY B6, `(.L_x_5187) ;  /* 0x0000112000067945 */ /* 0x000fe20003800000 */
[----:B--2---:R-:W-:-:S04]  /*7bb0*/  ISETP.GE.AND P0, PT, R35, R2, PT ;  /* 0x000000022300720c */ /* 0x004fc80003f06270 */
[----:B0-----:R-:W-:-:S09]  /*7bc0*/  P2R R0, PR, RZ, 0x1 ;  /* 0x00000001ff007803 */ /* 0x001fd20000000000 */
[----:B------:R-:W-:Y:S05]  /*7bd0*/  @P0 BRA `(.L_x_5188) ;  /* 0x0000001000380947 */ /* 0x000fea0003800000 */
[C---:B----45:R-:W-:Y:S01]  /*7be0*/  DSETP.GE.AND P0, PT, R32.reuse, RZ, PT ;  /* 0x000000ff2000722a */ /* 0x070fe20003f06000 */
[----:B------:R-:W-:Y:S01]  /*7bf0*/  BSSY B7, `(.L_x_5189) ;  /* 0x0000013000077945 */ /* 0x000fe20003800000 */
[----:B------:R-:W-:-:S14]  /*7c00*/  DSETP.LE.AND P1, PT, R32, 1, PT ;  /* 0x3ff000002000742a */ /* 0x000fdc0003f23000 */
[----:B------:R-:W-:Y:S05]  /*7c10*/  @P0 BRA P1, `(.L_x_5190) ;  /* 0x0000000000400947 */ /* 0x000fea0000800000 */
[----:B------:R-:W-:Y:S01]  /*7c20*/  MOV R14, 0x0 ;  /* 0x00000000000e7802 */ /* 0x000fe20000000f00 */
[----:B------:R-:W-:Y:S01]  /*7c30*/  ULDC.64 UR4, c[0x4][0x300] ;  /* 0x0100c00000047ab9 */ /* 0x000fe20000000a00 */
[----:B------:R-:W-:Y:S01]  /*7c40*/  ULDC.64 UR6, c[0x4][0x8] ;  /* 0x0100020000067ab9 */ /* 0x000fe20000000a00 */
[----:B---3--:R-:W-:Y:S02]  /*7c50*/  IMAD.U32 R4, RZ, RZ, UR4 ;  /* 0x00000004ff047e24 */ /* 0x008fe4000f8e00ff */
        /* <DEDUP_REMOVED lines=12> */
.L_x_5190:
[----:B------:R-:W-:Y:S05]  /*7d20*/  BSYNC B7 ;  /* 0x0000000000077941 */ /* 0x000fea0003800000 */
.L_x_5189:
[C---:B-1----:R-:W-:Y:S01]  /*7d30*/  DSETP.GE.AND P0, PT, R30.reuse, RZ, PT ;  /* 0x000000ff1e00722a */ /* 0x042fe20003f06000 */
        /* <DEDUP_REMOVED lines=19> */
.L_x_5192:
[----:B------:R-:W-:Y:S05]  /*7e70*/  BSYNC B7 ;  /* 0x0000000000077941 */ /* 0x000fea0003800000 */
.L_x_5191:
[----:B------:R-:W-:Y:S01]  /*7e80*/  ISETP.GT.AND P1, PT, R33, 0xfffff, PT ;  /* 0x000fffff2100780c */ /* 0x000fe20003f24270 */
[----:B---3--:R-:W-:Y:S01]  /*7e90*/  IMAD.MOV.U32 R4, RZ, RZ, R32 ;  /* 0x000000ffff047224 */ /* 0x008fe200078e0020 */
[----:B------:R-:W-:Y:S01]  /*7ea0*/  DADD R10, -RZ, -R32 ;  /* 0x00000000ff0a7229 */ /* 0x000fe20000000920 */
[--C-:B------:R-:W-:Y:S01]  /*7eb0*/  IMAD.MOV.U32 R5, RZ, RZ, R33.reuse ;  /* 0x000000ffff057224 */ /* 0x100fe200078e0021 */
[----:B------:R-:W-:Y:S01]  /*7ec0*/  BSSY B0, `(.L_x_5193) ;  /* 0x0000051000007945 */ /* 0x000fe20003800000 */
[----:B------:R-:W-:-:S07]  /*7ed0*/  IMAD.MOV.U32 R3, RZ, RZ, R33 ;  /* 0x000000ffff037224 */ /* 0x000fce00078e0021 */
[----:B------:R-:W-:Y:S01]  /*7ee0*/  FSETP.GEU.FTZ.AND P0, PT, R11, 1.7916666269302368164, PT ;  /* 0x3fe555550b00780b */ /* 0x000fe20003f1e000 */
[----:B------:R-:W-:-:S10]  /*7ef0*/  @!P1 DMUL R4, R32, 1.80143985094819840000e+16 ;  /* 0x4350000020049828 */ /* 0x000fd40000000000 */
        /* <DEDUP_REMOVED lines=77> */
.L_x_5194:
[----:B------:R-:W-:Y:S05]  /*83d0*/  BSYNC B0 ;  /* 0x0000000000007941 */ /* 0x000fea0003800000 */
.L_x_5193:
        /* <DEDUP_REMOVED lines=84> */
.L_x_5196:
        /* <DEDUP_REMOVED lines=16> */
[----:B------:R-:W-:-:S07]  /*8a20*/  MOV R14, 0x8a40 ;  /* 0x00008a40000e7802 */ /* 0x000fce0000000f00 */
[----:B------:R-:W-:Y:S05]  /*8a30*/  CALL.REL.NOINC `($__internal_7_$__cuda_sm20_div_rn_f64_full) ;  /* 0x0000007c007c7944 */ /* 0x000fea0003c00000 */
.L_x_5199:
[----:B------:R-:W-:Y:S05]  /*8a40*/  BSYNC B2 ;  /* 0x0000000000027941 */ /* 0x000fea0003800000 */
.L_x_5198:
        /* <DEDUP_REMOVED lines=29> */
.L_x_5197:
[----:B------:R-:W-:Y:S05]  /*8c20*/  BSYNC B1 ;  /* 0x0000000000017941 */ /* 0x000fea0003800000 */
.L_x_5195:
[----:B------:R-:W-:Y:S02]  /*8c30*/  DSETP.GEU.AND P0, PT, R20, -100, PT ;  /* 0xc05900001400742a */ /* 0x000fe40003f0e000 */
[----:B------:R-:W-:-:S04]  /*8c40*/  DADD R32, R30, -1 ;  /* 0xbff000001e207429 */ /* 0x000fc80000000000 */
[----:B------:R-:W-:Y:S02]  /*8c50*/  FSEL R6, R20, RZ, P0 ;  /* 0x000000ff14067208 */ /* 0x000fe40000000000 */
[----:B------:R-:W-:Y:S01]  /*8c60*/  FSEL R7, R21, -3.390625, P0 ;  /* 0xc059000015077808 */ /* 0x000fe20000000000 */
[----:B------:R-:W-:-:S05]  /*8c70*/  DSETP.GEU.AND P0, PT, R4, -100, PT ;  /* 0xc05900000400742a */ /* 0x000fca0003f0e000 */
[----:B------:R-:W-:Y:S01]  /*8c80*/  DMUL R30, R30, R6 ;  /* 0x000000061e1e7228 */ /* 0x000fe20000000000 */
[----:B------:R-:W-:Y:S02]  /*8c90*/  FSEL R4, R4, RZ, P0 ;  /* 0x000000ff04047208 */ /* 0x000fe40000000000 */
[----:B------:R-:W-:-:S06]  /*8ca0*/  FSEL R5, R5, -3.390625, P0 ;  /* 0xc059000005057808 */ /* 0x000fcc0000000000 */
[----:B------:R-:W-:-:S11]  /*8cb0*/  DFMA R32, R32, R4, -R30 ;  /* 0x000000042020722b */ /* 0x000fd6000000081e */
.L_x_5188:
[----:B------:R-:W-:Y:S05]  /*8cc0*/  BSYNC B6 ;  /* 0x0000000000067941 */ /* 0x000fea0003800000 */
.L_x_5187:
[----:B-1---5:R-:W0:Y:S01]  /*8cd0*/  S2R R30, SR_TID.X ;  /* 0x00000000001e7919 */ /* 0x022e220000002100 */
[----:B------:R-:W-:Y:S01]  /*8ce0*/  BSSY B6, `(.L_x_5200) ;  /* 0x0000112000067945 */ /* 0x000fe20003800000 */
[----:B0-----:R-:W-:-:S05]  /*8cf0*/  VIADD R31, R30, 0x80 ;  /* 0x000000801e1f7836 */ /* 0x001fca0000000000 */
[----:B------:R-:W-:-:S13]  /*8d00*/  ISETP.GE.AND P0, PT, R31, R2, PT ;  /* 0x000000021f00720c */ /* 0x000fda0003f06270 */
[----:B------:R-:W-:Y:S05]  /*8d10*/  @P0 BRA `(.L_x_5201) ;  /* 0x0000001000380947 */ /* 0x000fea0003800000 */
[C---:B---3--:R-:W-:Y:S01]  /*8d20*/  DSETP.GE.AND P0, PT, R28.reuse, RZ, PT ;  /* 0x000000ff1c00722a */ /* 0x048fe20003f06000 */
[----:B------:R-:W-:Y:S01]  /*8d30*/  BSSY B7, `(.L_x_5202) ;  /* 0x0000013000077945 */ /* 0x000fe20003800000 */
[----:B------:R-:W-:-:S14]  /*8d40*/  DSETP.LE.AND P1, PT, R28, 1, PT ;  /* 0x3ff000001c00742a */ /* 0x000fdc0003f23000 */
[----:B------:R-:W-:Y:S05]  /*8d50*/  @P0 BRA P1, `(.L_x_5203) ;  /* 0x0000000000400947 */ /* 0x000fea0000800000 */
        /* <DEDUP_REMOVED lines=15> */
[----:B0---4-:R-:W-:Y:S05]  /*8e50*/  CALL.ABS.NOINC R14 ;  /* 0x000000000e007343 */ /* 0x011fea0003c00000 */
.L_x_5203:
[----:B------:R-:W-:Y:S05]  /*8e60*/  BSYNC B7 ;  /* 0x0000000000077941 */ /* 0x000fea0003800000 */
.L_x_5202:
[C---:B------:R-:W-:Y:S01]  /*8e70*/  DSETP.GE.AND P0, PT, R26.reuse, RZ, PT ;  /* 0x000000ff1a00722a */ /* 0x040fe20003f06000 */
        /* <DEDUP_REMOVED lines=19> */
.L_x_5205:
[----:B------:R-:W-:Y:S05]  /*8fb0*/  BSYNC B7 ;  /* 0x0000000000077941 */ /* 0x000fea0003800000 */
.L_x_5204:
[----:B------:R-:W-:Y:S01]  /*8fc0*/  ISETP.GT.AND P1, PT, R29, 0xfffff, PT ;  /* 0x000fffff1d00780c */ /* 0x000fe20003f24270 */
[----:B------:R-:W-:Y:S01]  /*8fd0*/  IMAD.MOV.U32 R4, RZ, RZ, R28 ;  /* 0x000000ffff047224 */ /* 0x000fe200078e001c */
        /* <DEDUP_REMOVED lines=83> */
.L_x_5207:
[----:B------:R-:W-:Y:S05]  /*9510*/  BSYNC B0 ;  /* 0x0000000000007941 */ /* 0x000fea0003800000 */
.L_x_5206:
        /* <DEDUP_REMOVED lines=84> */
.L_x_5209:
        /* <DEDUP_REMOVED lines=17> */
[----:B----4-:R-:W-:Y:S05]  /*9b70*/  CALL.REL.NOINC `($__internal_7_$__cuda_sm20_div_rn_f64_full) ;  /* 0x0000006c002c7944 */ /* 0x010fea0003c00000 */
.L_x_5212:
[----:B------:R-:W-:Y:S05]  /*9b80*/  BSYNC B2 ;  /* 0x0000000000027941 */ /* 0x000fea0003800000 */
.L_x_5211:
        /* <DEDUP_REMOVED lines=29> */
.L_x_5210:
[----:B------:R-:W-:Y:S05]  /*9d60*/  BSYNC B1 ;  /* 0x0000000000017941 */ /* 0x000fea0003800000 */
.L_x_5208:
        /* <DEDUP_REMOVED lines=9> */
.L_x_5201:
[----:B------:R-:W-:Y:S05]  /*9e00*/  BSYNC B6 ;  /* 0x0000000000067941 */ /* 0x000fea0003800000 */
.L_x_5200:
[----:B------:R-:W-:Y:S01]  /*9e10*/  VIADD R3, R30, 0x100 ;  /* 0x000001001e037836 */ /* 0x000fe20000000000 */
[----:B------:R-:W-:Y:S04]  /*9e20*/  BSSY B6, `(.L_x_5213) ;  /* 0x0000111000067945 */ /* 0x000fe80003800000 */
[----:B------:R-:W-:-:S13]  /*9e30*/  ISETP.GE.AND P0, PT, R3, R2, PT ;  /* 0x000000020300720c */ /* 0x000fda0003f06270 */
[----:B------:R-:W-:Y:S05]  /*9e40*/  @P0 BRA `(.L_x_5214) ;  /* 0x0000001000380947 */ /* 0x000fea0003800000 */
[C---:B------:R-:W-:Y:S01]  /*9e50*/  DSETP.GE.AND P0, PT, R24.reuse, RZ, PT ;  /* 0x000000ff1800722a */ /* 0x040fe20003f06000 */
        /* <DEDUP_REMOVED lines=19> */
.L_x_5216:
[----:B------:R-:W-:Y:S05]  /*9f90*/  BSYNC B7 ;  /* 0x0000000000077941 */ /* 0x000fea0003800000 */
.L_x_5215:
        /* <DEDUP_REMOVED lines=20> */
.L_x_5218:
[----:B------:R-:W-:Y:S05]  /*a0e0*/  BSYNC B7 ;  /* 0x0000000000077941 */ /* 0x000fea0003800000 */
.L_x_5217:
        /* <DEDUP_REMOVED lines=85> */
.L_x_5220:
[----:B------:R-:W-:Y:S05]  /*a640*/  BSYNC B0 ;  /* 0x0000000000007941 */ /* 0x000fea0003800000 */
.L_x_5219:
        /* <DEDUP_REMOVED lines=84> */
.L_x_5222:
        /* <DEDUP_REMOVED lines=18> */
.L_x_5225:
[----:B------:R-:W-:Y:S05]  /*acb0*/  BSYNC B2 ;  /* 0x0000000000027941 */ /* 0x000fea0003800000 */
.L_x_5224:
        /* <DEDUP_REMOVED lines=29> */
.L_x_5223:
[----:B------:R-:W-:Y:S05]  /*ae90*/  BSYNC B1 ;  /* 0x0000000000017941 */ /* 0x000fea0003800000 */
.L_x_5221:
        /* <DEDUP_REMOVED lines=9> */
.L_x_5214:
[----:B------:R-:W-:Y:S05]  /*af30*/  BSYNC B6 ;  /* 0x0000000000067941 */ /* 0x000fea0003800000 */
.L_x_5213:
[----:B------:R-:W-:Y:S01]  /*af40*/  VIADD R3, R30, 0x180 ;  /* 0x000001801e037836 */ /* 0x000fe20000000000 */
[----:B------:R-:W-:Y:S04]  /*af50*/  BSSY B6, `(.L_x_5226) ;  /* 0x0000111000067945 */ /* 0x000fe80003800000 */
        /* <DEDUP_REMOVED lines=21> */
[----:B-1--4-:R-:W-:Y:S05]  /*b0b0*/  CALL.ABS.NOINC R14 ;  /* 0x000000000e007343 */ /* 0x012fea0003c00000 */
.L_x_5229:
[----:B------:R-:W-:Y:S05]  /*b0c0*/  BSYNC B7 ;  /* 0x0000000000077941 */ /* 0x000fea0003800000 */
.L_x_5228:
[C---:B------:R-:W-:Y:S01]  /*b0d0*/  DSETP.GE.AND P0, PT, R16.reuse, RZ, PT ;  /* 0x000000ff1000722a */ /* 0x040fe20003f06000 */
        /* <DEDUP_REMOVED lines=19> */
.L_x_5231:
[----:B------:R-:W-:Y:S05]  /*b210*/  BSYNC B7 ;  /* 0x0000000000077941 */ /* 0x000fea0003800000 */
.L_x_5230:
        /* <DEDUP_REMOVED lines=85> */
.L_x_5233:
[----:B------:R-:W-:Y:S05]  /*b770*/  BSYNC B0 ;  /* 0x0000000000007941 */ /* 0x000fea0003800000 */
.L_x_5232:
        /* <DEDUP_REMOVED lines=84> */
.L_x_5235:
        /* <DEDUP_REMOVED lines=18> */
.L_x_5238:
[----:B------:R-:W-:Y:S05]  /*bde0*/  BSYNC B2 ;  /* 0x0000000000027941 */ /* 0x000fea0003800000 */
.L_x_5237:
        /* <DEDUP_REMOVED lines=29> */
.L_x_5236:
[----:B------:R-:W-:Y:S05]  /*bfc0*/  BSYNC B1 ;  /* 0x0000000000017941 */ /* 0x000fea0003800000 */
.L_x_5234:
        /* <DEDUP_REMOVED lines=9> */
.L_x_5227:
[----:B------:R-:W-:Y:S05]  /*c060*/  BSYNC B6 ;  /* 0x0000000000067941 */ /* 0x000fea0003800000 */
.L_x_5226:
[----:B---3--:R-:W0:Y:S01]  /*c070*/  S2R R19, SR_TID.X ;  /* 0x0000000000137919 */ /* 0x008e220000002100 */
[----:B------:R-:W1:Y:S01]  /*c080*/  LDC.U8 R18, c[0x0][0x240] ;  /* 0x00009000ff127b82 */ /* 0x000e620000000000 */
[----:B------:R-:W-:Y:S01]  /*c090*/  ISETP.GE.AND P0, PT, R35, R2, PT ;  /* 0x000000022300720c */ /* 0x000fe20003f06270 */
[----:B------:R-:W-:-:S12]  /*c0a0*/  BSSY B6, `(.L_x_5239) ;  /* 0x000012d000067945 */ /* 0x000fd80003800000 */
[----:B------:R-:W-:Y:S05]  /*c0b0*/  @P0 BRA `(.L_x_5240) ;  /* 0x0000001000ac0947 */ /* 0x000fea0003800000 */
[----:B------:R-:W2:Y:S01]  /*c0c0*/  LDC.64 R4, c[0x0][0x218] ;  /* 0x00008600ff047b82 */ /* 0x000ea20000000a00 */
[----:B0-----:R-:W-:Y:S01]  /*c0d0*/  IMAD R0, R36, 0x200, R19 ;  /* 0x0000020024007824 */ /* 0x001fe200078e0213 */
[----:B-1----:R-:W-:Y:S01]  /*c0e0*/  PRMT R6, R18, 0x9910, RZ ;  /* 0x0000991012067816 */ /* 0x002fe200000000ff */
[----:B------:R-:W-:Y:S02]  /*c0f0*/  ULDC UR4, c[0x0][0x244] ;  /* 0x0000910000047ab9 */ /* 0x000fe40000000800 */
[----:B------:R-:W-:Y:S02]  /*c100*/  IMAD R3, R0, UR4, RZ ;  /* 0x0000000400037c24 */ /* 0x000fe4000f8e02ff */
[----:B------:R-:W-:-:S05]  /*c110*/  IMAD.MOV.U32 R0, RZ, RZ, R6 ;  /* 0x000000ffff007224 */ /* 0x000fca00078e0006 */
[----:B------:R-:W-:Y:S02]  /*c120*/  ISETP.GT.AND P0, PT, R0, 0x9, PT ;  /* 0x000000090000780c */ /* 0x000fe40003f04270 */
[----:B--2---:R-:W-:-:S05]  /*c130*/  IADD3 R4, P1, R3, R4, RZ ;  /* 0x0000000403047210 */ /* 0x004fca0007f3e0ff */
        /* <DEDUP_REMOVED lines=10> */
[----:B----4-:R-:W0:Y:S01]  /*c1e0*/  F2I.F64.TRUNC R33, R32 ;  /* 0x0000002000217311 */ /* 0x010e22000030d100 */
[----:B------:R-:W-:Y:S01]  /*c1f0*/  IMAD.MOV.U32 R19, RZ, RZ, R31 ;  /* 0x000000ffff137224 */ /* 0x000fe200078e001f */
[----:B0-----:R0:W-:Y:S01]  /*c200*/  STG.E.U8 desc[UR36][R4.64], R33 ;  /* 0x0000002104007986 */ /* 0x0011e2000c101124 */
[----:B------:R-:W-:Y:S05]  /*c210*/  BRA `(.L_x_5240) ;  /* 0x0000001000547947 */ /* 0x000fea0003800000 */
.L_x_5244:
[----:B----4-:R-:W0:Y:S01]  /*c220*/  F2I.S64.F64.TRUNC R32, R32 ;  /* 0x0000002000207311 */ /* 0x010e22000030d900 */
[----:B------:R-:W-:Y:S02]  /*c230*/  IMAD.MOV.U32 R19, RZ, RZ, R31 ;  /* 0x000000ffff137224 */ /* 0x000fe400078e001f */
[----:B0-----:R-:W-:-:S05]  /*c240*/  IMAD.MOV.U32 R3, RZ, RZ, R32 ;  /* 0x000000ffff037224 */ /* 0x001fca00078e0020 */
[----:B------:R0:W-:Y:S01]  /*c250*/  STG.E.U8 desc[UR36][R4.64], R3 ;  /* 0x0000000304007986 */ /* 0x0001e2000c101124 */
[----:B------:R-:W-:Y:S05]  /*c260*/  BRA `(.L_x_5240) ;  /* 0x0000001000407947 */ /* 0x000fea0003800000 */
.L_x_5243:
[----:B------:R-:W-:-:S13]  /*c270*/  ISETP.NE.AND P0, PT, R0, 0x2, PT ;  /* 0x000000020000780c */ /* 0x000fda0003f05270 */
[----:B------:R-:W-:Y:S05]  /*c280*/  @!P0 BRA `(.L_x_5246) ;  /* 0x0000000000308947 */ /* 0x000fea0003800000 */
[----:B------:R-:W-:-:S13]  /*c290*/  ISETP.NE.AND P0, PT, R0, 0x3, PT ;  /* 0x000000030000780c */ /* 0x000fda0003f05270 */
[----:B------:R-:W-:Y:S05]  /*c2a0*/  @!P0 BRA `(.L_x_5247) ;  /* 0x0000000000188947 */ /* 0x000fea0003800000 */
[----:B------:R-:W-:-:S13]  /*c2b0*/  ISETP.NE.AND P0, PT, R0, 0x4, PT ;  /* 0x000000040000780c */ /* 0x000fda0003f05270 */
[----:B------:R-:W-:Y:S05]  /*c2c0*/  @P0 BRA `(.L_x_5245) ;  /* 0x0000000c00c40947 */ /* 0x000fea0003800000 */
[----:B----4-:R-:W0:Y:S01]  /*c2d0*/  F2I.S64.F64.TRUNC R32, R32 ;  /* 0x0000002000207311 */ /* 0x010e22000030d900 */
[----:B------:R-:W-:Y:S01]  /*c2e0*/  IMAD.MOV.U32 R19, RZ, RZ, R31 ;  /* 0x000000ffff137224 */ /* 0x000fe200078e001f */
[----:B0-----:R0:W-:Y:S01]  /*c2f0*/  STG.E.64 desc[UR36][R4.64], R32 ;  /* 0x0000002004007986 */ /* 0x0011e2000c101b24 */
[----:B------:R-:W-:Y:S05]  /*c300*/  BRA `(.L_x_5240) ;  /* 0x0000001000187947 */ /* 0x000fea0003800000 */
.L_x_5247:
[----:B----4-:R-:W0:Y:S01]  /*c310*/  F2I.F64.TRUNC R33, R32 ;  /* 0x0000002000217311 */ /* 0x010e22000030d100 */
[----:B------:R-:W-:Y:S01]  /*c320*/  IMAD.MOV.U32 R19, RZ, RZ, R31 ;  /* 0x000000ffff137224 */ /* 0x000fe200078e001f */
[----:B0-----:R0:W-:Y:S01]  /*c330*/  STG.E desc[UR36][R4.64], R33 ;  /* 0x0000002104007986 */ /* 0x0011e2000c101924 */
[----:B------:R-:W-:Y:S05]  /*c340*/  BRA `(.L_x_5240) ;  /* 0x0000001000087947 */ /* 0x000fea0003800000 */
.L_x_5246:
[----:B----4-:R-:W0:Y:S01]  /*c350*/  F2I.F64.TRUNC R33, R32 ;  /* 0x0000002000217311 */ /* 0x010e22000030d100 */
[----:B------:R-:W-:Y:S01]  /*c360*/  IMAD.MOV.U32 R19, RZ, RZ, R31 ;  /* 0x000000ffff137224 */ /* 0x000fe200078e001f */
[----:B0-----:R0:W-:Y:S01]  /*c370*/  STG.E.U16 desc[UR36][R4.64], R33 ;  /* 0x0000002104007986 */ /* 0x0011e2000c101524 */
[----:B------:R-:W-:Y:S05]  /*c380*/  BRA `(.L_x_5240) ;  /* 0x0000000c00f87947 */ /* 0x000fea0003800000 */
.L_x_5242:
        /* <DEDUP_REMOVED lines=8> */
[----:B----4-:R-:W0:Y:S01]  /*c410*/  F2F.F32.F64 R3, R32 ;  /* 0x0000002000037310 */ /* 0x010e220000301000 */
[----:B------:R-:W-:Y:S01]  /*c420*/  DSETP.GEU.AND P0, PT, |R32|, UR4, PT ;  /* 0x0000000420007e2a */ /* 0x000fe2000bf0e200 */
[----:B------:R-:W-:-:S13]  /*c430*/  IMAD.MOV.U32 R19, RZ, RZ, R31 ;  /* 0x000000ffff137224 */ /* 0x000fda00078e001f */
[----:B0-----:R-:W-:-:S05]  /*c440*/  @!P0 FMUL R3, R3, 1.175494350822287508e-38 ;  /* 0x0080000003038820 */ /* 0x001fca0000400000 */
[----:B------:R0:W-:Y:S01]  /*c450*/  STG.E desc[UR36][R4.64], R3 ;  /* 0x0000000304007986 */ /* 0x0001e2000c101924 */
[----:B------:R-:W-:Y:S05]  /*c460*/  BRA `(.L_x_5240) ;  /* 0x0000000c00c07947 */ /* 0x000fea0003800000 */
.L_x_5249:
[----:B------:R-:W-:Y:S01]  /*c470*/  UMOV UR4, 0xf0000000 ;  /* 0xf000000000047882 */ /* 0x000fe20000000000 */
[----:B------:R-:W-:Y:S01]  /*c480*/  UMOV UR5, 0x380fffff ;  /* 0x380fffff00057882 */ /* 0x000fe20000000000 */
[----:B----4-:R-:W0:Y:S01]  /*c490*/  F2F.F32.F64 R0, R32 ;  /* 0x0000002000007310 */ /* 0x010e220000301000 */
[----:B------:R-:W-:Y:S01]  /*c4a0*/  DSETP.GEU.AND P0, PT, |R32|, UR4, PT ;  /* 0x0000000420007e2a */ /* 0x000fe2000bf0e200 */
[----:B------:R-:W-:-:S13]  /*c4b0*/  IMAD.MOV.U32 R19, RZ, RZ, R31 ;  /* 0x000000ffff137224 */ /* 0x000fda00078e001f */
[----:B0-----:R-:W-:-:S05]  /*c4c0*/  @!P0 FMUL R0, R0, 1.175494350822287508e-38 ;  /* 0x0080000000008820 */ /* 0x001fca0000400000 */
[----:B------:R-:W-:-:S05]  /*c4d0*/  F2FP.F16.F32.PACK_AB R0, RZ, R0 ;  /* 0x00000000ff00723e */ /* 0x000fca00000000ff */
[----:B------:R0:W-:Y:S01]  /*c4e0*/  STG.E.U16 desc[UR36][R4.64], R0 ;  /* 0x0000000004007986 */ /* 0x0001e2000c101524 */
[----:B------:R-:W-:Y:S05]  /*c4f0*/  BRA `(.L_x_5240) ;  /* 0x0000000c009c7947 */ /* 0x000fea0003800000 */
.L_x_5248:
        /* <DEDUP_REMOVED lines=10> */
[----:B------:R-:W-:Y:S02]  /*c5a0*/  IMAD.MOV.U32 R7, RZ, RZ, RZ ;  /* 0x000000ffff077224 */ /* 0x000fe400078e00ff */
[----:B------:R-:W-:-:S11]  /*c5b0*/  IMAD.MOV.U32 R19, RZ, RZ, R31 ;  /* 0x000000ffff137224 */ /* 0x000fd600078e001f */
[----:B0-----:R-:W-:-:S05]  /*c5c0*/  @!P0 FMUL R6, R6, 1.175494350822287508e-38 ;  /* 0x0080000006068820 */ /* 0x001fca0000400000 */
[----:B------:R0:W-:Y:S01]  /*c5d0*/  STG.E.64 desc[UR36][R4.64], R6 ;  /* 0x0000000604007986 */ /* 0x0001e2000c101b24 */
[----:B------:R-:W-:Y:S05]  /*c5e0*/  BRA `(.L_x_5240) ;  /* 0x0000000c00607947 */ /* 0x000fea0003800000 */
.L_x_5251:
[----:B------:R-:W-:Y:S01]  /*c5f0*/  UMOV UR4, 0xf0000000 ;  /* 0xf000000000047882 */ /* 0x000fe20000000000 */
[----:B------:R-:W-:Y:S01]  /*c600*/  UMOV UR5, 0x380fffff ;  /* 0x380fffff00057882 */ /* 0x000fe20000000000 */
[----:B----4-:R-:W0:Y:S01]  /*c610*/  F2F.F32.F64 R0, R32 ;  /* 0x0000002000007310 */ /* 0x010e220000301000 */
[----:B------:R-:W-:Y:S01]  /*c620*/  DSETP.GEU.AND P0, PT, |R32|, UR4, PT ;  /* 0x0000000420007e2a */ /* 0x000fe2000bf0e200 */
[----:B------:R-:W-:-:S13]  /*c630*/  IMAD.MOV.U32 R19, RZ, RZ, R31 ;  /* 0x000000ffff137224 */ /* 0x000fda00078e001f */
[----:B0-----:R-:W-:-:S05]  /*c640*/  @!P0 FMUL R0, R0, 1.175494350822287508e-38 ;  /* 0x0080000000008820 */ /* 0x001fca0000400000 */
[----:B------:R-:W-:-:S04]  /*c650*/  F2FP.F16.F32.PACK_AB R3, RZ, R0 ;  /* 0x00000000ff03723e */ /* 0x000fc800000000ff */
[----:B------:R-:W-:-:S05]  /*c660*/  PRMT R3, R3, 0x5410, RZ ;  /* 0x0000541003037816 */ /* 0x000fca00000000ff */
[----:B------:R0:W-:Y:S01]  /*c670*/  STG.E desc[UR36][R4.64], R3 ;  /* 0x0000000304007986 */ /* 0x0001e2000c101924 */
[----:B------:R-:W-:Y:S05]  /*c680*/  BRA `(.L_x_5240) ;  /* 0x0000000c00387947 */ /* 0x000fea0003800000 */
.L_x_5250:
[----:B----4-:R0:W-:Y:S01]  /*c690*/  STG.E.64 desc[UR36][R4.64], R32 ;  /* 0x0000002004007986 */ /* 0x0101e2000c101b24 */
[----:B------:R-:W-:Y:S01]  /*c6a0*/  IMAD.MOV.U32 R19, RZ, RZ, R31 ;  /* 0x000000ffff137224 */ /* 0x000fe200078e001f */
[----:B------:R-:W-:Y:S06]  /*c6b0*/  BRA `(.L_x_5240) ;  /* 0x0000000c002c7947 */ /* 0x000fec0003800000 */
.L_x_5241:
        /* <DEDUP_REMOVED lines=8> */
[----:B----4-:R-:W-:Y:S01]  /*c740*/  DSETP.NEU.AND P0, PT, R32, RZ, PT ;  /* 0x000000ff2000722a */ /* 0x010fe20003f0d000 */
[----:B------:R-:W-:-:S05]  /*c750*/  IMAD.MOV.U32 R19, RZ, RZ, R31 ;  /* 0x000000ffff137224 */ /* 0x000fca00078e001f */
[----:B------:R-:W-:-:S05]  /*c760*/  SEL R3, RZ, 0x1, !P0 ;  /* 0x00000001ff037807 */ /* 0x000fca0004000000 */
[----:B------:R3:W-:Y:S01]  /*c770*/  STG.E.U8 desc[UR36][R4.64], R3 ;  /* 0x0000000304007986 */ /* 0x0007e2000c101124 */
[----:B------:R-:W-:Y:S05]  /*c780*/  BRA `(.L_x_5240) ;  /* 0x0000000800f87947 */ /* 0x000fea0003800000 */
.L_x_5254:
[----:B------:R-:W-:Y:S01]  /*c790*/  CS2R R34, SRZ ;  /* 0x0000000000227805 */ /* 0x000fe2000001ff00 */
[----:B------:R-:W-:-:S04]  /*c7a0*/  IMAD.MOV.U32 R19, RZ, RZ, R31 ;  /* 0x000000ffff137224 */ /* 0x000fc800078e001f */
[----:B----4-:R2:W-:Y:S01]  /*c7b0*/  STG.E.128 desc[UR36][R4.64], R32 ;  /* 0x0000002004007986 */ /* 0x0105e2000c101d24 */
[----:B------:R-:W-:Y:S05]  /*c7c0*/  BRA `(.L_x_5240) ;  /* 0x0000000800e87947 */ /* 0x000fea0003800000 */
.L_x_5253:
        /* <DEDUP_REMOVED lines=25> */
.L_x_5258:
[----:B------:R-:W-:Y:S05]  /*c960*/  BSYNC B0 ;  /* 0x0000000000007941 */ /* 0x000fea0003800000 */
.L_x_5257:
[----:B------:R-:W-:Y:S01]  /*c970*/  LOP3.LUT R7, R0, R7, RZ, 0xfc, !PT ;  /* 0x0000000700077212 */ /* 0x000fe200078efcff */
[----:B------:R-:W-:-:S04]  /*c980*/  IMAD.MOV.U32 R19, RZ, RZ, R31 ;  /* 0x000000ffff137224 */ /* 0x000fc800078e001f */
[----:B------:R0:W-:Y:S01]  /*c990*/  STG.E.U8 desc[UR36][R4.64], R7 ;  /* 0x0000000704007986 */ /* 0x0001e2000c101124 */
[----:B------:R-:W-:Y:S05]  /*c9a0*/  BRA `(.L_x_5240) ;  /* 0x0000000800707947 */ /* 0x000fea0003800000 */
.L_x_5256:
[----:B------:R-:W-:Y:S01]  /*c9b0*/  UMOV UR4, 0xf0000000 ;  /* 0xf000000000047882 */ /* 0x000fe20000000000 */
[----:B------:R-:W-:Y:S01]  /*c9c0*/  UMOV UR5, 0x380fffff ;  /* 0x380fffff00057882 */ /* 0x000fe20000000000 */
[----:B----4-:R-:W0:Y:S01]  /*c9d0*/  F2F.F32.F64 R7, R32 ;  /* 0x0000002000077310 */ /* 0x010e220000301000 */
        /* <DEDUP_REMOVED lines=14> */
.L_x_5260:
[----:B------:R-:W-:Y:S01]  /*cac0*/  IMAD.MOV.U32 R0, RZ, RZ, 0x7f ;  /* 0x0000007fff007424 */ /* 0x000fe200078e00ff */
[----:B------:R-:W-:-:S04]  /*cad0*/  ISETP.GT.U32.AND P0, PT, R3, 0x7f800000, PT ;  /* 0x7f8000000300780c */ /* 0x000fc80003f04070 */
[----:B------:R-:W-:-:S09]  /*cae0*/  SEL R0, R0, 0x7c, P0 ;  /* 0x0000007c00007807 */ /* 0x000fd20000000000 */
.L_x_5261:
[----:B------:R-:W-:Y:S05]  /*caf0*/  BSYNC B0 ;  /* 0x0000000000007941 */ /* 0x000fea0003800000 */
.L_x_5259:
[----:B------:R-:W-:Y:S01]  /*cb00*/  LOP3.LUT R3, R7, 0x80000000, RZ, 0xc0, !PT ;  /* 0x8000000007037812 */ /* 0x000fe200078ec0ff */
[----:B------:R-:W-:-:S03]  /*cb10*/  IMAD.MOV.U32 R19, RZ, RZ, R31 ;  /* 0x000000ffff137224 */ /* 0x000fc600078e001f */
[----:B------:R-:W-:-:S04]  /*cb20*/  SHF.R.U32.HI R3, RZ, 0x18, R3 ;  /* 0x00000018ff037819 */ /* 0x000fc80000011603 */
[----:B------:R-:W-:-:S05]  /*cb30*/  LOP3.LUT R3, R0, R3, RZ, 0xfc, !PT ;  /* 0x0000000300037212 */ /* 0x000fca00078efcff */
[----:B------:R0:W-:Y:S01]  /*cb40*/  STG.E.U8 desc[UR36][R4.64], R3 ;  /* 0x0000000304007986 */ /* 0x0001e2000c101124 */
[----:B------:R-:W-:Y:S05]  /*cb50*/  BRA `(.L_x_5240) ;  /* 0x0000000800047947 */ /* 0x000fea0003800000 */
.L_x_5255:
[----:B------:R-:W-:Y:S01]  /*cb60*/  UMOV UR4, 0xf0000000 ;  /* 0xf000000000047882 */ /* 0x000fe20000000000 */
[----:B------:R-:W-:Y:S01]  /*cb70*/  UMOV UR5, 0x380fffff ;  /* 0x380fffff00057882 */ /* 0x000fe20000000000 */
[----:B----4-:R-:W0:Y:S01]  /*cb80*/  F2F.F32.F64 R0, R32 ;  /* 0x0000002000007310 */ /* 0x010e220000301000 */
[----:B------:R-:W-:Y:S01]  /*cb90*/  DSETP.GEU.AND P0, PT, |R32|, UR4, PT ;  /* 0x0000000420007e2a */ /* 0x000fe2000bf0e200 */
[----:B------:R-:W-:-:S13]  /*cba0*/  IMAD.MOV.U32 R19, RZ, RZ, R31 ;  /* 0x000000ffff137224 */ /* 0x000fda00078e001f */
[----:B0-----:R-:W-:-:S05]  /*cbb0*/  @!P0 FMUL R0, R0, 1.175494350822287508e-38 ;  /* 0x0080000000008820 */ /* 0x001fca0000400000 */
[----:B------:R-:W-:-:S05]  /*cbc0*/  F2FP.BF16.F32.PACK_AB R0, RZ, R0 ;  /* 0x00000000ff00723e */ /* 0x000fca00000010ff */
[----:B------:R0:W-:Y:S01]  /*cbd0*/  STG.E.U16 desc[UR36][R4.64], R0 ;  /* 0x0000000004007986 */ /* 0x0001e2000c101524 */
[----:B------:R-:W-:Y:S05]  /*cbe0*/  BRA `(.L_x_5240) ;  /* 0x0000000400e07947 */ /* 0x000fea0003800000 */
.L_x_5252:
        /* <DEDUP_REMOVED lines=8> */
[----:B----4-:R-:W0:Y:S01]  /*cc70*/  F2I.U32.F64.TRUNC R33, R32 ;  /* 0x0000002000217311 */ /* 0x010e22000030d000 */
[----:B------:R-:W-:Y:S01]  /*cc80*/  IMAD.MOV.U32 R19, RZ, RZ, R31 ;  /* 0x000000ffff137224 */ /* 0x000fe200078e001f */
[----:B0-----:R0:W-:Y:S01]  /*cc90*/  STG.E.U16 desc[UR36][R4.64], R33 ;  /* 0x0000002104007986 */ /* 0x0011e2000c101524 */
[----:B------:R-:W-:Y:S05]  /*cca0*/  BRA `(.L_x_5240) ;  /* 0x0000000400b07947 */ /* 0x000fea0003800000 */
.L_x_5264:
[----:B------:R-:W-:Y:S01]  /*ccb0*/  UMOV UR4, 0xf0000000 ;  /* 0xf000000000047882 */ /* 0x000fe20000000000 */
[----:B------:R-:W-:Y:S01]  /*ccc0*/  UMOV UR5, 0x380fffff ;  /* 0x380fffff00057882 */ /* 0x000fe20000000000 */
[----:B----4-:R-:W0:Y:S01]  /*ccd0*/  F2F.F32.F64 R7, R32 ;  /* 0x0000002000077310 */ /* 0x010e220000301000 */
        /* <DEDUP_REMOVED lines=18> */
.L_x_5267:
[----:B------:R-:W-:-:S04]  /*ce00*/  LOP3.LUT R0, R7, 0x80000000, RZ, 0xc0, !PT ;  /* 0x8000000007007812 */ /* 0x000fc800078ec0ff */
[----:B------:R-:W-:-:S04]  /*ce10*/  SHF.R.U32.HI R0, RZ, 0x18, R0 ;  /* 0x00000018ff007819 */ /* 0x000fc80000011600 */
[----:B------:R-:W-:-:S07]  /*ce20*/  LOP3.LUT R0, R3, R0, RZ, 0xfc, !PT ;  /* 0x0000000003007212 */ /* 0x000fce00078efcff */
.L_x_5266:
[----:B------:R-:W-:Y:S05]  /*ce30*/  BSYNC B0 ;  /* 0x0000000000007941 */ /* 0x000fea0003800000 */
.L_x_5265:
[----:B------:R0:W-:Y:S01]  /*ce40*/  STG.E.U8 desc[UR36][R4.64], R0 ;  /* 0x0000000004007986 */ /* 0x0001e2000c101124 */
[----:B------:R-:W-:Y:S01]  /*ce50*/  IMAD.MOV.U32 R19, RZ, RZ, R31 ;  /* 0x000000ffff137224 */ /* 0x000fe200078e001f */
[----:B------:R-:W-:Y:S06]  /*ce60*/  BRA `(.L_x_5240) ;  /* 0x0000000400407947 */ /* 0x000fec0003800000 */
.L_x_5263:
        /* <DEDUP_REMOVED lines=21> */
.L_x_5270:
[----:B------:R-:W-:-:S04]  /*cfc0*/  LOP3.LUT R0, R7, 0x80000000, RZ, 0xc0, !PT ;  /* 0x8000000007007812 */ /* 0x000fc800078ec0ff */
[----:B------:R-:W-:-:S04]  /*cfd0*/  SHF.R.U32.HI R0, RZ, 0x18, R0 ;  /* 0x00000018ff007819 */ /* 0x000fc80000011600 */
[----:B------:R-:W-:-:S07]  /*cfe0*/  LOP3.LUT R0, R3, R0, RZ, 0xfc, !PT ;  /* 0x0000000003007212 */ /* 0x000fce00078efcff */
.L_x_5269:
[----:B------:R-:W-:Y:S05]  /*cff0*/  BSYNC B0 ;  /* 0x0000000000007941 */ /* 0x000fea0003800000 */
.L_x_5268:
[----:B------:R0:W-:Y:S01]  /*d000*/  STG.E.U8 desc[UR36][R4.64], R0 ;  /* 0x0000000004007986 */ /* 0x0001e2000c101124 */
[----:B------:R-:W-:Y:S01]  /*d010*/  IMAD.MOV.U32 R19, RZ, RZ, R31 ;  /* 0x000000ffff137224 */ /* 0x000fe200078e001f */
[----:B------:R-:W-:Y:S06]  /*d020*/  BRA `(.L_x_5240) ;  /* 0x0000000000d07947 */ /* 0x000fec0003800000 */
.L_x_5262:
        /* <DEDUP_REMOVED lines=27> */
.L_x_5245:
        /* <DEDUP_REMOVED lines=16> */
.L_x_5273:
[----:B------:R-:W-:Y:S01]  /*d2e0*/  IMAD.MOV.U32 R19, RZ, RZ, R31 ;  /* 0x000000ffff137224 */ /* 0x000fe200078e001f */
[----:B------:R-:W-:Y:S06]  /*d2f0*/  BRA `(.L_x_5240) ;  /* 0x00000000001c7947 */ /* 0x000fec0003800000 */
.L_x_5272:
[----:B----4-:R-:W0:Y:S01]  /*d300*/  F2I.U64.F64.TRUNC R32, R32 ;  /* 0x0000002000207311 */ /* 0x010e22000030d800 */
[----:B------:R-:W-:Y:S01]  /*d310*/  IMAD.MOV.U32 R19, RZ, RZ, R31 ;  /* 0x000000ffff137224 */ /* 0x000fe200078e001f */
[----:B0-----:R0:W-:Y:S01]  /*d320*/  STG.E.64 desc[UR36][R4.64], R32 ;  /* 0x0000002004007986 */ /* 0x0011e2000c101b24 */
[----:B------:R-:W-:Y:S05]  /*d330*/  BRA `(.L_x_5240) ;  /* 0x00000000000c7947 */ /* 0x000fea0003800000 */
.L_x_5271:
[----:B----4-:R-:W0:Y:S01]  /*d340*/  F2I.U32.F64.TRUNC R33, R32 ;  /* 0x0000002000217311 */ /* 0x010e22000030d000 */
[----:B------:R-:W-:Y:S01]  /*d350*/  IMAD.MOV.U32 R19, RZ, RZ, R31 ;  /* 0x000000ffff137224 */ /* 0x000fe200078e001f */
[----:B0-----:R0:W-:Y:S06]  /*d360*/  STG.E desc[UR36][R4.64], R33 ;  /* 0x0000002104007986 */ /* 0x0011ec000c101924 */
.L_x_5240:
[----:B------:R-:W-:Y:S05]  /*d370*/  BSYNC B6 ;  /* 0x0000000000067941 */ /* 0x000fea0003800000 */
.L_x_5239:
[----:B0-----:R-:W-:Y:S01]  /*d380*/  ISETP.GE.AND P0, PT, R19, R2, PT ;  /* 0x000000021300720c */ /* 0x001fe20003f06270 */
[----:B------:R-:W-:-:S12]  /*d390*/  BSSY B6, `(.L_x_5274) ;  /* 0x0000230000067945 */ /* 0x000fd80003800000 */
[----:B------:R-:W-:Y:S05]  /*d3a0*/  @P0 BRA `(.L_x_5275) ;  /* 0x0000002000b80947 */ /* 0x000fea0003800000 */
[----:B--23--:R-:W0:Y:S01]  /*d3b0*/  LDC.64 R4, c[0x0][0x218] ;  /* 0x00008600ff047b82 */ /* 0x00ce220000000a00 */
[----:B------:R-:W-:Y:S01]  /*d3c0*/  IMAD R0, R36, 0x200, R19 ;  /* 0x0000020024007824 */ /* 0x000fe200078e0213 */
[----:B-1----:R-:W-:Y:S01]  /*d3d0*/  PRMT R6, R18, 0x9910, RZ ;  /* 0x0000991012067816 */ /* 0x002fe200000000ff */
        /* <DEDUP_REMOVED lines=18> */
.L_x_5279:
[----:B------:R-:W0:Y:S02]  /*d500*/  F2I.S64.F64.TRUNC R28, R28 ;  /* 0x0000001c001c7311 */ /* 0x000e24000030d900 */
[----:B0-----:R-:W-:-:S05]  /*d510*/  IMAD.MOV.U32 R3, RZ, RZ, R28 ;  /* 0x000000ffff037224 */ /* 0x001fca00078e001c */
[----:B------:R0:W-:Y:S01]  /*d520*/  STG.E.U8 desc[UR36][R4.64], R3 ;  /* 0x0000000304007986 */ /* 0x0001e2000c101124 */
[----:B------:R-:W-:Y:S05]  /*d530*/  BRA `(.L_x_5281) ;  /* 0x0000000c00f07947 */ /* 0x000fea0003800000 */
.L_x_5278:
        /* <DEDUP_REMOVED lines=9> */
.L_x_5283:
[----:B------:R-:W0:Y:S02]  /*d5d0*/  F2I.F64.TRUNC R29, R28 ;  /* 0x0000001c001d7311 */ /* 0x000e24000030d100 */
[----:B0-----:R0:W-:Y:S01]  /*d5e0*/  STG.E desc[UR36][R4.64], R29 ;  /* 0x0000001d04007986 */ /* 0x0011e2000c101924 */
[----:B------:R-:W-:Y:S05]  /*d5f0*/  BRA `(.L_x_5281) ;  /* 0x0000000c00c07947 */ /* 0x000fea0003800000 */
.L_x_5282:
[----:B------:R-:W0:Y:S02]  /*d600*/  F2I.F64.TRUNC R29, R28 ;  /* 0x0000001c001d7311 */ /* 0x000e24000030d100 */
[----:B0-----:R0:W-:Y:S01]  /*d610*/  STG.E.U16 desc[UR36][R4.64], R29 ;  /* 0x0000001d04007986 */ /* 0x0011e2000c101524 */
[----:B------:R-:W-:Y:S05]  /*d620*/  BRA `(.L_x_5281) ;  /* 0x0000000c00b47947 */ /* 0x000fea0003800000 */
.L_x_5277:
        /* <DEDUP_REMOVED lines=13> */
.L_x_5285:
        /* <DEDUP_REMOVED lines=8> */
.L_x_5284:
        /* <DEDUP_REMOVED lines=14> */
.L_x_5287:
        /* <DEDUP_REMOVED lines=9> */
.L_x_5286:
[----:B------:R0:W-:Y:S01]  /*d8f0*/  STG.E.64 desc[UR36][R4.64], R28 ;  /* 0x0000001c04007986 */ /* 0x0001e2000c101b24 */
[----:B------:R-:W-:Y:S05]  /*d900*/  BRA `(.L_x_5281) ;  /* 0x0000000800fc7947 */ /* 0x000fea0003800000 */
.L_x_5276:
        /* <DEDUP_REMOVED lines=12> */
.L_x_5290:
[----:B------:R-:W-:-:S05]  /*d9d0*/  CS2R R30, SRZ ;  /* 0x00000000001e7805 */ /* 0x000fca000001ff00 */
[----:B------:R0:W-:Y:S01]  /*d9e0*/  STG.E.128 desc[UR36][R4.64], R28 ;  /* 0x0000001c04007986 */ /* 0x0001e2000c101d24 */
[----:B------:R-:W-:Y:S05]  /*d9f0*/  BRA `(.L_x_5281) ;  /* 0x0000000800c07947 */ /* 0x000fea0003800000 */
.L_x_5289:
        /* <DEDUP_REMOVED lines=25> */
.L_x_5294:
[----:B------:R-:W-:Y:S05]  /*db90*/  BSYNC B0 ;  /* 0x0000000000007941 */ /* 0x000fea0003800000 */
.L_x_5293:
[----:B------:R-:W-:-:S05]  /*dba0*/  LOP3.LUT R7, R0, R7, RZ, 0xfc, !PT ;  /* 0x0000000700077212 */ /* 0x000fca00078efcff */
[----:B------:R0:W-:Y:S01]  /*dbb0*/  STG.E.U8 desc[UR36][R4.64], R7 ;  /* 0x0000000704007986 */ /* 0x0001e2000c101124 */
[----:B------:R-:W-:Y:S05]  /*dbc0*/  BRA `(.L_x_5281) ;  /* 0x00000008004c7947 */ /* 0x000fea0003800000 */
.L_x_5292:
        /* <DEDUP_REMOVED lines=17> */
.L_x_5296:
[----:B------:R-:W-:Y:S01]  /*dce0*/  IMAD.MOV.U32 R0, RZ, RZ, 0x7f ;  /* 0x0000007fff007424 */ /* 0x000fe200078e00ff */
[----:B------:R-:W-:-:S04]  /*dcf0*/  ISETP.GT.U32.AND P0, PT, R3, 0x7f800000, PT ;  /* 0x7f8000000300780c */ /* 0x000fc80003f04070 */
[----:B------:R-:W-:-:S09]  /*dd00*/  SEL R0, R0, 0x7c, P0 ;  /* 0x0000007c00007807 */ /* 0x000fd20000000000 */
.L_x_5297:
[----:B------:R-:W-:Y:S05]  /*dd10*/  BSYNC B0 ;  /* 0x0000000000007941 */ /* 0x000fea0003800000 */
.L_x_5295:
[----:B------:R-:W-:-:S04]  /*dd20*/  LOP3.LUT R3, R7, 0x80000000, RZ, 0xc0, !PT ;  /* 0x8000000007037812 */ /* 0x000fc800078ec0ff */
[----:B------:R-:W-:-:S04]  /*dd30*/  SHF.R.U32.HI R3, RZ, 0x18, R3 ;  /* 0x00000018ff037819 */ /* 0x000fc80000011603 */
[----:B------:R-:W-:-:S05]  /*dd40*/  LOP3.LUT R3, R0, R3, RZ, 0xfc, !PT ;  /* 0x0000000300037212 */ /* 0x000fca00078efcff */
[----:B------:R1:W-:Y:S01]  /*dd50*/  STG.E.U8 desc[UR36][R4.64], R3 ;  /* 0x0000000304007986 */ /* 0x0003e2000c101124 */
[----:B------:R-:W-:Y:S05]  /*dd60*/  BRA `(.L_x_5281) ;  /* 0x0000000400e47947 */ /* 0x000fea0003800000 */
.L_x_5291:
        /* <DEDUP_REMOVED lines=8> */
.L_x_5288:
        /* <DEDUP_REMOVED lines=11> */
.L_x_5300:
        /* <DEDUP_REMOVED lines=21> */
.L_x_5303:
[----:B------:R-:W-:-:S04]  /*dff0*/  LOP3.LUT R0, R7, 0x80000000, RZ, 0xc0, !PT ;  /* 0x8000000007007812 */ /* 0x000fc800078ec0ff */
[----:B------:R-:W-:-:S04]  /*e000*/  SHF.R.U32.HI R0, RZ, 0x18, R0 ;  /* 0x00000018ff007819 */ /* 0x000fc80000011600 */
[----:B------:R-:W-:-:S07]  /*e010*/  LOP3.LUT R0, R3, R0, RZ, 0xfc, !PT ;  /* 0x0000000003007212 */ /* 0x000fce00078efcff */
.L_x_5302:
[----:B------:R-:W-:Y:S05]  /*e020*/  BSYNC B0 ;  /* 0x0000000000007941 */ /* 0x000fea0003800000 */
.L_x_5301:
[----:B------:R0:W-:Y:S01]  /*e030*/  STG.E.U8 desc[UR36][R4.64], R0 ;  /* 0x0000000004007986 */ /* 0x0001e2000c101124 */
[----:B------:R-:W-:Y:S05]  /*e040*/  BRA `(.L_x_5281) ;  /* 0x00000004002c7947 */ /* 0x000fea0003800000 */
.L_x_5299:
        /* <DEDUP_REMOVED lines=21> */
.L_x_5306:
[----:B------:R-:W-:-:S04]  /*e1a0*/  LOP3.LUT R0, R7, 0x80000000, RZ, 0xc0, !PT ;  /* 0x8000000007007812 */ /* 0x000fc800078ec0ff */
[----:B------:R-:W-:-:S04]  /*e1b0*/  SHF.R.U32.HI R0, RZ, 0x18, R0 ;  /* 0x00000018ff007819 */ /* 0x000fc80000011600 */
[----:B------:R-:W-:-:S07]  /*e1c0*/  LOP3.LUT R0, R3, R0, RZ, 0xfc, !PT ;  /* 0x0000000003007212 */ /* 0x000fce00078efcff */
.L_x_5305:
[----:B------:R-:W-:Y:S05]  /*e1d0*/  BSYNC B0 ;  /* 0x0000000000007941 */ /* 0x000fea0003800000 */
.L_x_5304:
[----:B------:R0:W-:Y:S01]  /*e1e0*/  STG.E.U8 desc[UR36][R4.64], R0 ;  /* 0x0000000004007986 */ /* 0x0001e2000c101124 */
[----:B------:R-:W-:Y:S05]  /*e1f0*/  BRA `(.L_x_5281) ;  /* 0x0000000000c07947 */ /* 0x000fea0003800000 */
.L_x_5298:
        /* <DEDUP_REMOVED lines=26> */
.L_x_5280:
        /* <DEDUP_REMOVED lines=16> */
.L_x_5309:
[----:B------:R-:W-:Y:S05]  /*e4a0*/  BRA `(.L_x_5281) ;  /* 0x0000000000147947 */ /* 0x000fea0003800000 */
.L_x_5308:
[----:B------:R-:W0:Y:S02]  /*e4b0*/  F2I.U64.F64.TRUNC R28, R28 ;  /* 0x0000001c001c7311 */ /* 0x000e24000030d800 */
[----:B0-----:R0:W-:Y:S01]  /*e4c0*/  STG.E.64 desc[UR36][R4.64], R28 ;  /* 0x0000001c04007986 */ /* 0x0011e2000c101b24 */
[----:B------:R-:W-:Y:S05]  /*e4d0*/  BRA `(.L_x_5281) ;  /* 0x0000000000087947 */ /* 0x000fea0003800000 */
.L_x_5307:
[----:B------:R-:W0:Y:S02]  /*e4e0*/  F2I.U32.F64.TRUNC R29, R28 ;  /* 0x0000001c001d7311 */ /* 0x000e24000030d000 */
[----:B0-----:R0:W-:Y:S02]  /*e4f0*/  STG.E desc[UR36][R4.64], R29 ;  /* 0x0000001d04007986 */ /* 0x0011e4000c101924 */
.L_x_5281:
[----:B------:R-:W-:-:S05]  /*e500*/  VIADD R19, R19, 0x80 ;  /* 0x0000008013137836 */ /* 0x000fca0000000000 */
[----:B------:R-:W-:-:S13]  /*e510*/  ISETP.GE.AND P0, PT, R19, R2, PT ;  /* 0x000000021300720c */ /* 0x000fda0003f06270 */
[----:B------:R-:W-:Y:S05]  /*e520*/  @P0 BRA `(.L_x_5275) ;  /* 0x0000001000580947 */ /* 0x000fea0003800000 */
[----:B0123--:R-:W0:Y:S01]  /*e530*/  LDC.64 R4, c[0x0][0x218] ;  /* 0x00008600ff047b82 */ /* 0x00fe220000000a00 */
        /* <DEDUP_REMOVED lines=20> */
.L_x_5313:
[----:B------:R-:W0:Y:S02]  /*e680*/  F2I.S64.F64.TRUNC R24, R24 ;  /* 0x0000001800187311 */ /* 0x000e24000030d900 */
[----:B0-----:R-:W-:-:S05]  /*e690*/  IMAD.MOV.U32 R3, RZ, RZ, R24 ;  /* 0x000000ffff037224 */ /* 0x001fca00078e0018 */
[----:B------:R0:W-:Y:S01]  /*e6a0*/  STG.E.U8 desc[UR36][R4.64], R3 ;  /* 0x0000000304007986 */ /* 0x0001e2000c101124 */
[----:B------:R-:W-:Y:S05]  /*e6b0*/  BRA `(.L_x_5315) ;  /* 0x0000000c00f07947 */ /* 0x000fea0003800000 */
.L_x_5312:
        /* <DEDUP_REMOVED lines=9> */
.L_x_5317:
[----:B------:R-:W0:Y:S02]  /*e750*/  F2I.F64.TRUNC R25, R24 ;  /* 0x0000001800197311 */ /* 0x000e24000030d100 */
[----:B0-----:R0:W-:Y:S01]  /*e760*/  STG.E desc[UR36][R4.64], R25 ;  /* 0x0000001904007986 */ /* 0x0011e2000c101924 */
[----:B------:R-:W-:Y:S05]  /*e770*/  BRA `(.L_x_5315) ;  /* 0x0000000c00c07947 */ /* 0x000fea0003800000 */
.L_x_5316:
[----:B------:R-:W0:Y:S02]  /*e780*/  F2I.F64.TRUNC R25, R24 ;  /* 0x0000001800197311 */ /* 0x000e24000030d100 */
[----:B0-----:R0:W-:Y:S01]  /*e790*/  STG.E.U16 desc[UR36][R4.64], R25 ;  /* 0x0000001904007986 */ /* 0x0011e2000c101524 */
[----:B------:R-:W-:Y:S05]  /*e7a0*/  BRA `(.L_x_5315) ;  /* 0x0000000c00b47947 */ /* 0x000fea0003800000 */
.L_x_5311:
        /* <DEDUP_REMOVED lines=13> */
.L_x_5319:
        /* <DEDUP_REMOVED lines=8> */
.L_x_5318:
        /* <DEDUP_REMOVED lines=14> */
.L_x_5321:
        /* <DEDUP_REMOVED lines=9> */
.L_x_5320:
[----:B------:R0:W-:Y:S01]  /*ea70*/  STG.E.64 desc[UR36][R4.64], R24 ;  /* 0x0000001804007986 */ /* 0x0001e2000c101b24 */
[----:B------:R-:W-:Y:S05]  /*ea80*/  BRA `(.L_x_5315) ;  /* 0x0000000800fc7947 */ /* 0x000fea0003800000 */
.L_x_5310:
        /* <DEDUP_REMOVED lines=12> */
.L_x_5324:
[----:B------:R-:W-:-:S05]  /*eb50*/  CS2R R26, SRZ ;  /* 0x00000000001a7805 */ /* 0x000fca000001ff00 */
[----:B------:R1:W-:Y:S01]  /*eb60*/  STG.E.128 desc[UR36][R4.64], R24 ;  /* 0x0000001804007986 */ /* 0x0003e2000c101d24 */
[----:B------:R-:W-:Y:S05]  /*eb70*/  BRA `(.L_x_5315) ;  /* 0x0000000800c07947 */ /* 0x000fea0003800000 */
.L_x_5323:
        /* <DEDUP_REMOVED lines=25> */
.L_x_5328:
[----:B------:R-:W-:Y:S05]  /*ed10*/  BSYNC B0 ;  /* 0x0000000000007941 */ /* 0x000fea0003800000 */
.L_x_5327:
[----:B------:R-:W-:-:S05]  /*ed20*/  LOP3.LUT R7, R0, R7, RZ, 0xfc, !PT ;  /* 0x0000000700077212 */ /* 0x000fca00078efcff */
[----:B------:R2:W-:Y:S01]  /*ed30*/  STG.E.U8 desc[UR36][R4.64], R7 ;  /* 0x0000000704007986 */ /* 0x0005e2000c101124 */
[----:B------:R-:W-:Y:S05]  /*ed40*/  BRA `(.L_x_5315) ;  /* 0x00000008004c7947 */ /* 0x000fea0003800000 */
.L_x_5326:
        /* <DEDUP_REMOVED lines=17> */
.L_x_5330:
[----:B------:R-:W-:Y:S01]  /*ee60*/  IMAD.MOV.U32 R0, RZ, RZ, 0x7f ;  /* 0x0000007fff007424 */ /* 0x000fe200078e00ff */
[----:B------:R-:W-:-:S04]  /*ee70*/  ISETP.GT.U32.AND P0, PT, R3, 0x7f800000, PT ;  /* 0x7f8000000300780c */ /* 0x000fc80003f04070 */
[----:B------:R-:W-:-:S09]  /*ee80*/  SEL R0, R0, 0x7c, P0 ;  /* 0x0000007c00007807 */ /* 0x000fd20000000000 */
.L_x_5331:
[----:B------:R-:W-:Y:S05]  /*ee90*/  BSYNC B0 ;  /* 0x0000000000007941 */ /* 0x000fea0003800000 */
.L_x_5329:
[----:B------:R-:W-:-:S04]  /*eea0*/  LOP3.LUT R3, R7, 0x80000000, RZ, 0xc0, !PT ;  /* 0x8000000007037812 */ /* 0x000fc800078ec0ff */
[----:B------:R-:W-:-:S04]  /*eeb0*/  SHF.R.U32.HI R3, RZ, 0x18, R3 ;  /* 0x00000018ff037819 */ /* 0x000fc80000011603 */
[----:B------:R-:W-:-:S05]  /*eec0*/  LOP3.LUT R3, R0, R3, RZ, 0xfc, !PT ;  /* 0x0000000300037212 */ /* 0x000fca00078efcff */
[----:B------:R3:W-:Y:S01]  /*eed0*/  STG.E.U8 desc[UR36][R4.64], R3 ;  /* 0x0000000304007986 */ /* 0x0007e2000c101124 */
[----:B------:R-:W-:Y:S05]  /*eee0*/  BRA `(.L_x_5315) ;  /* 0x0000000400e47947 */ /* 0x000fea0003800000 */
.L_x_5325:
        /* <DEDUP_REMOVED lines=8> */
.L_x_5322:
        /* <DEDUP_REMOVED lines=11> */
.L_x_5334:
        /* <DEDUP_REMOVED lines=21> */
.L_x_5337:
[----:B------:R-:W-:-:S04]  /*f170*/  LOP3.LUT R0, R7, 0x80000000, RZ, 0xc0, !PT ;  /* 0x8000000007007812 */ /* 0x000fc800078ec0ff */
[----:B------:R-:W-:-:S04]  /*f180*/  SHF.R.U32.HI R0, RZ, 0x18, R0 ;  /* 0x00000018ff007819 */ /* 0x000fc80000011600 */
[----:B------:R-:W-:-:S07]  /*f190*/  LOP3.LUT R0, R3, R0, RZ, 0xfc, !PT ;  /* 0x0000000003007212 */ /* 0x000fce00078efcff */
.L_x_5336:
[----:B------:R-:W-:Y:S05]  /*f1a0*/  BSYNC B0 ;  /* 0x0000000000007941 */ /* 0x000fea0003800000 */
.L_x_5335:
[----:B------:R0:W-:Y:S01]  /*f1b0*/  STG.E.U8 desc[UR36][R4.64], R0 ;  /* 0x0000000004007986 */ /* 0x0001e2000c101124 */
[----:B------:R-:W-:Y:S05]  /*f1c0*/  BRA `(.L_x_5315) ;  /* 0x00000004002c7947 */ /* 0x000fea0003800000 */
.L_x_5333:
        /* <DEDUP_REMOVED lines=21> */
.L_x_5340:
[----:B------:R-:W-:-:S04]  /*f320*/  LOP3.LUT R0, R7, 0x80000000, RZ, 0xc0, !PT ;  /* 0x8000000007007812 */ /* 0x000fc800078ec0ff */
[----:B------:R-:W-:-:S04]  /*f330*/  SHF.R.U32.HI R0, RZ, 0x18, R0 ;  /* 0x00000018ff007819 */ /* 0x000fc80000011600 */
[----:B------:R-:W-:-:S07]  /*f340*/  LOP3.LUT R0, R3, R0, RZ, 0xfc, !PT ;  /* 0x0000000003007212 */ /* 0x000fce00078efcff */
.L_x_5339:
[----:B------:R-:W-:Y:S05]  /*f350*/  BSYNC B0 ;  /* 0x0000000000007941 */ /* 0x000fea0003800000 */
.L_x_5338:
[----:B------:R0:W-:Y:S01]  /*f360*/  STG.E.U8 desc[UR36][R4.64], R0 ;  /* 0x0000000004007986 */ /* 0x0001e2000c101124 */
[----:B------:R-:W-:Y:S05]  /*f370*/  BRA `(.L_x_5315) ;  /* 0x0000000000c07947 */ /* 0x000fea0003800000 */
.L_x_5332:
        /* <DEDUP_REMOVED lines=26> */
.L_x_5314:
        /* <DEDUP_REMOVED lines=16> */
.L_x_5343:
[----:B------:R-:W-:Y:S05]  /*f620*/  BRA `(.L_x_5315) ;  /* 0x0000000000147947 */ /* 0x000fea0003800000 */
.L_x_5342:
[----:B------:R-:W0:Y:S02]  /*f630*/  F2I.U64.F64.TRUNC R24, R24 ;  /* 0x0000001800187311 */ /* 0x000e24000030d800 */
[----:B0-----:R0:W-:Y:S01]  /*f640*/  STG.E.64 desc[UR36][R4.64], R24 ;  /* 0x0000001804007986 */ /* 0x0011e2000c101b24 */
[----:B------:R-:W-:Y:S05]  /*f650*/  BRA `(.L_x_5315) ;  /* 0x0000000000087947 */ /* 0x000fea0003800000 */
.L_x_5341:
[----:B------:R-:W0:Y:S02]  /*f660*/  F2I.U32.F64.TRUNC R25, R24 ;  /* 0x0000001800197311 */ /* 0x000e24000030d000 */
[----:B0-----:R0:W-:Y:S02]  /*f670*/  STG.E desc[UR36][R4.64], R25 ;  /* 0x0000001904007986 */ /* 0x0011e4000c101924 */
.L_x_5315:
[----:B------:R-:W-:-:S07]  /*f680*/  VIADD R19, R19, 0x80 ;  /* 0x0000008013137836 */ /* 0x000fce0000000000 */
.L_x_5275:
[----:B------:R-:W-:Y:S05]  /*f690*/  BSYNC B6 ;  /* 0x0000000000067941 */ /* 0x000fea0003800000 */
.L_x_5274:
[----:B------:R-:W-:-:S13]  /*f6a0*/  ISETP.GE.AND P0, PT, R19, R2, PT ;  /* 0x000000021300720c */ /* 0x000fda0003f06270 */
[----:B------:R-:W-:Y:S05]  /*f6b0*/  @P0 EXIT ;  /* 0x000000000000094d */ /* 0x000fea0003800000 */
[----:B01-3--:R-:W0:Y:S01]  /*f6c0*/  LDC.64 R2, c[0x0][0x218] ;  /* 0x00008600ff027b82 */ /* 0x00be220000000a00 */
[----:B--2---:R-:W-:Y:S01]  /*f6d0*/  PRMT R0, R18, 0x9910, RZ ;  /* 0x0000991012007816 */ /* 0x004fe200000000ff */
        /* <DEDUP_REMOVED lines=18> */
.L_x_5347:
[----:B------:R-:W0:Y:S02]  /*f800*/  F2I.S64.F64.TRUNC R16, R16 ;  /* 0x0000001000107311 */ /* 0x000e24000030d900 */
[----:B0-----:R-:W-:-:S05]  /*f810*/  IMAD.MOV.U32 R5, RZ, RZ, R16 ;  /* 0x000000ffff057224 */ /* 0x001fca00078e0010 */
[----:B------:R-:W-:Y:S01]  /*f820*/  STG.E.U8 desc[UR36][R2.64], R5 ;  /* 0x0000000502007986 */ /* 0x000fe2000c101124 */
[----:B------:R-:W-:Y:S05]  /*f830*/  EXIT ;  /* 0x000000000000794d */ /* 0x000fea0003800000 */
.L_x_5346:
        /* <DEDUP_REMOVED lines=9> */
.L_x_5350:
[----:B------:R-:W0:Y:S02]  /*f8d0*/  F2I.F64.TRUNC R17, R16 ;  /* 0x0000001000117311 */ /* 0x000e24000030d100 */
[----:B0-----:R-:W-:Y:S01]  /*f8e0*/  STG.E desc[UR36][R2.64], R17 ;  /* 0x0000001102007986 */ /* 0x001fe2000c101924 */
[----:B------:R-:W-:Y:S05]  /*f8f0*/  EXIT ;  /* 0x000000000000794d */ /* 0x000fea0003800000 */
.L_x_5349:
[----:B------:R-:W0:Y:S02]  /*f900*/  F2I.F64.TRUNC R17, R16 ;  /* 0x0000001000117311 */ /* 0x000e24000030d100 */
[----:B0-----:R-:W-:Y:S01]  /*f910*/  STG.E.U16 desc[UR36][R2.64], R17 ;  /* 0x0000001102007986 */ /* 0x001fe2000c101524 */
[----:B------:R-:W-:Y:S05]  /*f920*/  EXIT ;  /* 0x000000000000794d */ /* 0x000fea0003800000 */
.L_x_5345:
        /* <DEDUP_REMOVED lines=13> */
.L_x_5352:
        /* <DEDUP_REMOVED lines=8> */
.L_x_5351:
        /* <DEDUP_REMOVED lines=14> */
.L_x_5354:
        /* <DEDUP_REMOVED lines=9> */
.L_x_5353:
[----:B------:R-:W-:Y:S01]  /*fbf0*/  STG.E.64 desc[UR36][R2.64], R16 ;  /* 0x0000001002007986 */ /* 0x000fe2000c101b24 */
[----:B------:R-:W-:Y:S05]  /*fc00*/  EXIT ;  /* 0x000000000000794d */ /* 0x000fea0003800000 */
.L_x_5344:
        /* <DEDUP_REMOVED lines=12> */
.L_x_5357:
[----:B------:R-:W-:-:S05]  /*fcd0*/  CS2R R18, SRZ ;  /* 0x0000000000127805 */ /* 0x000fca000001ff00 */
[----:B------:R-:W-:Y:S01]  /*fce0*/  STG.E.128 desc[UR36][R2.64], R16 ;  /* 0x0000001002007986 */ /* 0x000fe2000c101d24 */
[----:B------:R-:W-:Y:S05]  /*fcf0*/  EXIT ;  /* 0x000000000000794d */ /* 0x000fea0003800000 */
.L_x_5356:
        /* <DEDUP_REMOVED lines=25> */
.L_x_5361:
[----:B------:R-:W-:Y:S05]  /*fe90*/  BSYNC B0 ;  /* 0x0000000000007941 */ /* 0x000fea0003800000 */
.L_x_5360:
[----:B------:R-:W-:-:S05]  /*fea0*/  LOP3.LUT R5, R0, R5, RZ, 0xfc, !PT ;  /* 0x0000000500057212 */ /* 0x000fca00078efcff */
[----:B------:R-:W-:Y:S01]  /*feb0*/  STG.E.U8 desc[UR36][R2.64], R5 ;  /* 0x0000000502007986 */ /* 0x000fe2000c101124 */
[----:B------:R-:W-:Y:S05]  /*fec0*/  EXIT ;  /* 0x000000000000794d */ /* 0x000fea0003800000 */
.L_x_5359:
        /* <DEDUP_REMOVED lines=17> */
.L_x_5363:
[----:B------:R-:W-:Y:S01]  /*ffe0*/  IMAD.MOV.U32 R0, RZ, RZ, 0x7f ;  /* 0x0000007fff007424 */ /* 0x000fe200078e00ff */
[----:B------:R-:W-:-:S04]  /*fff0*/  ISETP.GT.U32.AND P0, PT, R4, 0x7f800000, PT ;  /* 0x7f8000000400780c */ /* 0x000fc80003f04070 */
[----:B------:R-:W-:-:S09]  /*10000*/  SEL R0, R0, 0x7c, P0 ;  /* 0x0000007c00007807 */ /* 0x000fd20000000000 */
.L_x_5364:
[----:B------:R-:W-:Y:S05]  /*10010*/  BSYNC B0 ;  /* 0x0000000000007941 */ /* 0x000fea0003800000 */
.L_x_5362:
[----:B------:R-:W-:-:S04]  /*10020*/  LOP3.LUT R4, R5, 0x80000000, RZ, 0xc0, !PT ;  /* 0x8000000005047812 */ /* 0x000fc800078ec0ff */
[----:B------:R-:W-:-:S04]  /*10030*/  SHF.R.U32.HI R5, RZ, 0x18, R4 ;  /* 0x00000018ff057819 */ /* 0x000fc80000011604 */
[----:B------:R-:W-:-:S05]  /*10040*/  LOP3.LUT R5, R0, R5, RZ, 0xfc, !PT ;  /* 0x0000000500057212 */ /* 0x000fca00078efcff */
[----:B------:R-:W-:Y:S01]  /*10050*/  STG.E.U8 desc[UR36][R2.64], R5 ;  /* 0x0000000502007986 */ /* 0x000fe2000c101124 */
[----:B------:R-:W-:Y:S05]  /*10060*/  EXIT ;  /* 0x000000000000794d */ /* 0x000fea0003800000 */
.L_x_5358:
        /* <DEDUP_REMOVED lines=8> */
.L_x_5355:
        /* <DEDUP_REMOVED lines=11> */
.L_x_5367:
        /* <DEDUP_REMOVED lines=21> */
.L_x_5370:
[----:B------:R-:W-:-:S04]  /*102f0*/  LOP3.LUT R0, R7, 0x80000000, RZ, 0xc0, !PT ;  /* 0x8000000007007812 */ /* 0x000fc800078ec0ff */
[----:B------:R-:W-:-:S04]  /*10300*/  SHF.R.U32.HI R5, RZ, 0x18, R0 ;  /* 0x00000018ff057819 */ /* 0x000fc80000011600 */
[----:B------:R-:W-:-:S04]  /*10310*/  LOP3.LUT R4, R4, R5, RZ, 0xfc, !PT ;  /* 0x0000000504047212 */ /* 0x000fc800078efcff */
[----:B------:R-:W-:-:S07]  /*10320*/  PRMT R0, R4, 0x7610, R0 ;  /* 0x0000761004007816 */ /* 0x000fce0000000000 */
.L_x_5369:
[----:B------:R-:W-:Y:S05]  /*10330*/  BSYNC B0 ;  /* 0x0000000000007941 */ /* 0x000fea0003800000 */
.L_x_5368:
[----:B------:R-:W-:Y:S01]  /*10340*/  STG.E.U8 desc[UR36][R2.64], R0 ;  /* 0x0000000002007986 */ /* 0x000fe2000c101124 */
[----:B------:R-:W-:Y:S05]  /*10350*/  EXIT ;  /* 0x000000000000794d */ /* 0x000fea0003800000 */
.L_x_5366:
        /* <DEDUP_REMOVED lines=21> */
.L_x_5373:
[----:B------:R-:W-:-:S04]  /*104b0*/  LOP3.LUT R0, R7, 0x80000000, RZ, 0xc0, !PT ;  /* 0x8000000007007812 */ /* 0x000fc800078ec0ff */
[----:B------:R-:W-:-:S04]  /*104c0*/  SHF.R.U32.HI R5, RZ, 0x18, R0 ;  /* 0x00000018ff057819 */ /* 0x000fc80000011600 */
[----:B------:R-:W-:-:S04]  /*104d0*/  LOP3.LUT R4, R4, R5, RZ, 0xfc, !PT ;  /* 0x0000000504047212 */ /* 0x000fc800078efcff */
[----:B------:R-:W-:-:S07]  /*104e0*/  PRMT R0, R4, 0x7610, R0 ;  /* 0x0000761004007816 */ /* 0x000fce0000000000 */
.L_x_5372:
[----:B------:R-:W-:Y:S05]  /*104f0*/  BSYNC B0 ;  /* 0x0000000000007941 */ /* 0x000fea0003800000 */
.L_x_5371:
[----:B------:R-:W-:Y:S01]  /*10500*/  STG.E.U8 desc[UR36][R2.64], R0 ;  /* 0x0000000002007986 */ /* 0x000fe2000c101124 */
[----:B------:R-:W-:Y:S05]  /*10510*/  EXIT ;  /* 0x000000000000794d */ /* 0x000fea0003800000 */
.L_x_5365:
        /* <DEDUP_REMOVED lines=26> */
.L_x_5348:
        /* <DEDUP_REMOVED lines=16> */
.L_x_5376:
[----:B------:R-:W-:Y:S05]  /*107c0*/  EXIT ;  /* 0x000000000000794d */ /* 0x000fea0003800000 */
.L_x_5375:
[----:B------:R-:W0:Y:S02]  /*107d0*/  F2I.U64.F64.TRUNC R16, R16 ;  /* 0x0000001000107311 */ /* 0x000e24000030d800 */
[----:B0-----:R-:W-:Y:S01]  /*107e0*/  STG.E.64 desc[UR36][R2.64], R16 ;  /* 0x0000001002007986 */ /* 0x001fe2000c101b24 */
[----:B------:R-:W-:Y:S05]  /*107f0*/  EXIT ;  /* 0x000000000000794d */ /* 0x000fea0003800000 */
.L_x_5374:
[----:B------:R-:W0:Y:S02]  /*10800*/  F2I.U32.F64.TRUNC R17, R16 ;  /* 0x0000001000117311 */ /* 0x000e24000030d000 */
[----:B0-----:R-:W-:Y:S01]  /*10810*/  STG.E desc[UR36][R2.64], R17 ;  /* 0x0000001102007986 */ /* 0x001fe2000c101924 */
[----:B------:R-:W-:Y:S05]  /*10820*/  EXIT ;  /* 0x000000000000794d */ /* 0x000fea0003800000 */
        .weak           $__internal_7_$__cuda_sm20_div_rn_f64_full
        .type           $__internal_7_$__cuda_sm20_div_rn_f64_full,@function
        .size           $__internal_7_$__cuda_sm20_div_rn_f64_full,(.L_x_10798 - $__internal_7_$__cuda_sm20_div_rn_f64_full)
$__internal_7_$__cuda_sm20_div_rn_f64_full:
[C---:B------:R-:W-:Y:S01]  /*10830*/  FSETP.GEU.AND P0, PT, |R9|.reuse, 1.469367938527859385e-39, PT ;  /* 0x001000000900780b */ /* 0x040fe20003f0e200 */
[----:B------:R-:W-:Y:S01]  /*10840*/  IMAD.MOV.U32 R4, RZ, RZ, 0x1 ;  /* 0x00000001ff047424 */ /* 0x000fe200078e00ff */
[----:B------:R-:W-:Y:S01]  /*10850*/  LOP3.LUT R6, R9, 0x800fffff, RZ, 0xc0, !PT ;  /* 0x800fffff09067812 */ /* 0x000fe200078ec0ff */
[----:B------:R-:W-:Y:S01]  /*10860*/  BSSY B0, `(.L_x_5377) ;  /* 0x0000054000007945 */ /* 0x000fe20003800000 */
[C---:B------:R-:W-:Y:S02]  /*10870*/  FSETP.GEU.AND P2, PT, |R11|.reuse, 1.469367938527859385e-39, PT ;  /* 0x001000000b00780b */ /* 0x040fe40003f4e200 */
[----:B------:R-:W-:Y:S01]  /*10880*/  LOP3.LUT R7, R6, 0x3ff00000, RZ, 0xfc, !PT ;  /* 0x3ff0000006077812 */ /* 0x000fe200078efcff */
[----:B------:R-:W-:Y:S01]  /*10890*/  IMAD.MOV.U32 R6, RZ, RZ, R8 ;  /* 0x000000ffff067224 */ /* 0x000fe200078e0008 */
[----:B------:R-:W-:Y:S02]  /*108a0*/  LOP3.LUT R3, R11, 0x7ff00000, RZ, 0xc0, !PT ;  /* 0x7ff000000b037812 */ /* 0x000fe400078ec0ff */
[----:B------:R-:W-:-:S03]  /*108b0*/  LOP3.LUT R34, R9, 0x7ff00000, RZ, 0xc0, !PT ;  /* 0x7ff0000009227812 */ /* 0x000fc600078ec0ff */
[----:B------:R-:W-:Y:S01]  /*108c0*/  @!P0 DMUL R6, R8, 8.98846567431157953865e+307 ;  /* 0x7fe0000008068828 */ /* 0x000fe20000000000 */
[----:B------:R-:W-:-:S03]  /*108d0*/  ISETP.GE.U32.AND P1, PT, R3, R34, PT ;  /* 0x000000220300720c */ /* 0x000fc60003f26070 */
[----:B------:R-:W-:Y:S01]  /*108e0*/  @!P2 LOP3.LUT R0, R9, 0x7ff00000, RZ, 0xc0, !PT ;  /* 0x7ff000000900a812 */ /* 0x000fe200078ec0ff */
[----:B------:R-:W-:Y:S01]  /*108f0*/  @!P2 IMAD.MOV.U32 R38, RZ, RZ, RZ ;  /* 0x000000ffff26a224 */ /* 0x000fe200078e00ff */
[----:B------:R-:W0:Y:S02]  /*10900*/  MUFU.RCP64H R5, R7 ;  /* 0x0000000700057308 */ /* 0x000e240000001800 */
[----:B------:R-:W-:Y:S01]  /*10910*/  @!P2 ISETP.GE.U32.AND P3, PT, R3, R0, PT ;  /* 0x000000000300a20c */ /* 0x000fe20003f66070 */
[----:B------:R-:W-:Y:S01]  /*10920*/  IMAD.MOV.U32 R0, RZ, RZ, 0x1ca00000 ;  /* 0x1ca00000ff007424 */ /* 0x000fe200078e00ff */
[----:B------:R-:W-:-:S04]  /*10930*/  @!P0 LOP3.LUT R34, R7, 0x7ff00000, RZ, 0xc0, !PT ;  /* 0x7ff0000007228812 */ /* 0x000fc800078ec0ff */
[----:B------:R-:W-:Y:S01]  /*10940*/  @!P2 SEL R15, R0, 0x63400000, !P3 ;  /* 0x63400000000fa807 */ /* 0x000fe20005800000 */
[----:B0-----:R-:W-:-:S08]  /*10950*/  DFMA R12, R4, -R6, 1 ;  /* 0x3ff00000040c742b */ /* 0x001fd00000000806 */
[----:B------:R-:W-:-:S08]  /*10960*/  DFMA R12, R12, R12, R12 ;  /* 0x0000000c0c0c722b */ /* 0x000fd0000000000c */
[----:B------:R-:W-:Y:S01]  /*10970*/  DFMA R12, R4, R12, R4 ;  /* 0x0000000c040c722b */ /* 0x000fe20000000004 */
[----:B------:R-:W-:Y:S01]  /*10980*/  @!P2 LOP3.LUT R4, R15, 0x80000000, R11, 0xf8, !PT ;  /* 0x800000000f04a812 */ /* 0x000fe200078ef80b */
[----:B------:R-:W-:Y:S01]  /*10990*/  IMAD.MOV.U32 R15, RZ, RZ, R3 ;  /* 0x000000ffff0f7224 */ /* 0x000fe200078e0003 */
[----:B------:R-:W-:Y:S02]  /*109a0*/  SEL R5, R0, 0x63400000, !P1 ;  /* 0x6340000000057807 */ /* 0x000fe40004800000 */
[----:B------:R-:W-:Y:S01]  /*109b0*/  @!P2 LOP3.LUT R39, R4, 0x100000, RZ, 0xfc, !PT ;  /* 0x001000000427a812 */ /* 0x000fe200078efcff */
[----:B------:R-:W-:Y:S01]  /*109c0*/  IMAD.MOV.U32 R4, RZ, RZ, R10 ;  /* 0x000000ffff047224 */ /* 0x000fe200078e000a */
[----:B------:R-:W-:Y:S01]  /*109d0*/  LOP3.LUT R5, R5, 0x800fffff, R11, 0xf8, !PT ;  /* 0x800fffff05057812 */ /* 0x000fe200078ef80b */
[----:B------:R-:W-:-:S05]  /*109e0*/  DFMA R40, R12, -R6, 1 ;  /* 0x3ff000000c28742b */ /* 0x000fca0000000806 */
[----:B------:R-:W-:-:S03]  /*109f0*/  @!P2 DFMA R4, R4, 2, -R38 ;  /* 0x400000000404a82b */ /* 0x000fc60000000826 */
[----:B------:R-:W-:-:S07]  /*10a00*/  DFMA R40, R12, R40, R12 ;  /* 0x000000280c28722b */ /* 0x000fce000000000c */
[----:B------:R-:W-:Y:S01]  /*10a10*/  @!P2 LOP3.LUT R15, R5, 0x7ff00000, RZ, 0xc0, !PT ;  /* 0x7ff00000050fa812 */ /* 0x000fe200078ec0ff */
[----:B------:R-:W-:-:S04]  /*10a20*/  DMUL R38, R40, R4 ;  /* 0x0000000428267228 */ /* 0x000fc80000000000 */
[----:B------:R-:W-:-:S04]  /*10a30*/  VIADD R37, R15, 0xffffffff ;  /* 0xffffffff0f257836 */ /* 0x000fc80000000000 */
[----:B------:R-:W-:Y:S01]  /*10a40*/  DFMA R12, R38, -R6, R4 ;  /* 0x80000006260c722b */ /* 0x000fe20000000004 */
[----:B------:R-:W-:Y:S01]  /*10a50*/  ISETP.GT.U32.AND P0, PT, R37, 0x7feffffe, PT ;  /* 0x7feffffe2500780c */ /* 0x000fe20003f04070 */
[----:B------:R-:W-:-:S05]  /*10a60*/  VIADD R37, R34, 0xffffffff ;  /* 0xffffffff22257836 */ /* 0x000fca0000000000 */
[----:B------:R-:W-:Y:S01]  /*10a70*/  ISETP.GT.U32.OR P0, PT, R37, 0x7feffffe, P0 ;  /* 0x7feffffe2500780c */ /* 0x000fe20000704470 */
[----:B------:R-:W-:-:S12]  /*10a80*/  DFMA R12, R40, R12, R38 ;  /* 0x0000000c280c722b */ /* 0x000fd80000000026 */
[----:B------:R-:W-:Y:S05]  /*10a90*/  @P0 BRA `(.L_x_5378) ;  /* 0x00000000006c0947 */ /* 0x000fea0003800000 */
        /* <DEDUP_REMOVED lines=19> */
[----:B------:R-:W-:Y:S01]  /*10bd0*/  IMAD.MOV.U32 R4, RZ, RZ, RZ ;  /* 0x000000ffff047224 */ /* 0x000fe200078e00ff */
[----:B------:R-:W-:-:S05]  /*10be0*/  IADD3 R3, -R0, -0x43300000, RZ ;  /* 0xbcd0000000037810 */ /* 0x000fca0007ffe1ff */
[----:B------:R-:W-:-:S03]  /*10bf0*/  DFMA R4, R38, -R4, R12 ;  /* 0x800000042604722b */ /* 0x000fc6000000000c */
[----:B------:R-:W-:-:S07]  /*10c00*/  LOP3.LUT R9, R11, R9, RZ, 0x3c, !PT ;  /* 0x000000090b097212 */ /* 0x000fce00078e3cff */
[----:B------:R-:W-:-:S04]  /*10c10*/  FSETP.NEU.AND P0, PT, |R5|, R3, PT ;  /* 0x000000030500720b */ /* 0x000fc80003f0d200 */
[----:B------:R-:W-:Y:S02]  /*10c20*/  FSEL R38, R10, R38, !P0 ;  /* 0x000000260a267208 */ /* 0x000fe40004000000 */
[----:B------:R-:W-:Y:S01]  /*10c30*/  FSEL R39, R9, R39, !P0 ;  /* 0x0000002709277208 */ /* 0x000fe20004000000 */
[----:B------:R-:W-:Y:S06]  /*10c40*/  BRA `(.L_x_5379) ;  /* 0x0000000000547947 */ /* 0x000fec0003800000 */
.L_x_5378:
        /* <DEDUP_REMOVED lines=16> */
.L_x_5381:
[----:B------:R-:W-:Y:S01]  /*10d50*/  LOP3.LUT R39, R9, 0x80000, RZ, 0xfc, !PT ;  /* 0x0008000009277812 */ /* 0x000fe200078efcff */
[----:B------:R-:W-:Y:S01]  /*10d60*/  IMAD.MOV.U32 R38, RZ, RZ, R8 ;  /* 0x000000ffff267224 */ /* 0x000fe200078e0008 */
[----:B------:R-:W-:Y:S06]  /*10d70*/  BRA `(.L_x_5379) ;  /* 0x0000000000087947 */ /* 0x000fec0003800000 */
.L_x_5380:
[----:B------:R-:W-:Y:S01]  /*10d80*/  LOP3.LUT R39, R11, 0x80000, RZ, 0xfc, !PT ;  /* 0x000800000b277812 */ /* 0x000fe200078efcff */
[----:B------:R-:W-:-:S07]  /*10d90*/  IMAD.MOV.U32 R38, RZ, RZ, R10 ;  /* 0x000000ffff267224 */ /* 0x000fce00078e000a */
.L_x_5379:
[----:B------:R-:W-:Y:S05]  /*10da0*/  BSYNC B0 ;  /* 0x0000000000007941 */ /* 0x000fea0003800000 */
.L_x_5377:
[----:B------:R-:W-:Y:S02]  /*10db0*/  IMAD.MOV.U32 R15, RZ, RZ, 0x0 ;  /* 0x00000000ff0f7424 */ /* 0x000fe400078e00ff */
[----:B------:R-:W-:Y:S02]  /*10dc0*/  IMAD.MOV.U32 R4, RZ, RZ, R38 ;  /* 0x000000ffff047224 */ /* 0x000fe400078e0026 */
[----:B------:R-:W-:Y:S01]  /*10dd0*/  IMAD.MOV.U32 R5, RZ, RZ, R39 ;  /* 0x000000ffff057224 */ /* 0x000fe200078e0027 */
[----:B------:R-:W-:Y:S06]  /*10de0*/  RET.REL.NODEC R14 `(_ZN2at6native27unrolled_elementwise_kernelIZZZNS0_29binary_cross_entropy_out_cudaERKNS_6TensorES4_RKSt8optionalIS2_ElRS2_ENKUlvE_clEvENKUlvE_clEvEUlddE_St5arrayIPcLm3EELi4E23TrivialOffsetCalculatorILi2EjESG_ILi1EjENS0_6memory12LoadWithCastILi2EEENSJ_13StoreWithCastILi1EEEEEviT_T0_T2_T3_T4_T5_) ;  /* 0xfffffef00e847950 */ /* 0x000fec0003c3ffff */
.L_x_5382:
        /* <DEDUP_REMOVED lines=9> */
.L_x_10798:


//--------------------- .text._ZN2at6native18elementwise_kernelILi128ELi2EZNS0_22gpu_kernel_impl_nocastIZZZNS0_29binary_cross_entropy_out_cudaERKNS_6TensorES5_RKSt8optionalIS3_ElRS3_ENKUlvE_clEvENKUlvE_clEvEUlddE_EEvRNS_18TensorIteratorBaseERKT_EUliE_EEviT1_ --------------------------
	.section	.text._ZN2at6native18elementwise_kernelILi128ELi2EZNS0_22gpu_kernel_impl_nocastIZZZNS0_29binary_cross_entropy_out_cudaERKNS_6TensorES5_RKSt8optionalIS3_ElRS3_ENKUlvE_clEvENKUlvE_clEvEUlddE_EEvRNS_18TensorIteratorBaseERKT_EUliE_EEviT1_,"ax",@progbits
	.align	128
        .global         _ZN2at6native18elementwise_kernelILi128ELi2EZNS0_22gpu_kernel_impl_nocastIZZZNS0_29binary_cross_entropy_out_cudaERKNS_6TensorES5_RKSt8optionalIS3_ElRS3_ENKUlvE_clEvENKUlvE_clEvEUlddE_EEvRNS_18TensorIteratorBaseERKT_EUliE_EEviT1_
        .type           _ZN2at6native18elementwise_kernelILi128ELi2EZNS0_22gpu_kernel_impl_nocastIZZZNS0_29binary_cross_entropy_out_cudaERKNS_6TensorES5_RKSt8optionalIS3_ElRS3_ENKUlvE_clEvENKUlvE_clEvEUlddE_EEvRNS_18TensorIteratorBaseERKT_EUliE_EEviT1_,@function
        .size           _ZN2at6native18elementwise_kernelILi128ELi2EZNS0_22gpu_kernel_impl_nocastIZZZNS0_29binary_cross_entropy_out_cudaERKNS_6TensorES5_RKSt8optionalIS3_ElRS3_ENKUlvE_clEvENKUlvE_clEvEUlddE_EEvRNS_18TensorIteratorBaseERKT_EUliE_EEviT1_,(.L_x_10799 - _ZN2at6native18elementwise_kernelILi128ELi2EZNS0_22gpu_kernel_impl_nocastIZZZNS0_29binary_cross_entropy_out_cudaERKNS_6TensorES5_RKSt8optionalIS3_ElRS3_ENKUlvE_clEvENKUlvE_clEvEUlddE_EEvRNS_18TensorIteratorBaseERKT_EUliE_EEviT1_)
        .other          _ZN2at6native18elementwise_kernelILi128ELi2EZNS0_22gpu_kernel_impl_nocastIZZZNS0_29binary_cross_entropy_out_cudaERKNS_6TensorES5_RKSt8optionalIS3_ElRS3_ENKUlvE_clEvENKUlvE_clEvEUlddE_EEvRNS_18TensorIteratorBaseERKT_EUliE_EEviT1_,@"STO_CUDA_ENTRY STV_DEFAULT"
_ZN2at6native18elementwise_kernelILi128ELi2EZNS0_22gpu_kernel_impl_nocastIZZZNS0_29binary_cross_entropy_out_cudaERKNS_6TensorES5_RKSt8optionalIS3_ElRS3_ENKUlvE_clEvENKUlvE_clEvEUlddE_EEvRNS_18TensorIteratorBaseERKT_EUliE_EEviT1_:
.text._ZN2at6native18elementwise_kernelILi128ELi2EZNS0_22gpu_kernel_impl_nocastIZZZNS0_29binary_cross_entropy_out_cudaERKNS_6TensorES5_RKSt8optionalIS3_ElRS3_ENKUlvE_clEvENKUlvE_clEvEUlddE_EEvRNS_18TensorIteratorBaseERKT_EUliE_EEviT1_:
        /* <DEDUP_REMOVED lines=11> */
[----:B------:R-:W-:Y:S02]  /*00b0*/  IMAD.MOV.U32 R0, RZ, RZ, RZ ;  /* 0x000000ffff007224 */ /* 0x000fe400078e00ff */
[----:B------:R-:W-:Y:S01]  /*00c0*/  IMAD.MOV.U32 R23, RZ, RZ, RZ ;  /* 0x000000ffff177224 */ /* 0x000fe200078e00ff */
[----:B0-----:R-:W-:-:S13]  /*00d0*/  ISETP.NE.AND P0, PT, R3, RZ, PT ;  /* 0x000000ff0300720c */ /* 0x001fda0003f05270 */
[----:B------:R-:W-:Y:S05]  /*00e0*/  @!P0 BRA `(.L_x_5385) ;  /* 0x00000014007c8947 */ /* 0x000fea0003800000 */
[----:B------:R-:W-:Y:S01]  /*00f0*/  MOV R4, RZ ;  /* 0x000000ff00047202 */ /* 0x000fe20000000f00 */
[----:B------:R-:W-:Y:S01]  /*0100*/  IMAD.MOV.U32 R5, RZ, RZ, R9 ;  /* 0x000000ffff057224 */ /* 0x000fe200078e0009 */
        /* <DEDUP_REMOVED lines=325> */
[----:B------:R-:W-:Y:S01]  /*1560*/  IMAD.MOV.U32 R6, RZ, RZ, RZ ;  /* 0x000000ffff067224 */ /* 0x000fe200078e00ff */
[----:B------:R-:W-:Y:S01]  /*1570*/  ULDC.64 UR6, c[0x0][0x330] ;  /* 0x0000cc0000067ab9 */ /* 0x000fe20000000a00 */
[----:B------:R-:W-:Y:S02]  /*1580*/  ULDC UR4, c[0x0][0x338] ;  /* 0x0000ce0000047ab9 */ /* 0x000fe40000000800 */
[----:B------:R-:W-:-:S05]  /*1590*/  IMAD.HI.U32 R8, R7, UR7, R6 ;  /* 0x0000000707087c27 */ /* 0x000fca000f8e0006 */
[----:B------:R-:W-:Y:S01]  /*15a0*/  SHF.R.U32.HI R9, RZ, UR4, R8 ;  /* 0x00000004ff097c19 */ /* 0x000fe20008011608 */
[----:B------:R-:W-:Y:S02]  /*15b0*/  ULDC UR4, c[0x0][0x45c] ;  /* 0x0001170000047ab9 */ /* 0x000fe40000000800 */
[----:B------:R-:W0:Y:S01]  /*15c0*/  @P0 LDC.64 R10, c[0x0][0x340] ;  /* 0x0000d000ff0a0b82 */ /* 0x000e220000000a00 */
[----:B------:R-:W-:Y:S01]  /*15d0*/  @P0 MOV R8, RZ ;  /* 0x000000ff00080202 */ /* 0x000fe20000000f00 */
[----:B------:R-:W-:-:S04]  /*15e0*/  IMAD.MOV R3, RZ, RZ, -R9 ;  /* 0x000000ffff037224 */ /* 0x000fc800078e0a09 */
[----:B------:R-:W-:Y:S01]  /*15f0*/  IMAD R7, R3, UR6, R7 ;  /* 0x0000000603077c24 */ /* 0x000fe2000f8e0207 */
[----:B------:R-:W-:Y:S01]  /*1600*/  ULDC.64 UR6, c[0x0][0x460] ;  /* 0x0001180000067ab9 */ /* 0x000fe20000000a00 */
[----:B------:R-:W1:Y:S02]  /*1610*/  @P0 LDC R12, c[0x0][0x33c] ;  /* 0x0000cf00ff0c0b82 */ /* 0x000e640000000800 */
[C---:B------:R-:W-:Y:S02]  /*1620*/  IMAD R23, R7.reuse, UR4, R23 ;  /* 0x0000000407177c24 */ /* 0x040fe4000f8e0217 */
[C---:B------:R-:W-:Y:S02]  /*1630*/  IMAD R4, R7.reuse, UR6, R4 ;  /* 0x0000000607047c24 */ /* 0x040fe4000f8e0204 */
[----:B------:R-:W-:Y:S02]  /*1640*/  IMAD R0, R7, UR7, R0 ;  /* 0x0000000707007c24 */ /* 0x000fe4000f8e0200 */
[----:B------:R-:W2:Y:S08]  /*1650*/  @P0 LDC.64 R14, c[0x0][0x468] ;  /* 0x00011a00ff0e0b82 */ /* 0x000eb00000000a00 */
        /* <DEDUP_REMOVED lines=8> */
.L_x_5385:
[----:B------:R-:W-:Y:S02]  /*16e0*/  ULDC.64 UR4, c[0x0][0x480] ;  /* 0x0001200000047ab9 */ /* 0x000fe40000000a00 */
[----:B------:R-:W-:-:S05]  /*16f0*/  IADD3 R16, P0, R4, UR4, RZ ;  /* 0x0000000404107c10 */ /* 0x000fca000ff1e0ff */
[----:B------:R-:W-:Y:S01]  /*1700*/  IMAD.X R17, RZ, RZ, UR5, P0 ;  /* 0x00000005ff117e24 */ /* 0x000fe200080e06ff */
[----:B------:R-:W-:-:S05]  /*1710*/  ULDC.64 UR4, c[0x0][0x488] ;  /* 0x0001220000047ab9 */ /* 0x000fca0000000a00 */
[----:B------:R-:W2:Y:S01]  /*1720*/  LDG.E.64 R16, desc[UR36][R16.64] ;  /* 0x0000002410107981 */ /* 0x000ea2000c1e1b00 */
[----:B------:R-:W-:-:S04]  /*1730*/  IADD3 R18, P0, R0, UR4, RZ ;  /* 0x0000000400127c10 */ /* 0x000fc8000ff1e0ff */
[----:B------:R-:W-:Y:S01]  /*1740*/  IADD3.X R19, RZ, UR5, RZ, P0, !PT ;  /* 0x00000005ff137c10 */ /* 0x000fe200087fe4ff */
[----:B------:R-:W-:-:S05]  /*1750*/  ULDC.64 UR4, c[0x0][0x478] ;  /* 0x00011e0000047ab9 */ /* 0x000fca0000000a00 */
[----:B------:R-:W5:Y:S01]  /*1760*/  LDG.E.64 R18, desc[UR36][R18.64] ;  /* 0x0000002412127981 */ /* 0x000f62000c1e1b00 */
[----:B------:R-:W-:Y:S01]  /*1770*/  IADD3 R22, P1, R23, UR4, RZ ;  /* 0x0000000417167c10 */ /* 0x000fe2000ff3e0ff */
[----:B------:R-:W-:Y:S04]  /*1780*/  BSSY B6, `(.L_x_5386) ;  /* 0x0000015000067945 */ /* 0x000fe80003800000 */
[----:B------:R-:W-:Y:S01]  /*1790*/  IMAD.X R23, RZ, RZ, UR5, P1 ;  /* 0x00000005ff177e24 */ /* 0x000fe200088e06ff */
[C---:B--2---:R-:W-:Y:S02]  /*17a0*/  DSETP.GE.AND P0, PT, R16.reuse, RZ, PT ;  /* 0x000000ff1000722a */ /* 0x044fe40003f06000 */
[----:B------:R-:W-:-:S14]  /*17b0*/  DSETP.LE.AND P2, PT, R16, 1, PT ;  /* 0x3ff000001000742a */ /* 0x000fdc0003f43000 */
[----:B------:R-:W-:Y:S05]  /*17c0*/  @P0 BRA P2, `(.L_x_5387) ;  /* 0x0000000000400947 */ /* 0x000fea0001000000 */
[----:B------:R-:W-:Y:S01]  /*17d0*/  MOV R0, 0x0 ;  /* 0x0000000000007802 */ /* 0x000fe20000000f00 */
[----:B------:R-:W-:Y:S01]  /*17e0*/  ULDC.64 UR4, c[0x4][0x300] ;  /* 0x0100c00000047ab9 */ /* 0x000fe20000000a00 */
[----:B------:R-:W-:Y:S01]  /*17f0*/  ULDC.64 UR6, c[0x4][0x8] ;  /* 0x0100020000067ab9 */ /* 0x000fe20000000a00 */
[----:B------:R-:W-:Y:S01]  /*1800*/  MOV R4, UR4 ;  /* 0x0000000400047c02 */ /* 0x000fe20008000f00 */
[----:B------:R0:W1:Y:S01]  /*1810*/  LDC.64 R14, c[0x4][R0] ;  /* 0x01000000000e7b82 */ /* 0x0000620000000a00 */
[----:B------:R-:W-:Y:S01]  /*1820*/  IMAD.U32 R5, RZ, RZ, UR5 ;  /* 0x00000005ff057e24 */ /* 0x000fe2000f8e00ff */
[----:B------:R-:W-:Y:S01]  /*1830*/  ULDC.64 UR4, c[0x4][0x2d0] ;  /* 0x0100b40000047ab9 */ /* 0x000fe20000000a00 */
[----:B------:R-:W-:Y:S01]  /*1840*/  MOV R10, UR6 ;  /* 0x00000006000a7c02 */ /* 0x000fe20008000f00 */
[----:B------:R-:W-:Y:S01]  /*1850*/  IMAD.U32 R7, RZ, RZ, UR5 ;  /* 0x00000005ff077e24 */ /* 0x000fe2000f8e00ff */
[----:B------:R-:W-:Y:S01]  /*1860*/  MOV R6, UR4 ;  /* 0x0000000400067c02 */ /* 0x000fe20008000f00 */
[----:B------:R-:W-:Y:S01]  /*1870*/  IMAD.U32 R11, RZ, RZ, UR7 ;  /* 0x00000007ff0b7e24 */ /* 0x000fe2000f8e00ff */
[----:B------:R-:W-:Y:S01]  /*1880*/  MOV R8, 0x5a ;  /* 0x0000005a00087802 */ /* 0x000fe20000000f00 */
[----:B------:R-:W-:Y:S01]  /*1890*/  IMAD.MOV.U32 R12, RZ, RZ, 0x1 ;  /* 0x00000001ff0c7424 */ /* 0x000fe200078e00ff */
[----:B0-----:R-:W-:-:S07]  /*18a0*/  MOV R13, RZ ;  /* 0x000000ff000d7202 */ /* 0x001fce0000000f00 */
[----:B------:R-:W-:-:S07]  /*18b0*/  LEPC R20, `(.L_x_5387) ;  /* 0x000000001014794e */ /* 0x000fce0000000000 */
[----:B-1---5:R-:W-:Y:S05]  /*18c0*/  CALL.ABS.NOINC R14 ;  /* 0x000000000e007343 */ /* 0x022fea0003c00000 */
.L_x_5387:
[----:B------:R-:W-:Y:S05]  /*18d0*/  BSYNC B6 ;  /* 0x0000000000067941 */ /* 0x000fea0003800000 */
.L_x_5386:
[C---:B-----5:R-:W-:Y:S01]  /*18e0*/  DSETP.GE.AND P0, PT, R18.reuse, RZ, PT ;  /* 0x000000ff1200722a */ /* 0x060fe20003f06000 */
        /* <DEDUP_REMOVED lines=8> */
[----:B------:R-:W-:Y:S01]  /*1970*/  MOV R5, UR5 ;  /* 0x0000000500057c02 */ /* 0x000fe20008000f00 */
[----:B------:R-:W-:Y:S01]  /*1980*/  ULDC.64 UR4, c[0x4][0x2d0] ;  /* 0x0100b40000047ab9 */ /* 0x000fe20000000a00 */
[----:B------:R-:W-:Y:S01]  /*1990*/  IMAD.U32 R10, RZ, RZ, UR6 ;  /* 0x00000006ff0a7e24 */ /* 0x000fe2000f8e00ff */
[----:B------:R-:W-:Y:S01]  /*19a0*/  MOV R7, UR5 ;  /* 0x0000000500077c02 */ /* 0x000fe20008000f00 */
[----:B------:R-:W-:Y:S01]  /*19b0*/  IMAD.U32 R6, RZ, RZ, UR4 ;  /* 0x00000004ff067e24 */ /* 0x000fe2000f8e00ff */
[----:B------:R-:W-:Y:S01]  /*19c0*/  MOV R11, UR7 ;  /* 0x00000007000b7c02 */ /* 0x000fe20008000f00 */
[----:B------:R-:W-:Y:S01]  /*19d0*/  IMAD.MOV.U32 R8, RZ, RZ, 0x5b ;  /* 0x0000005bff087424 */ /* 0x000fe200078e00ff */
[----:B------:R-:W-:Y:S01]  /*19e0*/  MOV R12, 0x1 ;  /* 0x00000001000c7802 */ /* 0x000fe20000000f00 */
[----:B0-----:R-:W-:-:S07]  /*19f0*/  IMAD.MOV.U32 R13, RZ, RZ, RZ ;  /* 0x000000ffff0d7224 */ /* 0x001fce00078e00ff */
[----:B------:R-:W-:-:S07]  /*1a00*/  LEPC R20, `(.L_x_5389) ;  /* 0x000000001014794e */ /* 0x000fce0000000000 */
[----:B-1----:R-:W-:Y:S05]  /*1a10*/  CALL.ABS.NOINC R14 ;  /* 0x000000000e007343 */ /* 0x002fea0003c00000 */
.L_x_5389:
[----:B------:R-:W-:Y:S05]  /*1a20*/  BSYNC B6 ;  /* 0x0000000000067941 */ /* 0x000fea0003800000 */
.L_x_5388:
[----:B------:R-:W-:Y:S01]  /*1a30*/  ISETP.GT.AND P1, PT, R17, 0xfffff, PT ;  /* 0x000fffff1100780c */ /* 0x000fe20003f24270 */
[----:B------:R-:W-:Y:S01]  /*1a40*/  IMAD.MOV.U32 R5, RZ, RZ, R17 ;  /* 0x000000ffff057224 */ /* 0x000fe200078e0011 */
[----:B------:R-:W-:Y:S01]  /*1a50*/  MOV R4, R16 ;  /* 0x0000001000047202 */ /* 0x000fe20000000f00 */
[----:B------:R-:W-:Y:S01]  /*1a60*/  DADD R6, -RZ, -R16 ;  /* 0x00000000ff067229 */ /* 0x000fe20000000910 */
[----:B------:R-:W-:Y:S01]  /*1a70*/  MOV R3, R17 ;  /* 0x0000001100037202 */ /* 0x000fe20000000f00 */
[----:B------:R-:W-:Y:S08]  /*1a80*/  BSSY B0, `(.L_x_5390) ;  /* 0x0000050000007945 */ /* 0x000ff00003800000 */
[----:B------:R-:W-:Y:S01]  /*1a90*/  @!P1 DMUL R4, R16, 1.80143985094819840000e+16 ;  /* 0x4350000010049828 */ /* 0x000fe20000000000 */
[----:B------:R-:W-:-:S09]  /*1aa0*/  FSETP.GEU.FTZ.AND P0, PT, R7, 1.7916666269302368164, PT ;  /* 0x3fe555550700780b */ /* 0x000fd20003f1e000 */
[----:B------:R-:W-:-:S05]  /*1ab0*/  @!P1 IMAD.MOV.U32 R3, RZ, RZ, R5 ;  /* 0x000000ffff039224 */ /* 0x000fca00078e0005 */
[----:B------:R-:W-:-:S04]  /*1ac0*/  IADD3 R0, R3, -0x1, RZ ;  /* 0xffffffff03007810 */ /* 0x000fc80007ffe0ff */
[----:B------:R-:W-:Y:S02]  /*1ad0*/  ISETP.GE.U32.AND P2, PT, R0, 0x7fefffff, PT ;  /* 0x7fefffff0000780c */ /* 0x000fe40003f46070 */
[----:B------:R-:W-:Y:S02]  /*1ae0*/  MOV R0, 0xfffffc01 ;  /* 0xfffffc0100007802 */ /* 0x000fe40000000f00 */
[----:B------:R-:W-:-:S09]  /*1af0*/  @!P1 MOV R0, 0xfffffbcb ;  /* 0xfffffbcb00009802 */ /* 0x000fd20000000f00 */
[----:B------:R-:W-:Y:S01]  /*1b00*/  @P2 IMAD.MOV.U32 R8, RZ, RZ, 0x0 ;  /* 0x00000000ff082424 */ /* 0x000fe200078e00ff */
[----:B------:R-:W-:Y:S02]  /*1b10*/  @P2 MOV R9, 0x7ff00000 ;  /* 0x7ff0000000092802 */ /* 0x000fe40000000f00 */
[----:B------:R-:W-:-:S04]  /*1b20*/  @P2 FSETP.NEU.FTZ.AND P3, PT, R5, RZ, PT ;  /* 0x000000ff0500220b */ /* 0x000fc80003f7d000 */
        /* <DEDUP_REMOVED lines=9> */
[----:B------:R-:W-:Y:S01]  /*1bc0*/  MOV R21, 0x3ed0ee25 ;  /* 0x3ed0ee2500157802 */ /* 0x000fe20000000f00 */
[----:B------:R-:W-:Y:S01]  /*1bd0*/  UMOV UR4, 0x3ae80f1e ;  /* 0x3ae80f1e00047882 */ /* 0x000fe20000000000 */
[----:B------:R-:W-:Y:S01]  /*1be0*/  LOP3.LUT R5, R4, 0x3ff00000, RZ, 0xfc, !PT ;  /* 0x3ff0000004057812 */ /* 0x000fe200078efcff */
[----:B------:R-:W-:Y:S01]  /*1bf0*/  IMAD.MOV.U32 R4, RZ, RZ, R8 ;  /* 0x000000ffff047224 */ /* 0x000fe200078e0008 */
[----:B------:R-:W-:Y:S01]  /*1c00*/  MOV R8, RZ ;  /* 0x000000ff00087202 */ /* 0x000fe20000000f00 */
[----:B------:R-:W-:Y:S01]  /*1c10*/  UMOV UR5, 0x3eb1380b ;  /* 0x3eb1380b00057882 */ /* 0x000fe20000000000 */
[----:B------:R-:W-:Y:S01]  /*1c20*/  ISETP.GE.AND P1, PT, R5, 0x3ff6a09f, PT ;  /* 0x3ff6a09f0500780c */ /* 0x000fe20003f26270 */
[----:B------:R-:W-:Y:S01]  /*1c30*/  UMOV UR6, 0x80000000 ;  /* 0x8000000000067882 */ /* 0x000fe20000000000 */
[----:B------:R-:W-:Y:S01]  /*1c40*/  LEA.HI R0, R3, R0, RZ, 0xc ;  /* 0x0000000003007211 */ /* 0x000fe200078f60ff */
[----:B------:R-:W-:Y:S01]  /*1c50*/  UMOV UR7, 0x43300000 ;  /* 0x4330000000077882 */ /* 0x000fe20000000000 */
[----:B------:R-:W-:-:S09]  /*1c60*/  MOV R29, 0x43300000 ;  /* 0x43300000001d7802 */ /* 0x000fd20000000f00 */
        /* <DEDUP_REMOVED lines=49> */
.L_x_5391:
[----:B------:R-:W-:Y:S05]  /*1f80*/  BSYNC B0 ;  /* 0x0000000000007941 */ /* 0x000fea0003800000 */
.L_x_5390:
[----:B------:R-:W-:Y:S04]  /*1f90*/  BSSY B0, `(.L_x_5392) ;  /* 0x000008a000007945 */ /* 0x000fe80003800000 */
[----:B------:R-:W-:Y:S05]  /*1fa0*/  @P3 BRA !P0, `(.L_x_5393) ;  /* 0x0000000400483947 */ /* 0x000fea0004000000 */
[----:B------:R-:W-:-:S10]  /*1fb0*/  DADD R16, -R16, 1 ;  /* 0x3ff0000010107429 */ /* 0x000fd40000000100 */
[----:B------:R-:W-:Y:S01]  /*1fc0*/  ISETP.GT.AND P0, PT, R17, 0xfffff, PT ;  /* 0x000fffff1100780c */ /* 0x000fe20003f04270 */
[----:B------:R-:W-:Y:S01]  /*1fd0*/  IMAD.MOV.U32 R6, RZ, RZ, R16 ;  /* 0x000000ffff067224 */ /* 0x000fe200078e0010 */
[----:B------:R-:W-:Y:S01]  /*1fe0*/  MOV R7, R17 ;  /* 0x0000001100077202 */ /* 0x000fe20000000f00 */
[----:B------:R-:W-:-:S10]  /*1ff0*/  IMAD.MOV.U32 R3, RZ, RZ, R17 ;  /* 0x000000ffff037224 */ /* 0x000fd400078e0011 */
[----:B------:R-:W-:-:S10]  /*2000*/  @!P0 DMUL R6, R6, 1.80143985094819840000e+16 ;  /* 0x4350000006068828 */ /* 0x000fd40000000000 */
[----:B------:R-:W-:Y:S01]  /*2010*/  @!P0 MOV R3, R7 ;  /* 0x0000000700038202 */ /* 0x000fe20000000f00 */
[----:B------:R-:W-:-:S04]  /*2020*/  @!P0 IMAD.MOV.U32 R16, RZ, RZ, R6 ;  /* 0x000000ffff108224 */ /* 0x000fc800078e0006 */
[----:B------:R-:W-:-:S05]  /*2030*/  VIADD R0, R3, 0xffffffff ;  /* 0xffffffff03007836 */ /* 0x000fca0000000000 */
[----:B------:R-:W-:Y:S02]  /*2040*/  ISETP.GE.U32.AND P1, PT, R0, 0x7fefffff, PT ;  /* 0x7fefffff0000780c */ /* 0x000fe40003f26070 */
[----:B------:R-:W-:Y:S02]  /*2050*/  MOV R0, 0xfffffc01 ;  /* 0xfffffc0100007802 */ /* 0x000fe40000000f00 */
[----:B------:R-:W-:-:S09]  /*2060*/  @!P0 MOV R0, 0xfffffbcb ;  /* 0xfffffbcb00008802 */ /* 0x000fd20000000f00 */
[----:B------:R-:W-:Y:S01]  /*2070*/  @P1 MOV R4, 0x0 ;  /* 0x0000000000041802 */ /* 0x000fe20000000f00 */
[----:B------:R-:W-:Y:S01]  /*2080*/  @P1 IMAD.MOV.U32 R5, RZ, RZ, 0x7ff00000 ;  /* 0x7ff00000ff051424 */ /* 0x000fe200078e00ff */
[----:B------:R-:W-:-:S05]  /*2090*/  @P1 FSETP.NEU.FTZ.AND P2, PT, R7, RZ, PT ;  /* 0x000000ff0700120b */ /* 0x000fca0003f5d000 */
[----:B------:R-:W-:-:S10]  /*20a0*/  @P1 DFMA R4, R6, R4, +INF ;  /* 0x7ff000000604142b */ /* 0x000fd40000000004 */
[----:B------:R-:W-:Y:S02]  /*20b0*/  @P1 FSEL R4, R4, RZ, P2 ;  /* 0x000000ff04041208 */ /* 0x000fe40001000000 */
[----:B------:R-:W-:Y:S01]  /*20c0*/  @P1 FSEL R5, R5, -QNAN , P2 ;  /* 0xfff0000005051808 */ /* 0x000fe20001000000 */
[----:B------:R-:W-:Y:S06]  /*20d0*/  @P1 BRA `(.L_x_5394) ;  /* 0x0000000400d41947 */ /* 0x000fec0003800000 */
[----:B------:R-:W-:Y:S01]  /*20e0*/  LOP3.LUT R4, R3, 0x800fffff, RZ, 0xc0, !PT ;  /* 0x800fffff03047812 */ /* 0x000fe200078ec0ff */
[----:B------:R-:W-:Y:S01]  /*20f0*/  IMAD.MOV.U32 R14, RZ, RZ, -0x748574fc ;  /* 0x8b7a8b04ff0e7424 */ /* 0x000fe200078e00ff */
[----:B------:R-:W-:Y:S01]  /*2100*/  MOV R6, RZ ;  /* 0x000000ff00067202 */ /* 0x000fe20000000f00 */
[----:B------:R-:W-:Y:S01]  /*2110*/  UMOV UR4, 0x3ae80f1e ;  /* 0x3ae80f1e00047882 */ /* 0x000fe20000000000 */
[----:B------:R-:W-:Y:S01]  /*2120*/  LOP3.LUT R5, R4, 0x3ff00000, RZ, 0xfc, !PT ;  /* 0x3ff0000004057812 */ /* 0x000fe200078efcff */
[----:B------:R-:W-:Y:S01]  /*2130*/  IMAD.MOV.U32 R4, RZ, RZ, R16 ;  /* 0x000000ffff047224 */ /* 0x000fe200078e0010 */
[----:B------:R-:W-:Y:S01]  /*2140*/  MOV R15, 0x3ed0ee25 ;  /* 0x3ed0ee25000f7802 */ /* 0x000fe20000000f00 */
        /* <DEDUP_REMOVED lines=56> */
.L_x_5393:
        /* <DEDUP_REMOVED lines=18> */
[----:B------:R-:W-:Y:S01]  /*25f0*/  MOV R10, R8 ;  /* 0x00000008000a7202 */ /* 0x000fe20000000f00 */
[----:B------:R-:W-:Y:S01]  /*2600*/  IMAD.MOV.U32 R11, RZ, RZ, R9 ;  /* 0x000000ffff0b7224 */ /* 0x000fe200078e0009 */
[----:B------:R-:W-:-:S07]  /*2610*/  MOV R0, 0x2630 ;  /* 0x0000263000007802 */ /* 0x000fce0000000f00 */
[----:B------:R-:W-:Y:S05]  /*2620*/  CALL.REL.NOINC `($__internal_8_$__cuda_sm20_div_rn_f64_full) ;  /* 0x0000002800bc7944 */ /* 0x000fea0003c00000 */
[----:B------:R-:W-:Y:S01]  /*2630*/  MOV R4, R14 ;  /* 0x0000000e00047202 */ /* 0x000fe20000000f00 */
[----:B------:R-:W-:-:S07]  /*2640*/  IMAD.MOV.U32 R5, RZ, RZ, R15 ;  /* 0x000000ffff057224 */ /* 0x000fce00078e000f */
.L_x_5396:
[----:B------:R-:W-:Y:S05]  /*2650*/  BSYNC B1 ;  /* 0x0000000000017941 */ /* 0x000fea0003800000 */
.L_x_5395:
[----:B------:R-:W-:Y:S01]  /*2660*/  DMUL R4, R16, -R4 ;  /* 0x8000000410047228 */ /* 0x000fe20000000000 */
[----:B------:R-:W-:Y:S01]  /*2670*/  MOV R10, 0xceb2dc44 ;  /* 0xceb2dc44000a7802 */ /* 0x000fe20000000f00 */
[----:B------:R-:W-:Y:S01]  /*2680*/  IMAD.MOV.U32 R11, RZ, RZ, 0x3ed087ff ;  /* 0x3ed087ffff0b7424 */ /* 0x000fe200078e00ff */
[----:B------:R-:W-:Y:S01]  /*2690*/  UMOV UR4, 0x2fbe14b5 ;  /* 0x2fbe14b500047882 */ /* 0x000fe20000000000 */
        /* <DEDUP_REMOVED lines=24> */
[----:B------:R-:W-:-:S11]  /*2820*/  DADD R4, -R16, R10 ;  /* 0x0000000010047229 */ /* 0x000fd6000000010a */
.L_x_5394:
[----:B------:R-:W-:Y:S05]  /*2830*/  BSYNC B0 ;  /* 0x0000000000007941 */ /* 0x000fea0003800000 */
.L_x_5392:
[----:B------:R-:W-:Y:S01]  /*2840*/  DSETP.GEU.AND P0, PT, R28, -100, PT ;  /* 0xc05900001c00742a */ /* 0x000fe20003f0e000 */
[----:B------:R-:W-:Y:S01]  /*2850*/  LEA R2, R2, R25, 0x8 ;  /* 0x0000001902027211 */ /* 0x000fe200078e40ff */
[----:B------:R-:W-:-:S04]  /*2860*/  DADD R6, R18, -1 ;  /* 0xbff0000012067429 */ /* 0x000fc80000000000 */
[----:B------:R-:W-:Y:S02]  /*2870*/  FSEL R8, R28, RZ, P0 ;  /* 0x000000ff1c087208 */ /* 0x000fe40000000000 */
[----:B------:R-:W-:Y:S01]  /*2880*/  FSEL R9, R29, -3.390625, P0 ;  /* 0xc05900001d097808 */ /* 0x000fe20000000000 */
[----:B------:R-:W-:-:S05]  /*2890*/  DSETP.GEU.AND P0, PT, R4, -100, PT ;  /* 0xc05900000400742a */ /* 0x000fca0003f0e000 */
[----:B------:R-:W-:Y:S01]  /*28a0*/  DMUL R18, R18, R8 ;  /* 0x0000000812127228 */ /* 0x000fe20000000000 */
[----:B------:R-:W-:Y:S01]  /*28b0*/  FSEL R4, R4, RZ, P0 ;  /* 0x000000ff04047208 */ /* 0x000fe20000000000 */
[----:B------:R-:W-:Y:S01]  /*28c0*/  VIADD R9, R2, 0x80 ;  /* 0x0000008002097836 */ /* 0x000fe20000000000 */
[----:B------:R-:W-:-:S06]  /*28d0*/  FSEL R5, R5, -3.390625, P0 ;  /* 0xc059000005057808 */ /* 0x000fcc0000000000 */
[----:B------:R-:W-:-:S07]  /*28e0*/  DFMA R6, R6, R4, -R18 ;  /* 0x000000040606722b */ /* 0x000fce0000000812 */
[----:B------:R0:W-:Y:S04]  /*28f0*/  STG.E.64 desc[UR36][R22.64], R6 ;  /* 0x0000000616007986 */ /* 0x0001e8000c101b24 */
.L_x_5384:
[----:B------:R-:W-:Y:S05]  /*2900*/  BSYNC B7 ;  /* 0x0000000000077941 */ /* 0x000fea0003800000 */
.L_x_5383:
        /* <DEDUP_REMOVED lines=9> */
[----:B------:R-:W-:Y:S01]  /*29a0*/  MOV R3, R9 ;  /* 0x0000000900037202 */ /* 0x000fe20000000f00 */
        /* <DEDUP_REMOVED lines=329> */
[----:B------:R-:W-:Y:S01]  /*3e40*/  @P0 IMAD.MOV.U32 R6, RZ, RZ, RZ ;  /* 0x000000ffff060224 */ /* 0x000fe200078e00ff */
        /* <DEDUP_REMOVED lines=17> */
.L_x_5397:
        /* <DEDUP_REMOVED lines=10> */
[----:B------:R-:W-:Y:S03]  /*4000*/  BSSY B6, `(.L_x_5398) ;  /* 0x0000015000067945 */ /* 0x000fe60003800000 */
[----:B------:R-:W-:Y:S01]  /*4010*/  IADD3.X R23, RZ, UR5, RZ, P1, !PT ;  /* 0x00000005ff177c10 */ /* 0x000fe20008ffe4ff */
[C---:B--2---:R-:W-:Y:S02]  /*4020*/  DSETP.GE.AND P0, PT, R16.reuse, RZ, PT ;  /* 0x000000ff1000722a */ /* 0x044fe40003f06000 */
        /* <DEDUP_REMOVED lines=9> */
[----:B------:R-:W-:Y:S01]  /*40c0*/  MOV R10, UR6 ;  /* 0x00000006000a7c02 */ /* 0x000fe20008000f00 */
[----:B------:R-:W-:Y:S01]  /*40d0*/  IMAD.U32 R7, RZ, RZ, UR5 ;  /* 0x00000005ff077e24 */ /* 0x000fe2000f8e00ff */
[----:B------:R-:W-:Y:S01]  /*40e0*/  MOV R6, UR4 ;  /* 0x0000000400067c02 */ /* 0x000fe20008000f00 */
[----:B------:R-:W-:Y:S01]  /*40f0*/  IMAD.MOV.U32 R8, RZ, RZ, 0x5a ;  /* 0x0000005aff087424 */ /* 0x000fe200078e00ff */
[----:B------:R-:W-:-:S02]  /*4100*/  MOV R11, UR7 ;  /* 0x00000007000b7c02 */ /* 0x000fc40008000f00 */
[----:B------:R-:W-:Y:S02]  /*4110*/  MOV R12, 0x1 ;  /* 0x00000001000c7802 */ /* 0x000fe40000000f00 */
[----:B0-----:R-:W-:-:S07]  /*4120*/  MOV R13, RZ ;  /* 0x000000ff000d7202 */ /* 0x001fce0000000f00 */
[----:B------:R-:W-:-:S07]  /*4130*/  LEPC R20, `(.L_x_5399) ;  /* 0x000000001014794e */ /* 0x000fce0000000000 */
[----:B-1---5:R-:W-:Y:S05]  /*4140*/  CALL.ABS.NOINC R2 ;  /* 0x0000000002007343 */ /* 0x022fea0003c00000 */
.L_x_5399:
[----:B------:R-:W-:Y:S05]  /*4150*/  BSYNC B6 ;  /* 0x0000000000067941 */ /* 0x000fea0003800000 */
.L_x_5398:
        /* <DEDUP_REMOVED lines=19> */
[----:B-1----:R-:W-:Y:S05]  /*4290*/  CALL.ABS.NOINC R2 ;  /* 0x0000000002007343 */ /* 0x002fea0003c00000 */
.L_x_5401:
[----:B------:R-:W-:Y:S05]  /*42a0*/  BSYNC B6 ;  /* 0x0000000000067941 */ /* 0x000fea0003800000 */
.L_x_5400:
[----:B------:R-:W-:Y:S01]  /*42b0*/  ISETP.GT.AND P1, PT, R17, 0xfffff, PT ;  /* 0x000fffff1100780c */ /* 0x000fe20003f24270 */
[----:B------:R-:W-:Y:S01]  /*42c0*/  IMAD.MOV.U32 R6, RZ, RZ, R16 ;  /* 0x000000ffff067224 */ /* 0x000fe200078e0010 */
[-C--:B------:R-:W-:Y:S01]  /*42d0*/  MOV R7, R17.reuse ;  /* 0x0000001100077202 */ /* 0x080fe20000000f00 */
[----:B------:R-:W-:Y:S01]  /*42e0*/  DADD R4, -RZ, -R16 ;  /* 0x00000000ff047229 */ /* 0x000fe20000000910 */
[----:B------:R-:W-:Y:S01]  /*42f0*/  MOV R3, R17 ;  /* 0x0000001100037202 */ /* 0x000fe20000000f00 */
[----:B------:R-:W-:Y:S01]  /*4300*/  BSSY B0, `(.L_x_5402) ;  /* 0x0000050000007945 */ /* 0x000fe20003800000 */
[----:B------:R-:W-:-:S07]  /*4310*/  MOV R2, R16 ;  /* 0x0000001000027202 */ /* 0x000fce0000000f00 */
[----:B------:R-:W-:Y:S01]  /*4320*/  @!P1 DMUL R6, R16, 1.80143985094819840000e+16 ;  /* 0x4350000010069828 */ /* 0x000fe20000000000 */
[----:B------:R-:W-:-:S09]  /*4330*/  FSETP.GEU.FTZ.AND P0, PT, R5, 1.7916666269302368164, PT ;  /* 0x3fe555550500780b */ /* 0x000fd20003f1e000 */
[----:B------:R-:W-:Y:S02]  /*4340*/  @!P1 IMAD.MOV.U32 R3, RZ, RZ, R7 ;  /* 0x000000ffff039224 */ /* 0x000fe400078e0007 */
[----:B------:R-:W-:-:S03]  /*4350*/  @!P1 IMAD.MOV.U32 R2, RZ, RZ, R6 ;  /* 0x000000ffff029224 */ /* 0x000fc600078e0006 */
[----:B------:R-:W-:-:S04]  /*4360*/  IADD3 R0, R3, -0x1, RZ ;  /* 0xffffffff03007810 */ /* 0x000fc80007ffe0ff */
        /* <DEDUP_REMOVED lines=8> */
[----:B------:R-:W-:Y:S02]  /*43f0*/  @P2 FSEL R29, R9, -QNAN , P3 ;  /* 0xfff00000091d2808 */ /* 0x000fe40001800000 */
[----:B------:R-:W-:Y:S01]  /*4400*/  FSETP.GT.FTZ.AND P3, PT, R5, -1.6999999284744262695, PT ;  /* 0xbfd999990500780b */ /* 0x000fe20003f74000 */
[----:B------:R-:W-:-:S12]  /*4410*/  @P2 BRA `(.L_x_5403) ;  /* 0x0000000000f82947 */ /* 0x000fd80003800000 */
[----:B------:R-:W-:Y:S01]  /*4420*/  LOP3.LUT R6, R3, 0x800fffff, RZ, 0xc0, !PT ;  /* 0x800fffff03067812 */ /* 0x000fe200078ec0ff */
[----:B------:R-:W-:Y:S01]  /*4430*/  IMAD.MOV.U32 R20, RZ, RZ, -0x748574fc ;  /* 0x8b7a8b04ff147424 */ /* 0x000fe200078e00ff */
[----:B------:R-:W-:Y:S01]  /*4440*/  MOV R8, RZ ;  /* 0x000000ff00087202 */ /* 0x000fe20000000f00 */
[----:B------:R-:W-:Y:S01]  /*4450*/  UMOV UR4, 0x3ae80f1e ;  /* 0x3ae80f1e00047882 */ /* 0x000fe20000000000 */
[----:B------:R-:W-:Y:S01]  /*4460*/  LOP3.LUT R7, R6, 0x3ff00000, RZ, 0xfc, !PT ;  /* 0x3ff0000006077812 */ /* 0x000fe200078efcff */
[----:B------:R-:W-:Y:S01]  /*4470*/  UMOV UR5, 0x3eb1380b ;  /* 0x3eb1380b00057882 */ /* 0x000fe20000000000 */
[----:B------:R-:W-:Y:S01]  /*4480*/  MOV R6, R2 ;  /* 0x0000000200067202 */ /* 0x000fe20000000f00 */
[----:B------:R-:W-:Y:S01]  /*4490*/  IMAD.MOV.U32 R25, RZ, RZ, 0x43300000 ;  /* 0x43300000ff197424 */ /* 0x000fe200078e00ff */
[----:B------:R-:W-:Y:S01]  /*44a0*/  ISETP.GE.AND P1, PT, R7, 0x3ff6a09f, PT ;  /* 0x3ff6a09f0700780c */ /* 0x000fe20003f26270 */
[----:B------:R-:W-:Y:S01]  /*44b0*/  UMOV UR6, 0x80000000 ;  /* 0x8000000000067882 */ /* 0x000fe20000000000 */
[----:B------:R-:W-:Y:S01]  /*44c0*/  MOV R21, 0x3ed0ee25 ;  /* 0x3ed0ee2500157802 */ /* 0x000fe20000000f00 */
[----:B------:R-:W-:Y:S01]  /*44d0*/  UMOV UR7, 0x43300000 ;  /* 0x4330000000077882 */ /* 0x000fe20000000000 */
[----:B------:R-:W-:-:S09]  /*44e0*/  LEA.HI R0, R3, R0, RZ, 0xc ;  /* 0x0000000003007211 */ /* 0x000fd200078f60ff */
[----:B------:R-:W-:Y:S01]  /*44f0*/  @P1 VIADD R9, R7, 0xfff00000 ;  /* 0xfff0000007091836 */ /* 0x000fe20000000000 */
[----:B------:R-:W-:-:S04]  /*4500*/  @P1 IADD3 R0, R0, 0x1, RZ ;  /* 0x0000000100001810 */ /* 0x000fc80007ffe0ff */
[----:B------:R-:W-:Y:S02]  /*4510*/  @P1 MOV R7, R9 ;  /* 0x0000000900071202 */ /* 0x000fe40000000f00 */
[----:B------:R-:W-:-:S04]  /*4520*/  LOP3.LUT R24, R0, 0x80000000, RZ, 0x3c, !PT ;  /* 0x8000000000187812 */ /* 0x000fc800078e3cff */
        /* <DEDUP_REMOVED lines=44> */
[----:B------:R-:W-:-:S11]  /*47f0*/  DADD R28, R28, R6 ;  /* 0x000000001c1c7229 */ /* 0x000fd60000000006 */
.L_x_5403:
[----:B------:R-:W-:Y:S05]  /*4800*/  BSYNC B0 ;  /* 0x0000000000007941 */ /* 0x000fea0003800000 */
.L_x_5402:
[----:B------:R-:W-:Y:S04]  /*4810*/  BSSY B0, `(.L_x_5404) ;  /* 0x0000085000007945 */ /* 0x000fe80003800000 */
[----:B------:R-:W-:Y:S05]  /*4820*/  @P3 BRA !P0, `(.L_x_5405) ;  /* 0x0000000400443947 */ /* 0x000fea0004000000 */
[----:B------:R-:W-:-:S10]  /*4830*/  DADD R2, -R16, 1 ;  /* 0x3ff0000010027429 */ /* 0x000fd40000000100 */
[----:B------:R-:W-:Y:S02]  /*4840*/  ISETP.GT.AND P0, PT, R3, 0xfffff, PT ;  /* 0x000fffff0300780c */ /* 0x000fe40003f04270 */
[----:B------:R-:W-:Y:S02]  /*4850*/  MOV R4, R2 ;  /* 0x0000000200047202 */ /* 0x000fe40000000f00 */
[----:B------:R-:W-:-:S09]  /*4860*/  MOV R5, R3 ;  /* 0x0000000300057202 */ /* 0x000fd20000000f00 */
[----:B------:R-:W-:-:S10]  /*4870*/  @!P0 DMUL R4, R4, 1.80143985094819840000e+16 ;  /* 0x4350000004048828 */ /* 0x000fd40000000000 */
[----:B------:R-:W-:Y:S01]  /*4880*/  @!P0 IMAD.MOV.U32 R3, RZ, RZ, R5 ;  /* 0x000000ffff038224 */ /* 0x000fe200078e0005 */
[----:B------:R-:W-:-:S04]  /*4890*/  @!P0 MOV R2, R4 ;  /* 0x0000000400028202 */ /* 0x000fc80000000f00 */
[----:B------:R-:W-:-:S04]  /*48a0*/  IADD3 R0, R3, -0x1, RZ ;  /* 0xffffffff03007810 */ /* 0x000fc80007ffe0ff */
[----:B------:R-:W-:Y:S02]  /*48b0*/  ISETP.GE.U32.AND P1, PT, R0, 0x7fefffff, PT ;  /* 0x7fefffff0000780c */ /* 0x000fe40003f26070 */
[----:B------:R-:W-:Y:S01]  /*48c0*/  MOV R0, 0xfffffc01 ;  /* 0xfffffc0100007802 */ /* 0x000fe20000000f00 */
[----:B------:R-:W-:-:S10]  /*48d0*/  @!P0 IMAD.MOV.U32 R0, RZ, RZ, -0x435 ;  /* 0xfffffbcbff008424 */ /* 0x000fd400078e00ff */
        /* <DEDUP_REMOVED lines=8> */
[----:B------:R-:W-:Y:S01]  /*4960*/  IMAD.MOV.U32 R15, RZ, RZ, 0x3ed0ee25 ;  /* 0x3ed0ee25ff0f7424 */ /* 0x000fe200078e00ff */
[----:B------:R-:W-:Y:S01]  /*4970*/  MOV R6, RZ ;  /* 0x000000ff00067202 */ /* 0x000fe20000000f00 */
[----:B------:R-:W-:Y:S01]  /*4980*/  UMOV UR4, 0x3ae80f1e ;  /* 0x3ae80f1e00047882 */ /* 0x000fe20000000000 */
[----:B------:R-:W-:Y:S01]  /*4990*/  LOP3.LUT R5, R4, 0x3ff00000, RZ, 0xfc, !PT ;  /* 0x3ff0000004057812 */ /* 0x000fe200078efcff */
[----:B------:R-:W-:Y:S01]  /*49a0*/  UMOV UR5, 0x3eb1380b ;  /* 0x3eb1380b00057882 */ /* 0x000fe20000000000 */
[----:B------:R-:W-:Y:S01]  /*49b0*/  MOV R4, R2 ;  /* 0x0000000200047202 */ /* 0x000fe20000000f00 */
[----:B------:R-:W-:Y:S01]  /*49c0*/  UMOV UR6, 0x80000000 ;  /* 0x8000000000067882 */ /* 0x000fe20000000000 */
[----:B------:R-:W-:Y:S01]  /*49d0*/  ISETP.GE.AND P0, PT, R5, 0x3ff6a09f, PT ;  /* 0x3ff6a09f0500780c */ /* 0x000fe20003f06270 */
[----:B------:R-:W-:Y:S01]  /*49e0*/  UMOV UR7, 0x43300000 ;  /* 0x4330000000077882 */ /* 0x000fe20000000000 */
[----:B------:R-:W-:-:S02]  /*49f0*/  MOV R14, 0x8b7a8b04 ;  /* 0x8b7a8b04000e7802 */ /* 0x000fc40000000f00 */
[----:B------:R-:W-:Y:S02]  /*4a00*/  LEA.HI R0, R3, R0, RZ, 0xc ;  /* 0x0000000003007211 */ /* 0x000fe400078f60ff */
[----:B------:R-:W-:-:S07]  /*4a10*/  MOV R17, 0x43300000 ;  /* 0x4330000000117802 */ /* 0x000fce0000000f00 */
[----:B------:R-:W-:Y:S02]  /*4a20*/  @P0 IADD3 R7, R5, -0x100000, RZ ;  /* 0xfff0000005070810 */ /* 0x000fe40007ffe0ff */
[----:B------:R-:W-:-:S03]  /*4a30*/  @P0 IADD3 R0, R0, 0x1, RZ ;  /* 0x0000000100000810 */ /* 0x000fc60007ffe0ff */
        /* <DEDUP_REMOVED lines=48> */
.L_x_5405:
        /* <DEDUP_REMOVED lines=17> */
[----:B------:R-:W-:Y:S05]  /*4e50*/  CALL.REL.NOINC `($__internal_8_$__cuda_sm20_div_rn_f64_full) ;  /* 0x0000000000b07944 */ /* 0x000fea0003c00000 */
[----:B------:R-:W-:Y:S02]  /*4e60*/  MOV R2, R14 ;  /* 0x0000000e00027202 */ /* 0x000fe40000000f00 */
[----:B------:R-:W-:-:S07]  /*4e70*/  MOV R3, R15 ;  /* 0x0000000f00037202 */ /* 0x000fce0000000f00 */
.L_x_5408:
[----:B------:R-:W-:Y:S05]  /*4e80*/  BSYNC B1 ;  /* 0x0000000000017941 */ /* 0x000fea0003800000 */
.L_x_5407:
[----:B------:R-:W-:Y:S01]  /*4e90*/  DMUL R2, R16, -R2 ;  /* 0x8000000210027228 */ /* 0x000fe20000000000 */
[----:B------:R-:W-:Y:S01]  /*4ea0*/  IMAD.MOV.U32 R8, RZ, RZ, -0x314d23bc ;  /* 0xceb2dc44ff087424 */ /* 0x000fe200078e00ff */
[----:B------:R-:W-:Y:S01]  /*4eb0*/  MOV R9, 0x3ed087ff ;  /* 0x3ed087ff00097802 */ /* 0x000fe20000000f00 */
        /* <DEDUP_REMOVED lines=26> */
.L_x_5406:
[----:B------:R-:W-:Y:S05]  /*5060*/  BSYNC B0 ;  /* 0x0000000000007941 */ /* 0x000fea0003800000 */
.L_x_5404:
        /* <DEDUP_REMOVED lines=8> */
[----:B------:R-:W-:-:S07]  /*50f0*/  DFMA R2, R2, R4, -R18 ;  /* 0x000000040202722b */ /* 0x000fce0000000812 */
[----:B------:R-:W-:Y:S01]  /*5100*/  STG.E.64 desc[UR36][R22.64], R2 ;  /* 0x0000000216007986 */ /* 0x000fe2000c101b24 */
[----:B------:R-:W-:Y:S05]  /*5110*/  EXIT ;  /* 0x000000000000794d */ /* 0x000fea0003800000 */
        .weak           $__internal_8_$__cuda_sm20_div_rn_f64_full
        .type           $__internal_8_$__cuda_sm20_div_rn_f64_full,@function
        .size           $__internal_8_$__cuda_sm20_div_rn_f64_full,(.L_x_10799 - $__internal_8_$__cuda_sm20_div_rn_f64_full)
$__internal_8_$__cuda_sm20_div_rn_f64_full:
[C---:B------:R-:W-:Y:S01]  /*5120*/  FSETP.GEU.AND P0, PT, |R11|.reuse, 1.469367938527859385e-39, PT ;  /* 0x001000000b00780b */ /* 0x040fe20003f0e200 */
[----:B------:R-:W-:Y:S01]  /*5130*/  HFMA2.MMA R6, -RZ, RZ, 0, 5.9604644775390625e-08 ;  /* 0x00000001ff067435 */ /* 0x000fe200000001ff */
[----:B------:R-:W-:Y:S01]  /*5140*/  LOP3.LUT R12, R11, 0x800fffff, RZ, 0xc0, !PT ;  /* 0x800fffff0b0c7812 */ /* 0x000fe200078ec0ff */
[----:B------:R-:W-:Y:S01]  /*5150*/  IMAD.MOV.U32 R8, RZ, RZ, R4 ;  /* 0x000000ffff087224 */ /* 0x000fe200078e0004 */
[----:B------:R-:W-:Y:S01]  /*5160*/  MOV R9, R5 ;  /* 0x0000000500097202 */ /* 0x000fe20000000f00 */
[----:B------:R-:W-:Y:S01]  /*5170*/  BSSY B2, `(.L_x_5409) ;  /* 0x0000054000027945 */ /* 0x000fe20003800000 */
[----:B------:R-:W-:Y:S02]  /*5180*/  LOP3.LUT R13, R12, 0x3ff00000, RZ, 0xfc, !PT ;  /* 0x3ff000000c0d7812 */ /* 0x000fe400078efcff */
[----:B------:R-:W-:Y:S02]  /*5190*/  MOV R12, R10 ;  /* 0x0000000a000c7202 */ /* 0x000fe40000000f00 */
[----:B------:R-:W-:-:S02]  /*51a0*/  FSETP.GEU.AND P2, PT, |R9|, 1.469367938527859385e-39, PT ;  /* 0x001000000900780b */ /* 0x000fc40003f4e200 */
[----:B------:R-:W-:Y:S01]  /*51b0*/  LOP3.LUT R3, R9, 0x7ff00000, RZ, 0xc0, !PT ;  /* 0x7ff0000009037812 */ /* 0x000fe200078ec0ff */
[----:B------:R-:W-:Y:S01]  /*51c0*/  @!P0 DMUL R12, R10, 8.98846567431157953865e+307 ;  /* 0x7fe000000a0c8828 */ /* 0x000fe20000000000 */
[----:B------:R-:W-:-:S04]  /*51d0*/  LOP3.LUT R24, R11, 0x7ff00000, RZ, 0xc0, !PT ;  /* 0x7ff000000b187812 */ /* 0x000fc800078ec0ff */
[----:B------:R-:W-:Y:S01]  /*51e0*/  ISETP.GE.U32.AND P1, PT, R3, R24, PT ;  /* 0x000000180300720c */ /* 0x000fe20003f26070 */
[----:B------:R-:W0:Y:S04]  /*51f0*/  MUFU.RCP64H R7, R13 ;  /* 0x0000000d00077308 */ /* 0x000e280000001800 */
[----:B------:R-:W-:Y:S02]  /*5200*/  @!P2 LOP3.LUT R4, R11, 0x7ff00000, RZ, 0xc0, !PT ;  /* 0x7ff000000b04a812 */ /* 0x000fe400078ec0ff */
[----:B------:R-:W-:Y:S02]  /*5210*/  @!P2 MOV R26, RZ ;  /* 0x000000ff001aa202 */ /* 0x000fe40000000f00 */
[----:B------:R-:W-:Y:S01]  /*5220*/  @!P2 ISETP.GE.U32.AND P3, PT, R3, R4, PT ;  /* 0x000000040300a20c */ /* 0x000fe20003f66070 */
[----:B------:R-:W-:Y:S01]  /*5230*/  IMAD.MOV.U32 R4, RZ, RZ, 0x1ca00000 ;  /* 0x1ca00000ff047424 */ /* 0x000fe200078e00ff */
[----:B------:R-:W-:-:S04]  /*5240*/  @!P0 LOP3.LUT R24, R13, 0x7ff00000, RZ, 0xc0, !PT ;  /* 0x7ff000000d188812 */ /* 0x000fc800078ec0ff */
[----:B------:R-:W-:Y:S02]  /*5250*/  @!P2 SEL R5, R4, 0x63400000, !P3 ;  /* 0x634000000405a807 */ /* 0x000fe40005800000 */
[----:B------:R-:W-:Y:S01]  /*5260*/  IADD3 R31, R24, -0x1, RZ ;  /* 0xffffffff181f7810 */ /* 0x000fe20007ffe0ff */
[----:B0-----:R-:W-:Y:S01]  /*5270*/  DFMA R20, R6, -R12, 1 ;  /* 0x3ff000000614742b */ /* 0x001fe2000000080c */
[----:B------:R-:W-:-:S04]  /*5280*/  @!P2 LOP3.LUT R5, R5, 0x80000000, R9, 0xf8, !PT ;  /* 0x800000000505a812 */ /* 0x000fc800078ef809 */
[----:B------:R-:W-:Y:S01]  /*5290*/  @!P2 LOP3.LUT R27, R5, 0x100000, RZ, 0xfc, !PT ;  /* 0x00100000051ba812 */ /* 0x000fe200078efcff */
[----:B------:R-:W-:Y:S02]  /*52a0*/  IMAD.MOV.U32 R5, RZ, RZ, R3 ;  /* 0x000000ffff057224 */ /* 0x000fe400078e0003 */
[----:B------:R-:W-:-:S08]  /*52b0*/  DFMA R20, R20, R20, R20 ;  /* 0x000000141414722b */ /* 0x000fd00000000014 */
[----:B------:R-:W-:Y:S01]  /*52c0*/  DFMA R20, R6, R20, R6 ;  /* 0x000000140614722b */ /* 0x000fe20000000006 */
[----:B------:R-:W-:Y:S02]  /*52d0*/  SEL R7, R4, 0x63400000, !P1 ;  /* 0x6340000004077807 */ /* 0x000fe40004800000 */
[----:B------:R-:W-:Y:S02]  /*52e0*/  MOV R6, R8 ;  /* 0x0000000800067202 */ /* 0x000fe40000000f00 */
[----:B------:R-:W-:-:S03]  /*52f0*/  LOP3.LUT R7, R7, 0x800fffff, R9, 0xf8, !PT ;  /* 0x800fffff07077812 */ /* 0x000fc600078ef809 */
[----:B------:R-:W-:-:S03]  /*5300*/  DFMA R14, R20, -R12, 1 ;  /* 0x3ff00000140e742b */ /* 0x000fc6000000080c */
[----:B------:R-:W-:-:S05]  /*5310*/  @!P2 DFMA R6, R6, 2, -R26 ;  /* 0x400000000606a82b */ /* 0x000fca000000081a */
[----:B------:R-:W-:-:S05]  /*5320*/  DFMA R14, R20, R14, R20 ;  /* 0x0000000e140e722b */ /* 0x000fca0000000014 */
[----:B------:R-:W-:-:S03]  /*5330*/  @!P2 LOP3.LUT R5, R7, 0x7ff00000, RZ, 0xc0, !PT ;  /* 0x7ff000000705a812 */ /* 0x000fc600078ec0ff */
[----:B------:R-:W-:Y:S01]  /*5340*/  DMUL R20, R14, R6 ;  /* 0x000000060e147228 */ /* 0x000fe20000000000 */
[----:B------:R-:W-:-:S04]  /*5350*/  IADD3 R30, R5, -0x1, RZ ;  /* 0xffffffff051e7810 */ /* 0x000fc80007ffe0ff */
[----:B------:R-:W-:-:S03]  /*5360*/  ISETP.GT.U32.AND P0, PT, R30, 0x7feffffe, PT ;  /* 0x7feffffe1e00780c */ /* 0x000fc60003f04070 */
[----:B------:R-:W-:Y:S01]  /*5370*/  DFMA R26, R20, -R12, R6 ;  /* 0x8000000c141a722b */ /* 0x000fe20000000006 */
[----:B------:R-:W-:-:S07]  /*5380*/  ISETP.GT.U32.OR P0, PT, R31, 0x7feffffe, P0 ;  /* 0x7feffffe1f00780c */ /* 0x000fce0000704470 */
[----:B------:R-:W-:-:S06]  /*5390*/  DFMA R26, R14, R26, R20 ;  /* 0x0000001a0e1a722b */ /* 0x000fcc0000000014 */
[----:B------:R-:W-:Y:S05]  /*53a0*/  @P0 BRA `(.L_x_5410) ;  /* 0x00000000006c0947 */ /* 0x000fea0003800000 */
[----:B------:R-:W-:-:S04]  /*53b0*/  LOP3.LUT R8, R11, 0x7ff00000, RZ, 0xc0, !PT ;  /* 0x7ff000000b087812 */ /* 0x000fc800078ec0ff */
[CC--:B------:R-:W-:Y:S02]  /*53c0*/  VIADDMNMX R5, R3.reuse, -R8.reuse, 0xb9600000, !PT ;  /* 0xb960000003057446 */ /* 0x0c0fe40007800908 */
[----:B------:R-:W-:Y:S02]  /*53d0*/  ISETP.GE.U32.AND P0, PT, R3, R8, PT ;  /* 0x000000080300720c */ /* 0x000fe40003f06070 */
[----:B------:R-:W-:Y:S02]  /*53e0*/  VIMNMX R3, R5, 0x46a00000, PT ;  /* 0x46a0000005037848 */ /* 0x000fe40003fe0100 */
[----:B------:R-:W-:-:S05]  /*53f0*/  SEL R4, R4, 0x63400000, !P0 ;  /* 0x6340000004047807 */ /* 0x000fca0004000000 */
[----:B------:R-:W-:Y:S01]  /*5400*/  IMAD.IADD R3, R3, 0x1, -R4 ;  /* 0x0000000103037824 */ /* 0x000fe200078e0a04 */
[----:B------:R-:W-:-:S04]  /*5410*/  MOV R4, RZ ;  /* 0x000000ff00047202 */ /* 0x000fc80000000f00 */
[----:B------:R-:W-:-:S06]  /*5420*/  IADD3 R5, R3, 0x7fe00000, RZ ;  /* 0x7fe0000003057810 */ /* 0x000fcc0007ffe0ff */
[----:B------:R-:W-:-:S10]  /*5430*/  DMUL R14, R26, R4 ;  /* 0x000000041a0e7228 */ /* 0x000fd40000000000 */
[----:B------:R-:W-:-:S13]  /*5440*/  FSETP.GTU.AND P0, PT, |R15|, 1.469367938527859385e-39, PT ;  /* 0x001000000f00780b */ /* 0x000fda0003f0c200 */
[----:B------:R-:W-:Y:S05]  /*5450*/  @P0 BRA `(.L_x_5411) ;  /* 0x0000000000940947 */ /* 0x000fea0003800000 */
[----:B------:R-:W-:-:S06]  /*5460*/  DFMA R6, R26, -R12, R6 ;  /* 0x8000000c1a06722b */ /* 0x000fcc0000000006 */
[----:B------:R-:W-:-:S04]  /*5470*/  IMAD.MOV.U32 R6, RZ, RZ, RZ ;  /* 0x000000ffff067224 */ /* 0x000fc800078e00ff */
[C---:B------:R-:W-:Y:S02]  /*5480*/  FSETP.NEU.AND P0, PT, R7.reuse, RZ, PT ;  /* 0x000000ff0700720b */ /* 0x040fe40003f0d000 */
[----:B------:R-:W-:-:S04]  /*5490*/  LOP3.LUT R11, R7, 0x80000000, R11, 0x48, !PT ;  /* 0x80000000070b7812 */ /* 0x000fc800078e480b */
[----:B------:R-:W-:-:S07]  /*54a0*/  LOP3.LUT R7, R11, R5, RZ, 0xfc, !PT ;  /* 0x000000050b077212 */ /* 0x000fce00078efcff */
[----:B------:R-:W-:Y:S05]  /*54b0*/  @!P0 BRA `(.L_x_5411) ;  /* 0x00000000007c8947 */ /* 0x000fea0003800000 */
[C---:B------:R-:W-:Y:S01]  /*54c0*/  IADD3 R5, -R3.reuse, RZ, RZ ;  /* 0x000000ff03057210 */ /* 0x040fe20007ffe1ff */
[----:B------:R-:W-:Y:S01]  /*54d0*/  DMUL.RP R6, R26, R6 ;  /* 0x000000061a067228 */ /* 0x000fe20000008000 */
[----:B------:R-:W-:Y:S02]  /*54e0*/  MOV R4, RZ ;  /* 0x000000ff00047202 */ /* 0x000fe40000000f00 */
[----:B------:R-:W-:-:S04]  /*54f0*/  IADD3 R3, -R3, -0x43300000, RZ ;  /* 0xbcd0000003037810 */ /* 0x000fc80007ffe1ff */
[----:B------:R-:W-:-:S03]  /*5500*/  DFMA R4, R14, -R4, R26 ;  /* 0x800000040e04722b */ /* 0x000fc6000000001a */
[----:B------:R-:W-:-:S07]  /*5510*/  LOP3.LUT R11, R7, R11, RZ, 0x3c, !PT ;  /* 0x0000000b070b7212 */ /* 0x000fce00078e3cff */
[----:B------:R-:W-:-:S04]  /*5520*/  FSETP.NEU.AND P0, PT, |R5|, R3, PT ;  /* 0x000000030500720b */ /* 0x000fc80003f0d200 */
[----:B------:R-:W-:Y:S02]  /*5530*/  FSEL R14, R6, R14, !P0 ;  /* 0x0000000e060e7208 */ /* 0x000fe40004000000 */
[----:B------:R-:W-:Y:S01]  /*5540*/  FSEL R15, R11, R15, !P0 ;  /* 0x0000000f0b0f7208 */ /* 0x000fe20004000000 */
[----:B------:R-:W-:Y:S06]  /*5550*/  BRA `(.L_x_5411) ;  /* 0x0000000000547947 */ /* 0x000fec0003800000 */
.L_x_5410:
[----:B------:R-:W-:-:S14]  /*5560*/  DSETP.NAN.AND P0, PT, R8, R8, PT ;  /* 0x000000080800722a */ /* 0x000fdc0003f08000 */
[----:B------:R-:W-:Y:S05]  /*5570*/  @P0 BRA `(.L_x_5412) ;  /* 0x0000000000440947 */ /* 0x000fea0003800000 */
[----:B------:R-:W-:-:S14]  /*5580*/  DSETP.NAN.AND P0, PT, R10, R10, PT ;  /* 0x0000000a0a00722a */ /* 0x000fdc0003f08000 */
[----:B------:R-:W-:Y:S05]  /*5590*/  @P0 BRA `(.L_x_5413) ;  /* 0x0000000000300947 */ /* 0x000fea0003800000 */
[----:B------:R-:W-:Y:S01]  /*55a0*/  ISETP.NE.AND P0, PT, R5, R24, PT ;  /* 0x000000180500720c */ /* 0x000fe20003f05270 */
[----:B------:R-:W-:Y:S01]  /*55b0*/  IMAD.MOV.U32 R14, RZ, RZ, 0x0 ;  /* 0x00000000ff0e7424 */ /* 0x000fe200078e00ff */
[----:B------:R-:W-:-:S11]  /*55c0*/  MOV R15, 0xfff80000 ;  /* 0xfff80000000f7802 */ /* 0x000fd60000000f00 */
[----:B------:R-:W-:Y:S05]  /*55d0*/  @!P0 BRA `(.L_x_5411) ;  /* 0x0000000000348947 */ /* 0x000fea0003800000 */
[----:B------:R-:W-:Y:S02]  /*55e0*/  ISETP.NE.AND P0, PT, R5, 0x7ff00000, PT ;  /* 0x7ff000000500780c */ /* 0x000fe40003f05270 */
[----:B------:R-:W-:Y:S02]  /*55f0*/  LOP3.LUT R15, R9, 0x80000000, R11, 0x48, !PT ;  /* 0x80000000090f7812 */ /* 0x000fe400078e480b */
[----:B------:R-:W-:-:S13]  /*5600*/  ISETP.EQ.OR P0, PT, R24, RZ, !P0 ;  /* 0x000000ff1800720c */ /* 0x000fda0004702670 */
[----:B------:R-:W-:Y:S02]  /*5610*/  @P0 LOP3.LUT R3, R15, 0x7ff00000, RZ, 0xfc, !PT ;  /* 0x7ff000000f030812 */ /* 0x000fe400078efcff */
[----:B------:R-:W-:Y:S01]  /*5620*/  @!P0 MOV R14, RZ ;  /* 0x000000ff000e8202 */ /* 0x000fe20000000f00 */
[----:B------:R-:W-:Y:S01]  /*5630*/  @P0 IMAD.MOV.U32 R14, RZ, RZ, RZ ;  /* 0x000000ffff0e0224 */ /* 0x000fe200078e00ff */
[----:B------:R-:W-:Y:S01]  /*5640*/  @P0 MOV R15, R3 ;  /* 0x00000003000f0202 */ /* 0x000fe20000000f00 */
[----:B------:R-:W-:Y:S06]  /*5650*/  BRA `(.L_x_5411) ;  /* 0x0000000000147947 */ /* 0x000fec0003800000 */
.L_x_5413:
[----:B------:R-:W-:Y:S02]  /*5660*/  LOP3.LUT R15, R11, 0x80000, RZ, 0xfc, !PT ;  /* 0x000800000b0f7812 */ /* 0x000fe400078efcff */
[----:B------:R-:W-:Y:S01]  /*5670*/  MOV R14, R10 ;  /* 0x0000000a000e7202 */ /* 0x000fe20000000f00 */
[----:B------:R-:W-:Y:S06]  /*5680*/  BRA `(.L_x_5411) ;  /* 0x0000000000087947 */ /* 0x000fec0003800000 */
.L_x_5412:
[----:B------:R-:W-:Y:S01]  /*5690*/  LOP3.LUT R15, R9, 0x80000, RZ, 0xfc, !PT ;  /* 0x00080000090f7812 */ /* 0x000fe200078efcff */
[----:B------:R-:W-:-:S07]  /*56a0*/  IMAD.MOV.U32 R14, RZ, RZ, R8 ;  /* 0x000000ffff0e7224 */ /* 0x000fce00078e0008 */
.L_x_5411:
[----:B------:R-:W-:Y:S05]  /*56b0*/  BSYNC B2 ;  /* 0x0000000000027941 */ /* 0x000fea0003800000 */
.L_x_5409:
[----:B------:R-:W-:Y:S01]  /*56c0*/  HFMA2.MMA R5, -RZ, RZ, 0, 0 ;  /* 0x00000000ff057435 */ /* 0x000fe200000001ff */
[----:B------:R-:W-:-:S05]  /*56d0*/  MOV R4, R0 ;  /* 0x0000000000047202 */ /* 0x000fca0000000f00 */
[----:B------:R-:W-:Y:S05]  /*56e0*/  RET.REL.NODEC R4 `(_ZN2at6native18elementwise_kernelILi128ELi2EZNS0_22gpu_kernel_impl_nocastIZZZNS0_29binary_cross_entropy_out_cudaERKNS_6TensorES5_RKSt8optionalIS3_ElRS3_ENKUlvE_clEvENKUlvE_clEvEUlddE_EEvRNS_18TensorIteratorBaseERKT_EUliE_EEviT1_) ;  /* 0xffffffa804447950 */ /* 0x000fea0003c3ffff */
.L_x_5414:
        /* <DEDUP_REMOVED lines=9> */
.L_x_10799:


//--------------------- .text._ZN2at6native27unrolled_elementwise_kernelIZZZNS0_29binary_cross_entropy_out_cudaERKNS_6TensorES4_RKSt8optionalIS2_ElRS2_ENKUlvE_clEvENKUlvE_clEvEUlddE_St5arrayIPcLm3EELi4E23TrivialOffsetCalculatorILi2EjESG_ILi1EjENS0_6memory15LoadWithoutCastENSJ_16StoreWithoutCastEEEviT_T0_T2_T3_T4_T5_ --------------------------
	.section	.text._ZN2at6native27unrolled_elementwise_kernelIZZZNS0_29binary_cross_entropy_out_cudaERKNS_6TensorES4_RKSt8optionalIS2_ElRS2_ENKUlvE_clEvENKUlvE_clEvEUlddE_St5arrayIPcLm3EELi4E23TrivialOffsetCalculatorILi2EjESG_ILi1EjENS0_6memory15LoadWithoutCastENSJ_16StoreWithoutCastEEEviT_T0_T2_T3_T4_T5_,"ax",@progbits
	.align	128
        .global         _ZN2at6native27unrolled_elementwise_kernelIZZZNS0_29binary_cross_entropy_out_cudaERKNS_6TensorES4_RKSt8optionalIS2_ElRS2_ENKUlvE_clEvENKUlvE_clEvEUlddE_St5arrayIPcLm3EELi4E23TrivialOffsetCalculatorILi2EjESG_ILi1EjENS0_6memory15LoadWithoutCastENSJ_16StoreWithoutCastEEEviT_T0_T2_T3_T4_T5_
        .type           _ZN2at6native27unrolled_elementwise_kernelIZZZNS0_29binary_cross_entropy_out_cudaERKNS_6TensorES4_RKSt8optionalIS2_ElRS2_ENKUlvE_clEvENKUlvE_clEvEUlddE_St5arrayIPcLm3EELi4E23TrivialOffsetCalculatorILi2EjESG_ILi1EjENS0_6memory15LoadWithoutCastENSJ_16StoreWithoutCastEEEviT_T0_T2_T3_T4_T5_,@function
        .size           _ZN2at6native27unrolled_elementwise_kernelIZZZNS0_29binary_cross_entropy_out_cudaERKNS_6TensorES4_RKSt8optionalIS2_ElRS2_ENKUlvE_clEvENKUlvE_clEvEUlddE_St5arrayIPcLm3EELi4E23TrivialOffsetCalculatorILi2EjESG_ILi1EjENS0_6memory15LoadWithoutCastENSJ_16StoreWithoutCastEEEviT_T0_T2_T3_T4_T5_,(.L_x_10800 - _ZN2at6native27unrolled_elementwise_kernelIZZZNS0_29binary_cross_entropy_out_cudaERKNS_6TensorES4_RKSt8optionalIS2_ElRS2_ENKUlvE_clEvENKUlvE_clEvEUlddE_St5arrayIPcLm3EELi4E23TrivialOffsetCalculatorILi2EjESG_ILi1EjENS0_6memory15LoadWithoutCastENSJ_16StoreWithoutCastEEEviT_T0_T2_T3_T4_T5_)
        .other          _ZN2at6native27unrolled_elementwise_kernelIZZZNS0_29binary_cross_entropy_out_cudaERKNS_6TensorES4_RKSt8optionalIS2_ElRS2_ENKUlvE_clEvENKUlvE_clEvEUlddE_St5arrayIPcLm3EELi4E23TrivialOffsetCalculatorILi2EjESG_ILi1EjENS0_6memory15LoadWithoutCastENSJ_16StoreWithoutCastEEEviT_T0_T2_T3_T4_T5_,@"STO_CUDA_ENTRY STV_DEFAULT"
_ZN2at6native27unrolled_elementwise_kernelIZZZNS0_29binary_cross_entropy_out_cudaERKNS_6TensorES4_RKSt8optionalIS2_ElRS2_ENKUlvE_clEvENKUlvE_clEvEUlddE_St5arrayIPcLm3EELi4E23TrivialOffsetCalculatorILi2EjESG_ILi1EjENS0_6memory15LoadWithoutCastENSJ_16StoreWithoutCastEEEviT_T0_T2_T3_T4_T5_:
.text._ZN2at6native27unrolled_elementwise_kernelIZZZNS0_29binary_cross_entropy_out_cudaERKNS_6TensorES4_RKSt8optionalIS2_ElRS2_ENKUlvE_clEvENKUlvE_clEvEUlddE_St5arrayIPcLm3EELi4E23TrivialOffsetCalculatorILi2EjESG_ILi1EjENS0_6memory15LoadWithoutCastENSJ_16StoreWithoutCastEEEviT_T0_T2_T3_T4_T5_:
[----:B------:R-:W0:Y:S01]  /*0000*/  LDC R1, c[0x0][0x28] ;  /* 0x00000a00ff017b82 */ /* 0x000e220000000800 */
[----:B------:R-:W1:Y:S07]  /*0010*/  S2R R36, SR_CTAID.X ;  /* 0x0000000000247919 */ /* 0x000e6e0000002500 */
[----:B------:R-:W1:Y:S01]  /*0020*/  LDC R3, c[0x0][0x210] ;  /* 0x00008400ff037b82 */ /* 0x000e620000000800 */
[----:B------:R-:W-:Y:S02]  /*0030*/  CS2R R30, SRZ ;  /* 0x00000000001e7805 */ /* 0x000fe4000001ff00 */
[----:B------:R-:W-:Y:S01]  /*0040*/  CS2R R28, SRZ ;  /* 0x00000000001c7805 */ /* 0x000fe2000001ff00 */
[----:B------:R-:W2:Y:S01]  /*0050*/  S2R R35, SR_TID.X ;  /* 0x0000000000237919 */ /* 0x000ea20000002100 */
[----:B------:R-:W-:Y:S01]  /*0060*/  CS2R R32, SRZ ;  /* 0x0000000000207805 */ /* 0x000fe2000001ff00 */
[----:B------:R-:W-:Y:S01]  /*0070*/  ULDC.64 UR36, c[0x0][0x208] ;  /* 0x0000820000247ab9 */ /* 0x000fe20000000a00 */
[----:B-1----:R-:W-:-:S02]  /*0080*/  IMAD R34, R36, -0x200, R3 ;  /* 0xfffffe0024227824 */ /* 0x002fc400078e0203 */
[----:B--2---:R-:W-:-:S03]  /*0090*/  IMAD.MOV.U32 R3, RZ, RZ, R35 ;  /* 0x000000ffff037224 */ /* 0x004fc600078e0023 */
[----:B------:R-:W-:Y:S02]  /*00a0*/  ISETP.GE.AND P3, PT, R35, R34, PT ;  /* 0x000000222300720c */ /* 0x000fe40003f66270 */
[----:B------:R-:W-:Y:S01]  /*00b0*/  CS2R R26, SRZ ;  /* 0x00000000001a7805 */ /* 0x000fe2000001ff00 */
[----:B------:R-:W-:Y:S01]  /*00c0*/  BSSY B6, `(.L_x_5415) ;  /* 0x0000137000067945 */ /* 0x000fe20003800000 */
[----:B------:R-:W-:-:S09]  /*00d0*/  P2R R2, PR, RZ, 0x8 ;  /* 0x00000008ff027803 */ /* 0x000fd20000000000 */
[----:B------:R-:W-:Y:S01]  /*00e0*/  @!P3 IMAD R19, R36, 0x200, R3 ;  /* 0x000002002413b824 */ /* 0x000fe200078e0203 */
[----:B------:R-:W1:Y:S01]  /*00f0*/  @!P3 LDC.64 R14, c[0x0][0x220] ;  /* 0x00008800ff0ebb82 */ /* 0x000e620000000a00 */
[----:B------:R-:W-:-:S05]  /*0100*/  @!P3 VIADD R3, R3, 0x80 ;  /* 0x000000800303b836 */ /* 0x000fca0000000000 */
[C---:B------:R-:W-:Y:S02]  /*0110*/  ISETP.GE.AND P0, PT, R3.reuse, R34, PT ;  /* 0x000000220300720c */ /* 0x040fe40003f06270 */
[----:B------:R-:W2:Y:S11]  /*0120*/  @!P3 LDC.64 R20, c[0x0][0x228] ;  /* 0x00008a00ff14bb82 */ /* 0x000eb60000000a00 */
[----:B------:R-:W-:Y:S01]  /*0130*/  @!P0 IMAD R23, R36, 0x200, R3 ;  /* 0x0000020024178824 */ /* 0x000fe200078e0203 */
[----:B------:R-:W3:Y:S01]  /*0140*/  @!P0 LDC.64 R16, c[0x0][0x220] ;  /* 0x00008800ff108b82 */ /* 0x000ee20000000a00 */
[----:B------:R-:W-:-:S02]  /*0150*/  @!P0 VIADD R3, R3, 0x80 ;  /* 0x0000008003038836 */ /* 0x000fc40000000000 */
[----:B-1----:R-:W-:-:S03]  /*0160*/  @!P3 IMAD.WIDE.U32 R14, R19, 0x8, R14 ;  /* 0x00000008130eb825 */ /* 0x002fc600078e000e */
[----:B------:R-:W-:Y:S02]  /*0170*/  ISETP.GE.AND P2, PT, R3, R34, PT ;  /* 0x000000220300720c */ /* 0x000fe40003f46270 */
[----:B------:R-:W1:Y:S01]  /*0180*/  @!P0 LDC.64 R12, c[0x0][0x228] ;  /* 0x00008a00ff0c8b82 */ /* 0x000e620000000a00 */
[----:B------:R4:W5:Y:S01]  /*0190*/  @!P3 LDG.E.64 R30, desc[UR36][R14.64] ;  /* 0x000000240e1eb981 */ /* 0x000962000c1e1b00 */
[----:B--2---:R-:W-:-:S09]  /*01a0*/  @!P3 IMAD.WIDE.U32 R20, R19, 0x8, R20 ;  /* 0x000000081314b825 */ /* 0x004fd200078e0014 */
[----:B------:R-:W-:Y:S01]  /*01b0*/  @!P2 LEA R25, R36, R3, 0x9 ;  /* 0x000000032419a211 */ /* 0x000fe200078e48ff */
[----:B------:R-:W-:Y:S01]  /*01c0*/  @!P2 VIADD R3, R3, 0x80 ;  /* 0x000000800303a836 */ /* 0x000fe20000000000 */
[----:B------:R-:W2:Y:S01]  /*01d0*/  @!P2 LDC.64 R10, c[0x0][0x220] ;  /* 0x00008800ff0aab82 */ /* 0x000ea20000000a00 */
[----:B---3--:R-:W-:-:S03]  /*01e0*/  @!P0 IMAD.WIDE.U32 R38, R23, 0x8, R16 ;  /* 0x0000000817268825 */ /* 0x008fc600078e0010 */
[----:B------:R-:W-:-:S04]  /*01f0*/  ISETP.GE.AND P1, PT, R3, R34, PT ;  /* 0x000000220300720c */ /* 0x000fc80003f26270 */
[----:B------:R-:W3:Y:S01]  /*0200*/  @!P2 LDC.64 R8, c[0x0][0x228] ;  /* 0x00008a00ff08ab82 */ /* 0x000ee20000000a00 */
[----:B------:R-:W-:Y:S02]  /*0210*/  CS2R R16, SRZ ;  /* 0x0000000000107805 */ /* 0x000fe4000001ff00 */
[----:B------:R-:W-:Y:S01]  /*0220*/  CS2R R18, SRZ ;  /* 0x0000000000127805 */ /* 0x000fe2000001ff00 */
[----:B-1----:R-:W-:Y:S01]  /*0230*/  @!P0 IMAD.WIDE.U32 R12, R23, 0x8, R12 ;  /* 0x00000008170c8825 */ /* 0x002fe200078e000c */
[----:B------:R4:W5:Y:S04]  /*0240*/  @!P3 LDG.E.64 R28, desc[UR36][R20.64] ;  /* 0x00000024141cb981 */ /* 0x000968000c1e1b00 */
[----:B------:R4:W5:Y:S01]  /*0250*/  @!P0 LDG.E.64 R32, desc[UR36][R38.64] ;  /* 0x0000002426208981 */ /* 0x000962000c1e1b00 */
[----:B------:R-:W1:Y:S08]  /*0260*/  @!P1 LDC.64 R6, c[0x0][0x220] ;  /* 0x00008800ff069b82 */ /* 0x000e700000000a00 */
[----:B------:R-:W0:Y:S01]  /*0270*/  @!P1 LDC.64 R4, c[0x0][0x228] ;  /* 0x00008a00ff049b82 */ /* 0x000e220000000a00 */
[----:B------:R-:W-:Y:S01]  /*0280*/  @!P1 IMAD R3, R36, 0x200, R3 ;  /* 0x0000020024039824 */ /* 0x000fe200078e0203 */
[----:B------:R-:W-:Y:S01]  /*0290*/  CS2R R22, SRZ ;  /* 0x0000000000167805 */ /* 0x000fe2000001ff00 */
[C---:B--2---:R-:W-:Y:S01]  /*02a0*/  @!P2 IMAD.WIDE.U32 R10, R25.reuse, 0x8, R10 ;  /* 0x00000008190aa825 */ /* 0x044fe200078e000a */
[----:B------:R4:W5:Y:S03]  /*02b0*/  @!P0 LDG.E.64 R16, desc[UR36][R12.64] ;  /* 0x000000240c108981 */ /* 0x000966000c1e1b00 */
[----:B---3--:R-:W-:Y:S01]  /*02c0*/  @!P2 IMAD.WIDE.U32 R8, R25, 0x8, R8 ;  /* 0x000000081908a825 */ /* 0x008fe200078e0008 */
[----:B------:R-:W-:Y:S01]  /*02d0*/  CS2R R24, SRZ ;  /* 0x0000000000187805 */ /* 0x000fe2000001ff00 */
[----:B------:R4:W5:Y:S04]  /*02e0*/  @!P2 LDG.E.64 R18, desc[UR36][R10.64] ;  /* 0x000000240a12a981 */ /* 0x000968000c1e1b00 */
[----:B------:R4:W5:Y:S01]  /*02f0*/  @!P2 LDG.E.64 R22, desc[UR36][R8.64] ;  /* 0x000000240816a981 */ /* 0x000962000c1e1b00 */
[----:B-1----:R-:W-:-:S05]  /*0300*/  @!P1 IMAD.WIDE.U32 R6, R3, 0x8, R6 ;  /* 0x0000000803069825 */ /* 0x002fca00078e0006 */
[----:B------:R4:W5:Y:S01]  /*0310*/  @!P1 LDG.E.64 R24, desc[UR36][R6.64] ;  /* 0x0000002406189981 */ /* 0x000962000c1e1b00 */
[----:B0-----:R-:W-:-:S05]  /*0320*/  @!P1 IMAD.WIDE.U32 R4, R3, 0x8, R4 ;  /* 0x0000000803049825 */ /* 0x001fca00078e0004 */
[----:B------:R4:W5:Y:S01]  /*0330*/  @!P1 LDG.E.64 R26, desc[UR36][R4.64] ;  /* 0x00000024041a9981 */ /* 0x000962000c1e1b00 */
[----:B------:R-:W-:Y:S05]  /*0340*/  @P3 BRA `(.L_x_5416) ;  /* 0x0000001000383947 */ /* 0x000fea0003800000 */
[C---:B-----5:R-:W-:Y:S01]  /*0350*/  DSETP.GE.AND P0, PT, R30.reuse, RZ, PT ;  /* 0x000000ff1e00722a */ /* 0x060fe20003f06000 */
[----:B------:R-:W-:Y:S01]  /*0360*/  BSSY B7, `(.L_x_5417) ;  /* 0x0000013000077945 */ /* 0x000fe20003800000 */
[----:B------:R-:W-:-:S14]  /*0370*/  DSETP.LE.AND P1, PT, R30, 1, PT ;  /* 0x3ff000001e00742a */ /* 0x000fdc0003f23000 */
[----:B------:R-:W-:Y:S05]  /*0380*/  @P0 BRA P1, `(.L_x_5418) ;  /* 0x0000000000400947 */ /* 0x000fea0000800000 */
[----:B----4-:R-:W-:Y:S01]  /*0390*/  MOV R14, 0x0 ;  /* 0x00000000000e7802 */ /* 0x010fe20000000f00 */
        /* <DEDUP_REMOVED lines=15> */
.L_x_5418:
[----:B------:R-:W-:Y:S05]  /*0490*/  BSYNC B7 ;  /* 0x0000000000077941 */ /* 0x000fea0003800000 */
.L_x_5417:
[C---:B------:R-:W-:Y:S01]  /*04a0*/  DSETP.GE.AND P0, PT, R28.reuse, RZ, PT ;  /* 0x000000ff1c00722a */ /* 0x040fe20003f06000 */
[----:B------:R-:W-:Y:S01]  /*04b0*/  BSSY B7, `(.L_x_5419) ;  /* 0x0000013000077945 */ /* 0x000fe20003800000 */
[----:B------:R-:W-:-:S14]  /*04c0*/  DSETP.LE.AND P1, PT, R28, 1, PT ;  /* 0x3ff000001c00742a */ /* 0x000fdc0003f23000 */
[----:B------:R-:W-:Y:S05]  /*04d0*/  @P0 BRA P1, `(.L_x_5420) ;  /* 0x0000000000400947 */ /* 0x000fea0000800000 */
[----:B----4-:R-:W-:Y:S01]  /*04e0*/  MOV R14, 0x0 ;  /* 0x00000000000e7802 */ /* 0x010fe20000000f00 */
[----:B------:R-:W-:Y:S01]  /*04f0*/  ULDC.64 UR4, c[0x4][0x308] ;  /* 0x0100c20000047ab9 */ /* 0x000fe20000000a00 */
[----:B------:R-:W-:Y:S01]  /*0500*/  ULDC.64 UR6, c[0x4][0x8] ;  /* 0x0100020000067ab9 */ /* 0x000fe20000000a00 */
[----:B------:R-:W-:Y:S01]  /*0510*/  MOV R4, UR4 ;  /* 0x0000000400047c02 */ /* 0x000fe20008000f00 */
[----:B------:R-:W-:Y:S01]  /*0520*/  IMAD.U32 R5, RZ, RZ, UR5 ;  /* 0x00000005ff057e24 */ /* 0x000fe2000f8e00ff */
[----:B------:R-:W-:Y:S01]  /*0530*/  ULDC.64 UR4, c[0x4][0x2d0] ;  /* 0x0100b40000047ab9 */ /* 0x000fe20000000a00 */
[----:B------:R-:W0:Y:S01]  /*0540*/  LDC.64 R14, c[0x4][R14] ;  /* 0x010000000e0e7b82 */ /* 0x000e220000000a00 */
[----:B------:R-:W-:Y:S01]  /*0550*/  IMAD.U32 R6, RZ, RZ, UR4 ;  /* 0x00000004ff067e24 */ /* 0x000fe2000f8e00ff */
[----:B------:R-:W-:Y:S01]  /*0560*/  MOV R8, 0x5b ;  /* 0x0000005b00087802 */ /* 0x000fe20000000f00 */
[----:B------:R-:W-:Y:S02]  /*0570*/  IMAD.U32 R7, RZ, RZ, UR5 ;  /* 0x00000005ff077e24 */ /* 0x000fe4000f8e00ff */
[----:B------:R-:W-:-:S02]  /*0580*/  IMAD.U32 R10, RZ, RZ, UR6 ;  /* 0x00000006ff0a7e24 */ /* 0x000fc4000f8e00ff */
[----:B------:R-:W-:Y:S02]  /*0590*/  IMAD.U32 R11, RZ, RZ, UR7 ;  /* 0x00000007ff0b7e24 */ /* 0x000fe4000f8e00ff */
[----:B------:R-:W-:Y:S02]  /*05a0*/  IMAD.MOV.U32 R12, RZ, RZ, 0x1 ;  /* 0x00000001ff0c7424 */ /* 0x000fe400078e00ff */
[----:B------:R-:W-:-:S07]  /*05b0*/  IMAD.MOV.U32 R13, RZ, RZ, RZ ;  /* 0x000000ffff0d7224 */ /* 0x000fce00078e00ff */
[----:B------:R-:W-:-:S07]  /*05c0*/  LEPC R20, `(.L_x_5420) ;  /* 0x000000001014794e */ /* 0x000fce0000000000 */
[----:B0-----:R-:W-:Y:S05]  /*05d0*/  CALL.ABS.NOINC R14 ;  /* 0x000000000e007343 */ /* 0x001fea0003c00000 */
.L_x_5420:
[----:B------:R-:W-:Y:S05]  /*05e0*/  BSYNC B7 ;  /* 0x0000000000077941 */ /* 0x000fea0003800000 */
.L_x_5419:
[----:B------:R-:W-:Y:S01]  /*05f0*/  ISETP.GT.AND P1, PT, R31, 0xfffff, PT ;  /* 0x000fffff1f00780c */ /* 0x000fe20003f24270 */
[----:B----4-:R-:W-:Y:S01]  /*0600*/  IMAD.MOV.U32 R4, RZ, RZ, R30 ;  /* 0x000000ffff047224 */ /* 0x010fe200078e001e */
[----:B------:R-:W-:Y:S01]  /*0610*/  DADD R10, -RZ, -R30 ;  /* 0x00000000ff0a7229 */ /* 0x000fe2000000091e */
[--C-:B------:R-:W-:Y:S01]  /*0620*/  IMAD.MOV.U32 R5, RZ, RZ, R31.reuse ;  /* 0x000000ffff057224 */ /* 0x100fe200078e001f */
[----:B------:R-:W-:Y:S01]  /*0630*/  BSSY B0, `(.L_x_5421) ;  /* 0x0000051000007945 */ /* 0x000fe20003800000 */
[----:B------:R-:W-:-:S07]  /*0640*/  IMAD.MOV.U32 R3, RZ, RZ, R31 ;  /* 0x000000ffff037224 */ /* 0x000fce00078e001f */
[----:B------:R-:W-:Y:S01]  /*0650*/  FSETP.GEU.FTZ.AND P0, PT, R11, 1.7916666269302368164, PT ;  /* 0x3fe555550b00780b */ /* 0x000fe20003f1e000 */
[----:B------:R-:W-:-:S10]  /*0660*/  @!P1 DMUL R4, R30, 1.80143985094819840000e+16 ;  /* 0x435000001e049828 */ /* 0x000fd40000000000 */
[----:B------:R-:W-:-:S05]  /*0670*/  @!P1 MOV R3, R5 ;  /* 0x0000000500039202 */ /* 0x000fca0000000f00 */
        /* <DEDUP_REMOVED lines=10> */
[----:B------:R-:W-:Y:S02]  /*0720*/  @P2 FSEL R21, R7, -QNAN , P3 ;  /* 0xfff0000007152808 */ /* 0x000fe40001800000 */
[----:B------:R-:W-:Y:S02]  /*0730*/  FSETP.GT.FTZ.AND P3, PT, R11, -1.6999999284744262695, PT ;  /* 0xbfd999990b00780b */ /* 0x000fe40003f74000 */
[----:B------:R-:W-:Y:S01]  /*0740*/  @!P1 MOV R6, R4 ;  /* 0x0000000400069202 */ /* 0x000fe20000000f00 */
[----:B------:R-:W-:Y:S10]  /*0750*/  @P2 BRA `(.L_x_5422) ;  /* 0x0000000000f82947 */ /* 0x000ff40003800000 */
[----:B------:R-:W-:Y:S01]  /*0760*/  LOP3.LUT R4, R3, 0x800fffff, RZ, 0xc0, !PT ;  /* 0x800fffff03047812 */ /* 0x000fe200078ec0ff */
[----:B------:R-:W-:Y:S01]  /*0770*/  IMAD.MOV.U32 R21, RZ, RZ, 0x3ed0ee25 ;  /* 0x3ed0ee25ff157424 */ /* 0x000fe200078e00ff */
[----:B------:R-:W-:Y:S01]  /*0780*/  MOV R20, 0x8b7a8b04 ;  /* 0x8b7a8b0400147802 */ /* 0x000fe20000000f00 */
[----:B------:R-:W-:Y:S01]  /*0790*/  UMOV UR4, 0x3ae80f1e ;  /* 0x3ae80f1e00047882 */ /* 0x000fe20000000000 */
        /* <DEDUP_REMOVED lines=58> */
.L_x_5422:
[----:B------:R-:W-:Y:S05]  /*0b40*/  BSYNC B0 ;  /* 0x0000000000007941 */ /* 0x000fea0003800000 */
.L_x_5421:
        /* <DEDUP_REMOVED lines=84> */
.L_x_5424:
        /* <DEDUP_REMOVED lines=17> */
[----:B------:R-:W-:Y:S05]  /*11a0*/  CALL.REL.NOINC `($__internal_9_$__cuda_sm20_div_rn_f64_full) ;  /* 0x0000003400f87944 */ /* 0x000fea0003c00000 */
.L_x_5427:
[----:B------:R-:W-:Y:S05]  /*11b0*/  BSYNC B2 ;  /* 0x0000000000027941 */ /* 0x000fea0003800000 */
.L_x_5426:
        /* <DEDUP_REMOVED lines=29> */
.L_x_5425:
[----:B------:R-:W-:Y:S05]  /*1390*/  BSYNC B1 ;  /* 0x0000000000017941 */ /* 0x000fea0003800000 */
.L_x_5423:
        /* <DEDUP_REMOVED lines=9> */
.L_x_5416:
[----:B------:R-:W-:Y:S05]  /*1430*/  BSYNC B6 ;  /* 0x0000000000067941 */ /* 0x000fea0003800000 */
.L_x_5415:
[----:B-----5:R-:W-:Y:S01]  /*1440*/  VIADD R31, R35, 0x80 ;  /* 0x00000080231f7836 */ /* 0x020fe20000000000 */
[----:B------:R-:W-:Y:S04]  /*1450*/  BSSY B6, `(.L_x_5428) ;  /* 0x0000111000067945 */ /* 0x000fe80003800000 */
[----:B------:R-:W-:-:S13]  /*1460*/  ISETP.GE.AND P0, PT, R31, R34, PT ;  /* 0x000000221f00720c */ /* 0x000fda0003f06270 */
[----:B------:R-:W-:Y:S05]  /*1470*/  @P0 BRA `(.L_x_5429) ;  /* 0x0000001000380947 */ /* 0x000fea0003800000 */
[C---:B------:R-:W-:Y:S01]  /*1480*/  DSETP.GE.AND P0, PT, R32.reuse, RZ, PT ;  /* 0x000000ff2000722a */ /* 0x040fe20003f06000 */
[----:B------:R-:W-:Y:S01]  /*1490*/  BSSY B7, `(.L_x_5430) ;  /* 0x0000013000077945 */ /* 0x000fe20003800000 */
[----:B------:R-:W-:-:S14]  /*14a0*/  DSETP.LE.AND P1, PT, R32, 1, PT ;  /* 0x3ff000002000742a */ /* 0x000fdc0003f23000 */
[----:B------:R-:W-:Y:S05]  /*14b0*/  @P0 BRA P1, `(.L_x_5431) ;  /* 0x0000000000400947 */ /* 0x000fea0000800000 */
[----:B----4-:R-:W-:Y:S01]  /*14c0*/  MOV R14, 0x0 ;  /* 0x00000000000e7802 */ /* 0x010fe20000000f00 */
        /* <DEDUP_REMOVED lines=15> */
.L_x_5431:
[----:B------:R-:W-:Y:S05]  /*15c0*/  BSYNC B7 ;  /* 0x0000000000077941 */ /* 0x000fea0003800000 */
.L_x_5430:
        /* <DEDUP_REMOVED lines=20> */
.L_x_5433:
[----:B------:R-:W-:Y:S05]  /*1710*/  BSYNC B7 ;  /* 0x0000000000077941 */ /* 0x000fea0003800000 */
.L_x_5432:
        /* <DEDUP_REMOVED lines=8> */
[----:B------:R-:W-:-:S05]  /*17a0*/  @!P1 IMAD.MOV.U32 R3, RZ, RZ, R5 ;  /* 0x000000ffff039224 */ /* 0x000fca00078e0005 */
[----:B------:R-:W-:-:S04]  /*17b0*/  IADD3 R0, R3, -0x1, RZ ;  /* 0xffffffff03007810 */ /* 0x000fc80007ffe0ff */
[----:B------:R-:W-:Y:S01]  /*17c0*/  ISETP.GE.U32.AND P2, PT, R0, 0x7fefffff, PT ;  /* 0x7fefffff0000780c */ /* 0x000fe20003f46070 */
[----:B------:R-:W-:Y:S01]  /*17d0*/  IMAD.MOV.U32 R0, RZ, RZ, -0x3ff ;  /* 0xfffffc01ff007424 */ /* 0x000fe200078e00ff */
[----:B------:R-:W-:-:S11]  /*17e0*/  @!P1 MOV R0, 0xfffffbcb ;  /* 0xfffffbcb00009802 */ /* 0x000fd60000000f00 */
        /* <DEDUP_REMOVED lines=72> */
.L_x_5435:
[----:B------:R-:W-:Y:S05]  /*1c70*/  BSYNC B0 ;  /* 0x0000000000007941 */ /* 0x000fea0003800000 */
.L_x_5434:
        /* <DEDUP_REMOVED lines=84> */
.L_x_5437:
        /* <DEDUP_REMOVED lines=18> */
.L_x_5440:
[----:B------:R-:W-:Y:S05]  /*22e0*/  BSYNC B2 ;  /* 0x0000000000027941 */ /* 0x000fea0003800000 */
.L_x_5439:
        /* <DEDUP_REMOVED lines=29> */
.L_x_5438:
[----:B------:R-:W-:Y:S05]  /*24c0*/  BSYNC B1 ;  /* 0x0000000000017941 */ /* 0x000fea0003800000 */
.L_x_5436:
        /* <DEDUP_REMOVED lines=9> */
.L_x_5429:
[----:B------:R-:W-:Y:S05]  /*2560*/  BSYNC B6 ;  /* 0x0000000000067941 */ /* 0x000fea0003800000 */
.L_x_5428:
[----:B------:R-:W-:Y:S01]  /*2570*/  IADD3 R3, R35, 0x100, RZ ;  /* 0x0000010023037810 */ /* 0x000fe20007ffe0ff */
[----:B------:R-:W-:Y:S03]  /*2580*/  BSSY B6, `(.L_x_5441) ;  /* 0x0000111000067945 */ /* 0x000fe60003800000 */
        /* <DEDUP_REMOVED lines=22> */
.L_x_5444:
[----:B------:R-:W-:Y:S05]  /*26f0*/  BSYNC B7 ;  /* 0x0000000000077941 */ /* 0x000fea0003800000 */
.L_x_5443:
        /* <DEDUP_REMOVED lines=20> */
.L_x_5446:
[----:B------:R-:W-:Y:S05]  /*2840*/  BSYNC B7 ;  /* 0x0000000000077941 */ /* 0x000fea0003800000 */
.L_x_5445:
[----:B------:R-:W-:Y:S01]  /*2850*/  ISETP.GT.AND P1, PT, R19, 0xfffff, PT ;  /* 0x000fffff1300780c */ /* 0x000fe20003f24270 */
[----:B----4-:R-:W-:Y:S01]  /*2860*/  IMAD.MOV.U32 R4, RZ, RZ, R18 ;  /* 0x000000ffff047224 */ /* 0x010fe200078e0012 */
        /* <DEDUP_REMOVED lines=26> */
[----:B------:R-:W-:Y:S01]  /*2a10*/  UMOV UR5, 0x3eb1380b ;  /* 0x3eb1380b00057882 */ /* 0x000fe20000000000 */
[----:B------:R-:W-:Y:S01]  /*2a20*/  MOV R4, R6 ;  /* 0x0000000600047202 */ /* 0x000fe20000000f00 */
        /* <DEDUP_REMOVED lines=55> */
.L_x_5448:
[----:B------:R-:W-:Y:S05]  /*2da0*/  BSYNC B0 ;  /* 0x0000000000007941 */ /* 0x000fea0003800000 */
.L_x_5447:
        /* <DEDUP_REMOVED lines=11> */
[----:B------:R-:W-:Y:S02]  /*2e60*/  ISETP.GE.U32.AND P1, PT, R0, 0x7fefffff, PT ;  /* 0x7fefffff0000780c */ /* 0x000fe40003f26070 */
[----:B------:R-:W-:Y:S01]  /*2e70*/  MOV R0, 0xfffffc01 ;  /* 0xfffffc0100007802 */ /* 0x000fe20000000f00 */
        /* <DEDUP_REMOVED lines=19> */
[----:B------:R-:W-:Y:S01]  /*2fb0*/  UMOV UR7, 0x43300000 ;  /* 0x4330000000077882 */ /* 0x000fe20000000000 */
[----:B------:R-:W-:-:S09]  /*2fc0*/  MOV R33, 0x43300000 ;  /* 0x4330000000217802 */ /* 0x000fd20000000f00 */
[----:B------:R-:W-:Y:S02]  /*2fd0*/  @P0 VIADD R7, R5, 0xfff00000 ;  /* 0xfff0000005070836 */ /* 0x000fe40000000000 */
[----:B------:R-:W-:-:S03]  /*2fe0*/  @P0 VIADD R0, R0, 0x1 ;  /* 0x0000000100000836 */ /* 0x000fc60000000000 */
        /* <DEDUP_REMOVED lines=48> */
.L_x_5450:
        /* <DEDUP_REMOVED lines=18> */
.L_x_5453:
[----:B------:R-:W-:Y:S05]  /*3410*/  BSYNC B2 ;  /* 0x0000000000027941 */ /* 0x000fea0003800000 */
.L_x_5452:
        /* <DEDUP_REMOVED lines=29> */
.L_x_5451:
[----:B------:R-:W-:Y:S05]  /*35f0*/  BSYNC B1 ;  /* 0x0000000000017941 */ /* 0x000fea0003800000 */
.L_x_5449:
        /* <DEDUP_REMOVED lines=9> */
.L_x_5442:
[----:B------:R-:W-:Y:S05]  /*3690*/  BSYNC B6 ;  /* 0x0000000000067941 */ /* 0x000fea0003800000 */
.L_x_5441:
        /* <DEDUP_REMOVED lines=24> */
.L_x_5457:
[----:B------:R-:W-:Y:S05]  /*3820*/  BSYNC B7 ;  /* 0x0000000000077941 */ /* 0x000fea0003800000 */
.L_x_5456:
        /* <DEDUP_REMOVED lines=20> */
.L_x_5459:
[----:B------:R-:W-:Y:S05]  /*3970*/  BSYNC B7 ;  /* 0x0000000000077941 */ /* 0x000fea0003800000 */
.L_x_5458:
        /* <DEDUP_REMOVED lines=19> */
[----:B------:R-:W-:Y:S01]  /*3ab0*/  MOV R6, R24 ;  /* 0x0000001800067202 */ /* 0x000fe20000000f00 */
        /* <DEDUP_REMOVED lines=65> */
.L_x_5461:
[----:B------:R-:W-:Y:S05]  /*3ed0*/  BSYNC B0 ;  /* 0x0000000000007941 */ /* 0x000fea0003800000 */
.L_x_5460:
        /* <DEDUP_REMOVED lines=8> */
[----:B------:R-:W-:Y:S02]  /*3f60*/  @!P0 MOV R3, R7 ;  /* 0x0000000700038202 */ /* 0x000fe40000000f00 */
        /* <DEDUP_REMOVED lines=75> */
.L_x_5463:
        /* <DEDUP_REMOVED lines=18> */
.L_x_5466:
[----:B------:R-:W-:Y:S05]  /*4540*/  BSYNC B2 ;  /* 0x0000000000027941 */ /* 0x000fea0003800000 */
.L_x_5465:
        /* <DEDUP_REMOVED lines=29> */
.L_x_5464:
[----:B------:R-:W-:Y:S05]  /*4720*/  BSYNC B1 ;  /* 0x0000000000017941 */ /* 0x000fea0003800000 */
.L_x_5462:
        /* <DEDUP_REMOVED lines=9> */
.L_x_5455:
[----:B------:R-:W-:Y:S05]  /*47c0*/  BSYNC B6 ;  /* 0x0000000000067941 */ /* 0x000fea0003800000 */
.L_x_5454:
[----:B------:R-:W-:Y:S01]  /*47d0*/  ISETP.NE.AND P1, PT, R2, RZ, PT ;  /* 0x000000ff0200720c */ /* 0x000fe20003f25270 */
[----:B------:R-:W-:-:S12]  /*47e0*/  BSSY B0, `(.L_x_5467) ;  /* 0x0000013000007945 */ /* 0x000fd80003800000 */
[----:B----4-:R-:W0:Y:S01]  /*47f0*/  @!P1 S2R R7, SR_TID.X ;  /* 0x0000000000079919 */ /* 0x010e220000002100 */
[----:B------:R-:W1:Y:S01]  /*4800*/  @!P1 LDC.64 R2, c[0x0][0x218] ;  /* 0x00008600ff029b82 */ /* 0x000e620000000a00 */
[----:B------:R-:W-:-:S05]  /*4810*/  @!P1 IMAD.MOV.U32 R35, RZ, RZ, R31 ;  /* 0x000000ffff239224 */ /* 0x000fca00078e001f */
[----:B------:R-:W-:Y:S01]  /*4820*/  ISETP.GE.AND P0, PT, R35, R34, PT ;  /* 0x000000222300720c */ /* 0x000fe20003f06270 */
[----:B0-----:R-:W-:-:S04]  /*4830*/  @!P1 IMAD R7, R36, 0x200, R7 ;  /* 0x0000020024079824 */ /* 0x001fc800078e0207 */
[----:B-1----:R-:W-:-:S05]  /*4840*/  @!P1 IMAD.WIDE.U32 R2, R7, 0x8, R2 ;  /* 0x0000000807029825 */ /* 0x002fca00078e0002 */
[----:B------:R0:W-:Y:S03]  /*4850*/  @!P1 STG.E.64 desc[UR36][R2.64], R28 ;  /* 0x0000001c02009986 */ /* 0x0001e6000c101b24 */
[----:B------:R-:W-:Y:S05]  /*4860*/  @P0 BRA `(.L_x_5468) ;  /* 0x0000000000280947 */ /* 0x000fea0003800000 */
[----:B------:R-:W1:Y:S01]  /*4870*/  LDC.64 R6, c[0x0][0x218] ;  /* 0x00008600ff067b82 */ /* 0x000e620000000a00 */
[----:B0-----:R-:W-:Y:S01]  /*4880*/  LEA R3, R36, R35, 0x9 ;  /* 0x0000002324037211 */ /* 0x001fe200078e48ff */
[----:B------:R-:W-:-:S05]  /*4890*/  VIADD R35, R35, 0x80 ;  /* 0x0000008023237836 */ /* 0x000fca0000000000 */
[----:B------:R-:W-:-:S13]  /*48a0*/  ISETP.GE.AND P0, PT, R35, R34, PT ;  /* 0x000000222300720c */ /* 0x000fda0003f06270 */
[----:B------:R-:W-:Y:S02]  /*48b0*/  @!P0 IMAD R9, R36, 0x200, R35 ;  /* 0x0000020024098824 */ /* 0x000fe400078e0223 */
[----:B------:R-:W-:Y:S02]  /*48c0*/  @!P0 VIADD R35, R35, 0x80 ;  /* 0x0000008023238836 */ /* 0x000fe40000000000 */
[----:B-1----:R-:W-:-:S04]  /*48d0*/  IMAD.WIDE.U32 R2, R3, 0x8, R6 ;  /* 0x0000000803027825 */ /* 0x002fc800078e0006 */
[----:B------:R-:W-:Y:S01]  /*48e0*/  @!P0 IMAD.WIDE.U32 R6, R9, 0x8, R6 ;  /* 0x0000000809068825 */ /* 0x000fe200078e0006 */
[----:B------:R1:W-:Y:S04]  /*48f0*/  STG.E.64 desc[UR36][R2.64], R16 ;  /* 0x0000001002007986 */ /* 0x0003e8000c101b24 */
[----:B------:R1:W-:Y:S02]  /*4900*/  @!P0 STG.E.64 desc[UR36][R6.64], R18 ;  /* 0x0000001206008986 */ /* 0x0003e4000c101b24 */
.L_x_5468:
[----:B------:R-:W-:Y:S05]  /*4910*/  BSYNC B0 ;  /* 0x0000000000007941 */ /* 0x000fea0003800000 */
.L_x_5467:
[----:B------:R-:W-:-:S13]  /*4920*/  ISETP.GE.AND P0, PT, R35, R34, PT ;  /* 0x000000222300720c */ /* 0x000fda0003f06270 */
[----:B------:R-:W-:Y:S05]  /*4930*/  @P0 EXIT ;  /* 0x000000000000094d */ /* 0x000fea0003800000 */
[----:B01----:R-:W0:Y:S01]  /*4940*/  LDC.64 R2, c[0x0][0x218] ;  /* 0x00008600ff027b82 */ /* 0x003e220000000a00 */
[----:B------:R-:W-:-:S04]  /*4950*/  IMAD R35, R36, 0x200, R35 ;  /* 0x0000020024237824 */ /* 0x000fc800078e0223 */
[----:B0-----:R-:W-:-:S05]  /*4960*/  IMAD.WIDE.U32 R2, R35, 0x8, R2 ;  /* 0x0000000823027825 */ /* 0x001fca00078e0002 */
[----:B------:R-:W-:Y:S01]  /*4970*/  STG.E.64 desc[UR36][R2.64], R4 ;  /* 0x0000000402007986 */ /* 0x000fe2000c101b24 */
[----:B------:R-:W-:Y:S05]  /*4980*/  EXIT ;  /* 0x000000000000794d */ /* 0x000fea0003800000 */
        .weak           $__internal_9_$__cuda_sm20_div_rn_f64_full
        .type           $__internal_9_$__cuda_sm20_div_rn_f64_full,@function
        .size           $__internal_9_$__cuda_sm20_div_rn_f64_full,(.L_x_10800 - $__internal_9_$__cuda_sm20_div_rn_f64_full)
$__internal_9_$__cuda_sm20_div_rn_f64_full:
[C---:B------:R-:W-:Y:S01]  /*4990*/  FSETP.GEU.AND P0, PT, |R9|.reuse, 1.469367938527859385e-39, PT ;  /* 0x001000000900780b */ /* 0x040fe20003f0e200 */
[----:B------:R-:W-:Y:S01]  /*49a0*/  IMAD.MOV.U32 R4, RZ, RZ, 0x1 ;  /* 0x00000001ff047424 */ /* 0x000fe200078e00ff */
[----:B------:R-:W-:Y:S01]  /*49b0*/  LOP3.LUT R6, R9, 0x800fffff, RZ, 0xc0, !PT ;  /* 0x800fffff09067812 */ /* 0x000fe200078ec0ff */
[----:B------:R-:W-:Y:S01]  /*49c0*/  BSSY B0, `(.L_x_5469) ;  /* 0x0000054000007945 */ /* 0x000fe20003800000 */
[C---:B------:R-:W-:Y:S02]  /*49d0*/  FSETP.GEU.AND P2, PT, |R11|.reuse, 1.469367938527859385e-39, PT ;  /* 0x001000000b00780b */ /* 0x040fe40003f4e200 */
[----:B------:R-:W-:Y:S02]  /*49e0*/  LOP3.LUT R7, R6, 0x3ff00000, RZ, 0xfc, !PT ;  /* 0x3ff0000006077812 */ /* 0x000fe400078efcff */
[----:B------:R-:W-:Y:S02]  /*49f0*/  MOV R6, R8 ;  /* 0x0000000800067202 */ /* 0x000fe40000000f00 */
[----:B------:R-:W-:-:S02]  /*4a00*/  LOP3.LUT R3, R11, 0x7ff00000, RZ, 0xc0, !PT ;  /* 0x7ff000000b037812 */ /* 0x000fc400078ec0ff */
[----:B------:R-:W-:Y:S01]  /*4a10*/  LOP3.LUT R38, R9, 0x7ff00000, RZ, 0xc0, !PT ;  /* 0x7ff0000009267812 */ /* 0x000fe200078ec0ff */
[----:B------:R-:W-:-:S03]  /*4a20*/  @!P0 DMUL R6, R8, 8.98846567431157953865e+307 ;  /* 0x7fe0000008068828 */ /* 0x000fc60000000000 */
[----:B------:R-:W-:Y:S01]  /*4a30*/  ISETP.GE.U32.AND P1, PT, R3, R38, PT ;  /* 0x000000260300720c */ /* 0x000fe20003f26070 */
[----:B------:R-:W-:Y:S01]  /*4a40*/  @!P2 IMAD.MOV.U32 R40, RZ, RZ, RZ ;  /* 0x000000ffff28a224 */ /* 0x000fe200078e00ff */
[----:B------:R-:W-:Y:S01]  /*4a50*/  @!P2 LOP3.LUT R0, R9, 0x7ff00000, RZ, 0xc0, !PT ;  /* 0x7ff000000900a812 */ /* 0x000fe200078ec0ff */
[----:B------:R-:W0:Y:S03]  /*4a60*/  MUFU.RCP64H R5, R7 ;  /* 0x0000000700057308 */ /* 0x000e260000001800 */
[----:B------:R-:W-:Y:S01]  /*4a70*/  @!P2 ISETP.GE.U32.AND P3, PT, R3, R0, PT ;  /* 0x000000000300a20c */ /* 0x000fe20003f66070 */
[----:B------:R-:W-:Y:S01]  /*4a80*/  IMAD.MOV.U32 R0, RZ, RZ, 0x1ca00000 ;  /* 0x1ca00000ff007424 */ /* 0x000fe200078e00ff */
[----:B------:R-:W-:-:S04]  /*4a90*/  @!P0 LOP3.LUT R38, R7, 0x7ff00000, RZ, 0xc0, !PT ;  /* 0x7ff0000007268812 */ /* 0x000fc800078ec0ff */
[----:B------:R-:W-:Y:S01]  /*4aa0*/  @!P2 SEL R15, R0, 0x63400000, !P3 ;  /* 0x63400000000fa807 */ /* 0x000fe20005800000 */
[----:B0-----:R-:W-:-:S08]  /*4ab0*/  DFMA R12, R4, -R6, 1 ;  /* 0x3ff00000040c742b */ /* 0x001fd00000000806 */
[----:B------:R-:W-:-:S08]  /*4ac0*/  DFMA R12, R12, R12, R12 ;  /* 0x0000000c0c0c722b */ /* 0x000fd0000000000c */
[----:B------:R-:W-:Y:S01]  /*4ad0*/  DFMA R12, R4, R12, R4 ;  /* 0x0000000c040c722b */ /* 0x000fe20000000004 */
[--C-:B------:R-:W-:Y:S02]  /*4ae0*/  @!P2 LOP3.LUT R4, R15, 0x80000000, R11.reuse, 0xf8, !PT ;  /* 0x800000000f04a812 */ /* 0x100fe400078ef80b */
[----:B------:R-:W-:Y:S02]  /*4af0*/  SEL R5, R0, 0x63400000, !P1 ;  /* 0x6340000000057807 */ /* 0x000fe40004800000 */
[----:B------:R-:W-:Y:S01]  /*4b00*/  @!P2 LOP3.LUT R41, R4, 0x100000, RZ, 0xfc, !PT ;  /* 0x001000000429a812 */ /* 0x000fe200078efcff */
[----:B------:R-:W-:Y:S01]  /*4b10*/  IMAD.MOV.U32 R4, RZ, RZ, R10 ;  /* 0x000000ffff047224 */ /* 0x000fe200078e000a */
[----:B------:R-:W-:Y:S01]  /*4b20*/  LOP3.LUT R5, R5, 0x800fffff, R11, 0xf8, !PT ;  /* 0x800fffff05057812 */ /* 0x000fe200078ef80b */
[----:B------:R-:W-:Y:S01]  /*4b30*/  DFMA R42, R12, -R6, 1 ;  /* 0x3ff000000c2a742b */ /* 0x000fe20000000806 */
[----:B------:R-:W-:-:S04]  /*4b40*/  MOV R15, R3 ;  /* 0x00000003000f7202 */ /* 0x000fc80000000f00 */
        /* <DEDUP_REMOVED lines=13> */
[----:B------:R-:W-:Y:S02]  /*4c20*/  ISETP.GE.U32.AND P0, PT, R3, R10, PT ;  /* 0x0000000a0300720c */ /* 0x000fe40003f06070 */
[----:B------:R-:W-:Y:S02]  /*4c30*/  VIMNMX R11, R11, 0x46a00000, PT ;  /* 0x46a000000b0b7848 */ /* 0x000fe40003fe0100 */
[----:B------:R-:W-:Y:S02]  /*4c40*/  SEL R0, R0, 0x63400000, !P0 ;  /* 0x6340000000007807 */ /* 0x000fe40004000000 */
[----:B------:R-:W-:-:S03]  /*4c50*/  MOV R10, RZ ;  /* 0x000000ff000a7202 */ /* 0x000fc60000000f00 */
        /* <DEDUP_REMOVED lines=21> */
.L_x_5470:
        /* <DEDUP_REMOVED lines=16> */
.L_x_5473:
[----:B------:R-:W-:Y:S01]  /*4eb0*/  LOP3.LUT R41, R9, 0x80000, RZ, 0xfc, !PT ;  /* 0x0008000009297812 */ /* 0x000fe200078efcff */
[----:B------:R-:W-:Y:S01]  /*4ec0*/  IMAD.MOV.U32 R40, RZ, RZ, R8 ;  /* 0x000000ffff287224 */ /* 0x000fe200078e0008 */
[----:B------:R-:W-:Y:S06]  /*4ed0*/  BRA `(.L_x_5471) ;  /* 0x0000000000087947 */ /* 0x000fec0003800000 */
.L_x_5472:
[----:B------:R-:W-:Y:S02]  /*4ee0*/  LOP3.LUT R41, R11, 0x80000, RZ, 0xfc, !PT ;  /* 0x000800000b297812 */ /* 0x000fe400078efcff */
[----:B------:R-:W-:-:S07]  /*4ef0*/  MOV R40, R10 ;  /* 0x0000000a00287202 */ /* 0x000fce0000000f00 */
.L_x_5471:
[----:B------:R-:W-:Y:S05]  /*4f00*/  BSYNC B0 ;  /* 0x0000000000007941 */ /* 0x000fea0003800000 */
.L_x_5469:
[----:B------:R-:W-:Y:S02]  /*4f10*/  IMAD.MOV.U32 R15, RZ, RZ, 0x0 ;  /* 0x00000000ff0f7424 */ /* 0x000fe400078e00ff */
[----:B------:R-:W-:Y:S02]  /*4f20*/  IMAD.MOV.U32 R4, RZ, RZ, R40 ;  /* 0x000000ffff047224 */ /* 0x000fe400078e0028 */
[----:B------:R-:W-:Y:S01]  /*4f30*/  IMAD.MOV.U32 R5, RZ, RZ, R41 ;  /* 0x000000ffff057224 */ /* 0x000fe200078e0029 */
[----:B------:R-:W-:Y:S06]  /*4f40*/  RET.REL.NODEC R14 `(_ZN2at6native27unrolled_elementwise_kernelIZZZNS0_29binary_cross_entropy_out_cudaERKNS_6TensorES4_RKSt8optionalIS2_ElRS2_ENKUlvE_clEvENKUlvE_clEvEUlddE_St5arrayIPcLm3EELi4E23TrivialOffsetCalculatorILi2EjESG_ILi1EjENS0_6memory15LoadWithoutCastENSJ_16StoreWithoutCastEEEviT_T0_T2_T3_T4_T5_) ;  /* 0xffffffb00e2c7950 */ /* 0x000fec0003c3ffff */
.L_x_5474:
        /* <DEDUP_REMOVED lines=11> */
.L_x_10800:


//--------------------- .text._ZN2at6native29vectorized_elementwise_kernelILi2EZZZNS0_29binary_cross_entropy_out_cudaERKNS_6TensorES4_RKSt8optionalIS2_ElRS2_ENKUlvE_clEvENKUlvE_clEvEUlddE_St5arrayIPcLm3EEEEviT0_T1_ --------------------------
	.section	.text._ZN2at6native29vectorized_elementwise_kernelILi2EZZZNS0_29binary_cross_entropy_out_cudaERKNS_6TensorES4_RKSt8optionalIS2_ElRS2_ENKUlvE_clEvENKUlvE_clEvEUlddE_St5arrayIPcLm3EEEEviT0_T1_,"ax",@progbits
	.align	128
        .global         _ZN2at6native29vectorized_elementwise_kernelILi2EZZZNS0_29binary_cross_entropy_out_cudaERKNS_6TensorES4_RKSt8optionalIS2_ElRS2_ENKUlvE_clEvENKUlvE_clEvEUlddE_St5arrayIPcLm3EEEEviT0_T1_
        .type           _ZN2at6native29vectorized_elementwise_kernelILi2EZZZNS0_29binary_cross_entropy_out_cudaERKNS_6TensorES4_RKSt8optionalIS2_ElRS2_ENKUlvE_clEvENKUlvE_clEvEUlddE_St5arrayIPcLm3EEEEviT0_T1_,@function
        .size           _ZN2at6native29vectorized_elementwise_kernelILi2EZZZNS0_29binary_cross_entropy_out_cudaERKNS_6TensorES4_RKSt8optionalIS2_ElRS2_ENKUlvE_clEvENKUlvE_clEvEUlddE_St5arrayIPcLm3EEEEviT0_T1_,(.L_x_10801 - _ZN2at6native29vectorized_elementwise_kernelILi2EZZZNS0_29binary_cross_entropy_out_cudaERKNS_6TensorES4_RKSt8optionalIS2_ElRS2_ENKUlvE_clEvENKUlvE_clEvEUlddE_St5arrayIPcLm3EEEEviT0_T1_)
        .other          _ZN2at6native29vectorized_elementwise_kernelILi2EZZZNS0_29binary_cross_entropy_out_cudaERKNS_6TensorES4_RKSt8optionalIS2_ElRS2_ENKUlvE_clEvENKUlvE_clEvEUlddE_St5arrayIPcLm3EEEEviT0_T1_,@"STO_CUDA_ENTRY STV_DEFAULT"
_ZN2at6native29vectorized_elementwise_kernelILi2EZZZNS0_29binary_cross_entropy_out_cudaERKNS_6TensorES4_RKSt8optionalIS2_ElRS2_ENKUlvE_clEvENKUlvE_clEvEUlddE_St5arrayIPcLm3EEEEviT0_T1_:
.text._ZN2at6native29vectorized_elementwise_kernelILi2EZZZNS0_29binary_cross_entropy_out_cudaERKNS_6TensorES4_RKSt8optionalIS2_ElRS2_ENKUlvE_clEvENKUlvE_clEvEUlddE_St5arrayIPcLm3EEEEviT0_T1_:
[----:B------:R-:W0:Y:S01]  /*0000*/  LDC R1, c[0x0][0x28] ;  /* 0x00000a00ff017b82 */ /* 0x000e220000000800 */
[----:B------:R-:W1:Y:S01]  /*0010*/  S2R R51, SR_CTAID.X ;  /* 0x0000000000337919 */ /* 0x000e620000002500 */
[----:B------:R-:W-:Y:S01]  /*0020*/  ULDC UR4, c[0x0][0x210] ;  /* 0x0000840000047ab9 */ /* 0x000fe20000000800 */
[----:B------:R-:W-:Y:S01]  /*0030*/  ULDC.64 UR36, c[0x0][0x208] ;  /* 0x0000820000247ab9 */ /* 0x000fe20000000a00 */
[----:B-1----:R-:W-:-:S05]  /*0040*/  IMAD.SHL.U32 R51, R51, 0x400, RZ ;  /* 0x0000040033337824 */ /* 0x002fca00078e00ff */
        /* <DEDUP_REMOVED lines=11> */
[----:B------:R-:W-:-:S03]  /*0100*/  IMAD.WIDE.U32 R4, R7, 0x10, R4 ;  /* 0x0000001007047825 */ /* 0x000fc600078e0004 */
[----:B------:R0:W5:Y:S04]  /*0110*/  LDG.E.128 R24, desc[UR36][R2.64+0x1000] ;  /* 0x0010002402187981 */ /* 0x000168000c1e1d00 */
[----:B------:R0:W5:Y:S04]  /*0120*/  LDG.E.128 R16, desc[UR36][R2.64+0x1800] ;  /* 0x0018002402107981 */ /* 0x000168000c1e1d00 */
[----:B------:R0:W5:Y:S04]  /*0130*/  LDG.E.128 R48, desc[UR36][R4.64] ;  /* 0x0000002404307981 */ /* 0x000168000c1e1d00 */
[----:B------:R0:W5:Y:S04]  /*0140*/  LDG.E.128 R44, desc[UR36][R4.64+0x800] ;  /* 0x00080024042c7981 */ /* 0x000168000c1e1d00 */
[----:B------:R0:W5:Y:S04]  /*0150*/  LDG.E.128 R40, desc[UR36][R4.64+0x1000] ;  /* 0x0010002404287981 */ /* 0x000168000c1e1d00 */
[----:B------:R0:W5:Y:S01]  /*0160*/  LDG.E.128 R36, desc[UR36][R4.64+0x1800] ;  /* 0x0018002404247981 */ /* 0x000162000c1e1d00 */
[----:B------:R-:W-:Y:S01]  /*0170*/  BSSY B6, `(.L_x_5476) ;  /* 0x0000014000067945 */ /* 0x000fe20003800000 */
[----:B---3--:R-:W-:-:S02]  /*0180*/  DSETP.GE.AND P0, PT, R32, RZ, PT ;  /* 0x000000ff2000722a */ /* 0x008fc40003f06000 */
[----:B------:R-:W-:-:S14]  /*0190*/  DSETP.LE.AND P1, PT, R32, 1, PT ;  /* 0x3ff000002000742a */ /* 0x000fdc0003f23000 */
[----:B0-----:R-:W-:Y:S05]  /*01a0*/  @P0 BRA P1, `(.L_x_5477) ;  /* 0x0000000000400947 */ /* 0x001fea0000800000 */
        /* <DEDUP_REMOVED lines=9> */
[----:B------:R-:W-:Y:S01]  /*0240*/  IMAD.U32 R6, RZ, RZ, UR4 ;  /* 0x00000004ff067e24 */ /* 0x000fe2000f8e00ff */
[----:B------:R-:W-:Y:S01]  /*0250*/  MOV R13, RZ ;  /* 0x000000ff000d7202 */ /* 0x000fe20000000f00 */
[----:B------:R-:W-:-:S02]  /*0260*/  IMAD.U32 R11, RZ, RZ, UR7 ;  /* 0x00000007ff0b7e24 */ /* 0x000fc4000f8e00ff */
[----:B------:R-:W-:Y:S02]  /*0270*/  IMAD.MOV.U32 R8, RZ, RZ, 0x5a ;  /* 0x0000005aff087424 */ /* 0x000fe400078e00ff */
[----:B0-----:R-:W-:-:S07]  /*0280*/  IMAD.MOV.U32 R12, RZ, RZ, 0x1 ;  /* 0x00000001ff0c7424 */ /* 0x001fce00078e00ff */
[----:B------:R-:W-:-:S07]  /*0290*/  LEPC R20, `(.L_x_5477) ;  /* 0x000000001014794e */ /* 0x000fce0000000000 */
[----:B-1---5:R-:W-:Y:S05]  /*02a0*/  CALL.ABS.NOINC R2 ;  /* 0x0000000002007343 */ /* 0x022fea0003c00000 */
.L_x_5477:
[----:B------:R-:W-:Y:S05]  /*02b0*/  BSYNC B6 ;  /* 0x0000000000067941 */ /* 0x000fea0003800000 */
.L_x_5476:
        /* <DEDUP_REMOVED lines=20> */
.L_x_5479:
[----:B------:R-:W-:Y:S05]  /*0400*/  BSYNC B6 ;  /* 0x0000000000067941 */ /* 0x000fea0003800000 */
.L_x_5478:
[----:B------:R-:W-:Y:S01]  /*0410*/  ISETP.GT.AND P1, PT, R33, 0xfffff, PT ;  /* 0x000fffff2100780c */ /* 0x000fe20003f24270 */
[--C-:B------:R-:W-:Y:S01]  /*0420*/  IMAD.MOV.U32 R7, RZ, RZ, R33.reuse ;  /* 0x000000ffff077224 */ /* 0x100fe200078e0021 */
[----:B------:R-:W-:Y:S01]  /*0430*/  MOV R6, R32 ;  /* 0x0000002000067202 */ /* 0x000fe20000000f00 */
[----:B------:R-:W-:Y:S01]  /*0440*/  IMAD.MOV.U32 R3, RZ, RZ, R33 ;  /* 0x000000ffff037224 */ /* 0x000fe200078e0021 */
[----:B------:R-:W-:Y:S01]  /*0450*/  DADD R4, -RZ, -R32 ;  /* 0x00000000ff047229 */ /* 0x000fe20000000920 */
[----:B------:R-:W-:Y:S01]  /*0460*/  BSSY B0, `(.L_x_5480) ;  /* 0x0000050000007945 */ /* 0x000fe20003800000 */
[----:B------:R-:W-:-:S07]  /*0470*/  IMAD.MOV.U32 R2, RZ, RZ, R32 ;  /* 0x000000ffff027224 */ /* 0x000fce00078e0020 */
[----:B------:R-:W-:Y:S01]  /*0480*/  @!P1 DMUL R6, R32, 1.80143985094819840000e+16 ;  /* 0x4350000020069828 */ /* 0x000fe20000000000 */
[----:B------:R-:W-:-:S09]  /*0490*/  FSETP.GEU.FTZ.AND P3, PT, R5, 1.7916666269302368164, PT ;  /* 0x3fe555550500780b */ /* 0x000fd20003f7e000 */
[----:B------:R-:W-:Y:S02]  /*04a0*/  @!P1 IMAD.MOV.U32 R3, RZ, RZ, R7 ;  /* 0x000000ffff039224 */ /* 0x000fe400078e0007 */
[----:B------:R-:W-:Y:S02]  /*04b0*/  @!P1 IMAD.MOV.U32 R2, RZ, RZ, R6 ;  /* 0x000000ffff029224 */ /* 0x000fe400078e0006 */
[----:B------:R-:W-:-:S05]  /*04c0*/  VIADD R0, R3, 0xffffffff ;  /* 0xffffffff03007836 */ /* 0x000fca0000000000 */
[----:B------:R-:W-:Y:S01]  /*04d0*/  ISETP.GE.U32.AND P2, PT, R0, 0x7fefffff, PT ;  /* 0x7fefffff0000780c */ /* 0x000fe20003f46070 */
[----:B------:R-:W-:Y:S01]  /*04e0*/  IMAD.MOV.U32 R0, RZ, RZ, -0x3ff ;  /* 0xfffffc01ff007424 */ /* 0x000fe200078e00ff */
[----:B------:R-:W-:-:S11]  /*04f0*/  @!P1 MOV R0, 0xfffffbcb ;  /* 0xfffffbcb00009802 */ /* 0x000fd60000000f00 */
        /* <DEDUP_REMOVED lines=70> */
.L_x_5481:
[----:B------:R-:W-:Y:S05]  /*0960*/  BSYNC B0 ;  /* 0x0000000000007941 */ /* 0x000fea0003800000 */
.L_x_5480:
        /* <DEDUP_REMOVED lines=83> */
.L_x_5483:
        /* <DEDUP_REMOVED lines=17> */
[----:B------:R-:W-:Y:S01]  /*0fb0*/  MOV R5, R9 ;  /* 0x0000000900057202 */ /* 0x000fe20000000f00 */
[----:B------:R-:W-:Y:S01]  /*0fc0*/  IMAD.MOV.U32 R7, RZ, RZ, R4 ;  /* 0x000000ffff077224 */ /* 0x000fe200078e0004 */
[----:B------:R-:W-:Y:S01]  /*0fd0*/  MOV R0, 0x1000 ;  /* 0x0000100000007802 */ /* 0x000fe20000000f00 */
[----:B------:R-:W-:-:S07]  /*0fe0*/  IMAD.MOV.U32 R2, RZ, RZ, R8 ;  /* 0x000000ffff027224 */ /* 0x000fce00078e0008 */
[----:B------:R-:W-:Y:S05]  /*0ff0*/  CALL.REL.NOINC `($__internal_10_$__cuda_sm20_div_rn_f64_full) ;  /* 0x0000010c00ac7944 */ /* 0x000fea0003c00000 */
.L_x_5486:
[----:B------:R-:W-:Y:S05]  /*1000*/  BSYNC B2 ;  /* 0x0000000000027941 */ /* 0x000fea0003800000 */
.L_x_5485:
        /* <DEDUP_REMOVED lines=29> */
.L_x_5484:
[----:B------:R-:W-:Y:S05]  /*11e0*/  BSYNC B1 ;  /* 0x0000000000017941 */ /* 0x000fea0003800000 */
.L_x_5482:
[----:B------:R-:W-:Y:S01]  /*11f0*/  DSETP.GEU.AND P0, PT, R12, -100, PT ;  /* 0xc05900000c00742a */ /* 0x000fe20003f0e000 */
[----:B------:R-:W-:Y:S01]  /*1200*/  BSSY B6, `(.L_x_5487) ;  /* 0x000001c000067945 */ /* 0x000fe20003800000 */
[----:B------:R-:W-:Y:S02]  /*1210*/  DADD R32, R48, -1 ;  /* 0xbff0000030207429 */ /* 0x000fe40000000000 */
[----:B------:R-:W-:Y:S02]  /*1220*/  DSETP.LE.AND P1, PT, R34, 1, PT ;  /* 0x3ff000002200742a */ /* 0x000fe40003f23000 */
[----:B------:R-:W-:Y:S02]  /*1230*/  FSEL R2, R12, RZ, P0 ;  /* 0x000000ff0c027208 */ /* 0x000fe40000000000 */
[----:B------:R-:W-:Y:S01]  /*1240*/  FSEL R3, R13, -3.390625, P0 ;  /* 0xc05900000d037808 */ /* 0x000fe20000000000 */
[----:B------:R-:W-:-:S05]  /*1250*/  DSETP.GEU.AND P0, PT, R4, -100, PT ;  /* 0xc05900000400742a */ /* 0x000fca0003f0e000 */
[----:B------:R-:W-:Y:S01]  /*1260*/  DMUL R48, R48, R2 ;  /* 0x0000000230307228 */ /* 0x000fe20000000000 */
[----:B------:R-:W-:Y:S02]  /*1270*/  FSEL R2, R4, RZ, P0 ;  /* 0x000000ff04027208 */ /* 0x000fe40000000000 */
[----:B------:R-:W-:Y:S01]  /*1280*/  FSEL R3, R5, -3.390625, P0 ;  /* 0xc059000005037808 */ /* 0x000fe20000000000 */
[----:B------:R-:W-:-:S05]  /*1290*/  DSETP.GE.AND P0, PT, R34, RZ, PT ;  /* 0x000000ff2200722a */ /* 0x000fca0003f06000 */
[----:B------:R-:W-:-:S09]  /*12a0*/  DFMA R32, R32, R2, -R48 ;  /* 0x000000022020722b */ /* 0x000fd20000000830 */
        /* <DEDUP_REMOVED lines=11> */
[----:B------:R-:W-:Y:S01]  /*1360*/  MOV R12, 0x1 ;  /* 0x00000001000c7802 */ /* 0x000fe20000000f00 */
[----:B------:R-:W-:-:S02]  /*1370*/  IMAD.U32 R11, RZ, RZ, UR7 ;  /* 0x00000007ff0b7e24 */ /* 0x000fc4000f8e00ff */
[----:B------:R-:W-:Y:S02]  /*1380*/  IMAD.MOV.U32 R8, RZ, RZ, 0x5a ;  /* 0x0000005aff087424 */ /* 0x000fe400078e00ff */
[----:B0-----:R-:W-:-:S07]  /*1390*/  IMAD.MOV.U32 R13, RZ, RZ, RZ ;  /* 0x000000ffff0d7224 */ /* 0x001fce00078e00ff */
[----:B------:R-:W-:-:S07]  /*13a0*/  LEPC R20, `(.L_x_5488) ;  /* 0x000000001014794e */ /* 0x000fce0000000000 */
[----:B-1----:R-:W-:Y:S05]  /*13b0*/  CALL.ABS.NOINC R2 ;  /* 0x0000000002007343 */ /* 0x002fea0003c00000 */
.L_x_5488:
[----:B------:R-:W-:Y:S05]  /*13c0*/  BSYNC B6 ;  /* 0x0000000000067941 */ /* 0x000fea0003800000 */
.L_x_5487:
        /* <DEDUP_REMOVED lines=19> */
[----:B-1----:R-:W-:Y:S05]  /*1500*/  CALL.ABS.NOINC R2 ;  /* 0x0000000002007343 */ /* 0x002fea0003c00000 */
.L_x_5490:
[----:B------:R-:W-:Y:S05]  /*1510*/  BSYNC B6 ;  /* 0x0000000000067941 */ /* 0x000fea0003800000 */
.L_x_5489:
        /* <DEDUP_REMOVED lines=10> */
[----:B------:R-:W-:-:S04]  /*15c0*/  @!P1 MOV R2, R6 ;  /* 0x0000000600029202 */ /* 0x000fc80000000f00 */
        /* <DEDUP_REMOVED lines=74> */
.L_x_5492:
[----:B------:R-:W-:Y:S05]  /*1a70*/  BSYNC B0 ;  /* 0x0000000000007941 */ /* 0x000fea0003800000 */
.L_x_5491:
        /* <DEDUP_REMOVED lines=83> */
.L_x_5494:
        /* <DEDUP_REMOVED lines=22> */
.L_x_5497:
[----:B------:R-:W-:Y:S05]  /*2110*/  BSYNC B2 ;  /* 0x0000000000027941 */ /* 0x000fea0003800000 */
.L_x_5496:
        /* <DEDUP_REMOVED lines=29> */
.L_x_5495:
[----:B------:R-:W-:Y:S05]  /*22f0*/  BSYNC B1 ;  /* 0x0000000000017941 */ /* 0x000fea0003800000 */
.L_x_5493:
        /* <DEDUP_REMOVED lines=29> */
.L_x_5499:
[----:B------:R-:W-:Y:S05]  /*24d0*/  BSYNC B6 ;  /* 0x0000000000067941 */ /* 0x000fea0003800000 */
.L_x_5498:
        /* <DEDUP_REMOVED lines=20> */
.L_x_5501:
[----:B------:R-:W-:Y:S05]  /*2620*/  BSYNC B6 ;  /* 0x0000000000067941 */ /* 0x000fea0003800000 */
.L_x_5500:
[----:B------:R-:W-:Y:S01]  /*2630*/  ISETP.GT.AND P1, PT, R29, 0xfffff, PT ;  /* 0x000fffff1d00780c */ /* 0x000fe20003f24270 */
[----:B------:R-:W-:Y:S01]  /*2640*/  IMAD.MOV.U32 R2, RZ, RZ, R28 ;  /* 0x000000ffff027224 */ /* 0x000fe200078e001c */
[----:B------:R-:W-:Y:S01]  /*2650*/  BSSY B0, `(.L_x_5502) ;  /* 0x0000052000007945 */ /* 0x000fe20003800000 */
[--C-:B------:R-:W-:Y:S02]  /*2660*/  IMAD.MOV.U32 R3, RZ, RZ, R29.reuse ;  /* 0x000000ffff037224 */ /* 0x100fe400078e001d */
[----:B------:R-:W-:-:S08]  /*2670*/  IMAD.MOV.U32 R0, RZ, RZ, R29 ;  /* 0x000000ffff007224 */ /* 0x000fd000078e001d */
[----:B------:R-:W-:-:S10]  /*2680*/  @!P1 DMUL R2, R28, 1.80143985094819840000e+16 ;  /* 0x435000001c029828 */ /* 0x000fd40000000000 */
[----:B------:R-:W-:-:S05]  /*2690*/  @!P1 MOV R0, R3 ;  /* 0x0000000300009202 */ /* 0x000fca0000000f00 */
[----:B------:R-:W-:-:S05]  /*26a0*/  VIADD R4, R0, 0xffffffff ;  /* 0xffffffff00047836 */ /* 0x000fca0000000000 */
[----:B------:R-:W-:Y:S01]  /*26b0*/  ISETP.GE.U32.AND P2, PT, R4, 0x7fefffff, PT ;  /* 0x7fefffff0400780c */ /* 0x000fe20003f46070 */
[----:B------:R-:W-:-:S10]  /*26c0*/  DADD R4, -RZ, -R28 ;  /* 0x00000000ff047229 */ /* 0x000fd4000000091c */
[----:B------:R-:W-:Y:S02]  /*26d0*/  FSETP.GEU.FTZ.AND P3, PT, R5, 1.7916666269302368164, PT ;  /* 0x3fe555550500780b */ /* 0x000fe40003f7e000 */
[----:B------:R-:W-:Y:S01]  /*26e0*/  @P2 IMAD.MOV.U32 R6, RZ, RZ, 0x0 ;  /* 0x00000000ff062424 */ /* 0x000fe200078e00ff */
[----:B------:R-:W-:Y:S01]  /*26f0*/  @P2 FSETP.NEU.FTZ.AND P0, PT, R3, RZ, PT ;  /* 0x000000ff0300220b */ /* 0x000fe20003f1d000 */
[----:B------:R-:W-:-:S06]  /*2700*/  @P2 IMAD.MOV.U32 R7, RZ, RZ, 0x7ff00000 ;  /* 0x7ff00000ff072424 */ /* 0x000fcc00078e00ff */
[----:B------:R-:W-:Y:S01]  /*2710*/  @P2 DFMA R6, R2, R6, +INF ;  /* 0x7ff000000206242b */ /* 0x000fe20000000006 */
[----:B------:R-:W-:Y:S01]  /*2720*/  MOV R3, 0xfffffc01 ;  /* 0xfffffc0100037802 */ /* 0x000fe20000000f00 */
[----:B------:R-:W-:-:S08]  /*2730*/  @!P1 IMAD.MOV.U32 R3, RZ, RZ, -0x435 ;  /* 0xfffffbcbff039424 */ /* 0x000fd000078e00ff */
        /* <DEDUP_REMOVED lines=8> */
[----:B------:R-:W-:Y:S01]  /*27c0*/  MOV R8, RZ ;  /* 0x000000ff00087202 */ /* 0x000fe20000000f00 */
[----:B------:R-:W-:Y:S01]  /*27d0*/  IMAD.MOV.U32 R21, RZ, RZ, 0x3ed0ee25 ;  /* 0x3ed0ee25ff157424 */ /* 0x000fe200078e00ff */
[----:B------:R-:W-:Y:S01]  /*27e0*/  LOP3.LUT R7, R2, 0x3ff00000, RZ, 0xfc, !PT ;  /* 0x3ff0000002077812 */ /* 0x000fe200078efcff */
[----:B------:R-:W-:Y:S01]  /*27f0*/  UMOV UR4, 0x3ae80f1e ;  /* 0x3ae80f1e00047882 */ /* 0x000fe20000000000 */
[----:B------:R-:W-:Y:S01]  /*2800*/  UMOV UR5, 0x3eb1380b ;  /* 0x3eb1380b00057882 */ /* 0x000fe20000000000 */
[----:B------:R-:W-:Y:S01]  /*2810*/  LEA.HI R22, R0, R3, RZ, 0xc ;  /* 0x0000000300167211 */ /* 0x000fe200078f60ff */
[----:B------:R-:W-:Y:S01]  /*2820*/  IMAD.MOV.U32 R23, RZ, RZ, 0x43300000 ;  /* 0x43300000ff177424 */ /* 0x000fe200078e00ff */
[----:B------:R-:W-:Y:S01]  /*2830*/  ISETP.GE.AND P1, PT, R7, 0x3ff6a09f, PT ;  /* 0x3ff6a09f0700780c */ /* 0x000fe20003f26270 */
[----:B------:R-:W-:Y:S01]  /*2840*/  UMOV UR6, 0x80000000 ;  /* 0x8000000000067882 */ /* 0x000fe20000000000 */
[----:B------:R-:W-:-:S11]  /*2850*/  UMOV UR7, 0x43300000 ;  /* 0x4330000000077882 */ /* 0x000fd60000000000 */
        /* <DEDUP_REMOVED lines=49> */
.L_x_5503:
[----:B------:R-:W-:Y:S05]  /*2b70*/  BSYNC B0 ;  /* 0x0000000000007941 */ /* 0x000fea0003800000 */
.L_x_5502:
        /* <DEDUP_REMOVED lines=83> */
.L_x_5505:
        /* <DEDUP_REMOVED lines=22> */
.L_x_5508:
[----:B------:R-:W-:Y:S05]  /*3210*/  BSYNC B2 ;  /* 0x0000000000027941 */ /* 0x000fea0003800000 */
.L_x_5507:
        /* <DEDUP_REMOVED lines=29> */
.L_x_5506:
[----:B------:R-:W-:Y:S05]  /*33f0*/  BSYNC B1 ;  /* 0x0000000000017941 */ /* 0x000fea0003800000 */
.L_x_5504:
        /* <DEDUP_REMOVED lines=29> */
.L_x_5510:
[----:B------:R-:W-:Y:S05]  /*35d0*/  BSYNC B6 ;  /* 0x0000000000067941 */ /* 0x000fea0003800000 */
.L_x_5509:
        /* <DEDUP_REMOVED lines=20> */
.L_x_5512:
[----:B------:R-:W-:Y:S05]  /*3720*/  BSYNC B6 ;  /* 0x0000000000067941 */ /* 0x000fea0003800000 */
.L_x_5511:
[----:B------:R-:W-:Y:S01]  /*3730*/  ISETP.GT.AND P1, PT, R31, 0xfffff, PT ;  /* 0x000fffff1f00780c */ /* 0x000fe20003f24270 */
[----:B------:R-:W-:Y:S01]  /*3740*/  IMAD.MOV.U32 R2, RZ, RZ, R30 ;  /* 0x000000ffff027224 */ /* 0x000fe200078e001e */
[----:B------:R-:W-:Y:S01]  /*3750*/  BSSY B0, `(.L_x_5513) ;  /* 0x0000053000007945 */ /* 0x000fe20003800000 */
[--C-:B------:R-:W-:Y:S01]  /*3760*/  IMAD.MOV.U32 R3, RZ, RZ, R31.reuse ;  /* 0x000000ffff037224 */ /* 0x100fe200078e001f */
[----:B------:R-:W-:Y:S01]  /*3770*/  MOV R15, 0xfffffc01 ;  /* 0xfffffc01000f7802 */ /* 0x000fe20000000f00 */
[----:B------:R-:W-:-:S08]  /*3780*/  IMAD.MOV.U32 R0, RZ, RZ, R31 ;  /* 0x000000ffff007224 */ /* 0x000fd000078e001f */
[----:B------:R-:W-:Y:S01]  /*3790*/  @!P1 DMUL R2, R30, 1.80143985094819840000e+16 ;  /* 0x435000001e029828 */ /* 0x000fe20000000000 */
[----:B------:R-:W-:-:S09]  /*37a0*/  @!P1 IMAD.MOV.U32 R15, RZ, RZ, -0x435 ;  /* 0xfffffbcbff0f9424 */ /* 0x000fd200078e00ff */
        /* <DEDUP_REMOVED lines=40> */
[----:B------:R-:W-:-:S08]  /*3a30*/  DMUL R10, R8, R8 ;  /* 0x00000008080a7228 */ /* 0x000fd00000000000 */
[----:B------:R-:W-:Y:S01]  /*3a40*/  DFMA R12, R10, UR4, R20 ;  /* 0x000000040a0c7c2b */ /* 0x000fe20008000014 */
[----:B------:R-:W-:Y:S01]  /*3a50*/  UMOV UR4, 0x9f02676f ;  /* 0x9f02676f00047882 */ /* 0x000fe20000000000 */
[----:B------:R-:W-:Y:S01]  /*3a60*/  UMOV UR5, 0x3ef3b266 ;  /* 0x3ef3b26600057882 */ /* 0x000fe20000000000 */
[----:B------:R-:W-:-:S05]  /*3a70*/  DADD R20, R2, -R8 ;  /* 0x0000000002147229 */ /* 0x000fca0000000808 */
[----:B------:R-:W-:Y:S01]  /*3a80*/  DFMA R12, R10, R12, UR4 ;  /* 0x000000040a0c7e2b */ /* 0x000fe2000800000c */
        /* <DEDUP_REMOVED lines=31> */
.L_x_5514:
[----:B------:R-:W-:Y:S05]  /*3c80*/  BSYNC B0 ;  /* 0x0000000000007941 */ /* 0x000fea0003800000 */
.L_x_5513:
[----:B------:R-:W-:Y:S04]  /*3c90*/  BSSY B1, `(.L_x_5515) ;  /* 0x0000087000017945 */ /* 0x000fe80003800000 */
[----:B------:R-:W-:Y:S05]  /*3ca0*/  @P0 BRA !P3, `(.L_x_5516) ;  /* 0x0000000400440947 */ /* 0x000fea0005800000 */
[----:B------:R-:W-:-:S10]  /*3cb0*/  DADD R10, -R30, 1 ;  /* 0x3ff000001e0a7429 */ /* 0x000fd40000000100 */
[----:B------:R-:W-:Y:S01]  /*3cc0*/  ISETP.GT.AND P0, PT, R11, 0xfffff, PT ;  /* 0x000fffff0b00780c */ /* 0x000fe20003f04270 */
[----:B------:R-:W-:Y:S02]  /*3cd0*/  IMAD.MOV.U32 R2, RZ, RZ, R10 ;  /* 0x000000ffff027224 */ /* 0x000fe400078e000a */
        /* <DEDUP_REMOVED lines=16> */
[----:B------:R-:W-:Y:S01]  /*3de0*/  IMAD.MOV.U32 R4, RZ, RZ, RZ ;  /* 0x000000ffff047224 */ /* 0x000fe200078e00ff */
[----:B------:R-:W-:Y:S01]  /*3df0*/  MOV R8, R10 ;  /* 0x0000000a00087202 */ /* 0x000fe20000000f00 */
[----:B------:R-:W-:Y:S01]  /*3e00*/  IMAD.MOV.U32 R20, RZ, RZ, -0x748574fc ;  /* 0x8b7a8b04ff147424 */ /* 0x000fe200078e00ff */
[----:B------:R-:W-:Y:S01]  /*3e10*/  LOP3.LUT R9, R2, 0x3ff00000, RZ, 0xfc, !PT ;  /* 0x3ff0000002097812 */ /* 0x000fe200078efcff */
[----:B------:R-:W-:Y:S01]  /*3e20*/  UMOV UR4, 0x3ae80f1e ;  /* 0x3ae80f1e00047882 */ /* 0x000fe20000000000 */
[----:B------:R-:W-:Y:S01]  /*3e30*/  MOV R21, 0x3ed0ee25 ;  /* 0x3ed0ee2500157802 */ /* 0x000fe20000000f00 */
        /* <DEDUP_REMOVED lines=33> */
[----:B------:R-:W-:Y:S01]  /*4050*/  UMOV UR5, 0x3f3c71c7 ;  /* 0x3f3c71c700057882 */ /* 0x000fe20000000000 */
[----:B------:R-:W-:-:S03]  /*4060*/  DFMA R8, R20, UR6, R2 ;  /* 0x0000000614087c2b */ /* 0x000fc60008000002 */
[----:B------:R-:W-:Y:S02]  /*4070*/  DMUL R10, R4, R10 ;  /* 0x0000000a040a7228 */ /* 0x000fe40000000000 */
[----:B------:R-:W-:Y:S01]  /*4080*/  DFMA R14, R6, R14, UR4 ;  /* 0x00000004060e7e2b */ /* 0x000fe2000800000e */
[----:B------:R-:W-:Y:S01]  /*4090*/  UMOV UR4, 0x923be72d ;  /* 0x923be72d00047882 */ /* 0x000fe20000000000 */
[----:B------:R-:W-:Y:S01]  /*40a0*/  UMOV UR5, 0x3f624924 ;  /* 0x3f62492400057882 */ /* 0x000fe20000000000 */
[----:B------:R-:W-:-:S05]  /*40b0*/  DFMA R22, -R20, UR6, R8 ;  /* 0x0000000614167c2b */ /* 0x000fca0008000108 */
[----:B------:R-:W-:Y:S01]  /*40c0*/  DFMA R14, R6, R14, UR4 ;  /* 0x00000004060e7e2b */ /* 0x000fe2000800000e */
[----:B------:R-:W-:Y:S01]  /*40d0*/  UMOV UR4, 0x9999a3c4 ;  /* 0x9999a3c400047882 */ /* 0x000fe20000000000 */
[----:B------:R-:W-:Y:S01]  /*40e0*/  UMOV UR5, 0x3f899999 ;  /* 0x3f89999900057882 */ /* 0x000fe20000000000 */
[----:B------:R-:W-:-:S05]  /*40f0*/  DADD R22, -R2, R22 ;  /* 0x0000000002167229 */ /* 0x000fca0000000116 */
        /* <DEDUP_REMOVED lines=12> */
.L_x_5516:
        /* <DEDUP_REMOVED lines=18> */
[----:B------:R-:W-:Y:S01]  /*42e0*/  MOV R0, 0x4320 ;  /* 0x0000432000007802 */ /* 0x000fe20000000f00 */
[----:B------:R-:W-:Y:S02]  /*42f0*/  IMAD.MOV.U32 R2, RZ, RZ, R8 ;  /* 0x000000ffff027224 */ /* 0x000fe400078e0008 */
[----:B------:R-:W-:-:S07]  /*4300*/  IMAD.MOV.U32 R5, RZ, RZ, R9 ;  /* 0x000000ffff057224 */ /* 0x000fce00078e0009 */
[----:B------:R-:W-:Y:S05]  /*4310*/  CALL.REL.NOINC `($__internal_10_$__cuda_sm20_div_rn_f64_full) ;  /* 0x000000d800e47944 */ /* 0x000fea0003c00000 */
.L_x_5519:
[----:B------:R-:W-:Y:S05]  /*4320*/  BSYNC B2 ;  /* 0x0000000000027941 */ /* 0x000fea0003800000 */
.L_x_5518:
        /* <DEDUP_REMOVED lines=29> */
.L_x_5517:
[----:B------:R-:W-:Y:S05]  /*4500*/  BSYNC B1 ;  /* 0x0000000000017941 */ /* 0x000fea0003800000 */
.L_x_5515:
        /* <DEDUP_REMOVED lines=29> */
.L_x_5521:
[----:B------:R-:W-:Y:S05]  /*46e0*/  BSYNC B6 ;  /* 0x0000000000067941 */ /* 0x000fea0003800000 */
.L_x_5520:
        /* <DEDUP_REMOVED lines=20> */
.L_x_5523:
[----:B------:R-:W-:Y:S05]  /*4830*/  BSYNC B6 ;  /* 0x0000000000067941 */ /* 0x000fea0003800000 */
.L_x_5522:
[----:B------:R-:W-:Y:S01]  /*4840*/  ISETP.GT.AND P1, PT, R25, 0xfffff, PT ;  /* 0x000fffff1900780c */ /* 0x000fe20003f24270 */
[----:B------:R-:W-:Y:S01]  /*4850*/  IMAD.MOV.U32 R2, RZ, RZ, R24 ;  /* 0x000000ffff027224 */ /* 0x000fe200078e0018 */
[----:B------:R-:W-:Y:S01]  /*4860*/  MOV R0, R25 ;  /* 0x0000001900007202 */ /* 0x000fe20000000f00 */
[----:B------:R-:W-:Y:S01]  /*4870*/  IMAD.MOV.U32 R3, RZ, RZ, R25 ;  /* 0x000000ffff037224 */ /* 0x000fe200078e0019 */
[----:B------:R-:W-:Y:S01]  /*4880*/  BSSY B0, `(.L_x_5524) ;  /* 0x0000050000007945 */ /* 0x000fe20003800000 */
[----:B------:R-:W-:Y:S01]  /*4890*/  MOV R10, R24 ;  /* 0x00000018000a7202 */ /* 0x000fe20000000f00 */
[----:B------:R-:W-:-:S07]  /*48a0*/  IMAD.MOV.U32 R15, RZ, RZ, -0x3ff ;  /* 0xfffffc01ff0f7424 */ /* 0x000fce00078e00ff */
[----:B------:R-:W-:Y:S01]  /*48b0*/  @!P1 DMUL R2, R24, 1.80143985094819840000e+16 ;  /* 0x4350000018029828 */ /* 0x000fe20000000000 */
[----:B------:R-:W-:-:S09]  /*48c0*/  @!P1 IMAD.MOV.U32 R15, RZ, RZ, -0x435 ;  /* 0xfffffbcbff0f9424 */ /* 0x000fd200078e00ff */
[----:B------:R-:W-:Y:S02]  /*48d0*/  @!P1 IMAD.MOV.U32 R0, RZ, RZ, R3 ;  /* 0x000000ffff009224 */ /* 0x000fe400078e0003 */
[----:B------:R-:W-:Y:S02]  /*48e0*/  @!P1 IMAD.MOV.U32 R10, RZ, RZ, R2 ;  /* 0x000000ffff0a9224 */ /* 0x000fe400078e0002 */
        /* <DEDUP_REMOVED lines=17> */
[----:B------:R-:W-:Y:S01]  /*4a00*/  IMAD.MOV.U32 R21, RZ, RZ, 0x3ed0ee25 ;  /* 0x3ed0ee25ff157424 */ /* 0x000fe200078e00ff */
[----:B------:R-:W-:Y:S01]  /*4a10*/  UMOV UR5, 0x3eb1380b ;  /* 0x3eb1380b00057882 */ /* 0x000fe20000000000 */
[----:B------:R-:W-:Y:S01]  /*4a20*/  UMOV UR6, 0x80000000 ;  /* 0x8000000000067882 */ /* 0x000fe20000000000 */
[----:B------:R-:W-:Y:S01]  /*4a30*/  ISETP.GE.AND P1, PT, R11, 0x3ff6a09f, PT ;  /* 0x3ff6a09f0b00780c */ /* 0x000fe20003f26270 */
[----:B------:R-:W-:-:S12]  /*4a40*/  UMOV UR7, 0x43300000 ;  /* 0x4330000000077882 */ /* 0x000fd80000000000 */
[----:B------:R-:W-:-:S05]  /*4a50*/  @P1 VIADD R3, R11, 0xfff00000 ;  /* 0xfff000000b031836 */ /* 0x000fca0000000000 */
[----:B------:R-:W-:-:S06]  /*4a60*/  @P1 MOV R11, R3 ;  /* 0x00000003000b1202 */ /* 0x000fcc0000000f00 */
        /* <DEDUP_REMOVED lines=12> */
[----:B------:R-:W-:Y:S01]  /*4b30*/  LEA.HI R20, R0, R15, RZ, 0xc ;  /* 0x0000000f00147211 */ /* 0x000fe200078f60ff */
[----:B------:R-:W-:Y:S01]  /*4b40*/  DADD R14, R10, -R2 ;  /* 0x000000000a0e7229 */ /* 0x000fe20000000802 */
[----:B------:R-:W-:-:S03]  /*4b50*/  MOV R21, 0x43300000 ;  /* 0x4330000000157802 */ /* 0x000fc60000000f00 */
[----:B------:R-:W-:Y:S01]  /*4b60*/  DFMA R12, R8, R12, UR4 ;  /* 0x00000004080c7e2b */ /* 0x000fe2000800000c */
[----:B------:R-:W-:Y:S01]  /*4b70*/  UMOV UR4, 0xa9ab0956 ;  /* 0xa9ab095600047882 */ /* 0x000fe20000000000 */
[----:B------:R-:W-:Y:S01]  /*4b80*/  UMOV UR5, 0x3f1745cb ;  /* 0x3f1745cb00057882 */ /* 0x000fe20000000000 */
[----:B------:R-:W-:Y:S01]  /*4b90*/  @P1 VIADD R20, R20, 0x1 ;  /* 0x0000000114141836 */ /* 0x000fe20000000000 */
[----:B------:R-:W-:-:S04]  /*4ba0*/  DADD R14, R14, R14 ;  /* 0x000000000e0e7229 */ /* 0x000fc8000000000e */
[----:B------:R-:W-:Y:S01]  /*4bb0*/  DFMA R12, R8, R12, UR4 ;  /* 0x00000004080c7e2b */ /* 0x000fe2000800000c */
[----:B------:R-:W-:Y:S01]  /*4bc0*/  UMOV UR4, 0x2d1b5154 ;  /* 0x2d1b515400047882 */ /* 0x000fe20000000000 */
[----:B------:R-:W-:Y:S01]  /*4bd0*/  UMOV UR5, 0x3f3c71c7 ;  /* 0x3f3c71c700057882 */ /* 0x000fe20000000000 */
[----:B------:R-:W-:Y:S01]  /*4be0*/  LOP3.LUT R20, R20, 0x80000000, RZ, 0x3c, !PT ;  /* 0x8000000014147812 */ /* 0x000fe200078e3cff */
[----:B------:R-:W-:-:S04]  /*4bf0*/  DFMA R14, R10, -R2, R14 ;  /* 0x800000020a0e722b */ /* 0x000fc8000000000e */
[----:B------:R-:W-:Y:S01]  /*4c00*/  DFMA R12, R8, R12, UR4 ;  /* 0x00000004080c7e2b */ /* 0x000fe2000800000c */
[----:B------:R-:W-:Y:S01]  /*4c10*/  UMOV UR4, 0x923be72d ;  /* 0x923be72d00047882 */ /* 0x000fe20000000000 */
[----:B------:R-:W-:Y:S01]  /*4c20*/  UMOV UR5, 0x3f624924 ;  /* 0x3f62492400057882 */ /* 0x000fe20000000000 */
[----:B------:R-:W-:Y:S01]  /*4c30*/  DADD R20, R20, -UR6 ;  /* 0x8000000614147e29 */ /* 0x000fe20008000000 */
[----:B------:R-:W-:Y:S01]  /*4c40*/  UMOV UR6, 0xfefa39ef ;  /* 0xfefa39ef00067882 */ /* 0x000fe20000000000 */
[----:B------:R-:W-:Y:S01]  /*4c50*/  UMOV UR7, 0x3fe62e42 ;  /* 0x3fe62e4200077882 */ /* 0x000fe20000000000 */
[----:B------:R-:W-:Y:S02]  /*4c60*/  DMUL R14, R6, R14 ;  /* 0x0000000e060e7228 */ /* 0x000fe40000000000 */
        /* <DEDUP_REMOVED lines=12> */
[----:B------:R-:W-:-:S08]  /*4d30*/  DMUL R12, R8, R12 ;  /* 0x0000000c080c7228 */ /* 0x000fd00000000000 */
[----:B------:R-:W-:-:S08]  /*4d40*/  DFMA R12, R2, R12, R14 ;  /* 0x0000000c020c722b */ /* 0x000fd0000000000e */
[----:B------:R-:W-:-:S08]  /*4d50*/  DADD R12, R12, -R22 ;  /* 0x000000000c0c7229 */ /* 0x000fd00000000816 */
[----:B------:R-:W-:-:S08]  /*4d60*/  DFMA R12, R20, UR4, R12 ;  /* 0x00000004140c7c2b */ /* 0x000fd0000800000c */
[----:B------:R-:W-:-:S11]  /*4d70*/  DADD R12, R10, R12 ;  /* 0x000000000a0c7229 */ /* 0x000fd6000000000c */
.L_x_5525:
[----:B------:R-:W-:Y:S05]  /*4d80*/  BSYNC B0 ;  /* 0x0000000000007941 */ /* 0x000fea0003800000 */
.L_x_5524:
        /* <DEDUP_REMOVED lines=83> */
.L_x_5527:
        /* <DEDUP_REMOVED lines=22> */
.L_x_5530:
[----:B------:R-:W-:Y:S05]  /*5420*/  BSYNC B2 ;  /* 0x0000000000027941 */ /* 0x000fea0003800000 */
.L_x_5529:
        /* <DEDUP_REMOVED lines=29> */
.L_x_5528:
[----:B------:R-:W-:Y:S05]  /*5600*/  BSYNC B1 ;  /* 0x0000000000017941 */ /* 0x000fea0003800000 */
.L_x_5526:
        /* <DEDUP_REMOVED lines=29> */
.L_x_5532:
[----:B------:R-:W-:Y:S05]  /*57e0*/  BSYNC B6 ;  /* 0x0000000000067941 */ /* 0x000fea0003800000 */
.L_x_5531:
        /* <DEDUP_REMOVED lines=20> */
.L_x_5534:
[----:B------:R-:W-:Y:S05]  /*5930*/  BSYNC B6 ;  /* 0x0000000000067941 */ /* 0x000fea0003800000 */
.L_x_5533:
        /* <DEDUP_REMOVED lines=84> */
.L_x_5536:
[----:B------:R-:W-:Y:S05]  /*5e80*/  BSYNC B0 ;  /* 0x0000000000007941 */ /* 0x000fea0003800000 */
.L_x_5535:
        /* <DEDUP_REMOVED lines=83> */
.L_x_5538:
        /* <DEDUP_REMOVED lines=22> */
.L_x_5541:
[----:B------:R-:W-:Y:S05]  /*6520*/  BSYNC B2 ;  /* 0x0000000000027941 */ /* 0x000fea0003800000 */
.L_x_5540:
        /* <DEDUP_REMOVED lines=29> */
.L_x_5539:
[----:B------:R-:W-:Y:S05]  /*6700*/  BSYNC B1 ;  /* 0x0000000000017941 */ /* 0x000fea0003800000 */
.L_x_5537:
        /* <DEDUP_REMOVED lines=29> */
.L_x_5543:
[----:B------:R-:W-:Y:S05]  /*68e0*/  BSYNC B6 ;  /* 0x0000000000067941 */ /* 0x000fea0003800000 */
.L_x_5542:
        /* <DEDUP_REMOVED lines=20> */
.L_x_5545:
[----:B------:R-:W-:Y:S05]  /*6a30*/  BSYNC B6 ;  /* 0x0000000000067941 */ /* 0x000fea0003800000 */
.L_x_5544:
        /* <DEDUP_REMOVED lines=30> */
[----:B------:R-:W-:Y:S01]  /*6c20*/  LEA.HI R21, R0, R21, RZ, 0xc ;  /* 0x0000001500157211 */ /* 0x000fe200078f60ff */
[----:B------:R-:W-:Y:S01]  /*6c30*/  UMOV UR6, 0x80000000 ;  /* 0x8000000000067882 */ /* 0x000fe20000000000 */
[----:B------:R-:W-:Y:S01]  /*6c40*/  ISETP.GE.AND P1, PT, R11, 0x3ff6a09f, PT ;  /* 0x3ff6a09f0b00780c */ /* 0x000fe20003f26270 */
[----:B------:R-:W-:-:S12]  /*6c50*/  UMOV UR7, 0x43300000 ;  /* 0x4330000000077882 */ /* 0x000fd80000000000 */
[----:B------:R-:W-:Y:S02]  /*6c60*/  @P1 VIADD R3, R11, 0xfff00000 ;  /* 0xfff000000b031836 */ /* 0x000fe40000000000 */
[----:B------:R-:W-:-:S03]  /*6c70*/  @P1 VIADD R21, R21, 0x1 ;  /* 0x0000000115151836 */ /* 0x000fc60000000000 */
[----:B------:R-:W-:Y:S02]  /*6c80*/  @P1 MOV R11, R3 ;  /* 0x00000003000b1202 */ /* 0x000fe40000000f00 */
[----:B------:R-:W-:Y:S02]  /*6c90*/  LOP3.LUT R20, R21, 0x80000000, RZ, 0x3c, !PT ;  /* 0x8000000015147812 */ /* 0x000fe400078e3cff */
[----:B------:R-:W-:Y:S02]  /*6ca0*/  MOV R21, 0x43300000 ;  /* 0x4330000000157802 */ /* 0x000fe40000000f00 */
[C---:B------:R-:W-:Y:S02]  /*6cb0*/  DADD R12, R10.reuse, 1 ;  /* 0x3ff000000a0c7429 */ /* 0x040fe40000000000 */
[----:B------:R-:W-:Y:S02]  /*6cc0*/  DADD R10, R10, -1 ;  /* 0xbff000000a0a7429 */ /* 0x000fe40000000000 */
[----:B------:R-:W-:Y:S01]  /*6cd0*/  DADD R20, R20, -UR6 ;  /* 0x8000000614147e29 */ /* 0x000fe20008000000 */
[----:B------:R-:W-:Y:S01]  /*6ce0*/  UMOV UR6, 0xfefa39ef ;  /* 0xfefa39ef00067882 */ /* 0x000fe20000000000 */
[----:B------:R-:W0:Y:S01]  /*6cf0*/  MUFU.RCP64H R9, R13 ;  /* 0x0000000d00097308 */ /* 0x000e220000001800 */
[----:B------:R-:W-:Y:S01]  /*6d00*/  UMOV UR7, 0x3fe62e42 ;  /* 0x3fe62e4200077882 */ /* 0x000fe20000000000 */
        /* <DEDUP_REMOVED lines=17> */
[----:B------:R-:W-:Y:S02]  /*6e20*/  DFMA R14, R10, -R2, R14 ;  /* 0x800000020a0e722b */ /* 0x000fe4000000000e */
        /* <DEDUP_REMOVED lines=21> */
.L_x_5547:
[----:B------:R-:W-:Y:S05]  /*6f80*/  BSYNC B0 ;  /* 0x0000000000007941 */ /* 0x000fea0003800000 */
.L_x_5546:
[----:B------:R-:W-:Y:S04]  /*6f90*/  BSSY B1, `(.L_x_5548) ;  /* 0x0000087000017945 */ /* 0x000fe80003800000 */
[----:B------:R-:W-:Y:S05]  /*6fa0*/  @P0 BRA !P3, `(.L_x_5549) ;  /* 0x0000000400440947 */ /* 0x000fea0005800000 */
[----:B------:R-:W-:-:S10]  /*6fb0*/  DADD R8, -R16, 1 ;  /* 0x3ff0000010087429 */ /* 0x000fd40000000100 */
[----:B------:R-:W-:Y:S01]  /*6fc0*/  ISETP.GT.AND P0, PT, R9, 0xfffff, PT ;  /* 0x000fffff0900780c */ /* 0x000fe20003f04270 */
[--C-:B------:R-:W-:Y:S02]  /*6fd0*/  IMAD.MOV.U32 R2, RZ, RZ, R8.reuse ;  /* 0x000000ffff027224 */ /* 0x100fe400078e0008 */
[----:B------:R-:W-:Y:S02]  /*6fe0*/  IMAD.MOV.U32 R3, RZ, RZ, R9 ;  /* 0x000000ffff037224 */ /* 0x000fe400078e0009 */
[----:B------:R-:W-:-:S08]  /*6ff0*/  IMAD.MOV.U32 R10, RZ, RZ, R8 ;  /* 0x000000ffff0a7224 */ /* 0x000fd000078e0008 */
[----:B------:R-:W-:-:S10]  /*7000*/  @!P0 DMUL R2, R2, 1.80143985094819840000e+16 ;  /* 0x4350000002028828 */ /* 0x000fd40000000000 */
        /* <DEDUP_REMOVED lines=11> */
[----:B------:R-:W-:Y:S01]  /*70c0*/  @P1 FSEL R17, R5, -QNAN , P2 ;  /* 0xfff0000005111808 */ /* 0x000fe20001000000 */
[----:B------:R-:W-:Y:S06]  /*70d0*/  @P1 BRA `(.L_x_5550) ;  /* 0x0000000400c81947 */ /* 0x000fec0003800000 */
[C---:B------:R-:W-:Y:S01]  /*70e0*/  LOP3.LUT R2, R9.reuse, 0x800fffff, RZ, 0xc0, !PT ;  /* 0x800fffff09027812 */ /* 0x040fe200078ec0ff */
[----:B------:R-:W-:Y:S01]  /*70f0*/  IMAD.MOV.U32 R4, RZ, RZ, RZ ;  /* 0x000000ffff047224 */ /* 0x000fe200078e00ff */
[----:B------:R-:W-:Y:S01]  /*7100*/  MOV R17, 0x3ed0ee25 ;  /* 0x3ed0ee2500117802 */ /* 0x000fe20000000f00 */
[----:B------:R-:W-:Y:S01]  /*7110*/  IMAD.MOV.U32 R16, RZ, RZ, -0x748574fc ;  /* 0x8b7a8b04ff107424 */ /* 0x000fe200078e00ff */
[----:B------:R-:W-:Y:S01]  /*7120*/  LOP3.LUT R11, R2, 0x3ff00000, RZ, 0xfc, !PT ;  /* 0x3ff00000020b7812 */ /* 0x000fe200078efcff */
[----:B------:R-:W-:Y:S01]  /*7130*/  UMOV UR4, 0x3ae80f1e ;  /* 0x3ae80f1e00047882 */ /* 0x000fe20000000000 */
[----:B------:R-:W-:Y:S01]  /*7140*/  UMOV UR5, 0x3eb1380b ;  /* 0x3eb1380b00057882 */ /* 0x000fe20000000000 */
[----:B------:R-:W-:Y:S01]  /*7150*/  LEA.HI R0, R9, R0, RZ, 0xc ;  /* 0x0000000009007211 */ /* 0x000fe200078f60ff */
[----:B------:R-:W-:Y:S01]  /*7160*/  UMOV UR6, 0x80000000 ;  /* 0x8000000000067882 */ /* 0x000fe20000000000 */
[----:B------:R-:W-:Y:S01]  /*7170*/  ISETP.GE.AND P0, PT, R11, 0x3ff6a09f, PT ;  /* 0x3ff6a09f0b00780c */ /* 0x000fe20003f06270 */
[----:B------:R-:W-:-:S12]  /*7180*/  UMOV UR7, 0x43300000 ;  /* 0x4330000000077882 */ /* 0x000fd80000000000 */
        /* <DEDUP_REMOVED lines=51> */
.L_x_5549:
        /* <DEDUP_REMOVED lines=22> */
.L_x_5552:
[----:B------:R-:W-:Y:S05]  /*7620*/  BSYNC B2 ;  /* 0x0000000000027941 */ /* 0x000fea0003800000 */
.L_x_5551:
        /* <DEDUP_REMOVED lines=29> */
.L_x_5550:
[----:B------:R-:W-:Y:S05]  /*7800*/  BSYNC B1 ;  /* 0x0000000000017941 */ /* 0x000fea0003800000 */
.L_x_5548:
[----:B------:R-:W-:Y:S01]  /*7810*/  DSETP.GEU.AND P0, PT, R12, -100, PT ;  /* 0xc05900000c00742a */ /* 0x000fe20003f0e000 */
[----:B------:R-:W-:Y:S01]  /*7820*/  BSSY B6, `(.L_x_5553) ;  /* 0x000001c000067945 */ /* 0x000fe20003800000 */
[----:B------:R-:W-:Y:S02]  /*7830*/  DSETP.LE.AND P1, PT, R18, 1, PT ;  /* 0x3ff000001200742a */ /* 0x000fe40003f23000 */
[----:B------:R-:W-:Y:S02]  /*7840*/  DADD R2, R36, -1 ;  /* 0xbff0000024027429 */ /* 0x000fe40000000000 */
        /* <DEDUP_REMOVED lines=25> */
.L_x_5554:
[----:B------:R-:W-:Y:S05]  /*79e0*/  BSYNC B6 ;  /* 0x0000000000067941 */ /* 0x000fea0003800000 */
.L_x_5553:
        /* <DEDUP_REMOVED lines=20> */
.L_x_5556:
[----:B------:R-:W-:Y:S05]  /*7b30*/  BSYNC B6 ;  /* 0x0000000000067941 */ /* 0x000fea0003800000 */
.L_x_5555:
[----:B------:R-:W-:Y:S01]  /*7b40*/  ISETP.GT.AND P1, PT, R19, 0xfffff, PT ;  /* 0x000fffff1300780c */ /* 0x000fe20003f24270 */
[--C-:B------:R-:W-:Y:S01]  /*7b50*/  IMAD.MOV.U32 R2, RZ, RZ, R18.reuse ;  /* 0x000000ffff027224 */ /* 0x100fe200078e0012 */
[----:B------:R-:W-:Y:S01]  /*7b60*/  MOV R3, R19 ;  /* 0x0000001300037202 */ /* 0x000fe20000000f00 */
[----:B------:R-:W-:Y:S01]  /*7b70*/  IMAD.MOV.U32 R0, RZ, RZ, R19 ;  /* 0x000000ffff007224 */ /* 0x000fe200078e0013 */
[----:B------:R-:W-:Y:S01]  /*7b80*/  BSSY B0, `(.L_x_5557) ;  /* 0x0000050000007945 */ /* 0x000fe20003800000 */
[----:B------:R-:W-:Y:S02]  /*7b90*/  IMAD.MOV.U32 R10, RZ, RZ, R18 ;  /* 0x000000ffff0a7224 */ /* 0x000fe400078e0012 */
[----:B------:R-:W-:-:S06]  /*7ba0*/  IMAD.MOV.U32 R21, RZ, RZ, -0x3ff ;  /* 0xfffffc01ff157424 */ /* 0x000fcc00078e00ff */
[----:B------:R-:W-:Y:S01]  /*7bb0*/  @!P1 DMUL R2, R18, 1.80143985094819840000e+16 ;  /* 0x4350000012029828 */ /* 0x000fe20000000000 */
[----:B------:R-:W-:-:S09]  /*7bc0*/  @!P1 IMAD.MOV.U32 R21, RZ, RZ, -0x435 ;  /* 0xfffffbcbff159424 */ /* 0x000fd200078e00ff */
[----:B------:R-:W-:Y:S01]  /*7bd0*/  @!P1 IMAD.MOV.U32 R0, RZ, RZ, R3 ;  /* 0x000000ffff009224 */ /* 0x000fe200078e0003 */
[----:B------:R-:W-:-:S03]  /*7be0*/  @!P1 MOV R10, R2 ;  /* 0x00000002000a9202 */ /* 0x000fc60000000f00 */
[----:B------:R-:W-:-:S05]  /*7bf0*/  VIADD R4, R0, 0xffffffff ;  /* 0xffffffff00047836 */ /* 0x000fca0000000000 */
[----:B------:R-:W-:Y:S01]  /*7c00*/  ISETP.GE.U32.AND P2, PT, R4, 0x7fefffff, PT ;  /* 0x7fefffff0400780c */ /* 0x000fe20003f46070 */
[----:B------:R-:W-:-:S10]  /*7c10*/  DADD R4, -RZ, -R18 ;  /* 0x00000000ff047229 */ /* 0x000fd40000000912 */
[----:B------:R-:W-:Y:S02]  /*7c20*/  FSETP.GEU.FTZ.AND P3, PT, R5, 1.7916666269302368164, PT ;  /* 0x3fe555550500780b */ /* 0x000fe40003f7e000 */
        /* <DEDUP_REMOVED lines=21> */
[----:B------:R-:W-:-:S03]  /*7d80*/  @P1 IMAD.MOV.U32 R11, RZ, RZ, R3 ;  /* 0x000000ffff0b1224 */ /* 0x000fc600078e0003 */
[----:B------:R-:W-:Y:S02]  /*7d90*/  LOP3.LUT R20, R21, 0x80000000, RZ, 0x3c, !PT ;  /* 0x8000000015147812 */ /* 0x000fe400078e3cff */
[----:B------:R-:W-:Y:S01]  /*7da0*/  MOV R21, 0x43300000 ;  /* 0x4330000000157802 */ /* 0x000fe20000000f00 */
[C---:B------:R-:W-:Y:S02]  /*7db0*/  DADD R12, R10.reuse, 1 ;  /* 0x3ff000000a0c7429 */ /* 0x040fe40000000000 */
[----:B------:R-:W-:-:S03]  /*7dc0*/  DADD R10, R10, -1 ;  /* 0xbff000000a0a7429 */ /* 0x000fc60000000000 */
[----:B------:R-:W-:Y:S01]  /*7dd0*/  DADD R20, R20, -UR6 ;  /* 0x8000000614147e29 */ /* 0x000fe20008000000 */
[----:B------:R-:W0:Y:S01]  /*7de0*/  MUFU.RCP64H R7, R13 ;  /* 0x0000000d00077308 */ /* 0x000e220000001800 */
[----:B------:R-:W-:Y:S01]  /*7df0*/  UMOV UR6, 0xfefa39ef ;  /* 0xfefa39ef00067882 */ /* 0x000fe20000000000 */
        /* <DEDUP_REMOVED lines=40> */
.L_x_5558:
[----:B------:R-:W-:Y:S05]  /*8080*/  BSYNC B0 ;  /* 0x0000000000007941 */ /* 0x000fea0003800000 */
.L_x_5557:
        /* <DEDUP_REMOVED lines=32> */
[----:B------:R-:W-:Y:S01]  /*8290*/  @P0 VIADD R5, R3, 0xfff00000 ;  /* 0xfff0000003050836 */ /* 0x000fe20000000000 */
[----:B------:R-:W-:-:S04]  /*82a0*/  @P0 IADD3 R0, R0, 0x1, RZ ;  /* 0x0000000100000810 */ /* 0x000fc80007ffe0ff */
        /* <DEDUP_REMOVED lines=49> */
.L_x_5560:
        /* <DEDUP_REMOVED lines=22> */
.L_x_5563:
[----:B------:R-:W-:Y:S05]  /*8720*/  BSYNC B2 ;  /* 0x0000000000027941 */ /* 0x000fea0003800000 */
.L_x_5562:
        /* <DEDUP_REMOVED lines=29> */
.L_x_5561:
[----:B------:R-:W-:Y:S05]  /*8900*/  BSYNC B1 ;  /* 0x0000000000017941 */ /* 0x000fea0003800000 */
.L_x_5559:
[----:B------:R-:W0:Y:S01]  /*8910*/  S2R R0, SR_CTAID.X ;  /* 0x0000000000007919 */ /* 0x000e220000002500 */
[----:B------:R-:W1:Y:S01]  /*8920*/  LDC.64 R4, c[0x0][0x218] ;  /* 0x00008600ff047b82 */ /* 0x000e620000000a00 */
[----:B------:R-:W-:Y:S01]  /*8930*/  DSETP.GEU.AND P0, PT, R12, -100, PT ;  /* 0xc05900000c00742a */ /* 0x000fe20003f0e000 */
[----:B------:R-:W2:Y:S05]  /*8940*/  S2R R9, SR_TID.X ;  /* 0x0000000000097919 */ /* 0x000eaa0000002100 */
[----:B------:R-:W-:Y:S02]  /*8950*/  FSEL R2, R12, RZ, P0 ;  /* 0x000000ff0c027208 */ /* 0x000fe40000000000 */
[----:B------:R-:W-:Y:S01]  /*8960*/  FSEL R3, R13, -3.390625, P0 ;  /* 0xc05900000d037808 */ /* 0x000fe20000000000 */
[----:B------:R-:W-:-:S05]  /*8970*/  DSETP.GEU.AND P0, PT, R18, -100, PT ;  /* 0xc05900001200742a */ /* 0x000fca0003f0e000 */
[C---:B------:R-:W-:Y:S01]  /*8980*/  DMUL R2, R38.reuse, R2 ;  /* 0x0000000226027228 */ /* 0x040fe20000000000 */
[----:B------:R-:W-:Y:S01]  /*8990*/  FSEL R18, R18, RZ, P0 ;  /* 0x000000ff12127208 */ /* 0x000fe20000000000 */
[----:B------:R-:W-:Y:S01]  /*89a0*/  DADD R38, R38, -1 ;  /* 0xbff0000026267429 */ /* 0x000fe20000000000 */
[----:B------:R-:W-:-:S07]  /*89b0*/  FSEL R19, R19, -3.390625, P0 ;  /* 0xc059000013137808 */ /* 0x000fce0000000000 */
[----:B------:R-:W-:Y:S01]  /*89c0*/  DFMA R18, R38, R18, -R2 ;  /* 0x000000122612722b */ /* 0x000fe20000000802 */
[----:B0-----:R-:W-:-:S04]  /*89d0*/  IMAD.SHL.U32 R7, R0, 0x400, RZ ;  /* 0x0000040000077824 */ /* 0x001fc800078e00ff */
[----:B-1----:R-:W-:-:S04]  /*89e0*/  IMAD.WIDE.U32 R4, R7, 0x8, R4 ;  /* 0x0000000807047825 */ /* 0x002fc800078e0004 */
[----:B--2---:R-:W-:-:S05]  /*89f0*/  IMAD.WIDE R4, R9, 0x10, R4 ;  /* 0x0000001009047825 */ /* 0x004fca00078e0204 */
[----:B------:R-:W-:Y:S04]  /*8a00*/  STG.E.128 desc[UR36][R4.64], R32 ;  /* 0x0000002004007986 */ /* 0x000fe8000c101d24 */
[----:B------:R-:W-:Y:S04]  /*8a10*/  STG.E.128 desc[UR36][R4.64+0x800], R28 ;  /* 0x0008001c04007986 */ /* 0x000fe8000c101d24 */
[----:B------:R-:W-:Y:S04]  /*8a20*/  STG.E.128 desc[UR36][R4.64+0x1000], R24 ;  /* 0x0010001804007986 */ /* 0x000fe8000c101d24 */
[----:B------:R-:W-:Y:S01]  /*8a30*/  STG.E.128 desc[UR36][R4.64+0x1800], R16 ;  /* 0x0018001004007986 */ /* 0x000fe2000c101d24 */
[----:B------:R-:W-:Y:S05]  /*8a40*/  EXIT ;  /* 0x000000000000794d */ /* 0x000fea0003800000 */
.L_x_5475:
[----:B------:R-:W0:Y:S01]  /*8a50*/  S2R R0, SR_TID.X ;  /* 0x0000000000007919 */ /* 0x000e220000002100 */
[----:B------:R-:W-:Y:S02]  /*8a60*/  CS2R R34, SRZ ;  /* 0x0000000000227805 */ /* 0x000fe4000001ff00 */
[----:B------:R-:W-:Y:S02]  /*8a70*/  CS2R R46, SRZ ;  /* 0x00000000002e7805 */ /* 0x000fe4000001ff00 */
[----:B0-----:R-:W-:-:S13]  /*8a80*/  ISETP.GE.AND P0, PT, R0, R50, PT ;  /* 0x000000320000720c */ /* 0x001fda0003f06270 */
[----:B------:R-:W-:Y:S01]  /*8a90*/  @!P0 IMAD.IADD R15, R51, 0x1, R0 ;  /* 0x00000001330f8824 */ /* 0x000fe200078e0200 */
[----:B------:R-:W0:Y:S01]  /*8aa0*/  @!P0 LDC.64 R12, c[0x0][0x228] ;  /* 0x00008a00ff0c8b82 */ /* 0x000e220000000a00 */
[----:B------:R-:W-:-:S05]  /*8ab0*/  @!P0 VIADD R0, R0, 0x80 ;  /* 0x0000008000008836 */ /* 0x000fca0000000000 */
[----:B------:R-:W-:-:S13]  /*8ac0*/  ISETP.GE.AND P6, PT, R0, R50, PT ;  /* 0x000000320000720c */ /* 0x000fda0003fc6270 */
[----:B------:R-:W-:Y:S01]  /*8ad0*/  @!P6 IADD3 R9, R51, R0, RZ ;  /* 0x000000003309e210 */ /* 0x000fe20007ffe0ff */
[----:B------:R-:W-:Y:S01]  /*8ae0*/  @!P6 VIADD R0, R0, 0x80 ;  /* 0x000000800000e836 */ /* 0x000fe20000000000 */
[----:B------:R-:W1:Y:S04]  /*8af0*/  @!P6 LDC.64 R2, c[0x0][0x220] ;  /* 0x00008800ff02eb82 */ /* 0x000e680000000a00 */
[----:B------:R-:W-:-:S04]  /*8b00*/  ISETP.GE.AND P5, PT, R0, R50, PT ;  /* 0x000000320000720c */ /* 0x000fc80003fa6270 */
[----:B------:R-:W2:Y:S09]  /*8b10*/  @!P6 LDC.64 R4, c[0x0][0x228] ;  /* 0x00008a00ff04eb82 */ /* 0x000eb20000000a00 */
[----:B------:R-:W-:Y:S01]  /*8b20*/  @!P5 IMAD.IADD R11, R51, 0x1, R0 ;  /* 0x00000001330bd824 */ /* 0x000fe200078e0200 */
[----:B------:R-:W3:Y:S01]  /*8b30*/  @!P5 LDC.64 R36, c[0x0][0x220] ;  /* 0x00008800ff24db82 */ /* 0x000ee20000000a00 */
[----:B------:R-:W-:-:S05]  /*8b40*/  @!P5 VIADD R0, R0, 0x80 ;  /* 0x000000800000d836 */ /* 0x000fca0000000000 */
[----:B------:R-:W-:Y:S01]  /*8b50*/  ISETP.GE.AND P4, PT, R0, R50, PT ;  /* 0x000000320000720c */ /* 0x000fe20003f86270 */
[C---:B-1----:R-:W-:Y:S01]  /*8b60*/  @!P6 IMAD.WIDE.U32 R2, R9.reuse, 0x8, R2 ;  /* 0x000000080902e825 */ /* 0x042fe200078e0002 */
[----:B------:R-:W1:Y:S04]  /*8b70*/  @!P5 LDC.64 R48, c[0x0][0x228] ;  /* 0x00008a00ff30db82 */ /* 0x000e680000000a00 */
[----:B------:R4:W5:Y:S01]  /*8b80*/  @!P6 LDG.E.64 R34, desc[UR36][R2.64] ;  /* 0x000000240222e981 */ /* 0x000962000c1e1b00 */
[----:B--2---:R-:W-:-:S06]  /*8b90*/  @!P6 IMAD.WIDE.U32 R4, R9, 0x8, R4 ;  /* 0x000000080904e825 */ /* 0x004fcc00078e0004 */
[----:B------:R-:W-:Y:S01]  /*8ba0*/  @!P4 IADD3 R55, R51, R0, RZ ;  /* 0x000000003337c210 */ /* 0x000fe20007ffe0ff */
[----:B------:R-:W-:Y:S01]  /*8bb0*/  @!P4 VIADD R0, R0, 0x80 ;  /* 0x000000800000c836 */ /* 0x000fe20000000000 */
[----:B------:R-:W2:Y:S01]  /*8bc0*/  @!P4 LDC.64 R52, c[0x0][0x220] ;  /* 0x00008800ff34cb82 */ /* 0x000ea20000000a00 */
[----:B------:R0:W5:Y:S03]  /*8bd0*/  @!P6 LDG.E.64 R46, desc[UR36][R4.64] ;  /* 0x00000024042ee981 */ /* 0x000166000c1e1b00 */
[----:B------:R-:W-:-:S04]  /*8be0*/  ISETP.GE.AND P3, PT, R0, R50, PT ;  /* 0x000000320000720c */ /* 0x000fc80003f66270 */
[----:B------:R-:W3:Y:S09]  /*8bf0*/  @!P4 LDC.64 R6, c[0x0][0x228] ;  /* 0x00008a00ff06cb82 */ /* 0x000ef20000000a00 */
[----:B------:R-:W-:Y:S01]  /*8c00*/  @!P3 IMAD.IADD R21, R51, 0x1, R0 ;  /* 0x000000013315b824 */ /* 0x000fe200078e0200 */
[----:B------:R-:W1:Y:S01]  /*8c10*/  @!P3 LDC.64 R16, c[0x0][0x220] ;  /* 0x00008800ff10bb82 */ /* 0x000e620000000a00 */
[----:B------:R-:W-:-:S05]  /*8c20*/  @!P3 VIADD R0, R0, 0x80 ;  /* 0x000000800000b836 */ /* 0x000fca0000000000 */
[C---:B------:R-:W-:Y:S02]  /*8c30*/  ISETP.GE.AND P2, PT, R0.reuse, R50, PT ;  /* 0x000000320000720c */ /* 0x040fe40003f46270 */
[----:B------:R-:W1:Y:S11]  /*8c40*/  @!P3 LDC.64 R22, c[0x0][0x228] ;  /* 0x00008a00ff16bb82 */ /* 0x000e760000000a00 */
[----:B------:R-:W-:Y:S01]  /*8c50*/  @!P2 IADD3 R14, R51, R0, RZ ;  /* 0x00000000330ea210 */ /* 0x000fe20007ffe0ff */
[----:B------:R-:W-:Y:S01]  /*8c60*/  @!P2 VIADD R0, R0, 0x80 ;  /* 0x000000800000a836 */ /* 0x000fe20000000000 */
[----:B------:R-:W1:Y:S04]  /*8c70*/  @!P2 LDC.64 R24, c[0x0][0x220] ;  /* 0x00008800ff18ab82 */ /* 0x000e680000000a00 */
[----:B------:R-:W-:Y:S01]  /*8c80*/  ISETP.GE.AND P1, PT, R0, R50, PT ;  /* 0x000000320000720c */ /* 0x000fe20003f26270 */
[----:B--2---:R-:W-:-:S03]  /*8c90*/  @!P4 IMAD.WIDE.U32 R52, R55, 0x8, R52 ;  /* 0x000000083734c825 */ /* 0x004fc600078e0034 */
[----:B------:R-:W2:Y:S09]  /*8ca0*/  @!P2 LDC.64 R26, c[0x0][0x228] ;  /* 0x00008a00ff1aab82 */ /* 0x000eb20000000a00 */
[----:B------:R-:W-:Y:S01]  /*8cb0*/  @!P1 IMAD.IADD R19, R51, 0x1, R0 ;  /* 0x0000000133139824 */ /* 0x000fe200078e0200 */
[----:B----4-:R-:W4:Y:S01]  /*8cc0*/  @!P1 LDC.64 R2, c[0x0][0x220] ;  /* 0x00008800ff029b82 */ /* 0x010f220000000a00 */
[----:B------:R-:W-:-:S05]  /*8cd0*/  @!P1 VIADD R0, R0, 0x80 ;  /* 0x0000008000009836 */ /* 0x000fca0000000000 */
[----:B------:R-:W-:Y:S01]  /*8ce0*/  ISETP.GE.AND P6, PT, R0, R50, PT ;  /* 0x000000320000720c */ /* 0x000fe20003fc6270 */
[----:B---3--:R-:W-:Y:S01]  /*8cf0*/  @!P4 IMAD.WIDE.U32 R54, R55, 0x8, R6 ;  /* 0x000000083736c825 */ /* 0x008fe200078e0006 */
[----:B0-----:R-:W0:Y:S03]  /*8d00*/  @!P1 LDC.64 R4, c[0x0][0x228] ;  /* 0x00008a00ff049b82 */ /* 0x001e260000000a00 */
[----:B------:R-:W-:-:S04]  /*8d10*/  @!P5 IMAD.WIDE.U32 R36, R11, 0x8, R36 ;  /* 0x000000080b24d825 */ /* 0x000fc800078e0024 */
[----:B-1----:R-:W-:Y:S02]  /*8d20*/  @!P5 IMAD.WIDE.U32 R48, R11, 0x8, R48 ;  /* 0x000000080b30d825 */ /* 0x002fe400078e0030 */
[----:B------:R-:W1:Y:S08]  /*8d30*/  @!P0 LDC.64 R10, c[0x0][0x220] ;  /* 0x00008800ff0a8b82 */ /* 0x000e700000000a00 */
[----:B------:R-:W3:Y:S08]  /*8d40*/  @!P6 LDC.64 R6, c[0x0][0x220] ;  /* 0x00008800ff06eb82 */ /* 0x000ef00000000a00 */
[----:B------:R-:W1:Y:S01]  /*8d50*/  @!P6 LDC.64 R8, c[0x0][0x228] ;  /* 0x00008a00ff08eb82 */ /* 0x000e620000000a00 */
[----:B------:R-:W-:-:S02]  /*8d60*/  CS2R R32, SRZ ;  /* 0x0000000000207805 */ /* 0x000fc4000001ff00 */
[----:B------:R-:W-:Y:S02]  /*8d70*/  CS2R R44, SRZ ;  /* 0x00000000002c7805 */ /* 0x000fe4000001ff00 */
[----:B------:R-:W-:Y:S02]  /*8d80*/  CS2R R28, SRZ ;  /* 0x00000000001c7805 */ /* 0x000fe4000001ff00 */
[----:B------:R-:W-:Y:S01]  /*8d90*/  CS2R R40, SRZ ;  /* 0x0000000000287805 */ /* 0x000fe2000001ff00 */
[C---:B------:R-:W-:Y:S01]  /*8da0*/  @!P3 IMAD.WIDE.U32 R16, R21.reuse, 0x8, R16 ;  /* 0x000000081510b825 */ /* 0x040fe200078e0010 */
[----:B------:R4:W5:Y:S03]  /*8db0*/  @!P5 LDG.E.64 R32, desc[UR36][R36.64] ;  /* 0x000000242420d981 */ /* 0x000966000c1e1b00 */
[----:B------:R-:W-:Y:S01]  /*8dc0*/  @!P3 IMAD.WIDE.U32 R22, R21, 0x8, R22 ;  /* 0x000000081516b825 */ /* 0x000fe200078e0016 */
[----:B------:R-:W-:Y:S01]  /*8dd0*/  CS2R R30, SRZ ;  /* 0x00000000001e7805 */ /* 0x000fe2000001ff00 */
[----:B------:R0:W5:Y:S01]  /*8de0*/  @!P5 LDG.E.64 R44, desc[UR36][R48.64] ;  /* 0x00000024302cd981 */ /* 0x000162000c1e1b00 */
[----:B------:R-:W-:Y:S01]  /*8df0*/  CS2R R42, SRZ ;  /* 0x00000000002a7805 */ /* 0x000fe2000001ff00 */
[C---:B--2---:R-:W-:Y:S01]  /*8e00*/  @!P2 IMAD.WIDE.U32 R56, R14.reuse, 0x8, R26 ;  /* 0x000000080e38a825 */ /* 0x044fe200078e001a */
[----:B------:R-:W-:Y:S01]  /*8e10*/  CS2R R38, SRZ ;  /* 0x0000000000267805 */ /* 0x000fe2000001ff00 */
[----:B------:R2:W5:Y:S01]  /*8e20*/  @!P3 LDG.E.64 R28, desc[UR36][R16.64] ;  /* 0x00000024101cb981 */ /* 0x000562000c1e1b00 */
[----:B----4-:R-:W-:Y:S01]  /*8e30*/  @!P6 IADD3 R37, R51, R0, RZ ;  /* 0x000000003325e210 */ /* 0x010fe20007ffe0ff */
[----:B------:R-:W-:-:S02]  /*8e40*/  @!P2 IMAD.WIDE.U32 R20, R14, 0x8, R24 ;  /* 0x000000080e14a825 */ /* 0x000fc400078e0018 */
[----:B------:R4:W5:Y:S01]  /*8e50*/  @!P3 LDG.E.64 R40, desc[UR36][R22.64] ;  /* 0x000000241628b981 */ /* 0x000962000c1e1b00 */
[----:B------:R-:W-:Y:S02]  /*8e60*/  CS2R R26, SRZ ;  /* 0x00000000001a7805 */ /* 0x000fe4000001ff00 */
[----:B------:R-:W-:Y:S01]  /*8e70*/  CS2R R24, SRZ ;  /* 0x0000000000187805 */ /* 0x000fe2000001ff00 */
[C---:B------:R-:W-:Y:S01]  /*8e80*/  @!P1 IMAD.WIDE.U32 R2, R19.reuse, 0x8, R2 ;  /* 0x0000000813029825 */ /* 0x040fe200078e0002 */
[----:B0-----:R-:W-:Y:S01]  /*8e90*/  CS2R R48, SRZ ;  /* 0x0000000000307805 */ /* 0x001fe2000001ff00 */
[----:B------:R0:W5:Y:S01]  /*8ea0*/  @!P4 LDG.E.64 R30, desc[UR36][R52.64] ;  /* 0x00000024341ec981 */ /* 0x000162000c1e1b00 */
[----:B--2---:R-:W-:Y:S01]  /*8eb0*/  CS2R R16, SRZ ;  /* 0x0000000000107805 */ /* 0x004fe2000001ff00 */
[----:B------:R-:W-:Y:S01]  /*8ec0*/  @!P1 IMAD.WIDE.U32 R4, R19, 0x8, R4 ;  /* 0x0000000813049825 */ /* 0x000fe200078e0004 */
[----:B------:R-:W-:Y:S01]  /*8ed0*/  CS2R R18, SRZ ;  /* 0x0000000000127805 */ /* 0x000fe2000001ff00 */
[----:B------:R0:W5:Y:S01]  /*8ee0*/  @!P4 LDG.E.64 R42, desc[UR36][R54.64] ;  /* 0x00000024362ac981 */ /* 0x000162000c1e1b00 */
[----:B----4-:R-:W-:Y:S01]  /*8ef0*/  CS2R R22, SRZ ;  /* 0x0000000000167805 */ /* 0x010fe2000001ff00 */
[----:B---3--:R-:W-:-:S02]  /*8f00*/  @!P6 IMAD.WIDE.U32 R6, R37, 0x8, R6 ;  /* 0x000000082506e825 */ /* 0x008fc400078e0006 */
[----:B------:R0:W5:Y:S02]  /*8f10*/  @!P2 LDG.E.64 R26, desc[UR36][R20.64] ;  /* 0x00000024141aa981 */ /* 0x000164000c1e1b00 */
[----:B-1----:R-:W-:Y:S01]  /*8f20*/  @!P6 IMAD.WIDE.U32 R8, R37, 0x8, R8 ;  /* 0x000000082508e825 */ /* 0x002fe200078e0008 */
[----:B------:R-:W-:Y:S01]  /*8f30*/  CS2R R36, SRZ ;  /* 0x0000000000247805 */ /* 0x000fe2000001ff00 */
[----:B------:R0:W5:Y:S02]  /*8f40*/  @!P2 LDG.E.64 R38, desc[UR36][R56.64] ;  /* 0x000000243826a981 */ /* 0x000164000c1e1b00 */
[C---:B------:R-:W-:Y:S02]  /*8f50*/  @!P0 IMAD.WIDE.U32 R10, R15.reuse, 0x8, R10 ;  /* 0x000000080f0a8825 */ /* 0x040fe400078e000a */
[----:B------:R0:W5:Y:S02]  /*8f60*/  @!P1 LDG.E.64 R24, desc[UR36][R2.64] ;  /* 0x0000002402189981 */ /* 0x000164000c1e1b00 */
[----:B------:R-:W-:-:S02]  /*8f70*/  @!P0 IMAD.WIDE.U32 R12, R15, 0x8, R12 ;  /* 0x000000080f0c8825 */ /* 0x000fc400078e000c */
[----:B------:R0:W5:Y:S04]  /*8f80*/  @!P1 LDG.E.64 R36, desc[UR36][R4.64] ;  /* 0x0000002404249981 */ /* 0x000168000c1e1b00 */
[----:B------:R0:W5:Y:S04]  /*8f90*/  @!P6 LDG.E.64 R22, desc[UR36][R6.64] ;  /* 0x000000240616e981 */ /* 0x000168000c1e1b00 */
[----:B------:R0:W5:Y:S04]  /*8fa0*/  @!P6 LDG.E.64 R18, desc[UR36][R8.64] ;  /* 0x000000240812e981 */ /* 0x000168000c1e1b00 */
[----:B------:R0:W5:Y:S04]  /*8fb0*/  @!P0 LDG.E.64 R16, desc[UR36][R10.64] ;  /* 0x000000240a108981 */ /* 0x000168000c1e1b00 */
[----:B------:R0:W5:Y:S01]  /*8fc0*/  @!P0 LDG.E.64 R48, desc[UR36][R12.64] ;  /* 0x000000240c308981 */ /* 0x000162000c1e1b00 */
[----:B------:R-:W-:Y:S04]  /*8fd0*/  BSSY B6, `(.L_x_5564) ;  /* 0x0000113000067945 */ /* 0x000fe80003800000 */
[----:B------:R-:W-:Y:S05]  /*8fe0*/  @P0 BRA `(.L_x_5565) ;  /* 0x0000001000440947 */ /* 0x000fea0003800000 */
[C---:B-----5:R-:W-:Y:S01]  /*8ff0*/  DSETP.GE.AND P0, PT, R16.reuse, RZ, PT ;  /* 0x000000ff1000722a */ /* 0x060fe20003f06000 */
[----:B------:R-:W-:Y:S01]  /*9000*/  BSSY B7, `(.L_x_5566) ;  /* 0x0000013000077945 */ /* 0x000fe20003800000 */
[----:B------:R-:W-:-:S14]  /*9010*/  DSETP.LE.AND P1, PT, R16, 1, PT ;  /* 0x3ff000001000742a */ /* 0x000fdc0003f23000 */
[----:B------:R-:W-:Y:S05]  /*9020*/  @P0 BRA P1, `(.L_x_5567) ;  /* 0x0000000000400947 */ /* 0x000fea0000800000 */
[----:B0-----:R-:W-:Y:S01]  /*9030*/  MOV R2, 0x0 ;  /* 0x0000000000027802 */ /* 0x001fe20000000f00 */
[----:B------:R-:W-:Y:S01]  /*9040*/  ULDC.64 UR4, c[0x4][0x300] ;  /* 0x0100c00000047ab9 */ /* 0x000fe20000000a00 */
[----:B------:R-:W-:Y:S01]  /*9050*/  ULDC.64 UR6, c[0x4][0x8] ;  /* 0x0100020000067ab9 */ /* 0x000fe20000000a00 */
[----:B------:R-:W-:Y:S01]  /*9060*/  IMAD.U32 R4, RZ, RZ, UR4 ;  /* 0x00000004ff047e24 */ /* 0x000fe2000f8e00ff */
[----:B------:R-:W-:Y:S01]  /*9070*/  MOV R12, 0x1 ;  /* 0x00000001000c7802 */ /* 0x000fe20000000f00 */
        /* <DEDUP_REMOVED lines=11> */
.L_x_5567:
[----:B------:R-:W-:Y:S05]  /*9130*/  BSYNC B7 ;  /* 0x0000000000077941 */ /* 0x000fea0003800000 */
.L_x_5566:
[C---:B------:R-:W-:Y:S01]  /*9140*/  DSETP.GE.AND P0, PT, R48.reuse, RZ, PT ;  /* 0x000000ff3000722a */ /* 0x040fe20003f06000 */
        /* <DEDUP_REMOVED lines=19> */
.L_x_5569:
[----:B------:R-:W-:Y:S05]  /*9280*/  BSYNC B7 ;  /* 0x0000000000077941 */ /* 0x000fea0003800000 */
.L_x_5568:
[----:B------:R-:W-:Y:S01]  /*9290*/  ISETP.GT.AND P1, PT, R17, 0xfffff, PT ;  /* 0x000fffff1100780c */ /* 0x000fe20003f24270 */
[--C-:B0-----:R-:W-:Y:S01]  /*92a0*/  IMAD.MOV.U32 R6, RZ, RZ, R16.reuse ;  /* 0x000000ffff067224 */ /* 0x101fe200078e0010 */
[----:B------:R-:W-:Y:S01]  /*92b0*/  MOV R7, R17 ;  /* 0x0000001100077202 */ /* 0x000fe20000000f00 */
[----:B------:R-:W-:Y:S01]  /*92c0*/  IMAD.MOV.U32 R3, RZ, RZ, R17 ;  /* 0x000000ffff037224 */ /* 0x000fe200078e0011 */
[----:B------:R-:W-:Y:S01]  /*92d0*/  DADD R4, -RZ, -R16 ;  /* 0x00000000ff047229 */ /* 0x000fe20000000910 */
[----:B------:R-:W-:Y:S01]  /*92e0*/  BSSY B0, `(.L_x_5570) ;  /* 0x0000050000007945 */ /* 0x000fe20003800000 */
[----:B------:R-:W-:-:S07]  /*92f0*/  IMAD.MOV.U32 R2, RZ, RZ, R16 ;  /* 0x000000ffff027224 */ /* 0x000fce00078e0010 */
[----:B------:R-:W-:Y:S01]  /*9300*/  @!P1 DMUL R6, R16, 1.80143985094819840000e+16 ;  /* 0x4350000010069828 */ /* 0x000fe20000000000 */
[----:B------:R-:W-:-:S09]  /*9310*/  FSETP.GEU.FTZ.AND P3, PT, R5, 1.7916666269302368164, PT ;  /* 0x3fe555550500780b */ /* 0x000fd20003f7e000 */
[----:B------:R-:W-:Y:S01]  /*9320*/  @!P1 IMAD.MOV.U32 R3, RZ, RZ, R7 ;  /* 0x000000ffff039224 */ /* 0x000fe200078e0007 */
[----:B------:R-:W-:-:S03]  /*9330*/  @!P1 MOV R2, R6 ;  /* 0x0000000600029202 */ /* 0x000fc60000000f00 */
        /* <DEDUP_REMOVED lines=74> */
.L_x_5571:
[----:B------:R-:W-:Y:S05]  /*97e0*/  BSYNC B0 ;  /* 0x0000000000007941 */ /* 0x000fea0003800000 */
.L_x_5570:
[----:B------:R-:W-:Y:S04]  /*97f0*/  BSSY B1, `(.L_x_5572) ;  /* 0x0000087000017945 */ /* 0x000fe80003800000 */
[----:B------:R-:W-:Y:S05]  /*9800*/  @P0 BRA !P3, `(.L_x_5573) ;  /* 0x0000000400440947 */ /* 0x000fea0005800000 */
[----:B------:R-:W-:-:S10]  /*9810*/  DADD R2, -R16, 1 ;  /* 0x3ff0000010027429 */ /* 0x000fd40000000100 */
[----:B------:R-:W-:Y:S01]  /*9820*/  ISETP.GT.AND P0, PT, R3, 0xfffff, PT ;  /* 0x000fffff0300780c */ /* 0x000fe20003f04270 */
[----:B------:R-:W-:Y:S02]  /*9830*/  IMAD.MOV.U32 R6, RZ, RZ, R2 ;  /* 0x000000ffff067224 */ /* 0x000fe400078e0002 */
[----:B------:R-:W-:-:S10]  /*9840*/  IMAD.MOV.U32 R7, RZ, RZ, R3 ;  /* 0x000000ffff077224 */ /* 0x000fd400078e0003 */
[----:B------:R-:W-:-:S10]  /*9850*/  @!P0 DMUL R6, R6, 1.80143985094819840000e+16 ;  /* 0x4350000006068828 */ /* 0x000fd40000000000 */
[----:B------:R-:W-:Y:S01]  /*9860*/  @!P0 MOV R3, R7 ;  /* 0x0000000700038202 */ /* 0x000fe20000000f00 */
[----:B------:R-:W-:-:S04]  /*9870*/  @!P0 IMAD.MOV.U32 R2, RZ, RZ, R6 ;  /* 0x000000ffff028224 */ /* 0x000fc800078e0006 */
        /* <DEDUP_REMOVED lines=74> */
.L_x_5573:
        /* <DEDUP_REMOVED lines=22> */
.L_x_5576:
[----:B------:R-:W-:Y:S05]  /*9e80*/  BSYNC B2 ;  /* 0x0000000000027941 */ /* 0x000fea0003800000 */
.L_x_5575:
        /* <DEDUP_REMOVED lines=29> */
.L_x_5574:
[----:B------:R-:W-:Y:S05]  /*a060*/  BSYNC B1 ;  /* 0x0000000000017941 */ /* 0x000fea0003800000 */
.L_x_5572:
        /* <DEDUP_REMOVED lines=9> */
.L_x_5565:
[----:B------:R-:W-:Y:S05]  /*a100*/  BSYNC B6 ;  /* 0x0000000000067941 */ /* 0x000fea0003800000 */
.L_x_5564:
[----:B0-----:R-:W0:Y:S01]  /*a110*/  S2R R3, SR_TID.X ;  /* 0x0000000000037919 */ /* 0x001e220000002100 */
[----:B------:R-:W-:Y:S01]  /*a120*/  BSSY B6, `(.L_x_5577) ;  /* 0x0000115000067945 */ /* 0x000fe20003800000 */
[----:B0-----:R-:W-:-:S05]  /*a130*/  VIADD R3, R3, 0x80 ;  /* 0x0000008003037836 */ /* 0x001fca0000000000 */
[----:B------:R-:W-:-:S13]  /*a140*/  ISETP.GE.AND P0, PT, R3, R50, PT ;  /* 0x000000320300720c */ /* 0x000fda0003f06270 */
[----:B------:R-:W-:Y:S05]  /*a150*/  @P0 BRA `(.L_x_5578) ;  /* 0x0000001000440947 */ /* 0x000fea0003800000 */
        /* <DEDUP_REMOVED lines=20> */
.L_x_5580:
[----:B------:R-:W-:Y:S05]  /*a2a0*/  BSYNC B7 ;  /* 0x0000000000077941 */ /* 0x000fea0003800000 */
.L_x_5579:
[C---:B------:R-:W-:Y:S01]  /*a2b0*/  DSETP.GE.AND P0, PT, R46.reuse, RZ, PT ;  /* 0x000000ff2e00722a */ /* 0x040fe20003f06000 */
[----:B------:R-:W-:Y:S01]  /*a2c0*/  BSSY B7, `(.L_x_5581) ;  /* 0x0000013000077945 */ /* 0x000fe20003800000 */
        /* <DEDUP_REMOVED lines=11> */
[----:B------:R-:W-:Y:S01]  /*a380*/  MOV R13, RZ ;  /* 0x000000ff000d7202 */ /* 0x000fe20000000f00 */
[----:B------:R-:W-:-:S02]  /*a390*/  IMAD.U32 R7, RZ, RZ, UR5 ;  /* 0x00000005ff077e24 */ /* 0x000fc4000f8e00ff */
[----:B------:R-:W-:Y:S02]  /*a3a0*/  IMAD.U32 R11, RZ, RZ, UR7 ;  /* 0x00000007ff0b7e24 */ /* 0x000fe4000f8e00ff */
[----:B------:R-:W-:Y:S02]  /*a3b0*/  IMAD.MOV.U32 R8, RZ, RZ, 0x5b ;  /* 0x0000005bff087424 */ /* 0x000fe400078e00ff */
[----:B0-----:R-:W-:-:S07]  /*a3c0*/  IMAD.MOV.U32 R12, RZ, RZ, 0x1 ;  /* 0x00000001ff0c7424 */ /* 0x001fce00078e00ff */
[----:B------:R-:W-:-:S07]  /*a3d0*/  LEPC R20, `(.L_x_5582) ;  /* 0x000000001014794e */ /* 0x000fce0000000000 */
[----:B-1----:R-:W-:Y:S05]  /*a3e0*/  CALL.ABS.NOINC R2 ;  /* 0x0000000002007343 */ /* 0x002fea0003c00000 */
.L_x_5582:
[----:B------:R-:W-:Y:S05]  /*a3f0*/  BSYNC B7 ;  /* 0x0000000000077941 */ /* 0x000fea0003800000 */
.L_x_5581:
[----:B------:R-:W-:Y:S01]  /*a400*/  ISETP.GT.AND P1, PT, R35, 0xfffff, PT ;  /* 0x000fffff2300780c */ /* 0x000fe20003f24270 */
[----:B------:R-:W-:Y:S01]  /*a410*/  IMAD.MOV.U32 R6, RZ, RZ, R34 ;  /* 0x000000ffff067224 */ /* 0x000fe200078e0022 */
[----:B------:R-:W-:Y:S01]  /*a420*/  DADD R4, -RZ, -R34 ;  /* 0x00000000ff047229 */ /* 0x000fe20000000922 */
[--C-:B------:R-:W-:Y:S01]  /*a430*/  IMAD.MOV.U32 R7, RZ, RZ, R35.reuse ;  /* 0x000000ffff077224 */ /* 0x100fe200078e0023 */
[----:B------:R-:W-:Y:S01]  /*a440*/  BSSY B0, `(.L_x_5583) ;  /* 0x0000051000007945 */ /* 0x000fe20003800000 */
[----:B------:R-:W-:Y:S01]  /*a450*/  IMAD.MOV.U32 R3, RZ, RZ, R35 ;  /* 0x000000ffff037224 */ /* 0x000fe200078e0023 */
[----:B------:R-:W-:-:S06]  /*a460*/  MOV R2, R34 ;  /* 0x0000002200027202 */ /* 0x000fcc0000000f00 */
[----:B------:R-:W-:Y:S01]  /*a470*/  FSETP.GEU.FTZ.AND P3, PT, R5, 1.7916666269302368164, PT ;  /* 0x3fe555550500780b */ /* 0x000fe20003f7e000 */
[----:B------:R-:W-:-:S10]  /*a480*/  @!P1 DMUL R6, R34, 1.80143985094819840000e+16 ;  /* 0x4350000022069828 */ /* 0x000fd40000000000 */
[----:B------:R-:W-:Y:S01]  /*a490*/  @!P1 MOV R3, R7 ;  /* 0x0000000700039202 */ /* 0x000fe20000000f00 */
        /* <DEDUP_REMOVED lines=18> */
[----:B------:R-:W-:Y:S01]  /*a5c0*/  UMOV UR4, 0x3ae80f1e ;  /* 0x3ae80f1e00047882 */ /* 0x000fe20000000000 */
[----:B------:R-:W-:Y:S01]  /*a5d0*/  MOV R6, R2 ;  /* 0x0000000200067202 */ /* 0x000fe20000000f00 */
        /* <DEDUP_REMOVED lines=55> */
.L_x_5584:
[----:B------:R-:W-:Y:S05]  /*a950*/  BSYNC B0 ;  /* 0x0000000000007941 */ /* 0x000fea0003800000 */
.L_x_5583:
        /* <DEDUP_REMOVED lines=31> */
[----:B------:R-:W-:Y:S01]  /*ab50*/  UMOV UR7, 0x43300000 ;  /* 0x4330000000077882 */ /* 0x000fe20000000000 */
[----:B------:R-:W-:-:S09]  /*ab60*/  MOV R21, 0x43300000 ;  /* 0x4330000000157802 */ /* 0x000fd20000000f00 */
        /* <DEDUP_REMOVED lines=50> */
.L_x_5586:
        /* <DEDUP_REMOVED lines=22> */
.L_x_5589:
[----:B------:R-:W-:Y:S05]  /*aff0*/  BSYNC B2 ;  /* 0x0000000000027941 */ /* 0x000fea0003800000 */
.L_x_5588:
        /* <DEDUP_REMOVED lines=29> */
.L_x_5587:
[----:B------:R-:W-:Y:S05]  /*b1d0*/  BSYNC B1 ;  /* 0x0000000000017941 */ /* 0x000fea0003800000 */
.L_x_5585:
        /* <DEDUP_REMOVED lines=9> */
.L_x_5578:
[----:B------:R-:W-:Y:S05]  /*b270*/  BSYNC B6 ;  /* 0x0000000000067941 */ /* 0x000fea0003800000 */
.L_x_5577:
[----:B------:R-:W0:Y:S01]  /*b280*/  S2R R3, SR_TID.X ;  /* 0x0000000000037919 */ /* 0x000e220000002100 */
[----:B------:R-:W-:Y:S01]  /*b290*/  BSSY B6, `(.L_x_5590) ;  /* 0x0000115000067945 */ /* 0x000fe20003800000 */
[----:B0-----:R-:W-:-:S04]  /*b2a0*/  IADD3 R3, R3, 0x100, RZ ;  /* 0x0000010003037810 */ /* 0x001fc80007ffe0ff */
        /* <DEDUP_REMOVED lines=22> */
.L_x_5593:
[----:B------:R-:W-:Y:S05]  /*b410*/  BSYNC B7 ;  /* 0x0000000000077941 */ /* 0x000fea0003800000 */
.L_x_5592:
        /* <DEDUP_REMOVED lines=20> */
.L_x_5595:
[----:B------:R-:W-:Y:S05]  /*b560*/  BSYNC B7 ;  /* 0x0000000000077941 */ /* 0x000fea0003800000 */
.L_x_5594:
        /* <DEDUP_REMOVED lines=85> */
.L_x_5597:
[----:B------:R-:W-:Y:S05]  /*bac0*/  BSYNC B0 ;  /* 0x0000000000007941 */ /* 0x000fea0003800000 */
.L_x_5596:
        /* <DEDUP_REMOVED lines=83> */
.L_x_5599:
        /* <DEDUP_REMOVED lines=22> */
.L_x_5602:
[----:B------:R-:W-:Y:S05]  /*c160*/  BSYNC B2 ;  /* 0x0000000000027941 */ /* 0x000fea0003800000 */
.L_x_5601:
        /* <DEDUP_REMOVED lines=29> */
.L_x_5600:
[----:B------:R-:W-:Y:S05]  /*c340*/  BSYNC B1 ;  /* 0x0000000000017941 */ /* 0x000fea0003800000 */
.L_x_5598:
        /* <DEDUP_REMOVED lines=9> */
.L_x_5591:
[----:B------:R-:W-:Y:S05]  /*c3e0*/  BSYNC B6 ;  /* 0x0000000000067941 */ /* 0x000fea0003800000 */
.L_x_5590:
[----:B------:R-:W0:Y:S01]  /*c3f0*/  S2R R3, SR_TID.X ;  /* 0x0000000000037919 */ /* 0x000e220000002100 */
        /* <DEDUP_REMOVED lines=24> */
.L_x_5606:
[----:B------:R-:W-:Y:S05]  /*c580*/  BSYNC B7 ;  /* 0x0000000000077941 */ /* 0x000fea0003800000 */
.L_x_5605:
        /* <DEDUP_REMOVED lines=20> */
.L_x_5608:
[----:B------:R-:W-:Y:S05]  /*c6d0*/  BSYNC B7 ;  /* 0x0000000000077941 */ /* 0x000fea0003800000 */
.L_x_5607:
        /* <DEDUP_REMOVED lines=15> */
[----:B------:R-:W-:Y:S02]  /*c7d0*/  IMAD.MOV.U32 R3, RZ, RZ, -0x3ff ;  /* 0xfffffc01ff037424 */ /* 0x000fe400078e00ff */
[----:B------:R-:W-:-:S07]  /*c7e0*/  @!P1 IMAD.MOV.U32 R3, RZ, RZ, -0x435 ;  /* 0xfffffbcbff039424 */ /* 0x000fce00078e00ff */
[----:B------:R-:W-:Y:S02]  /*c7f0*/  @P2 FSEL R12, R6, RZ, P0 ;  /* 0x000000ff060c2208 */ /* 0x000fe40000000000 */
[----:B------:R-:W-:Y:S02]  /*c800*/  @P2 FSEL R13, R7, -QNAN , P0 ;  /* 0xfff00000070d2808 */ /* 0x000fe40000000000 */
[----:B------:R-:W-:Y:S01]  /*c810*/  MOV R6, R30 ;  /* 0x0000001e00067202 */ /* 0x000fe20000000f00 */
[----:B------:R-:W-:Y:S01]  /*c820*/  @!P1 IMAD.MOV.U32 R6, RZ, RZ, R2 ;  /* 0x000000ffff069224 */ /* 0x000fe200078e0002 */
[----:B------:R-:W-:Y:S01]  /*c830*/  FSETP.GT.FTZ.AND P0, PT, R5, -1.6999999284744262695, PT ;  /* 0xbfd999990500780b */ /* 0x000fe20003f14000 */
[----:B------:R-:W-:-:S12]  /*c840*/  @P2 BRA `(.L_x_5610) ;  /* 0x0000000000f42947 */ /* 0x000fd80003800000 */
[----:B------:R-:W-:Y:S01]  /*c850*/  LOP3.LUT R2, R0, 0x800fffff, RZ, 0xc0, !PT ;  /* 0x800fffff00027812 */ /* 0x000fe200078ec0ff */
[----:B------:R-:W-:Y:S01]  /*c860*/  IMAD.MOV.U32 R8, RZ, RZ, RZ ;  /* 0x000000ffff087224 */ /* 0x000fe200078e00ff */
[----:B------:R-:W-:Y:S01]  /*c870*/  MOV R17, 0x3ed0ee25 ;  /* 0x3ed0ee2500117802 */ /* 0x000fe20000000f00 */
[----:B------:R-:W-:Y:S01]  /*c880*/  IMAD.MOV.U32 R16, RZ, RZ, -0x748574fc ;  /* 0x8b7a8b04ff107424 */ /* 0x000fe200078e00ff */
        /* <DEDUP_REMOVED lines=57> */
.L_x_5610:
[----:B------:R-:W-:Y:S05]  /*cc20*/  BSYNC B0 ;  /* 0x0000000000007941 */ /* 0x000fea0003800000 */
.L_x_5609:
        /* <DEDUP_REMOVED lines=83> */
.L_x_5612:
        /* <DEDUP_REMOVED lines=22> */
.L_x_5615:
[----:B------:R-:W-:Y:S05]  /*d2c0*/  BSYNC B2 ;  /* 0x0000000000027941 */ /* 0x000fea0003800000 */
.L_x_5614:
        /* <DEDUP_REMOVED lines=29> */
.L_x_5613:
[----:B------:R-:W-:Y:S05]  /*d4a0*/  BSYNC B1 ;  /* 0x0000000000017941 */ /* 0x000fea0003800000 */
.L_x_5611:
        /* <DEDUP_REMOVED lines=9> */
.L_x_5604:
[----:B------:R-:W-:Y:S05]  /*d540*/  BSYNC B6 ;  /* 0x0000000000067941 */ /* 0x000fea0003800000 */
.L_x_5603:
        /* <DEDUP_REMOVED lines=25> */
.L_x_5619:
[----:B------:R-:W-:Y:S05]  /*d6e0*/  BSYNC B7 ;  /* 0x0000000000077941 */ /* 0x000fea0003800000 */
.L_x_5618:
        /* <DEDUP_REMOVED lines=20> */
.L_x_5621:
[----:B------:R-:W-:Y:S05]  /*d830*/  BSYNC B7 ;  /* 0x0000000000077941 */ /* 0x000fea0003800000 */
.L_x_5620:
[----:B------:R-:W-:Y:S01]  /*d840*/  ISETP.GT.AND P1, PT, R29, 0xfffff, PT ;  /* 0x000fffff1d00780c */ /* 0x000fe20003f24270 */
[----:B------:R-:W-:Y:S01]  /*d850*/  IMAD.MOV.U32 R2, RZ, RZ, R28 ;  /* 0x000000ffff027224 */ /* 0x000fe200078e001c */
[----:B------:R-:W-:Y:S01]  /*d860*/  MOV R0, R29 ;  /* 0x0000001d00007202 */ /* 0x000fe20000000f00 */
[----:B------:R-:W-:Y:S01]  /*d870*/  IMAD.MOV.U32 R3, RZ, RZ, R29 ;  /* 0x000000ffff037224 */ /* 0x000fe200078e001d */
[----:B------:R-:W-:Y:S01]  /*d880*/  BSSY B0, `(.L_x_5622) ;  /* 0x0000051000007945 */ /* 0x000fe20003800000 */
[----:B------:R-:W-:-:S08]  /*d890*/  IMAD.MOV.U32 R15, RZ, RZ, -0x3ff ;  /* 0xfffffc01ff0f7424 */ /* 0x000fd000078e00ff */
[----:B------:R-:W-:Y:S01]  /*d8a0*/  @!P1 DMUL R2, R28, 1.80143985094819840000e+16 ;  /* 0x435000001c029828 */ /* 0x000fe20000000000 */
[----:B------:R-:W-:-:S09]  /*d8b0*/  @!P1 MOV R15, 0xfffffbcb ;  /* 0xfffffbcb000f9802 */ /* 0x000fd20000000f00 */
[----:B------:R-:W-:-:S04]  /*d8c0*/  @!P1 IMAD.MOV.U32 R0, RZ, RZ, R3 ;  /* 0x000000ffff009224 */ /* 0x000fc800078e0003 */
[----:B------:R-:W-:-:S05]  /*d8d0*/  VIADD R4, R0, 0xffffffff ;  /* 0xffffffff00047836 */ /* 0x000fca0000000000 */
[----:B------:R-:W-:Y:S01]  /*d8e0*/  ISETP.GE.U32.AND P2, PT, R4, 0x7fefffff, PT ;  /* 0x7fefffff0400780c */ /* 0x000fe20003f46070 */
[----:B------:R-:W-:-:S10]  /*d8f0*/  DADD R4, -RZ, -R28 ;  /* 0x00000000ff047229 */ /* 0x000fd4000000091c */
[----:B------:R-:W-:Y:S02]  /*d900*/  FSETP.GEU.FTZ.AND P3, PT, R5, 1.7916666269302368164, PT ;  /* 0x3fe555550500780b */ /* 0x000fe40003f7e000 */
        /* <DEDUP_REMOVED lines=72> */
.L_x_5623:
[----:B------:R-:W-:Y:S05]  /*dd90*/  BSYNC B0 ;  /* 0x0000000000007941 */ /* 0x000fea0003800000 */
.L_x_5622:
        /* <DEDUP_REMOVED lines=83> */
.L_x_5625:
        /* <DEDUP_REMOVED lines=22> */
.L_x_5628:
[----:B------:R-:W-:Y:S05]  /*e430*/  BSYNC B2 ;  /* 0x0000000000027941 */ /* 0x000fea0003800000 */
.L_x_5627:
        /* <DEDUP_REMOVED lines=29> */
.L_x_5626:
[----:B------:R-:W-:Y:S05]  /*e610*/  BSYNC B1 ;  /* 0x0000000000017941 */ /* 0x000fea0003800000 */
.L_x_5624:
        /* <DEDUP_REMOVED lines=9> */
.L_x_5617:
[----:B------:R-:W-:Y:S05]  /*e6b0*/  BSYNC B6 ;  /* 0x0000000000067941 */ /* 0x000fea0003800000 */
.L_x_5616:
        /* <DEDUP_REMOVED lines=25> */
.L_x_5632:
[----:B------:R-:W-:Y:S05]  /*e850*/  BSYNC B7 ;  /* 0x0000000000077941 */ /* 0x000fea0003800000 */
.L_x_5631:
        /* <DEDUP_REMOVED lines=20> */
.L_x_5634:
[----:B------:R-:W-:Y:S05]  /*e9a0*/  BSYNC B7 ;  /* 0x0000000000077941 */ /* 0x000fea0003800000 */
.L_x_5633:
[----:B------:R-:W-:Y:S01]  /*e9b0*/  ISETP.GT.AND P1, PT, R27, 0xfffff, PT ;  /* 0x000fffff1b00780c */ /* 0x000fe20003f24270 */
[--C-:B------:R-:W-:Y:S01]  /*e9c0*/  IMAD.MOV.U32 R3, RZ, RZ, R27.reuse ;  /* 0x000000ffff037224 */ /* 0x100fe200078e001b */
[----:B------:R-:W-:Y:S01]  /*e9d0*/  MOV R2, R26 ;  /* 0x0000001a00027202 */ /* 0x000fe20000000f00 */
[----:B------:R-:W-:Y:S01]  /*e9e0*/  IMAD.MOV.U32 R0, RZ, RZ, R27 ;  /* 0x000000ffff007224 */ /* 0x000fe200078e001b */
[----:B------:R-:W-:Y:S01]  /*e9f0*/  BSSY B0, `(.L_x_5635) ;  /* 0x0000051000007945 */ /* 0x000fe20003800000 */
[----:B------:R-:W-:-:S08]  /*ea00*/  MOV R15, 0xfffffc01 ;  /* 0xfffffc01000f7802 */ /* 0x000fd00000000f00 */
[----:B------:R-:W-:Y:S01]  /*ea10*/  @!P1 DMUL R2, R26, 1.80143985094819840000e+16 ;  /* 0x435000001a029828 */ /* 0x000fe20000000000 */
[----:B------:R-:W-:-:S09]  /*ea20*/  @!P1 IMAD.MOV.U32 R15, RZ, RZ, -0x435 ;  /* 0xfffffbcbff0f9424 */ /* 0x000fd200078e00ff */
[----:B------:R-:W-:-:S05]  /*ea30*/  @!P1 IMAD.MOV.U32 R0, RZ, RZ, R3 ;  /* 0x000000ffff009224 */ /* 0x000fca00078e0003 */
[----:B------:R-:W-:-:S04]  /*ea40*/  IADD3 R4, R0, -0x1, RZ ;  /* 0xffffffff00047810 */ /* 0x000fc80007ffe0ff */
        /* <DEDUP_REMOVED lines=75> */
.L_x_5636:
[----:B------:R-:W-:Y:S05]  /*ef00*/  BSYNC B0 ;  /* 0x0000000000007941 */ /* 0x000fea0003800000 */
.L_x_5635:
        /* <DEDUP_REMOVED lines=22> */
[----:B------:R-:W-:Y:S01]  /*f070*/  MOV R8, R10 ;  /* 0x0000000a00087202 */ /* 0x000fe20000000f00 */
[----:B------:R-:W-:Y:S01]  /*f080*/  IMAD.MOV.U32 R17, RZ, RZ, 0x3ed0ee25 ;  /* 0x3ed0ee25ff117424 */ /* 0x000fe200078e00ff */
        /* <DEDUP_REMOVED lines=59> */
.L_x_5638:
        /* <DEDUP_REMOVED lines=22> */
.L_x_5641:
[----:B------:R-:W-:Y:S05]  /*f5a0*/  BSYNC B2 ;  /* 0x0000000000027941 */ /* 0x000fea0003800000 */
.L_x_5640:
        /* <DEDUP_REMOVED lines=29> */
.L_x_5639:
[----:B------:R-:W-:Y:S05]  /*f780*/  BSYNC B1 ;  /* 0x0000000000017941 */ /* 0x000fea0003800000 */
.L_x_5637:
        /* <DEDUP_REMOVED lines=9> */
.L_x_5630:
[----:B------:R-:W-:Y:S05]  /*f820*/  BSYNC B6 ;  /* 0x0000000000067941 */ /* 0x000fea0003800000 */
.L_x_5629:
        /* <DEDUP_REMOVED lines=25> */
.L_x_5645:
[----:B------:R-:W-:Y:S05]  /*f9c0*/  BSYNC B7 ;  /* 0x0000000000077941 */ /* 0x000fea0003800000 */
.L_x_5644:
        /* <DEDUP_REMOVED lines=20> */
.L_x_5647:
[----:B------:R-:W-:Y:S05]  /*fb10*/  BSYNC B7 ;  /* 0x0000000000077941 */ /* 0x000fea0003800000 */
.L_x_5646:
        /* <DEDUP_REMOVED lines=8> */
[----:B------:R-:W-:-:S09]  /*fba0*/  @!P1 MOV R15, 0xfffffbcb ;  /* 0xfffffbcb000f9802 */ /* 0x000fd20000000f00 */
[----:B------:R-:W-:Y:S02]  /*fbb0*/  @!P1 IMAD.MOV.U32 R0, RZ, RZ, R3 ;  /* 0x000000ffff009224 */ /* 0x000fe400078e0003 */
[----:B------:R-:W-:Y:S02]  /*fbc0*/  @!P1 IMAD.MOV.U32 R10, RZ, RZ, R2 ;  /* 0x000000ffff0a9224 */ /* 0x000fe400078e0002 */
        /* <DEDUP_REMOVED lines=18> */
[----:B------:R-:W-:Y:S01]  /*fcf0*/  UMOV UR5, 0x3eb1380b ;  /* 0x3eb1380b00057882 */ /* 0x000fe20000000000 */
[----:B------:R-:W-:Y:S01]  /*fd00*/  UMOV UR6, 0x80000000 ;  /* 0x8000000000067882 */ /* 0x000fe20000000000 */
[----:B------:R-:W-:Y:S01]  /*fd10*/  ISETP.GE.AND P1, PT, R11, 0x3ff6a09f, PT ;  /* 0x3ff6a09f0b00780c */ /* 0x000fe20003f26270 */
[----:B------:R-:W-:-:S12]  /*fd20*/  UMOV UR7, 0x43300000 ;  /* 0x4330000000077882 */ /* 0x000fd80000000000 */
[----:B------:R-:W-:-:S04]  /*fd30*/  @P1 VIADD R3, R11, 0xfff00000 ;  /* 0xfff000000b031836 */ /* 0x000fc80000000000 */
        /* <DEDUP_REMOVED lines=15> */
[----:B------:R-:W-:-:S03]  /*fe30*/  IMAD.MOV.U32 R17, RZ, RZ, 0x43300000 ;  /* 0x43300000ff117424 */ /* 0x000fc600078e00ff */
        /* <DEDUP_REMOVED lines=34> */
.L_x_5649:
[----:B------:R-:W-:Y:S05]  /*10060*/  BSYNC B0 ;  /* 0x0000000000007941 */ /* 0x000fea0003800000 */
.L_x_5648:
        /* <DEDUP_REMOVED lines=21> */
[----:B------:R-:W-:Y:S01]  /*101c0*/  IMAD.MOV.U32 R8, RZ, RZ, R10 ;  /* 0x000000ffff087224 */ /* 0x000fe200078e000a */
[----:B------:R-:W-:Y:S01]  /*101d0*/  MOV R4, RZ ;  /* 0x000000ff00047202 */ /* 0x000fe20000000f00 */
[----:B------:R-:W-:Y:S01]  /*101e0*/  IMAD.MOV.U32 R16, RZ, RZ, -0x748574fc ;  /* 0x8b7a8b04ff107424 */ /* 0x000fe200078e00ff */
[----:B------:R-:W-:Y:S01]  /*101f0*/  LOP3.LUT R9, R2, 0x3ff00000, RZ, 0xfc, !PT ;  /* 0x3ff0000002097812 */ /* 0x000fe200078efcff */
[----:B------:R-:W-:Y:S01]  /*10200*/  IMAD.MOV.U32 R17, RZ, RZ, 0x3ed0ee25 ;  /* 0x3ed0ee25ff117424 */ /* 0x000fe200078e00ff */
        /* <DEDUP_REMOVED lines=23> */
[----:B------:R-:W-:Y:S01]  /*10380*/  DADD R10, R10, R10 ;  /* 0x000000000a0a7229 */ /* 0x000fe2000000000a */
[----:B------:R-:W-:-:S03]  /*10390*/  MOV R17, 0x43300000 ;  /* 0x4330000000117802 */ /* 0x000fc60000000f00 */
        /* <DEDUP_REMOVED lines=32> */
.L_x_5651:
        /* <DEDUP_REMOVED lines=22> */
.L_x_5654:
[----:B------:R-:W-:Y:S05]  /*10700*/  BSYNC B2 ;  /* 0x0000000000027941 */ /* 0x000fea0003800000 */
.L_x_5653:
        /* <DEDUP_REMOVED lines=29> */
.L_x_5652:
[----:B------:R-:W-:Y:S05]  /*108e0*/  BSYNC B1 ;  /* 0x0000000000017941 */ /* 0x000fea0003800000 */
.L_x_5650:
        /* <DEDUP_REMOVED lines=9> */
.L_x_5643:
[----:B------:R-:W-:Y:S05]  /*10980*/  BSYNC B6 ;  /* 0x0000000000067941 */ /* 0x000fea0003800000 */
.L_x_5642:
        /* <DEDUP_REMOVED lines=25> */
.L_x_5658:
[----:B------:R-:W-:Y:S05]  /*10b20*/  BSYNC B7 ;  /* 0x0000000000077941 */ /* 0x000fea0003800000 */
.L_x_5657:
        /* <DEDUP_REMOVED lines=20> */
.L_x_5660:
[----:B------:R-:W-:Y:S05]  /*10c70*/  BSYNC B7 ;  /* 0x0000000000077941 */ /* 0x000fea0003800000 */
.L_x_5659:
        /* <DEDUP_REMOVED lines=84> */
.L_x_5662:
[----:B------:R-:W-:Y:S05]  /*111c0*/  BSYNC B0 ;  /* 0x0000000000007941 */ /* 0x000fea0003800000 */
.L_x_5661:
        /* <DEDUP_REMOVED lines=21> */
[----:B------:R-:W-:Y:S01]  /*11320*/  IMAD.MOV.U32 R8, RZ, RZ, R10 ;  /* 0x000000ffff087224 */ /* 0x000fe200078e000a */
[----:B------:R-:W-:Y:S01]  /*11330*/  UMOV UR4, 0x3ae80f1e ;  /* 0x3ae80f1e00047882 */ /* 0x000fe20000000000 */
[----:B------:R-:W-:Y:S01]  /*11340*/  IMAD.MOV.U32 R6, RZ, RZ, RZ ;  /* 0x000000ffff067224 */ /* 0x000fe200078e00ff */
[----:B------:R-:W-:Y:S01]  /*11350*/  LOP3.LUT R9, R2, 0x3ff00000, RZ, 0xfc, !PT ;  /* 0x3ff0000002097812 */ /* 0x000fe200078efcff */
[----:B------:R-:W-:Y:S01]  /*11360*/  IMAD.MOV.U32 R20, RZ, RZ, -0x748574fc ;  /* 0x8b7a8b04ff147424 */ /* 0x000fe200078e00ff */
        /* <DEDUP_REMOVED lines=57> */
.L_x_5664:
        /* <DEDUP_REMOVED lines=22> */
.L_x_5667:
[----:B------:R-:W-:Y:S05]  /*11860*/  BSYNC B2 ;  /* 0x0000000000027941 */ /* 0x000fea0003800000 */
.L_x_5666:
        /* <DEDUP_REMOVED lines=29> */
.L_x_5665:
[----:B------:R-:W-:Y:S05]  /*11a40*/  BSYNC B1 ;  /* 0x0000000000017941 */ /* 0x000fea0003800000 */
.L_x_5663:
        /* <DEDUP_REMOVED lines=9> */
.L_x_5656:
[----:B------:R-:W-:Y:S05]  /*11ae0*/  BSYNC B6 ;  /* 0x0000000000067941 */ /* 0x000fea0003800000 */
.L_x_5655:
[----:B------:R-:W0:Y:S01]  /*11af0*/  S2R R0, SR_TID.X ;  /* 0x0000000000007919 */ /* 0x000e220000002100 */
[----:B------:R-:W-:Y:S04]  /*11b00*/  BSSY B0, `(.L_x_5668) ;  /* 0x0000033000007945 */ /* 0x000fe80003800000 */
[----:B------:R-:W-:Y:S01]  /*11b10*/  BSSY B1, `(.L_x_5669) ;  /* 0x000002b000017945 */ /* 0x000fe20003800000 */
[----:B0-----:R-:W-:-:S13]  /*11b20*/  ISETP.GE.AND P0, PT, R0, R50, PT ;  /* 0x000000320000720c */ /* 0x001fda0003f06270 */
[----:B------:R-:W0:Y:S01]  /*11b30*/  @!P0 LDC.64 R4, c[0x0][0x218] ;  /* 0x00008600ff048b82 */ /* 0x000e220000000a00 */
[----:B------:R-:W-:Y:S02]  /*11b40*/  @!P0 IMAD.IADD R7, R51, 0x1, R0 ;  /* 0x0000000133078824 */ /* 0x000fe400078e0200 */
[----:B------:R-:W-:Y:S02]  /*11b50*/  @!P0 VIADD R0, R0, 0x80 ;  /* 0x0000008000008836 */ /* 0x000fe40000000000 */
[----:B0-----:R-:W-:-:S05]  /*11b60*/  @!P0 IMAD.WIDE.U32 R4, R7, 0x8, R4 ;  /* 0x0000000807048825 */ /* 0x001fca00078e0004 */
[----:B-----5:R0:W-:Y:S01]  /*11b70*/  @!P0 STG.E.64 desc[UR36][R4.64], R48 ;  /* 0x0000003004008986 */ /* 0x0201e2000c101b24 */
[----:B------:R-:W-:-:S13]  /*11b80*/  ISETP.GE.AND P0, PT, R0, R50, PT ;  /* 0x000000320000720c */ /* 0x000fda0003f06270 */
[----:B0-----:R-:W-:Y:S05]  /*11b90*/  @P0 BRA `(.L_x_5670) ;  /* 0x0000000000300947 */ /* 0x001fea0003800000 */
[----:B------:R-:W0:Y:S01]  /*11ba0*/  LDC.64 R4, c[0x0][0x218] ;  /* 0x00008600ff047b82 */ /* 0x000e220000000a00 */
[----:B------:R-:W-:Y:S01]  /*11bb0*/  IMAD.IADD R7, R51, 0x1, R0 ;  /* 0x0000000133077824 */ /* 0x000fe200078e0200 */
[----:B------:R-:W-:-:S04]  /*11bc0*/  IADD3 R0, R0, 0x80, RZ ;  /* 0x0000008000007810 */ /* 0x000fc80007ffe0ff */
[----:B------:R-:W-:Y:S01]  /*11bd0*/  ISETP.GE.AND P0, PT, R0, R50, PT ;  /* 0x000000320000720c */ /* 0x000fe20003f06270 */
[----:B0-----:R-:W-:-:S05]  /*11be0*/  IMAD.WIDE.U32 R4, R7, 0x8, R4 ;  /* 0x0000000807047825 */ /* 0x001fca00078e0004 */
[----:B------:R0:W-:Y:S07]  /*11bf0*/  STG.E.64 desc[UR36][R4.64], R34 ;  /* 0x0000002204007986 */ /* 0x0001ee000c101b24 */
[----:B------:R-:W-:Y:S05]  /*11c00*/  @P0 BRA `(.L_x_5671) ;  /* 0x0000000000300947 */ /* 0x000fea0003800000 */
[----:B0-----:R-:W0:Y:S01]  /*11c10*/  LDC.64 R4, c[0x0][0x218] ;  /* 0x00008600ff047b82 */ /* 0x001e220000000a00 */
[----:B------:R-:W-:Y:S02]  /*11c20*/  IMAD.IADD R7, R51, 0x1, R0 ;  /* 0x0000000133077824 */ /* 0x000fe400078e0200 */
[----:B------:R-:W-:Y:S02]  /*11c30*/  VIADD R0, R0, 0x80 ;  /* 0x0000008000007836 */ /* 0x000fe40000000000 */
[----:B0-----:R-:W-:-:S05]  /*11c40*/  IMAD.WIDE.U32 R4, R7, 0x8, R4 ;  /* 0x0000000807047825 */ /* 0x001fca00078e0004 */
[----:B------:R0:W-:Y:S02]  /*11c50*/  STG.E.64 desc[UR36][R4.64], R32 ;  /* 0x0000002004007986 */ /* 0x0001e4000c101b24 */
.L_x_5670:
[----:B------:R-:W-:-:S13]  /*11c60*/  ISETP.GE.AND P0, PT, R0, R50, PT ;  /* 0x000000320000720c */ /* 0x000fda0003f06270 */
[----:B------:R-:W-:Y:S05]  /*11c70*/  @P0 BRA `(.L_x_5672) ;  /* 0x0000000000300947 */ /* 0x000fea0003800000 */
[----:B0-----:R-:W0:Y:S01]  /*11c80*/  LDC.64 R4, c[0x0][0x218] ;  /* 0x00008600ff047b82 */ /* 0x001e220000000a00 */
[----:B------:R-:W-:Y:S01]  /*11c90*/  IMAD.IADD R7, R51, 0x1, R0 ;  /* 0x0000000133077824 */ /* 0x000fe200078e0200 */
[----:B------:R-:W-:-:S03]  /*11ca0*/  IADD3 R0, R0, 0x80, RZ ;  /* 0x0000008000007810 */ /* 0x000fc60007ffe0ff */
[----:B0-----:R-:W-:-:S05]  /*11cb0*/  IMAD.WIDE.U32 R4, R7, 0x8, R4 ;  /* 0x0000000807047825 */ /* 0x001fca00078e0004 */
[----:B------:R1:W-:Y:S02]  /*11cc0*/  STG.E.64 desc[UR36][R4.64], R30 ;  /* 0x0000001e04007986 */ /* 0x0003e4000c101b24 */
.L_x_5671:
[----:B------:R-:W-:-:S13]  /*11cd0*/  ISETP.GE.AND P0, PT, R0, R50, PT ;  /* 0x000000320000720c */ /* 0x000fda0003f06270 */
[----:B------:R-:W-:Y:S05]  /*11ce0*/  @P0 BRA `(.L_x_5673) ;  /* 0x0000000000340947 */ /* 0x000fea0003800000 */
[----:B01----:R-:W0:Y:S01]  /*11cf0*/  LDC.64 R4, c[0x0][0x218] ;  /* 0x00008600ff047b82 */ /* 0x003e220000000a00 */
[----:B------:R-:W-:Y:S02]  /*11d00*/  IMAD.IADD R7, R51, 0x1, R0 ;  /* 0x0000000133077824 */ /* 0x000fe400078e0200 */
[----:B------:R-:W-:Y:S02]  /*11d10*/  VIADD R0, R0, 0x80 ;  /* 0x0000008000007836 */ /* 0x000fe40000000000 */
[----:B0-----:R-:W-:-:S05]  /*11d20*/  IMAD.WIDE.U32 R4, R7, 0x8, R4 ;  /* 0x0000000807047825 */ /* 0x001fca00078e0004 */
[----:B------:R1:W-:Y:S02]  /*11d30*/  STG.E.64 desc[UR36][R4.64], R28 ;  /* 0x0000001c04007986 */ /* 0x0003e4000c101b24 */
.L_x_5672:
[----:B------:R-:W-:-:S13]  /*11d40*/  ISETP.GE.AND P0, PT, R0, R50, PT ;  /* 0x000000320000720c */ /* 0x000fda0003f06270 */
[----:B------:R-:W-:Y:S05]  /*11d50*/  @P0 BREAK B1 ;  /* 0x0000000000010942 */ /* 0x000fea0003800000 */
[----:B------:R-:W-:Y:S05]  /*11d60*/  @P0 BRA `(.L_x_5674) ;  /* 0x0000000000300947 */ /* 0x000fea0003800000 */
[----:B01----:R-:W0:Y:S01]  /*11d70*/  LDC.64 R4, c[0x0][0x218] ;  /* 0x00008600ff047b82 */ /* 0x003e220000000a00 */
[----:B------:R-:W-:Y:S01]  /*11d80*/  IMAD.IADD R7, R51, 0x1, R0 ;  /* 0x0000000133077824 */ /* 0x000fe200078e0200 */
[----:B------:R-:W-:-:S03]  /*11d90*/  IADD3 R0, R0, 0x80, RZ ;  /* 0x0000008000007810 */ /* 0x000fc60007ffe0ff */
[----:B0-----:R-:W-:-:S05]  /*11da0*/  IMAD.WIDE.U32 R4, R7, 0x8, R4 ;  /* 0x0000000807047825 */ /* 0x001fca00078e0004 */
[----:B------:R2:W-:Y:S02]  /*11db0*/  STG.E.64 desc[UR36][R4.64], R26 ;  /* 0x0000001a04007986 */ /* 0x0005e4000c101b24 */
.L_x_5673:
[----:B------:R-:W-:Y:S05]  /*11dc0*/  BSYNC B1 ;  /* 0x0000000000017941 */ /* 0x000fea0003800000 */
.L_x_5669:
[----:B------:R-:W-:-:S13]  /*11dd0*/  ISETP.GE.AND P0, PT, R0, R50, PT ;  /* 0x000000320000720c */ /* 0x000fda0003f06270 */
[----:B012---:R-:W0:Y:S01]  /*11de0*/  @!P0 LDC.64 R4, c[0x0][0x218] ;  /* 0x00008600ff048b82 */ /* 0x007e220000000a00 */
[----:B------:R-:W-:Y:S02]  /*11df0*/  @!P0 IMAD.IADD R7, R51, 0x1, R0 ;  /* 0x0000000133078824 */ /* 0x000fe400078e0200 */
[----:B------:R-:W-:Y:S02]  /*11e00*/  @!P0 VIADD R0, R0, 0x80 ;  /* 0x0000008000008836 */ /* 0x000fe40000000000 */
[----:B0-----:R-:W-:-:S05]  /*11e10*/  @!P0 IMAD.WIDE.U32 R4, R7, 0x8, R4 ;  /* 0x0000000807048825 */ /* 0x001fca00078e0004 */
[----:B------:R2:W-:Y:S02]  /*11e20*/  @!P0 STG.E.64 desc[UR36][R4.64], R16 ;  /* 0x0000001004008986 */ /* 0x0005e4000c101b24 */
.L_x_5674:
[----:B------:R-:W-:Y:S05]  /*11e30*/  BSYNC B0 ;  /* 0x0000000000007941 */ /* 0x000fea0003800000 */
.L_x_5668:
[----:B------:R-:W-:-:S13]  /*11e40*/  ISETP.GE.AND P0, PT, R0, R50, PT ;  /* 0x000000320000720c */ /* 0x000fda0003f06270 */
[----:B------:R-:W-:Y:S05]  /*11e50*/  @P0 EXIT ;  /* 0x000000000000094d */ /* 0x000fea0003800000 */
[----:B012---:R-:W0:Y:S01]  /*11e60*/  LDC.64 R4, c[0x0][0x218] ;  /* 0x00008600ff047b82 */ /* 0x007e220000000a00 */
[----:B------:R-:W-:-:S04]  /*11e70*/  IMAD.IADD R51, R51, 0x1, R0 ;  /* 0x0000000133337824 */ /* 0x000fc800078e0200 */
[----:B0-----:R-:W-:-:S05]  /*11e80*/  IMAD.WIDE.U32 R4, R51, 0x8, R4 ;  /* 0x0000000833047825 */ /* 0x001fca00078e0004 */
[----:B------:R-:W-:Y:S01]  /*11e90*/  STG.E.64 desc[UR36][R4.64], R2 ;  /* 0x0000000204007986 */ /* 0x000fe2000c101b24 */
[----:B------:R-:W-:Y:S05]  /*11ea0*/  EXIT ;  /* 0x000000000000794d */ /* 0x000fea0003800000 */
        .weak           $__internal_10_$__cuda_sm20_div_rn_f64_full
        .type           $__internal_10_$__cuda_sm20_div_rn_f64_full,@function
        .size           $__internal_10_$__cuda_sm20_div_rn_f64_full,(.L_x_10801 - $__internal_10_$__cuda_sm20_div_rn_f64_full)
$__internal_10_$__cuda_sm20_div_rn_f64_full:
[C---:B------:R-:W-:Y:S01]  /*11eb0*/  FSETP.GEU.AND P0, PT, |R5|.reuse, 1.469367938527859385e-39, PT ;  /* 0x001000000500780b */ /* 0x040fe20003f0e200 */
[----:B------:R-:W-:Y:S01]  /*11ec0*/  IMAD.MOV.U32 R8, RZ, RZ, 0x1 ;  /* 0x00000001ff087424 */ /* 0x000fe200078e00ff */
[----:B------:R-:W-:Y:S01]  /*11ed0*/  MOV R4, R2 ;  /* 0x0000000200047202 */ /* 0x000fe20000000f00 */
[----:B------:R-:W-:Y:S01]  /*11ee0*/  IMAD.MOV.U32 R54, RZ, RZ, 0x1ca00000 ;  /* 0x1ca00000ff367424 */ /* 0x000fe200078e00ff */
[----:B------:R-:W-:Y:S01]  /*11ef0*/  LOP3.LUT R3, R5, 0x800fffff, RZ, 0xc0, !PT ;  /* 0x800fffff05037812 */ /* 0x000fe200078ec0ff */
[----:B------:R-:W-:Y:S01]  /*11f00*/  BSSY B0, `(.L_x_5675) ;  /* 0x000005c000007945 */ /* 0x000fe20003800000 */
[-C--:B------:R-:W-:Y:S02]  /*11f10*/  LOP3.LUT R7, R7, R6.reuse, RZ, 0x3c, !PT ;  /* 0x0000000607077212 */ /* 0x080fe400078e3cff */
[----:B------:R-:W-:Y:S02]  /*11f20*/  LOP3.LUT R3, R3, 0x3ff00000, RZ, 0xfc, !PT ;  /* 0x3ff0000003037812 */ /* 0x000fe400078efcff */
[----:B------:R-:W-:-:S02]  /*11f30*/  LOP3.LUT R6, R7, R6, RZ, 0x3c, !PT ;  /* 0x0000000607067212 */ /* 0x000fc400078e3cff */
[----:B------:R-:W-:Y:S01]  /*11f40*/  LOP3.LUT R52, R5, 0x7ff00000, RZ, 0xc0, !PT ;  /* 0x7ff0000005347812 */ /* 0x000fe200078ec0ff */
[----:B------:R-:W-:Y:S01]  /*11f50*/  @!P0 DMUL R2, R4, 8.98846567431157953865e+307 ;  /* 0x7fe0000004028828 */ /* 0x000fe20000000000 */
[----:B------:R-:W-:-:S04]  /*11f60*/  LOP3.LUT R7, R7, R6, RZ, 0x3c, !PT ;  /* 0x0000000607077212 */ /* 0x000fc800078e3cff */
[C---:B------:R-:W-:Y:S01]  /*11f70*/  FSETP.GEU.AND P2, PT, |R7|.reuse, 1.469367938527859385e-39, PT ;  /* 0x001000000700780b */ /* 0x040fe20003f4e200 */
[----:B------:R-:W0:Y:S01]  /*11f80*/  MUFU.RCP64H R9, R3 ;  /* 0x0000000300097308 */ /* 0x000e220000001800 */
[----:B------:R-:W-:-:S04]  /*11f90*/  LOP3.LUT R53, R7, 0x7ff00000, RZ, 0xc0, !PT ;  /* 0x7ff0000007357812 */ /* 0x000fc800078ec0ff */
[----:B------:R-:W-:-:S07]  /*11fa0*/  ISETP.GE.U32.AND P1, PT, R53, R52, PT ;  /* 0x000000343500720c */ /* 0x000fce0003f26070 */
[----:B------:R-:W-:-:S04]  /*11fb0*/  @!P2 LOP3.LUT R10, R5, 0x7ff00000, RZ, 0xc0, !PT ;  /* 0x7ff00000050aa812 */ /* 0x000fc800078ec0ff */
[----:B------:R-:W-:Y:S01]  /*11fc0*/  @!P2 ISETP.GE.U32.AND P3, PT, R53, R10, PT ;  /* 0x0000000a3500a20c */ /* 0x000fe20003f66070 */
[----:B0-----:R-:W-:Y:S01]  /*11fd0*/  DFMA R14, R8, -R2, 1 ;  /* 0x3ff00000080e742b */ /* 0x001fe20000000802 */
[----:B------:R-:W-:-:S07]  /*11fe0*/  @!P2 MOV R10, RZ ;  /* 0x000000ff000aa202 */ /* 0x000fce0000000f00 */
[----:B------:R-:W-:-:S08]  /*11ff0*/  DFMA R14, R14, R14, R14 ;  /* 0x0000000e0e0e722b */ /* 0x000fd0000000000e */
[----:B------:R-:W-:Y:S01]  /*12000*/  DFMA R14, R8, R14, R8 ;  /* 0x0000000e080e722b */ /* 0x000fe20000000008 */
[C---:B------:R-:W-:Y:S02]  /*12010*/  @!P2 SEL R8, R54.reuse, 0x63400000, !P3 ;  /* 0x634000003608a807 */ /* 0x040fe40005800000 */
[----:B------:R-:W-:Y:S02]  /*12020*/  SEL R9, R54, 0x63400000, !P1 ;  /* 0x6340000036097807 */ /* 0x000fe40004800000 */
[--C-:B------:R-:W-:Y:S02]  /*12030*/  @!P2 LOP3.LUT R8, R8, 0x80000000, R7.reuse, 0xf8, !PT ;  /* 0x800000000808a812 */ /* 0x100fe400078ef807 */
[----:B------:R-:W-:Y:S02]  /*12040*/  LOP3.LUT R9, R9, 0x800fffff, R7, 0xf8, !PT ;  /* 0x800fffff09097812 */ /* 0x000fe400078ef807 */
[----:B------:R-:W-:Y:S01]  /*12050*/  @!P2 LOP3.LUT R11, R8, 0x100000, RZ, 0xfc, !PT ;  /* 0x00100000080ba812 */ /* 0x000fe200078efcff */
[----:B------:R-:W-:-:S06]  /*12060*/  IMAD.MOV.U32 R8, RZ, RZ, R6 ;  /* 0x000000ffff087224 */ /* 0x000fcc00078e0006 */
[----:B------:R-:W-:Y:S02]  /*12070*/  @!P2 DFMA R8, R8, 2, -R10 ;  /* 0x400000000808a82b */ /* 0x000fe4000000080a */
[----:B------:R-:W-:-:S08]  /*12080*/  DFMA R10, R14, -R2, 1 ;  /* 0x3ff000000e0a742b */ /* 0x000fd00000000802 */
[----:B------:R-:W-:-:S08]  /*12090*/  DFMA R10, R14, R10, R14 ;  /* 0x0000000a0e0a722b */ /* 0x000fd0000000000e */
[----:B------:R-:W-:-:S08]  /*120a0*/  DMUL R14, R10, R8 ;  /* 0x000000080a0e7228 */ /* 0x000fd00000000000 */
[----:B------:R-:W-:-:S08]  /*120b0*/  DFMA R20, R14, -R2, R8 ;  /* 0x800000020e14722b */ /* 0x000fd00000000008 */
[----:B------:R-:W-:Y:S01]  /*120c0*/  DFMA R14, R10, R20, R14 ;  /* 0x000000140a0e722b */ /* 0x000fe2000000000e */
[----:B------:R-:W-:Y:S01]  /*120d0*/  IMAD.MOV.U32 R20, RZ, RZ, R53 ;  /* 0x000000ffff147224 */ /* 0x000fe200078e0035 */
[----:B------:R-:W-:Y:S01]  /*120e0*/  @!P2 LOP3.LUT R20, R9, 0x7ff00000, RZ, 0xc0, !PT ;  /* 0x7ff000000914a812 */ /* 0x000fe200078ec0ff */
[----:B------:R-:W-:Y:S01]  /*120f0*/  IMAD.MOV.U32 R21, RZ, RZ, R52 ;  /* 0x000000ffff157224 */ /* 0x000fe200078e0034 */
[----:B------:R-:W-:-:S03]  /*12100*/  @!P0 LOP3.LUT R21, R3, 0x7ff00000, RZ, 0xc0, !PT ;  /* 0x7ff0000003158812 */ /* 0x000fc600078ec0ff */
[----:B------:R-:W-:-:S05]  /*12110*/  VIADD R10, R20, 0xffffffff ;  /* 0xffffffff140a7836 */ /* 0x000fca0000000000 */
[----:B------:R-:W-:Y:S02]  /*12120*/  ISETP.GT.U32.AND P0, PT, R10, 0x7feffffe, PT ;  /* 0x7feffffe0a00780c */ /* 0x000fe40003f04070 */
[----:B------:R-:W-:-:S04]  /*12130*/  IADD3 R10, R21, -0x1, RZ ;  /* 0xffffffff150a7810 */ /* 0x000fc80007ffe0ff */
[----:B------:R-:W-:-:S13]  /*12140*/  ISETP.GT.U32.OR P0, PT, R10, 0x7feffffe, P0 ;  /* 0x7feffffe0a00780c */ /* 0x000fda0000704470 */
[----:B------:R-:W-:Y:S05]  /*12150*/  @P0 BRA `(.L_x_5676) ;  /* 0x0000000000780947 */ /* 0x000fea0003800000 */
[----:B------:R-:W-:Y:S02]  /*12160*/  LOP3.LUT R6, R7, 0x7ff00000, RZ, 0xc0, !PT ;  /* 0x7ff0000007067812 */ /* 0x000fe400078ec0ff */
        /* <DEDUP_REMOVED lines=12> */
[----:B------:R-:W-:-:S09]  /*12230*/  MOV R6, RZ ;  /* 0x000000ff00067202 */ /* 0x000fd20000000f00 */
        /* <DEDUP_REMOVED lines=12> */
[----:B------:R-:W-:-:S05]  /*12300*/  FSEL R10, R4, R11, !P0 ;  /* 0x0000000b040a7208 */ /* 0x000fca0004000000 */
[----:B------:R-:W-:Y:S01]  /*12310*/  IMAD.MOV.U32 R11, RZ, RZ, R10 ;  /* 0x000000ffff0b7224 */ /* 0x000fe200078e000a */
[----:B------:R-:W-:Y:S01]  /*12320*/  MOV R10, R6 ;  /* 0x00000006000a7202 */ /* 0x000fe20000000f00 */
[----:B------:R-:W-:Y:S06]  /*12330*/  BRA `(.L_x_5677) ;  /* 0x0000000000607947 */ /* 0x000fec0003800000 */
.L_x_5676:
        /* <DEDUP_REMOVED lines=12> */
[----:B------:R-:W-:Y:S01]  /*12400*/  @!P0 IMAD.MOV.U32 R10, RZ, RZ, RZ ;  /* 0x000000ffff0a8224 */ /* 0x000fe200078e00ff */
[----:B------:R-:W-:Y:S01]  /*12410*/  @!P0 MOV R11, R4 ;  /* 0x00000004000b8202 */ /* 0x000fe20000000f00 */
[----:B------:R-:W-:Y:S02]  /*12420*/  @P0 IMAD.MOV.U32 R10, RZ, RZ, RZ ;  /* 0x000000ffff0a0224 */ /* 0x000fe400078e00ff */
[----:B------:R-:W-:Y:S01]  /*12430*/  @P0 IMAD.MOV.U32 R11, RZ, RZ, R2 ;  /* 0x000000ffff0b0224 */ /* 0x000fe200078e0002 */
[----:B------:R-:W-:Y:S06]  /*12440*/  BRA `(.L_x_5677) ;  /* 0x00000000001c7947 */ /* 0x000fec0003800000 */
.L_x_5679:
[----:B------:R-:W-:-:S05]  /*12450*/  LOP3.LUT R10, R5, 0x80000, RZ, 0xfc, !PT ;  /* 0x00080000050a7812 */ /* 0x000fca00078efcff */
[----:B------:R-:W-:Y:S01]  /*12460*/  IMAD.MOV.U32 R11, RZ, RZ, R10 ;  /* 0x000000ffff0b7224 */ /* 0x000fe200078e000a */
[----:B------:R-:W-:Y:S01]  /*12470*/  MOV R10, R4 ;  /* 0x00000004000a7202 */ /* 0x000fe20000000f00 */
[----:B------:R-:W-:Y:S06]  /*12480*/  BRA `(.L_x_5677) ;  /* 0x00000000000c7947 */ /* 0x000fec0003800000 */
.L_x_5678:
[----:B------:R-:W-:-:S05]  /*12490*/  LOP3.LUT R10, R7, 0x80000, RZ, 0xfc, !PT ;  /* 0x00080000070a7812 */ /* 0x000fca00078efcff */
[----:B------:R-:W-:Y:S02]  /*124a0*/  IMAD.MOV.U32 R11, RZ, RZ, R10 ;  /* 0x000000ffff0b7224 */ /* 0x000fe400078e000a */
[----:B------:R-:W-:-:S07]  /*124b0*/  IMAD.MOV.U32 R10, RZ, RZ, R6 ;  /* 0x000000ffff0a7224 */ /* 0x000fce00078e0006 */
.L_x_5677:
[----:B------:R-:W-:Y:S05]  /*124c0*/  BSYNC B0 ;  /* 0x0000000000007941 */ /* 0x000fea0003800000 */
.L_x_5675:
[----:B------:R-:W-:Y:S01]  /*124d0*/  IMAD.MOV.U32 R4, RZ, RZ, R0 ;  /* 0x000000ffff047224 */ /* 0x000fe200078e0000 */
[----:B------:R-:W-:Y:S01]  /*124e0*/  MOV R3, R11 ;  /* 0x0000000b00037202 */ /* 0x000fe20000000f00 */
[----:B------:R-:W-:Y:S02]  /*124f0*/  IMAD.MOV.U32 R5, RZ, RZ, 0x0 ;  /* 0x00000000ff057424 */ /* 0x000fe400078e00ff */
[----:B------:R-:W-:Y:S02]  /*12500*/  IMAD.MOV.U32 R2, RZ, RZ, R10 ;  /* 0x000000ffff027224 */ /* 0x000fe400078e000a */
[----:B------:R-:W-:Y:S05]  /*12510*/  RET.REL.NODEC R4 `(_ZN2at6native29vectorized_elementwise_kernelILi2EZZZNS0_29binary_cross_entropy_out_cudaERKNS_6TensorES4_RKSt8optionalIS2_ElRS2_ENKUlvE_clEvENKUlvE_clEvEUlddE_St5arrayIPcLm3EEEEviT0_T1_) ;  /* 0xfffffed804b87950 */ /* 0x000fea0003c3ffff */
.L_x_5680:
        /* <DEDUP_REMOVED lines=14> */
.L_x_10801:


//--------------------- .text._ZN2at6native29vectorized_elementwise_kernelILi4EZZZNS0_29binary_cross_entropy_out_cudaERKNS_6TensorES4_RKSt8optionalIS2_ElRS2_ENKUlvE_clEvENKUlvE_clEvEUlddE_St5arrayIPcLm3EEEEviT0_T1_ --------------------------
	.section	.text._ZN2at6native29vectorized_elementwise_kernelILi4EZZZNS0_29binary_cross_entropy_out_cudaERKNS_6TensorES4_RKSt8optionalIS2_ElRS2_ENKUlvE_clEvENKUlvE_clEvEUlddE_St5arrayIPcLm3EEEEviT0_T1_,"ax",@progbits
	.align	128
        .global         _ZN2at6native29vectorized_elementwise_kernelILi4EZZZNS0_29binary_cross_entropy_out_cudaERKNS_6TensorES4_RKSt8optionalIS2_ElRS2_ENKUlvE_clEvENKUlvE_clEvEUlddE_St5arrayIPcLm3EEEEviT0_T1_
        .type           _ZN2at6native29vectorized_elementwise_kernelILi4EZZZNS0_29binary_cross_entropy_out_cudaERKNS_6TensorES4_RKSt8optionalIS2_ElRS2_ENKUlvE_clEvENKUlvE_clEvEUlddE_St5arrayIPcLm3EEEEviT0_T1_,@function
        .size           _ZN2at6native29vectorized_elementwise_kernelILi4EZZZNS0_29binary_cross_entropy_out_cudaERKNS_6TensorES4_RKSt8optionalIS2_ElRS2_ENKUlvE_clEvENKUlvE_clEvEUlddE_St5arrayIPcLm3EEEEviT0_T1_,(.L_x_10802 - _ZN2at6native29vectorized_elementwise_kernelILi4EZZZNS0_29binary_cross_entropy_out_cudaERKNS_6TensorES4_RKSt8optionalIS2_ElRS2_ENKUlvE_clEvENKUlvE_clEvEUlddE_St5arrayIPcLm3EEEEviT0_T1_)
        .other          _ZN2at6native29vectorized_elementwise_kernelILi4EZZZNS0_29binary_cross_entropy_out_cudaERKNS_6TensorES4_RKSt8optionalIS2_ElRS2_ENKUlvE_clEvENKUlvE_clEvEUlddE_St5arrayIPcLm3EEEEviT0_T1_,@"STO_CUDA_ENTRY STV_DEFAULT"
_ZN2at6native29vectorized_elementwise_kernelILi4EZZZNS0_29binary_cross_entropy_out_cudaERKNS_6TensorES4_RKSt8optionalIS2_ElRS2_ENKUlvE_clEvENKUlvE_clEvEUlddE_St5arrayIPcLm3EEEEviT0_T1_:
.text._ZN2at6native29vectorized_elementwise_kernelILi4EZZZNS0_29binary_cross_entropy_out_cudaERKNS_6TensorES4_RKSt8optionalIS2_ElRS2_ENKUlvE_clEvENKUlvE_clEvEUlddE_St5arrayIPcLm3EEEEviT0_T1_:
        /* <DEDUP_REMOVED lines=43> */
.L_x_5683:
[----:B------:R-:W-:Y:S05]  /*02b0*/  BSYNC B6 ;  /* 0x0000000000067941 */ /* 0x000fea0003800000 */
.L_x_5682:
        /* <DEDUP_REMOVED lines=20> */
.L_x_5685:
[----:B------:R-:W-:Y:S05]  /*0400*/  BSYNC B6 ;  /* 0x0000000000067941 */ /* 0x000fea0003800000 */
.L_x_5684:
        /* <DEDUP_REMOVED lines=85> */
.L_x_5687:
[----:B------:R-:W-:Y:S05]  /*0960*/  BSYNC B0 ;  /* 0x0000000000007941 */ /* 0x000fea0003800000 */
.L_x_5686:
        /* <DEDUP_REMOVED lines=83> */
.L_x_5689:
        /* <DEDUP_REMOVED lines=21> */
[----:B------:R-:W-:Y:S05]  /*0ff0*/  CALL.REL.NOINC `($__internal_11_$__cuda_sm20_div_rn_f64_full) ;  /* 0x0000010c00ac7944 */ /* 0x000fea0003c00000 */
.L_x_5692:
[----:B------:R-:W-:Y:S05]  /*1000*/  BSYNC B2 ;  /* 0x0000000000027941 */ /* 0x000fea0003800000 */
.L_x_5691:
        /* <DEDUP_REMOVED lines=29> */
.L_x_5690:
[----:B------:R-:W-:Y:S05]  /*11e0*/  BSYNC B1 ;  /* 0x0000000000017941 */ /* 0x000fea0003800000 */
.L_x_5688:
        /* <DEDUP_REMOVED lines=29> */
.L_x_5694:
[----:B------:R-:W-:Y:S05]  /*13c0*/  BSYNC B6 ;  /* 0x0000000000067941 */ /* 0x000fea0003800000 */
.L_x_5693:
        /* <DEDUP_REMOVED lines=20> */
.L_x_5696:
[----:B------:R-:W-:Y:S05]  /*1510*/  BSYNC B6 ;  /* 0x0000000000067941 */ /* 0x000fea0003800000 */
.L_x_5695:
        /* <DEDUP_REMOVED lines=85> */
.L_x_5698:
[----:B------:R-:W-:Y:S05]  /*1a70*/  BSYNC B0 ;  /* 0x0000000000007941 */ /* 0x000fea0003800000 */
.L_x_5697:
        /* <DEDUP_REMOVED lines=83> */
.L_x_5700:
        /* <DEDUP_REMOVED lines=22> */
.L_x_5703:
[----:B------:R-:W-:Y:S05]  /*2110*/  BSYNC B2 ;  /* 0x0000000000027941 */ /* 0x000fea0003800000 */
.L_x_5702:
        /* <DEDUP_REMOVED lines=29> */
.L_x_5701:
[----:B------:R-:W-:Y:S05]  /*22f0*/  BSYNC B1 ;  /* 0x0000000000017941 */ /* 0x000fea0003800000 */
.L_x_5699:
        /* <DEDUP_REMOVED lines=29> */
.L_x_5705:
[----:B------:R-:W-:Y:S05]  /*24d0*/  BSYNC B6 ;  /* 0x0000000000067941 */ /* 0x000fea0003800000 */
.L_x_5704:
        /* <DEDUP_REMOVED lines=20> */
.L_x_5707:
[----:B------:R-:W-:Y:S05]  /*2620*/  BSYNC B6 ;  /* 0x0000000000067941 */ /* 0x000fea0003800000 */
.L_x_5706:
        /* <DEDUP_REMOVED lines=84> */
.L_x_5709:
[----:B------:R-:W-:Y:S05]  /*2b70*/  BSYNC B0 ;  /* 0x0000000000007941 */ /* 0x000fea0003800000 */
.L_x_5708:
        /* <DEDUP_REMOVED lines=83> */
.L_x_5711:
        /* <DEDUP_REMOVED lines=22> */
.L_x_5714:
[----:B------:R-:W-:Y:S05]  /*3210*/  BSYNC B2 ;  /* 0x0000000000027941 */ /* 0x000fea0003800000 */
.L_x_5713:
        /* <DEDUP_REMOVED lines=29> */
.L_x_5712:
[----:B------:R-:W-:Y:S05]  /*33f0*/  BSYNC B1 ;  /* 0x0000000000017941 */ /* 0x000fea0003800000 */
.L_x_5710:
        /* <DEDUP_REMOVED lines=29> */
.L_x_5716:
[----:B------:R-:W-:Y:S05]  /*35d0*/  BSYNC B6 ;  /* 0x0000000000067941 */ /* 0x000fea0003800000 */
.L_x_5715:
        /* <DEDUP_REMOVED lines=20> */
.L_x_5718:
[----:B------:R-:W-:Y:S05]  /*3720*/  BSYNC B6 ;  /* 0x0000000000067941 */ /* 0x000fea0003800000 */
.L_x_5717:
        /* <DEDUP_REMOVED lines=85> */
.L_x_5720:
[----:B------:R-:W-:Y:S05]  /*3c80*/  BSYNC B0 ;  /* 0x0000000000007941 */ /* 0x000fea0003800000 */
.L_x_5719:
        /* <DEDUP_REMOVED lines=83> */
.L_x_5722:
        /* <DEDUP_REMOVED lines=21> */
[----:B------:R-:W-:Y:S05]  /*4310*/  CALL.REL.NOINC `($__internal_11_$__cuda_sm20_div_rn_f64_full) ;  /* 0x000000d800e47944 */ /* 0x000fea0003c00000 */
.L_x_5725:
[----:B------:R-:W-:Y:S05]  /*4320*/  BSYNC B2 ;  /* 0x0000000000027941 */ /* 0x000fea0003800000 */
.L_x_5724:
        /* <DEDUP_REMOVED lines=29> */
.L_x_5723:
[----:B------:R-:W-:Y:S05]  /*4500*/  BSYNC B1 ;  /* 0x0000000000017941 */ /* 0x000fea0003800000 */
.L_x_5721:
        /* <DEDUP_REMOVED lines=29> */
.L_x_5727:
[----:B------:R-:W-:Y:S05]  /*46e0*/  BSYNC B6 ;  /* 0x0000000000067941 */ /* 0x000fea0003800000 */
.L_x_5726:
        /* <DEDUP_REMOVED lines=20> */
.L_x_5729:
[----:B------:R-:W-:Y:S05]  /*4830*/  BSYNC B6 ;  /* 0x0000000000067941 */ /* 0x000fea0003800000 */
.L_x_5728:
        /* <DEDUP_REMOVED lines=84> */
.L_x_5731:
[----:B------:R-:W-:Y:S05]  /*4d80*/  BSYNC B0 ;  /* 0x0000000000007941 */ /* 0x000fea0003800000 */
.L_x_5730:
        /* <DEDUP_REMOVED lines=83> */
.L_x_5733:
        /* <DEDUP_REMOVED lines=22> */
.L_x_5736:
[----:B------:R-:W-:Y:S05]  /*5420*/  BSYNC B2 ;  /* 0x0000000000027941 */ /* 0x000fea0003800000 */
.L_x_5735:
        /* <DEDUP_REMOVED lines=29> */
.L_x_5734:
[----:B------:R-:W-:Y:S05]  /*5600*/  BSYNC B1 ;  /* 0x0000000000017941 */ /* 0x000fea0003800000 */
.L_x_5732:
        /* <DEDUP_REMOVED lines=29> */
.L_x_5738:
[----:B------:R-:W-:Y:S05]  /*57e0*/  BSYNC B6 ;  /* 0x0000000000067941 */ /* 0x000fea0003800000 */
.L_x_5737:
        /* <DEDUP_REMOVED lines=20> */
.L_x_5740:
[----:B------:R-:W-:Y:S05]  /*5930*/  BSYNC B6 ;  /* 0x0000000000067941 */ /* 0x000fea0003800000 */
.L_x_5739:
        /* <DEDUP_REMOVED lines=84> */
.L_x_5742:
[----:B------:R-:W-:Y:S05]  /*5e80*/  BSYNC B0 ;  /* 0x0000000000007941 */ /* 0x000fea0003800000 */
.L_x_5741:
        /* <DEDUP_REMOVED lines=83> */
.L_x_5744:
        /* <DEDUP_REMOVED lines=22> */
.L_x_5747:
[----:B------:R-:W-:Y:S05]  /*6520*/  BSYNC B2 ;  /* 0x0000000000027941 */ /* 0x000fea0003800000 */
.L_x_5746:
        /* <DEDUP_REMOVED lines=29> */
.L_x_5745:
[----:B------:R-:W-:Y:S05]  /*6700*/  BSYNC B1 ;  /* 0x0000000000017941 */ /* 0x000fea0003800000 */
.L_x_5743:
        /* <DEDUP_REMOVED lines=29> */
.L_x_5749:
[----:B------:R-:W-:Y:S05]  /*68e0*/  BSYNC B6 ;  /* 0x0000000000067941 */ /* 0x000fea0003800000 */
.L_x_5748:
        /* <DEDUP_REMOVED lines=20> */
.L_x_5751:
[----:B------:R-:W-:Y:S05]  /*6a30*/  BSYNC B6 ;  /* 0x0000000000067941 */ /* 0x000fea0003800000 */
.L_x_5750:
        /* <DEDUP_REMOVED lines=84> */
.L_x_5753:
[----:B------:R-:W-:Y:S05]  /*6f80*/  BSYNC B0 ;  /* 0x0000000000007941 */ /* 0x000fea0003800000 */
.L_x_5752:
        /* <DEDUP_REMOVED lines=83> */
.L_x_5755:
        /* <DEDUP_REMOVED lines=22> */
.L_x_5758:
[----:B------:R-:W-:Y:S05]  /*7620*/  BSYNC B2 ;  /* 0x0000000000027941 */ /* 0x000fea0003800000 */
.L_x_5757:
        /* <DEDUP_REMOVED lines=29> */
.L_x_5756:
[----:B------:R-:W-:Y:S05]  /*7800*/  BSYNC B1 ;  /* 0x0000000000017941 */ /* 0x000fea0003800000 */
.L_x_5754:
        /* <DEDUP_REMOVED lines=29> */
.L_x_5760:
[----:B------:R-:W-:Y:S05]  /*79e0*/  BSYNC B6 ;  /* 0x0000000000067941 */ /* 0x000fea0003800000 */
.L_x_5759:
        /* <DEDUP_REMOVED lines=20> */
.L_x_5762:
[----:B------:R-:W-:Y:S05]  /*7b30*/  BSYNC B6 ;  /* 0x0000000000067941 */ /* 0x000fea0003800000 */
.L_x_5761:
        /* <DEDUP_REMOVED lines=84> */
.L_x_5764:
[----:B------:R-:W-:Y:S05]  /*8080*/  BSYNC B0 ;  /* 0x0000000000007941 */ /* 0x000fea0003800000 */
.L_x_5763:
        /* <DEDUP_REMOVED lines=83> */
.L_x_5766:
        /* <DEDUP_REMOVED lines=22> */
.L_x_5769:
[----:B------:R-:W-:Y:S05]  /*8720*/  BSYNC B2 ;  /* 0x0000000000027941 */ /* 0x000fea0003800000 */
.L_x_5768:
        /* <DEDUP_REMOVED lines=29> */
.L_x_5767:
[----:B------:R-:W-:Y:S05]  /*8900*/  BSYNC B1 ;  /* 0x0000000000017941 */ /* 0x000fea0003800000 */
.L_x_5765:
        /* <DEDUP_REMOVED lines=20> */
.L_x_5681:
        /* <DEDUP_REMOVED lines=110> */
.L_x_5773:
[----:B------:R-:W-:Y:S05]  /*9130*/  BSYNC B7 ;  /* 0x0000000000077941 */ /* 0x000fea0003800000 */
.L_x_5772:
        /* <DEDUP_REMOVED lines=20> */
.L_x_5775:
[----:B------:R-:W-:Y:S05]  /*9280*/  BSYNC B7 ;  /* 0x0000000000077941 */ /* 0x000fea0003800000 */
.L_x_5774:
        /* <DEDUP_REMOVED lines=85> */
.L_x_5777:
[----:B------:R-:W-:Y:S05]  /*97e0*/  BSYNC B0 ;  /* 0x0000000000007941 */ /* 0x000fea0003800000 */
.L_x_5776:
        /* <DEDUP_REMOVED lines=83> */
.L_x_5779:
        /* <DEDUP_REMOVED lines=22> */
.L_x_5782:
[----:B------:R-:W-:Y:S05]  /*9e80*/  BSYNC B2 ;  /* 0x0000000000027941 */ /* 0x000fea0003800000 */
.L_x_5781:
        /* <DEDUP_REMOVED lines=29> */
.L_x_5780:
[----:B------:R-:W-:Y:S05]  /*a060*/  BSYNC B1 ;  /* 0x0000000000017941 */ /* 0x000fea0003800000 */
.L_x_5778:
        /* <DEDUP_REMOVED lines=9> */
.L_x_5771:
[----:B------:R-:W-:Y:S05]  /*a100*/  BSYNC B6 ;  /* 0x0000000000067941 */ /* 0x000fea0003800000 */
.L_x_5770:
        /* <DEDUP_REMOVED lines=25> */
.L_x_5786:
[----:B------:R-:W-:Y:S05]  /*a2a0*/  BSYNC B7 ;  /* 0x0000000000077941 */ /* 0x000fea0003800000 */
.L_x_5785:
        /* <DEDUP_REMOVED lines=20> */
.L_x_5788:
[----:B------:R-:W-:Y:S05]  /*a3f0*/  BSYNC B7 ;  /* 0x0000000000077941 */ /* 0x000fea0003800000 */
.L_x_5787:
        /* <DEDUP_REMOVED lines=85> */
.L_x_5790:
[----:B------:R-:W-:Y:S05]  /*a950*/  BSYNC B0 ;  /* 0x0000000000007941 */ /* 0x000fea0003800000 */
.L_x_5789:
        /* <DEDUP_REMOVED lines=83> */
.L_x_5792:
        /* <DEDUP_REMOVED lines=22> */
.L_x_5795:
[----:B------:R-:W-:Y:S05]  /*aff0*/  BSYNC B2 ;  /* 0x0000000000027941 */ /* 0x000fea0003800000 */
.L_x_5794:
        /* <DEDUP_REMOVED lines=29> */
.L_x_5793:
[----:B------:R-:W-:Y:S05]  /*b1d0*/  BSYNC B1 ;  /* 0x0000000000017941 */ /* 0x000fea0003800000 */
.L_x_5791:
        /* <DEDUP_REMOVED lines=9> */
.L_x_5784:
[----:B------:R-:W-:Y:S05]  /*b270*/  BSYNC B6 ;  /* 0x0000000000067941 */ /* 0x000fea0003800000 */
.L_x_5783:
        /* <DEDUP_REMOVED lines=25> */
.L_x_5799:
[----:B------:R-:W-:Y:S05]  /*b410*/  BSYNC B7 ;  /* 0x0000000000077941 */ /* 0x000fea0003800000 */
.L_x_5798:
        /* <DEDUP_REMOVED lines=20> */
.L_x_5801:
[----:B------:R-:W-:Y:S05]  /*b560*/  BSYNC B7 ;  /* 0x0000000000077941 */ /* 0x000fea0003800000 */
.L_x_5800:
        /* <DEDUP_REMOVED lines=85> */
.L_x_5803:
[----:B------:R-:W-:Y:S05]  /*bac0*/  BSYNC B0 ;  /* 0x0000000000007941 */ /* 0x000fea0003800000 */
.L_x_5802:
        /* <DEDUP_REMOVED lines=83> */
.L_x_5805:
        /* <DEDUP_REMOVED lines=22> */
.L_x_5808:
[----:B------:R-:W-:Y:S05]  /*c160*/  BSYNC B2 ;  /* 0x0000000000027941 */ /* 0x000fea0003800000 */
.L_x_5807:
        /* <DEDUP_REMOVED lines=29> */
.L_x_5806:
[----:B------:R-:W-:Y:S05]  /*c340*/  BSYNC B1 ;  /* 0x0000000000017941 */ /* 0x000fea0003800000 */
.L_x_5804:
        /* <DEDUP_REMOVED lines=9> */
.L_x_5797:
[----:B------:R-:W-:Y:S05]  /*c3e0*/  BSYNC B6 ;  /* 0x0000000000067941 */ /* 0x000fea0003800000 */
.L_x_5796:
        /* <DEDUP_REMOVED lines=25> */
.L_x_5812:
[----:B------:R-:W-:Y:S05]  /*c580*/  BSYNC B7 ;  /* 0x0000000000077941 */ /* 0x000fea0003800000 */
.L_x_5811:
        /* <DEDUP_REMOVED lines=20> */
.L_x_5814:
[----:B------:R-:W-:Y:S05]  /*c6d0*/  BSYNC B7 ;  /* 0x0000000000077941 */ /* 0x000fea0003800000 */
.L_x_5813:
        /* <DEDUP_REMOVED lines=84> */
.L_x_5816:
[----:B------:R-:W-:Y:S05]  /*cc20*/  BSYNC B0 ;  /* 0x0000000000007941 */ /* 0x000fea0003800000 */
.L_x_5815:
        /* <DEDUP_REMOVED lines=83> */
.L_x_5818:
        /* <DEDUP_REMOVED lines=22> */
.L_x_5821:
[----:B------:R-:W-:Y:S05]  /*d2c0*/  BSYNC B2 ;  /* 0x0000000000027941 */ /* 0x000fea0003800000 */
.L_x_5820:
        /* <DEDUP_REMOVED lines=29> */
.L_x_5819:
[----:B------:R-:W-:Y:S05]  /*d4a0*/  BSYNC B1 ;  /* 0x0000000000017941 */ /* 0x000fea0003800000 */
.L_x_5817:
        /* <DEDUP_REMOVED lines=9> */
.L_x_5810:
[----:B------:R-:W-:Y:S05]  /*d540*/  BSYNC B6 ;  /* 0x0000000000067941 */ /* 0x000fea0003800000 */
.L_x_5809:
        /* <DEDUP_REMOVED lines=25> */
.L_x_5825:
[----:B------:R-:W-:Y:S05]  /*d6e0*/  BSYNC B7 ;  /* 0x0000000000077941 */ /* 0x000fea0003800000 */
.L_x_5824:
        /* <DEDUP_REMOVED lines=20> */
.L_x_5827:
[----:B------:R-:W-:Y:S05]  /*d830*/  BSYNC B7 ;  /* 0x0000000000077941 */ /* 0x000fea0003800000 */
.L_x_5826:
        /* <DEDUP_REMOVED lines=85> */
.L_x_5829:
[----:B------:R-:W-:Y:S05]  /*dd90*/  BSYNC B0 ;  /* 0x0000000000007941 */ /* 0x000fea0003800000 */
.L_x_5828:
        /* <DEDUP_REMOVED lines=83> */
.L_x_5831:
        /* <DEDUP_REMOVED lines=22> */
.L_x_5834:
[----:B------:R-:W-:Y:S05]  /*e430*/  BSYNC B2 ;  /* 0x0000000000027941 */ /* 0x000fea0003800000 */
.L_x_5833:
        /* <DEDUP_REMOVED lines=29> */
.L_x_5832:
[----:B------:R-:W-:Y:S05]  /*e610*/  BSYNC B1 ;  /* 0x0000000000017941 */ /* 0x000fea0003800000 */
.L_x_5830:
        /* <DEDUP_REMOVED lines=9> */
.L_x_5823:
[----:B------:R-:W-:Y:S05]  /*e6b0*/  BSYNC B6 ;  /* 0x0000000000067941 */ /* 0x000fea0003800000 */
.L_x_5822:
        /* <DEDUP_REMOVED lines=25> */
.L_x_5838:
[----:B------:R-:W-:Y:S05]  /*e850*/  BSYNC B7 ;  /* 0x0000000000077941 */ /* 0x000fea0003800000 */
.L_x_5837:
        /* <DEDUP_REMOVED lines=20> */
.L_x_5840:
[----:B------:R-:W-:Y:S05]  /*e9a0*/  BSYNC B7 ;  /* 0x0000000000077941 */ /* 0x000fea0003800000 */
.L_x_5839:
        /* <DEDUP_REMOVED lines=85> */
.L_x_5842:
[----:B------:R-:W-:Y:S05]  /*ef00*/  BSYNC B0 ;  /* 0x0000000000007941 */ /* 0x000fea0003800000 */
.L_x_5841:
        /* <DEDUP_REMOVED lines=83> */
.L_x_5844:
        /* <DEDUP_REMOVED lines=22> */
.L_x_5847:
[----:B------:R-:W-:Y:S05]  /*f5a0*/  BSYNC B2 ;  /* 0x0000000000027941 */ /* 0x000fea0003800000 */
.L_x_5846:
        /* <DEDUP_REMOVED lines=29> */
.L_x_5845:
[----:B------:R-:W-:Y:S05]  /*f780*/  BSYNC B1 ;  /* 0x0000000000017941 */ /* 0x000fea0003800000 */
.L_x_5843:
        /* <DEDUP_REMOVED lines=9> */
.L_x_5836:
[----:B------:R-:W-:Y:S05]  /*f820*/  BSYNC B6 ;  /* 0x0000000000067941 */ /* 0x000fea0003800000 */
.L_x_5835:
        /* <DEDUP_REMOVED lines=25> */
.L_x_5851:
[----:B------:R-:W-:Y:S05]  /*f9c0*/  BSYNC B7 ;  /* 0x0000000000077941 */ /* 0x000fea0003800000 */
.L_x_5850:
        /* <DEDUP_REMOVED lines=20> */
.L_x_5853:
[----:B------:R-:W-:Y:S05]  /*fb10*/  BSYNC B7 ;  /* 0x0000000000077941 */ /* 0x000fea0003800000 */
.L_x_5852:
        /* <DEDUP_REMOVED lines=84> */
.L_x_5855:
[----:B------:R-:W-:Y:S05]  /*10060*/  BSYNC B0 ;  /* 0x0000000000007941 */ /* 0x000fea0003800000 */
.L_x_5854:
        /* <DEDUP_REMOVED lines=83> */
.L_x_5857:
        /* <DEDUP_REMOVED lines=22> */
.L_x_5860:
[----:B------:R-:W-:Y:S05]  /*10700*/  BSYNC B2 ;  /* 0x0000000000027941 */ /* 0x000fea0003800000 */
.L_x_5859:
        /* <DEDUP_REMOVED lines=29> */
.L_x_5858:
[----:B------:R-:W-:Y:S05]  /*108e0*/  BSYNC B1 ;  /* 0x0000000000017941 */ /* 0x000fea0003800000 */
.L_x_5856:
        /* <DEDUP_REMOVED lines=9> */
.L_x_5849:
[----:B------:R-:W-:Y:S05]  /*10980*/  BSYNC B6 ;  /* 0x0000000000067941 */ /* 0x000fea0003800000 */
.L_x_5848:
        /* <DEDUP_REMOVED lines=25> */
.L_x_5864:
[----:B------:R-:W-:Y:S05]  /*10b20*/  BSYNC B7 ;  /* 0x0000000000077941 */ /* 0x000fea0003800000 */
.L_x_5863:
        /* <DEDUP_REMOVED lines=20> */
.L_x_5866:
[----:B------:R-:W-:Y:S05]  /*10c70*/  BSYNC B7 ;  /* 0x0000000000077941 */ /* 0x000fea0003800000 */
.L_x_5865:
        /* <DEDUP_REMOVED lines=84> */
.L_x_5868:
[----:B------:R-:W-:Y:S05]  /*111c0*/  BSYNC B0 ;  /* 0x0000000000007941 */ /* 0x000fea0003800000 */
.L_x_5867:
        /* <DEDUP_REMOVED lines=83> */
.L_x_5870:
        /* <DEDUP_REMOVED lines=22> */
.L_x_5873:
[----:B------:R-:W-:Y:S05]  /*11860*/  BSYNC B2 ;  /* 0x0000000000027941 */ /* 0x000fea0003800000 */
.L_x_5872:
        /* <DEDUP_REMOVED lines=29> */
.L_x_5871:
[----:B------:R-:W-:Y:S05]  /*11a40*/  BSYNC B1 ;  /* 0x0000000000017941 */ /* 0x000fea0003800000 */
.L_x_5869:
        /* <DEDUP_REMOVED lines=9> */
.L_x_5862:
[----:B------:R-:W-:Y:S05]  /*11ae0*/  BSYNC B6 ;  /* 0x0000000000067941 */ /* 0x000fea0003800000 */
.L_x_5861:
        /* <DEDUP_REMOVED lines=23> */
.L_x_5876:
[----:B------:R-:W-:-:S13]  /*11c60*/  ISETP.GE.AND P0, PT, R0, R50, PT ;  /* 0x000000320000720c */ /* 0x000fda0003f06270 */
[----:B------:R-:W-:Y:S05]  /*11c70*/  @P0 BRA `(.L_x_5878) ;  /* 0x0000000000300947 */ /* 0x000fea0003800000 */
[----:B0-----:R-:W0:Y:S01]  /*11c80*/  LDC.64 R4, c[0x0][0x218] ;  /* 0x00008600ff047b82 */ /* 0x001e220000000a00 */
[----:B------:R-:W-:Y:S01]  /*11c90*/  IMAD.IADD R7, R51, 0x1, R0 ;  /* 0x0000000133077824 */ /* 0x000fe200078e0200 */
[----:B------:R-:W-:-:S03]  /*11ca0*/  IADD3 R0, R0, 0x80, RZ ;  /* 0x0000008000007810 */ /* 0x000fc60007ffe0ff */
[----:B0-----:R-:W-:-:S05]  /*11cb0*/  IMAD.WIDE.U32 R4, R7, 0x8, R4 ;  /* 0x0000000807047825 */ /* 0x001fca00078e0004 */
[----:B------:R1:W-:Y:S02]  /*11cc0*/  STG.E.64 desc[UR36][R4.64], R30 ;  /* 0x0000001e04007986 */ /* 0x0003e4000c101b24 */
.L_x_5877:
[----:B------:R-:W-:-:S13]  /*11cd0*/  ISETP.GE.AND P0, PT, R0, R50, PT ;  /* 0x000000320000720c */ /* 0x000fda0003f06270 */
[----:B------:R-:W-:Y:S05]  /*11ce0*/  @P0 BRA `(.L_x_5879) ;  /* 0x0000000000340947 */ /* 0x000fea0003800000 */
[----:B01----:R-:W0:Y:S01]  /*11cf0*/  LDC.64 R4, c[0x0][0x218] ;  /* 0x00008600ff047b82 */ /* 0x003e220000000a00 */
[----:B------:R-:W-:Y:S02]  /*11d00*/  IMAD.IADD R7, R51, 0x1, R0 ;  /* 0x0000000133077824 */ /* 0x000fe400078e0200 */
[----:B------:R-:W-:Y:S02]  /*11d10*/  VIADD R0, R0, 0x80 ;  /* 0x0000008000007836 */ /* 0x000fe40000000000 */
[----:B0-----:R-:W-:-:S05]  /*11d20*/  IMAD.WIDE.U32 R4, R7, 0x8, R4 ;  /* 0x0000000807047825 */ /* 0x001fca00078e0004 */
[----:B------:R1:W-:Y:S02]  /*11d30*/  STG.E.64 desc[UR36][R4.64], R28 ;  /* 0x0000001c04007986 */ /* 0x0003e4000c101b24 */
.L_x_5878:
        /* <DEDUP_REMOVED lines=8> */
.L_x_5879:
[----:B------:R-:W-:Y:S05]  /*11dc0*/  BSYNC B1 ;  /* 0x0000000000017941 */ /* 0x000fea0003800000 */
.L_x_5875:
[----:B------:R-:W-:-:S13]  /*11dd0*/  ISETP.GE.AND P0, PT, R0, R50, PT ;  /* 0x000000320000720c */ /* 0x000fda0003f06270 */
[----:B012---:R-:W0:Y:S01]  /*11de0*/  @!P0 LDC.64 R4, c[0x0][0x218] ;  /* 0x00008600ff048b82 */ /* 0x007e220000000a00 */
[----:B------:R-:W-:Y:S02]  /*11df0*/  @!P0 IMAD.IADD R7, R51, 0x1, R0 ;  /* 0x0000000133078824 */ /* 0x000fe400078e0200 */
[----:B------:R-:W-:Y:S02]  /*11e00*/  @!P0 VIADD R0, R0, 0x80 ;  /* 0x0000008000008836 */ /* 0x000fe40000000000 */
[----:B0-----:R-:W-:-:S05]  /*11e10*/  @!P0 IMAD.WIDE.U32 R4, R7, 0x8, R4 ;  /* 0x0000000807048825 */ /* 0x001fca00078e0004 */
[----:B------:R2:W-:Y:S02]  /*11e20*/  @!P0 STG.E.64 desc[UR36][R4.64], R16 ;  /* 0x0000001004008986 */ /* 0x0005e4000c101b24 */
.L_x_5880:
[----:B------:R-:W-:Y:S05]  /*11e30*/  BSYNC B0 ;  /* 0x0000000000007941 */ /* 0x000fea0003800000 */
.L_x_5874:
[----:B------:R-:W-:-:S13]  /*11e40*/  ISETP.GE.AND P0, PT, R0, R50, PT ;  /* 0x000000320000720c */ /* 0x000fda0003f06270 */
[----:B------:R-:W-:Y:S05]  /*11e50*/  @P0 EXIT ;  /* 0x000000000000094d */ /* 0x000fea0003800000 */
[----:B012---:R-:W0:Y:S01]  /*11e60*/  LDC.64 R4, c[0x0][0x218] ;  /* 0x00008600ff047b82 */ /* 0x007e220000000a00 */
[----:B------:R-:W-:-:S04]  /*11e70*/  IMAD.IADD R51, R51, 0x1, R0 ;  /* 0x0000000133337824 */ /* 0x000fc800078e0200 */
[----:B0-----:R-:W-:-:S05]  /*11e80*/  IMAD.WIDE.U32 R4, R51, 0x8, R4 ;  /* 0x0000000833047825 */ /* 0x001fca00078e0004 */
[----:B------:R-:W-:Y:S01]  /*11e90*/  STG.E.64 desc[UR36][R4.64], R2 ;  /* 0x0000000204007986 */ /* 0x000fe2000c101b24 */
[----:B------:R-:W-:Y:S05]  /*11ea0*/  EXIT ;  /* 0x000000000000794d */ /* 0x000fea0003800000 */
        .weak           $__internal_11_$__cuda_sm20_div_rn_f64_full
        .type           $__internal_11_$__cuda_sm20_div_rn_f64_full,@function
        .size           $__internal_11_$__cuda_sm20_div_rn_f64_full,(.L_x_10802 - $__internal_11_$__cuda_sm20_div_rn_f64_full)
$__internal_11_$__cuda_sm20_div_rn_f64_full:
        /* <DEDUP_REMOVED lines=73> */
.L_x_5882:
        /* <DEDUP_REMOVED lines=17> */
.L_x_5885:
[----:B------:R-:W-:-:S05]  /*12450*/  LOP3.LUT R10, R5, 0x80000, RZ, 0xfc, !PT ;  /* 0x00080000050a7812 */ /* 0x000fca00078efcff */
[----:B------:R-:W-:Y:S01]  /*12460*/  IMAD.MOV.U32 R11, RZ, RZ, R10 ;  /* 0x000000ffff0b7224 */ /* 0x000fe200078e000a */
[----:B------:R-:W-:Y:S01]  /*12470*/  MOV R10, R4 ;  /* 0x00000004000a7202 */ /* 0x000fe20000000f00 */
[----:B------:R-:W-:Y:S06]  /*12480*/  BRA `(.L_x_5883) ;  /* 0x00000000000c7947 */ /* 0x000fec0003800000 */
.L_x_5884:
[----:B------:R-:W-:-:S05]  /*12490*/  LOP3.LUT R10, R7, 0x80000, RZ, 0xfc, !PT ;  /* 0x00080000070a7812 */ /* 0x000fca00078efcff */
[----:B------:R-:W-:Y:S02]  /*124a0*/  IMAD.MOV.U32 R11, RZ, RZ, R10 ;  /* 0x000000ffff0b7224 */ /* 0x000fe400078e000a */
[----:B------:R-:W-:-:S07]  /*124b0*/  IMAD.MOV.U32 R10, RZ, RZ, R6 ;  /* 0x000000ffff0a7224 */ /* 0x000fce00078e0006 */
.L_x_5883:
[----:B------:R-:W-:Y:S05]  /*124c0*/  BSYNC B0 ;  /* 0x0000000000007941 */ /* 0x000fea0003800000 */
.L_x_5881:
[----:B------:R-:W-:Y:S01]  /*124d0*/  IMAD.MOV.U32 R4, RZ, RZ, R0 ;  /* 0x000000ffff047224 */ /* 0x000fe200078e0000 */
[----:B------:R-:W-:Y:S01]  /*124e0*/  MOV R3, R11 ;  /* 0x0000000b00037202 */ /* 0x000fe20000000f00 */
[----:B------:R-:W-:Y:S02]  /*124f0*/  IMAD.MOV.U32 R5, RZ, RZ, 0x0 ;  /* 0x00000000ff057424 */ /* 0x000fe400078e00ff */
[----:B------:R-:W-:Y:S02]  /*12500*/  IMAD.MOV.U32 R2, RZ, RZ, R10 ;  /* 0x000000ffff027224 */ /* 0x000fe400078e000a */
[----:B------:R-:W-:Y:S05]  /*12510*/  RET.REL.NODEC R4 `(_ZN2at6native29vectorized_elementwise_kernelILi4EZZZNS0_29binary_cross_entropy_out_cudaERKNS_6TensorES4_RKSt8optionalIS2_ElRS2_ENKUlvE_clEvENKUlvE_clEvEUlddE_St5arrayIPcLm3EEEEviT0_T1_) ;  /* 0xfffffed804b87950 */ /* 0x000fea0003c3ffff */
.L_x_5886:
        /* <DEDUP_REMOVED lines=14> */
.L_x_10802:


//--------------------- .text._ZN2at6native29vectorized_elementwise_kernelILi8EZZZNS0_29binary_cross_entropy_out_cudaERKNS_6TensorES4_RKSt8optionalIS2_ElRS2_ENKUlvE_clEvENKUlvE_clEvEUlddE_St5arrayIPcLm3EEEEviT0_T1_ --------------------------
	.section	.text._ZN2at6native29vectorized_elementwise_kernelILi8EZZZNS0_29binary_cross_entropy_out_cudaERKNS_6TensorES4_RKSt8optionalIS2_ElRS2_ENKUlvE_clEvENKUlvE_clEvEUlddE_St5arrayIPcLm3EEEEviT0_T1_,"ax",@progbits
	.align	128
        .global         _ZN2at6native29vectorized_elementwise_kernelILi8EZZZNS0_29binary_cross_entropy_out_cudaERKNS_6TensorES4_RKSt8optionalIS2_ElRS2_ENKUlvE_clEvENKUlvE_clEvEUlddE_St5arrayIPcLm3EEEEviT0_T1_
        .type           _ZN2at6native29vectorized_elementwise_kernelILi8EZZZNS0_29binary_cross_entropy_out_cudaERKNS_6TensorES4_RKSt8optionalIS2_ElRS2_ENKUlvE_clEvENKUlvE_clEvEUlddE_St5arrayIPcLm3EEEEviT0_T1_,@function
        .size           _ZN2at6native29vectorized_elementwise_kernelILi8EZZZNS0_29binary_cross_entropy_out_cudaERKNS_6TensorES4_RKSt8optionalIS2_ElRS2_ENKUlvE_clEvENKUlvE_clEvEUlddE_St5arrayIPcLm3EEEEviT0_T1_,(.L_x_10803 - _ZN2at6native29vectorized_elementwise_kernelILi8EZZZNS0_29binary_cross_entropy_out_cudaERKNS_6TensorES4_RKSt8optionalIS2_ElRS2_ENKUlvE_clEvENKUlvE_clEvEUlddE_St5arrayIPcLm3EEEEviT0_T1_)
        .other          _ZN2at6native29vectorized_elementwise_kernelILi8EZZZNS0_29binary_cross_entropy_out_cudaERKNS_6TensorES4_RKSt8optionalIS2_ElRS2_ENKUlvE_clEvENKUlvE_clEvEUlddE_St5arrayIPcLm3EEEEviT0_T1_,@"STO_CUDA_ENTRY STV_DEFAULT"
_ZN2at6native29vectorized_elementwise_kernelILi8EZZZNS0_29binary_cross_entropy_out_cudaERKNS_6TensorES4_RKSt8optionalIS2_ElRS2_ENKUlvE_clEvENKUlvE_clEvEUlddE_St5arrayIPcLm3EEEEviT0_T1_:
.text._ZN2at6native29vectorized_elementwise_kernelILi8EZZZNS0_29binary_cross_entropy_out_cudaERKNS_6TensorES4_RKSt8optionalIS2_ElRS2_ENKUlvE_clEvENKUlvE_clEvEUlddE_St5arrayIPcLm3EEEEviT0_T1_:
        /* <DEDUP_REMOVED lines=43> */
.L_x_5889:
[----:B------:R-:W-:Y:S05]  /*02b0*/  BSYNC B6 ;  /* 0x0000000000067941 */ /* 0x000fea0003800000 */
.L_x_5888:
        /* <DEDUP_REMOVED lines=20> */
.L_x_5891:
[----:B------:R-:W-:Y:S05]  /*0400*/  BSYNC B6 ;  /* 0x0000000000067941 */ /* 0x000fea0003800000 */
.L_x_5890:
        /* <DEDUP_REMOVED lines=85> */
.L_x_5893:
[----:B------:R-:W-:Y:S05]  /*0960*/  BSYNC B0 ;  /* 0x0000000000007941 */ /* 0x000fea0003800000 */
.L_x_5892:
        /* <DEDUP_REMOVED lines=83> */
.L_x_5895:
        /* <DEDUP_REMOVED lines=21> */
[----:B------:R-:W-:Y:S05]  /*0ff0*/  CALL.REL.NOINC `($__internal_12_$__cuda_sm20_div_rn_f64_full) ;  /* 0x0000010c00ac7944 */ /* 0x000fea0003c00000 */
.L_x_5898:
[----:B------:R-:W-:Y:S05]  /*1000*/  BSYNC B2 ;  /* 0x0000000000027941 */ /* 0x000fea0003800000 */
.L_x_5897:
        /* <DEDUP_REMOVED lines=29> */
.L_x_5896:
[----:B------:R-:W-:Y:S05]  /*11e0*/  BSYNC B1 ;  /* 0x0000000000017941 */ /* 0x000fea0003800000 */
.L_x_5894:
        /* <DEDUP_REMOVED lines=29> */
.L_x_5900:
[----:B------:R-:W-:Y:S05]  /*13c0*/  BSYNC B6 ;  /* 0x0000000000067941 */ /* 0x000fea0003800000 */
.L_x_5899:
        /* <DEDUP_REMOVED lines=20> */
.L_x_5902:
[----:B------:R-:W-:Y:S05]  /*1510*/  BSYNC B6 ;  /* 0x0000000000067941 */ /* 0x000fea0003800000 */
.L_x_5901:
        /* <DEDUP_REMOVED lines=85> */
.L_x_5904:
[----:B------:R-:W-:Y:S05]  /*1a70*/  BSYNC B0 ;  /* 0x0000000000007941 */ /* 0x000fea0003800000 */
.L_x_5903:
        /* <DEDUP_REMOVED lines=83> */
.L_x_5906:
        /* <DEDUP_REMOVED lines=22> */
.L_x_5909:
[----:B------:R-:W-:Y:S05]  /*2110*/  BSYNC B2 ;  /* 0x0000000000027941 */ /* 0x000fea0003800000 */
.L_x_5908:
        /* <DEDUP_REMOVED lines=29> */
.L_x_5907:
[----:B------:R-:W-:Y:S05]  /*22f0*/  BSYNC B1 ;  /* 0x0000000000017941 */ /* 0x000fea0003800000 */
.L_x_5905:
        /* <DEDUP_REMOVED lines=29> */
.L_x_5911:
[----:B------:R-:W-:Y:S05]  /*24d0*/  BSYNC B6 ;  /* 0x0000000000067941 */ /* 0x000fea0003800000 */
.L_x_5910:
        /* <DEDUP_REMOVED lines=20> */
.L_x_5913:
[----:B------:R-:W-:Y:S05]  /*2620*/  BSYNC B6 ;  /* 0x0000000000067941 */ /* 0x000fea0003800000 */
.L_x_5912:
        /* <DEDUP_REMOVED lines=84> */
.L_x_5915:
[----:B------:R-:W-:Y:S05]  /*2b70*/  BSYNC B0 ;  /* 0x0000000000007941 */ /* 0x000fea0003800000 */
.L_x_5914:
        /* <DEDUP_REMOVED lines=83> */
.L_x_5917:
        /* <DEDUP_REMOVED lines=22> */
.L_x_5920:
[----:B------:R-:W-:Y:S05]  /*3210*/  BSYNC B2 ;  /* 0x0000000000027941 */ /* 0x000fea0003800000 */
.L_x_5919:
        /* <DEDUP_REMOVED lines=29> */
.L_x_5918:
[----:B------:R-:W-:Y:S05]  /*33f0*/  BSYNC B1 ;  /* 0x0000000000017941 */ /* 0x000fea0003800000 */
.L_x_5916:
        /* <DEDUP_REMOVED lines=29> */
.L_x_5922:
[----:B------:R-:W-:Y:S05]  /*35d0*/  BSYNC B6 ;  /* 0x0000000000067941 */ /* 0x000fea0003800000 */
.L_x_5921:
        /* <DEDUP_REMOVED lines=20> */
.L_x_5924:
[----:B------:R-:W-:Y:S05]  /*3720*/  BSYNC B6 ;  /* 0x0000000000067941 */ /* 0x000fea0003800000 */
.L_x_5923:
        /* <DEDUP_REMOVED lines=85> */
.L_x_5926:
[----:B------:R-:W-:Y:S05]  /*3c80*/  BSYNC B0 ;  /* 0x0000000000007941 */ /* 0x000fea0003800000 */
.L_x_5925:
        /* <DEDUP_REMOVED lines=83> */
.L_x_5928:
        /* <DEDUP_REMOVED lines=21> */
[----:B------:R-:W-:Y:S05]  /*4310*/  CALL.REL.NOINC `($__internal_12_$__cuda_sm20_div_rn_f64_full) ;  /* 0x000000d800e47944 */ /* 0x000fea0003c00000 */
.L_x_5931:
[----:B------:R-:W-:Y:S05]  /*4320*/  BSYNC B2 ;  /* 0x0000000000027941 */ /* 0x000fea0003800000 */
.L_x_5930:
        /* <DEDUP_REMOVED lines=29> */
.L_x_5929:
[----:B------:R-:W-:Y:S05]  /*4500*/  BSYNC B1 ;  /* 0x0000000000017941 */ /* 0x000fea0003800000 */
.L_x_5927:
        /* <DEDUP_REMOVED lines=29> */
.L_x_5933:
[----:B------:R-:W-:Y:S05]  /*46e0*/  BSYNC B6 ;  /* 0x0000000000067941 */ /* 0x000fea0003800000 */
.L_x_5932:
        /* <DEDUP_REMOVED lines=20> */
.L_x_5935:
[----:B------:R-:W-:Y:S05]  /*4830*/  BSYNC B6 ;  /* 0x0000000000067941 */ /* 0x000fea0003800000 */
.L_x_5934:
        /* <DEDUP_REMOVED lines=84> */
.L_x_5937:
[----:B------:R-:W-:Y:S05]  /*4d80*/  BSYNC B0 ;  /* 0x0000000000007941 */ /* 0x000fea0003800000 */
.L_x_5936:
        /* <DEDUP_REMOVED lines=83> */
.L_x_5939:
        /* <DEDUP_REMOVED lines=22> */
.L_x_5942:
[----:B------:R-:W-:Y:S05]  /*5420*/  BSYNC B2 ;  /* 0x0000000000027941 */ /* 0x000fea0003800000 */
.L_x_5941:
        /* <DEDUP_REMOVED lines=29> */
.L_x_5940:
[----:B------:R-:W-:Y:S05]  /*5600*/  BSYNC B1 ;  /* 0x0000000000017941 */ /* 0x000fea0003800000 */
.L_x_5938:
        /* <DEDUP_REMOVED lines=29> */
.L_x_5944:
[----:B------:R-:W-:Y:S05]  /*57e0*/  BSYNC B6 ;  /* 0x0000000000067941 */ /* 0x000fea0003800000 */
.L_x_5943:
        /* <DEDUP_REMOVED lines=20> */
.L_x_5946:
[----:B------:R-:W-:Y:S05]  /*5930*/  BSYNC B6 ;  /* 0x0000000000067941 */ /* 0x000fea0003800000 */
.L_x_5945:
        /* <DEDUP_REMOVED lines=84> */
.L_x_5948:
[----:B------:R-:W-:Y:S05]  /*5e80*/  BSYNC B0 ;  /* 0x0000000000007941 */ /* 0x000fea0003800000 */
.L_x_5947:
        /* <DEDUP_REMOVED lines=83> */
.L_x_5950:
        /* <DEDUP_REMOVED lines=22> */
.L_x_5953:
[----:B------:R-:W-:Y:S05]  /*6520*/  BSYNC B2 ;  /* 0x0000000000027941 */ /* 0x000fea0003800000 */
.L_x_5952:
        /* <DEDUP_REMOVED lines=29> */
.L_x_5951:
[----:B------:R-:W-:Y:S05]  /*6700*/  BSYNC B1 ;  /* 0x0000000000017941 */ /* 0x000fea0003800000 */
.L_x_5949:
        /* <DEDUP_REMOVED lines=29> */
.L_x_5955:
[----:B------:R-:W-:Y:S05]  /*68e0*/  BSYNC B6 ;  /* 0x0000000000067941 */ /* 0x000fea0003800000 */
.L_x_5954:
        /* <DEDUP_REMOVED lines=20> */
.L_x_5957:
[----:B------:R-:W-:Y:S05]  /*6a30*/  BSYNC B6 ;  /* 0x0000000000067941 */ /* 0x000fea0003800000 */
.L_x_5956:
        /* <DEDUP_REMOVED lines=84> */
.L_x_5959:
[----:B------:R-:W-:Y:S05]  /*6f80*/  BSYNC B0 ;  /* 0x0000000000007941 */ /* 0x000fea0003800000 */
.L_x_5958:
        /* <DEDUP_REMOVED lines=83> */
.L_x_5961:
        /* <DEDUP_REMOVED lines=22> */
.L_x_5964:
[----:B------:R-:W-:Y:S05]  /*7620*/  BSYNC B2 ;  /* 0x0000000000027941 */ /* 0x000fea0003800000 */
.L_x_5963:
        /* <DEDUP_REMOVED lines=29> */
.L_x_5962:
[----:B------:R-:W-:Y:S05]  /*7800*/  BSYNC B1 ;  /* 0x0000000000017941 */ /* 0x000fea0003800000 */
.L_x_5960:
        /* <DEDUP_REMOVED lines=29> */
.L_x_5966:
[----:B------:R-:W-:Y:S05]  /*79e0*/  BSYNC B6 ;  /* 0x0000000000067941 */ /* 0x000fea0003800000 */
.L_x_5965:
        /* <DEDUP_REMOVED lines=20> */
.L_x_5968:
[----:B------:R-:W-:Y:S05]  /*7b30*/  BSYNC B6 ;  /* 0x0000000000067941 */ /* 0x000fea0003800000 */
.L_x_5967:
        /* <DEDUP_REMOVED lines=84> */
.L_x_5970:
[----:B------:R-:W-:Y:S05]  /*8080*/  BSYNC B0 ;  /* 0x0000000000007941 */ /* 0x000fea0003800000 */
.L_x_5969:
        /* <DEDUP_REMOVED lines=83> */
.L_x_5972:
        /* <DEDUP_REMOVED lines=22> */
.L_x_5975:
[----:B------:R-:W-:Y:S05]  /*8720*/  BSYNC B2 ;  /* 0x0000000000027941 */ /* 0x000fea0003800000 */
.L_x_5974:
        /* <DEDUP_REMOVED lines=29> */
.L_x_5973:
[----:B------:R-:W-:Y:S05]  /*8900*/  BSYNC B1 ;  /* 0x0000000000017941 */ /* 0x000fea0003800000 */
.L_x_5971:
        /* <DEDUP_REMOVED lines=20> */
.L_x_5887:
        /* <DEDUP_REMOVED lines=110> */
.L_x_5979:
[----:B------:R-:W-:Y:S05]  /*9130*/  BSYNC B7 ;  /* 0x0000000000077941 */ /* 0x000fea0003800000 */
.L_x_5978:
        /* <DEDUP_REMOVED lines=20> */
.L_x_5981:
[----:B------:R-:W-:Y:S05]  /*9280*/  BSYNC B7 ;  /* 0x0000000000077941 */ /* 0x000fea0003800000 */
.L_x_5980:
        /* <DEDUP_REMOVED lines=85> */
.L_x_5983:
[----:B------:R-:W-:Y:S05]  /*97e0*/  BSYNC B0 ;  /* 0x0000000000007941 */ /* 0x000fea0003800000 */
.L_x_5982:
        /* <DEDUP_REMOVED lines=83> */
.L_x_5985:
        /* <DEDUP_REMOVED lines=22> */
.L_x_5988:
[----:B------:R-:W-:Y:S05]  /*9e80*/  BSYNC B2 ;  /* 0x0000000000027941 */ /* 0x000fea0003800000 */
.L_x_5987:
        /* <DEDUP_REMOVED lines=29> */
.L_x_5986:
[----:B------:R-:W-:Y:S05]  /*a060*/  BSYNC B1 ;  /* 0x0000000000017941 */ /* 0x000fea0003800000 */
.L_x_5984:
        /* <DEDUP_REMOVED lines=9> */
.L_x_5977:
[----:B------:R-:W-:Y:S05]  /*a100*/  BSYNC B6 ;  /* 0x0000000000067941 */ /* 0x000fea0003800000 */
.L_x_5976:
        /* <DEDUP_REMOVED lines=25> */
.L_x_5992:
[----:B------:R-:W-:Y:S05]  /*a2a0*/  BSYNC B7 ;  /* 0x0000000000077941 */ /* 0x000fea0003800000 */
.L_x_5991:
        /* <DEDUP_REMOVED lines=20> */
.L_x_5994:
[----:B------:R-:W-:Y:S05]  /*a3f0*/  BSYNC B7 ;  /* 0x0000000000077941 */ /* 0x000fea0003800000 */
.L_x_5993:
        /* <DEDUP_REMOVED lines=85> */
.L_x_5996:
[----:B------:R-:W-:Y:S05]  /*a950*/  BSYNC B0 ;  /* 0x0000000000007941 */ /* 0x000fea0003800000 */
.L_x_5995:
        /* <DEDUP_REMOVED lines=83> */
.L_x_5998:
        /* <DEDUP_REMOVED lines=22> */
.L_x_6001:
[----:B------:R-:W-:Y:S05]  /*aff0*/  BSYNC B2 ;  /* 0x0000000000027941 */ /* 0x000fea0003800000 */
.L_x_6000:
        /* <DEDUP_REMOVED lines=29> */
.L_x_5999:
[----:B------:R-:W-:Y:S05]  /*b1d0*/  BSYNC B1 ;  /* 0x0000000000017941 */ /* 0x000fea0003800000 */
.L_x_5997:
        /* <DEDUP_REMOVED lines=9> */
.L_x_5990:
[----:B------:R-:W-:Y:S05]  /*b270*/  BSYNC B6 ;  /* 0x0000000000067941 */ /* 0x000fea0003800000 */
.L_x_5989:
        /* <DEDUP_REMOVED lines=25> */
.L_x_6005:
[----:B------:R-:W-:Y:S05]  /*b410*/  BSYNC B7 ;  /* 0x0000000000077941 */ /* 0x000fea0003800000 */
.L_x_6004:
        /* <DEDUP_REMOVED lines=20> */
.L_x_6007:
[----:B------:R-:W-:Y:S05]  /*b560*/  BSYNC B7 ;  /* 0x0000000000077941 */ /* 0x000fea0003800000 */
.L_x_6006:
        /* <DEDUP_REMOVED lines=85> */
.L_x_6009:
[----:B------:R-:W-:Y:S05]  /*bac0*/  BSYNC B0 ;  /* 0x0000000000007941 */ /* 0x000fea0003800000 */
.L_x_6008:
        /* <DEDUP_REMOVED lines=83> */
.L_x_6011:
        /* <DEDUP_REMOVED lines=22> */
.L_x_6014:
[----:B------:R-:W-:Y:S05]  /*c160*/  BSYNC B2 ;  /* 0x0000000000027941 */ /* 0x000fea0003800000 */
.L_x_6013:
        /* <DEDUP_REMOVED lines=29> */
.L_x_6012:
[----:B------:R-:W-:Y:S05]  /*c340*/  BSYNC B1 ;  /* 0x0000000000017941 */ /* 0x000fea0003800000 */
.L_x_6010:
        /* <DEDUP_REMOVED lines=9> */
.L_x_6003:
[----:B------:R-:W-:Y:S05]  /*c3e0*/  BSYNC B6 ;  /* 0x0000000000067941 */ /* 0x000fea0003800000 */
.L_x_6002:
        /* <DEDUP_REMOVED lines=25> */
.L_x_6018:
[----:B------:R-:W-:Y:S05]  /*c580*/  BSYNC B7 ;  /* 0x0000000000077941 */ /* 0x000fea0003800000 */
.L_x_6017:
        /* <DEDUP_REMOVED lines=20> */
.L_x_6020:
[----:B------:R-:W-:Y:S05]  /*c6d0*/  BSYNC B7 ;  /* 0x0000000000077941 */ /* 0x000fea0003800000 */
.L_x_6019:
        /* <DEDUP_REMOVED lines=84> */
.L_x_6022:
[----:B------:R-:W-:Y:S05]  /*cc20*/  BSYNC B0 ;  /* 0x0000000000007941 */ /* 0x000fea0003800000 */
.L_x_6021:
        /* <DEDUP_REMOVED lines=83> */
.L_x_6024:
        /* <DEDUP_REMOVED lines=22> */
.L_x_6027:
[----:B------:R-:W-:Y:S05]  /*d2c0*/  BSYNC B2 ;  /* 0x0000000000027941 */ /* 0x000fea0003800000 */
.L_x_6026:
        /* <DEDUP_REMOVED lines=29> */
.L_x_6025:
[----:B------:R-:W-:Y:S05]  /*d4a0*/  BSYNC B1 ;  /* 0x0000000000017941 */ /* 0x000fea0003800000 */
.L_x_6023:
        /* <DEDUP_REMOVED lines=9> */
.L_x_6016:
[----:B------:R-:W-:Y:S05]  /*d540*/  BSYNC B6 ;  /* 0x0000000000067941 */ /* 0x000fea0003800000 */
.L_x_6015:
        /* <DEDUP_REMOVED lines=25> */
.L_x_6031:
[----:B------:R-:W-:Y:S05]  /*d6e0*/  BSYNC B7 ;  /* 0x0000000000077941 */ /* 0x000fea0003800000 */
.L_x_6030:
        /* <DEDUP_REMOVED lines=20> */
.L_x_6033:
[----:B------:R-:W-:Y:S05]  /*d830*/  BSYNC B7 ;  /* 0x0000000000077941 */ /* 0x000fea0003800000 */
.L_x_6032:
        /* <DEDUP_REMOVED lines=85> */
.L_x_6035:
[----:B------:R-:W-:Y:S05]  /*dd90*/  BSYNC B0 ;  /* 0x0000000000007941 */ /* 0x000fea0003800000 */
.L_x_6034:
        /* <DEDUP_REMOVED lines=83> */
.L_x_6037:
        /* <DEDUP_REMOVED lines=22> */
.L_x_6040:
[----:B------:R-:W-:Y:S05]  /*e430*/  BSYNC B2 ;  /* 0x0000000000027941 */ /* 0x000fea0003800000 */
.L_x_6039:
        /* <DEDUP_REMOVED lines=29> */
.L_x_6038:
[----:B------:R-:W-:Y:S05]  /*e610*/  BSYNC B1 ;  /* 0x0000000000017941 */ /* 0x000fea0003800000 */
.L_x_6036:
        /* <DEDUP_REMOVED lines=9> */
.L_x_6029:
[----:B------:R-:W-:Y:S05]  /*e6b0*/  BSYNC B6 ;  /* 0x0000000000067941 */ /* 0x000fea0003800000 */
.L_x_6028:
        /* <DEDUP_REMOVED lines=25> */
.L_x_6044:
[----:B------:R-:W-:Y:S05]  /*e850*/  BSYNC B7 ;  /* 0x0000000000077941 */ /* 0x000fea0003800000 */
.L_x_6043:
        /* <DEDUP_REMOVED lines=20> */
.L_x_6046:
[----:B------:R-:W-:Y:S05]  /*e9a0*/  BSYNC B7 ;  /* 0x0000000000077941 */ /* 0x000fea0003800000 */
.L_x_6045:
        /* <DEDUP_REMOVED lines=85> */
.L_x_6048:
[----:B------:R-:W-:Y:S05]  /*ef00*/  BSYNC B0 ;  /* 0x0000000000007941 */ /* 0x000fea0003800000 */
.L_x_6047:
        /* <DEDUP_REMOVED lines=83> */
.L_x_6050:
        /* <DEDUP_REMOVED lines=22> */
.L_x_6053:
[----:B------:R-:W-:Y:S05]  /*f5a0*/  BSYNC B2 ;  /* 0x0000000000027941 */ /* 0x000fea0003800000 */
.L_x_6052:
        /* <DEDUP_REMOVED lines=29> */
.L_x_6051:
[----:B------:R-:W-:Y:S05]  /*f780*/  BSYNC B1 ;  /* 0x0000000000017941 */ /* 0x000fea0003800000 */
.L_x_6049:
        /* <DEDUP_REMOVED lines=9> */
.L_x_6042:
[----:B------:R-:W-:Y:S05]  /*f820*/  BSYNC B6 ;  /* 0x0000000000067941 */ /* 0x000fea0003800000 */
.L_x_6041:
        /* <DEDUP_REMOVED lines=25> */
.L_x_6057:
[----:B------:R-:W-:Y:S05]  /*f9c0*/  BSYNC B7 ;  /* 0x0000000000077941 */ /* 0x000fea0003800000 */
.L_x_6056:
        /* <DEDUP_REMOVED lines=20> */
.L_x_6059:
[----:B------:R-:W-:Y:S05]  /*fb10*/  BSYNC B7 ;  /* 0x0000000000077941 */ /* 0x000fea0003800000 */
.L_x_6058:
        /* <DEDUP_REMOVED lines=84> */
.L_x_6061:
[----:B------:R-:W-:Y:S05]  /*10060*/  BSYNC B0 ;  /* 0x0000000000007941 */ /* 0x000fea0003800000 */
.L_x_6060:
        /* <DEDUP_REMOVED lines=83> */
.L_x_6063:
        /* <DEDUP_REMOVED lines=22> */
.L_x_6066:
[----:B------:R-:W-:Y:S05]  /*10700*/  BSYNC B2 ;  /* 0x0000000000027941 */ /* 0x000fea0003800000 */
.L_x_6065:
        /* <DEDUP_REMOVED lines=29> */
.L_x_6064:
[----:B------:R-:W-:Y:S05]  /*108e0*/  BSYNC B1 ;  /* 0x0000000000017941 */ /* 0x000fea0003800000 */
.L_x_6062:
        /* <DEDUP_REMOVED lines=9> */
.L_x_6055:
[----:B------:R-:W-:Y:S05]  /*10980*/  BSYNC B6 ;  /* 0x0000000000067941 */ /* 0x000fea0003800000 */
.L_x_6054:
        /* <DEDUP_REMOVED lines=25> */
.L_x_6070:
[----:B------:R-:W-:Y:S05]  /*10b20*/  BSYNC B7 ;  /* 0x0000000000077941 */ /* 0x000fea0003800000 */
.L_x_6069:
        /* <DEDUP_REMOVED lines=20> */
.L_x_6072:
[----:B------:R-:W-:Y:S05]  /*10c70*/  BSYNC B7 ;  /* 0x0000000000077941 */ /* 0x000fea0003800000 */
.L_x_6071:
        /* <DEDUP_REMOVED lines=84> */
.L_x_6074:
[----:B------:R-:W-:Y:S05]  /*111c0*/  BSYNC B0 ;  /* 0x0000000000007941 */ /* 0x000fea0003800000 */
.L_x_6073:
        /* <DEDUP_REMOVED lines=83> */
.L_x_6076:
        /* <DEDUP_REMOVED lines=22> */
.L_x_6079:
[----:B------:R-:W-:Y:S05]  /*11860*/  BSYNC B2 ;  /* 0x0000000000027941 */ /* 0x000fea0003800000 */
.L_x_6078:
        /* <DEDUP_REMOVED lines=29> */
.L_x_6077:
[----:B------:R-:W-:Y:S05]  /*11a40*/  BSYNC B1 ;  /* 0x0000000000017941 */ /* 0x000fea0003800000 */
.L_x_6075:
        /* <DEDUP_REMOVED lines=9> */
.L_x_6068:
[----:B------:R-:W-:Y:S05]  /*11ae0*/  BSYNC B6 ;  /* 0x0000000000067941 */ /* 0x000fea0003800000 */
.L_x_6067:
        /* <DEDUP_REMOVED lines=23> */
.L_x_6082:
[----:B------:R-:W-:-:S13]  /*11c60*/  ISETP.GE.AND P0, PT, R0, R50, PT ;  /* 0x000000320000720c */ /* 0x000fda0003f06270 */
[----:B------:R-:W-:Y:S05]  /*11c70*/  @P0 BRA `(.L_x_6084) ;  /* 0x0000000000300947 */ /* 0x000fea0003800000 */
[----:B0-----:R-:W0:Y:S01]  /*11c80*/  LDC.64 R4, c[0x0][0x218] ;  /* 0x00008600ff047b82 */ /* 0x001e220000000a00 */
[----:B------:R-:W-:Y:S01]  /*11c90*/  IMAD.IADD R7, R51, 0x1, R0 ;  /* 0x0000000133077824 */ /* 0x000fe200078e0200 */
[----:B------:R-:W-:-:S03]  /*11ca0*/  IADD3 R0, R0, 0x80, RZ ;  /* 0x0000008000007810 */ /* 0x000fc60007ffe0ff */
[----:B0-----:R-:W-:-:S05]  /*11cb0*/  IMAD.WIDE.U32 R4, R7, 0x8, R4 ;  /* 0x0000000807047825 */ /* 0x001fca00078e0004 */
[----:B------:R1:W-:Y:S02]  /*11cc0*/  STG.E.64 desc[UR36][R4.64], R30 ;  /* 0x0000001e04007986 */ /* 0x0003e4000c101b24 */
.L_x_6083:
[----:B------:R-:W-:-:S13]  /*11cd0*/  ISETP.GE.AND P0, PT, R0, R50, PT ;  /* 0x000000320000720c */ /* 0x000fda0003f06270 */
[----:B------:R-:W-:Y:S05]  /*11ce0*/  @P0 BRA `(.L_x_6085) ;  /* 0x0000000000340947 */ /* 0x000fea0003800000 */
[----:B01----:R-:W0:Y:S01]  /*11cf0*/  LDC.64 R4, c[0x0][0x218] ;  /* 0x00008600ff047b82 */ /* 0x003e220000000a00 */
[----:B------:R-:W-:Y:S02]  /*11d00*/  IMAD.IADD R7, R51, 0x1, R0 ;  /* 0x0000000133077824 */ /* 0x000fe400078e0200 */
[----:B------:R-:W-:Y:S02]  /*11d10*/  VIADD R0, R0, 0x80 ;  /* 0x0000008000007836 */ /* 0x000fe40000000000 */
[----:B0-----:R-:W-:-:S05]  /*11d20*/  IMAD.WIDE.U32 R4, R7, 0x8, R4 ;  /* 0x0000000807047825 */ /* 0x001fca00078e0004 */
[----:B------:R1:W-:Y:S02]  /*11d30*/  STG.E.64 desc[UR36][R4.64], R28 ;  /* 0x0000001c04007986 */ /* 0x0003e4000c101b24 */
.L_x_6084:
        /* <DEDUP_REMOVED lines=8> */
.L_x_6085:
[----:B------:R-:W-:Y:S05]  /*11dc0*/  BSYNC B1 ;  /* 0x0000000000017941 */ /* 0x000fea0003800000 */
.L_x_6081:
[----:B------:R-:W-:-:S13]  /*11dd0*/  ISETP.GE.AND P0, PT, R0, R50, PT ;  /* 0x000000320000720c */ /* 0x000fda0003f06270 */
[----:B012---:R-:W0:Y:S01]  /*11de0*/  @!P0 LDC.64 R4, c[0x0][0x218] ;  /* 0x00008600ff048b82 */ /* 0x007e220000000a00 */
[----:B------:R-:W-:Y:S02]  /*11df0*/  @!P0 IMAD.IADD R7, R51, 0x1, R0 ;  /* 0x0000000133078824 */ /* 0x000fe400078e0200 */
[----:B------:R-:W-:Y:S02]  /*11e00*/  @!P0 VIADD R0, R0, 0x80 ;  /* 0x0000008000008836 */ /* 0x000fe40000000000 */
[----:B0-----:R-:W-:-:S05]  /*11e10*/  @!P0 IMAD.WIDE.U32 R4, R7, 0x8, R4 ;  /* 0x0000000807048825 */ /* 0x001fca00078e0004 */
[----:B------:R2:W-:Y:S02]  /*11e20*/  @!P0 STG.E.64 desc[UR36][R4.64], R16 ;  /* 0x0000001004008986 */ /* 0x0005e4000c101b24 */
.L_x_6086:
[----:B------:R-:W-:Y:S05]  /*11e30*/  BSYNC B0 ;  /* 0x0000000000007941 */ /* 0x000fea0003800000 */
.L_x_6080:
[----:B------:R-:W-:-:S13]  /*11e40*/  ISETP.GE.AND P0, PT, R0, R50, PT ;  /* 0x000000320000720c */ /* 0x000fda0003f06270 */
[----:B------:R-:W-:Y:S05]  /*11e50*/  @P0 EXIT ;  /* 0x000000000000094d */ /* 0x000fea0003800000 */
[----:B012---:R-:W0:Y:S01]  /*11e60*/  LDC.64 R4, c[0x0][0x218] ;  /* 0x00008600ff047b82 */ /* 0x007e220000000a00 */
[----:B------:R-:W-:-:S04]  /*11e70*/  IMAD.IADD R51, R51, 0x1, R0 ;  /* 0x0000000133337824 */ /* 0x000fc800078e0200 */
[----:B0-----:R-:W-:-:S05]  /*11e80*/  IMAD.WIDE.U32 R4, R51, 0x8, R4 ;  /* 0x0000000833047825 */ /* 0x001fca00078e0004 */
[----:B------:R-:W-:Y:S01]  /*11e90*/  STG.E.64 desc[UR36][R4.64], R2 ;  /* 0x0000000204007986 */ /* 0x000fe2000c101b24 */
[----:B------:R-:W-:Y:S05]  /*11ea0*/  EXIT ;  /* 0x000000000000794d */ /* 0x000fea0003800000 */
        .weak           $__internal_12_$__cuda_sm20_div_rn_f64_full
        .type           $__internal_12_$__cuda_sm20_div_rn_f64_full,@function
        .size           $__internal_12_$__cuda_sm20_div_rn_f64_full,(.L_x_10803 - $__internal_12_$__cuda_sm20_div_rn_f64_full)
$__internal_12_$__cuda_sm20_div_rn_f64_full:
        /* <DEDUP_REMOVED lines=73> */
.L_x_6088:
        /* <DEDUP_REMOVED lines=17> */
.L_x_6091:
[----:B------:R-:W-:-:S05]  /*12450*/  LOP3.LUT R10, R5, 0x80000, RZ, 0xfc, !PT ;  /* 0x00080000050a7812 */ /* 0x000fca00078efcff */
[----:B------:R-:W-:Y:S01]  /*12460*/  IMAD.MOV.U32 R11, RZ, RZ, R10 ;  /* 0x000000ffff0b7224 */ /* 0x000fe200078e000a */
[----:B------:R-:W-:Y:S01]  /*12470*/  MOV R10, R4 ;  /* 0x00000004000a7202 */ /* 0x000fe20000000f00 */
[----:B------:R-:W-:Y:S06]  /*12480*/  BRA `(.L_x_6089) ;  /* 0x00000000000c7947 */ /* 0x000fec0003800000 */
.L_x_6090:
[----:B------:R-:W-:-:S05]  /*12490*/  LOP3.LUT R10, R7, 0x80000, RZ, 0xfc, !PT ;  /* 0x00080000070a7812 */ /* 0x000fca00078efcff */
[----:B------:R-:W-:Y:S02]  /*124a0*/  IMAD.MOV.U32 R11, RZ, RZ, R10 ;  /* 0x000000ffff0b7224 */ /* 0x000fe400078e000a */
[----:B------:R-:W-:-:S07]  /*124b0*/  IMAD.MOV.U32 R10, RZ, RZ, R6 ;  /* 0x000000ffff0a7224 */ /* 0x000fce00078e0006 */
.L_x_6089:
[----:B------:R-:W-:Y:S05]  /*124c0*/  BSYNC B0 ;  /* 0x0000000000007941 */ /* 0x000fea0003800000 */
.L_x_6087:
[----:B------:R-:W-:Y:S01]  /*124d0*/  IMAD.MOV.U32 R4, RZ, RZ, R0 ;  /* 0x000000ffff047224 */ /* 0x000fe200078e0000 */
[----:B------:R-:W-:Y:S01]  /*124e0*/  MOV R3, R11 ;  /* 0x0000000b00037202 */ /* 0x000fe20000000f00 */
[----:B------:R-:W-:Y:S02]  /*124f0*/  IMAD.MOV.U32 R5, RZ, RZ, 0x0 ;  /* 0x00000000ff057424 */ /* 0x000fe400078e00ff */
[----:B------:R-:W-:Y:S02]  /*12500*/  IMAD.MOV.U32 R2, RZ, RZ, R10 ;  /* 0x000000ffff027224 */ /* 0x000fe400078e000a */
[----:B------:R-:W-:Y:S05]  /*12510*/  RET.REL.NODEC R4 `(_ZN2at6native29vectorized_elementwise_kernelILi8EZZZNS0_29binary_cross_entropy_out_cudaERKNS_6TensorES4_RKSt8optionalIS2_ElRS2_ENKUlvE_clEvENKUlvE_clEvEUlddE_St5arrayIPcLm3EEEEviT0_T1_) ;  /* 0xfffffed804b87950 */ /* 0x000fea0003c3ffff */
.L_x_6092:
        /* <DEDUP_REMOVED lines=14> */
.L_x_10803:


//--------------------- .text._ZN2at6native18elementwise_kernelILi128ELi4EZNS0_15gpu_kernel_implIZZZN37_INTERNAL_cee6930f_7_Loss_cu_5b0651e139_GLOBAL__N__cee6930f_7_Loss_cu_5b0651e140binary_cross_entropy_backward_out_kernelERNS_6TensorERKS5_S8_S8_ENKUlvE_clEvENKUlvE2_clEvEUlN3c108BFloat16ESC_SC_E_EEvRNS_18TensorIteratorBaseERKT_EUliE_EEviT1_ --------------------------
	.section	.text._ZN2at6native18elementwise_kernelILi128ELi4EZNS0_15gpu_kernel_implIZZZN37_INTERNAL_cee6930f_7_Loss_cu_5b0651e139_GLOBAL__N__cee6930f_7_Loss_cu_5b0651e140binary_cross_entropy_backward_out_kernelERNS_6TensorERKS5_S8_S8_ENKUlvE_clEvENKUlvE2_clEvEUlN3c108BFloat16ESC_SC_E_EEvRNS_18TensorIteratorBaseERKT_EUliE_EEviT1_,"ax",@progbits
	.align	128
        .global         _ZN2at6native18elementwise_kernelILi128ELi4EZNS0_15gpu_kernel_implIZZZN37_INTERNAL_cee6930f_7_Loss_cu_5b0651e139_GLOBAL__N__cee6930f_7_Loss_cu_5b0651e140binary_cross_entropy_backward_out_kernelERNS_6TensorERKS5_S8_S8_ENKUlvE_clEvENKUlvE2_clEvEUlN3c108BFloat16ESC_SC_E_EEvRNS_18TensorIteratorBaseERKT_EUliE_EEviT1_
        .type           _ZN2at6native18elementwise_kernelILi128ELi4EZNS0_15gpu_kernel_implIZZZN37_INTERNAL_cee6930f_7_Loss_cu_5b0651e139_GLOBAL__N__cee6930f_7_Loss_cu_5b0651e140binary_cross_entropy_backward_out_kernelERNS_6TensorERKS5_S8_S8_ENKUlvE_clEvENKUlvE2_clEvEUlN3c108BFloat16ESC_SC_E_EEvRNS_18TensorIteratorBaseERKT_EUliE_EEviT1_,@function
        .size           _ZN2at6native18elementwise_kernelILi128ELi4EZNS0_15gpu_kernel_implIZZZN37_INTERNAL_cee6930f_7_Loss_cu_5b0651e139_GLOBAL__N__cee6930f_7_Loss_cu_5b0651e140binary_cross_entropy_backward_out_kernelERNS_6TensorERKS5_S8_S8_ENKUlvE_clEvENKUlvE2_clEvEUlN3c108BFloat16ESC_SC_E_EEvRNS_18TensorIteratorBaseERKT_EUliE_EEviT1_,(.L_x_10839 - _ZN2at6native18elementwise_kernelILi128ELi4EZNS0_15gpu_kernel_implIZZZN37_INTERNAL_cee6930f_7_Loss_cu_5b0651e139_GLOBAL__N__cee6930f_7_Loss_cu_5b0651e140binary_cross_entropy_backward_out_kernelERNS_6TensorERKS5_S8_S8_ENKUlvE_clEvENKUlvE2_clEvEUlN3c108BFloat16ESC_SC_E_EEvRNS_18TensorIteratorBaseERKT_EUliE_EEviT1_)
        .other          _ZN2at6native18elementwise_kernelILi128ELi4EZNS0_15gpu_kernel_implIZZZN37_INTERNAL_cee6930f_7_Loss_cu_5b0651e139_GLOBAL__N__cee6930f_7_Loss_cu_5b0651e140binary_cross_entropy_backward_out_kernelERNS_6TensorERKS5_S8_S8_ENKUlvE_clEvENKUlvE2_clEvEUlN3c108BFloat16ESC_SC_E_EEvRNS_18TensorIteratorBaseERKT_EUliE_EEviT1_,@"STO_CUDA_ENTRY STV_DEFAULT"
_ZN2at6native18elementwise_kernelILi128ELi4EZNS0_15gpu_kernel_implIZZZN37_INTERNAL_cee6930f_7_Loss_cu_5b0651e139_GLOBAL__N__cee6930f_7_Loss_cu_5b0651e140binary_cross_entropy_backward_out_kernelERNS_6TensorERKS5_S8_S8_ENKUlvE_clEvENKUlvE2_clEvEUlN3c108BFloat16ESC_SC_E_EEvRNS_18TensorIteratorBaseERKT_EUliE_EEviT1_:
.text._ZN2at6native18elementwise_kernelILi128ELi4EZNS0_15gpu_kernel_implIZZZN37_INTERNAL_cee6930f_7_Loss_cu_5b0651e139_GLOBAL__N__cee6930f_7_Loss_cu_5b0651e140binary_cross_entropy_backward_out_kernelERNS_6TensorERKS5_S8_S8_ENKUlvE_clEvENKUlvE2_clEvEUlN3c108BFloat16ESC_SC_E_EEvRNS_18TensorIteratorBaseERKT_EUliE_EEviT1_:
        /* <DEDUP_REMOVED lines=12> */
[----:B------:R-:W-:Y:S02]  /*00c0*/  IMAD.MOV.U32 R0, RZ, RZ, RZ ;  /* 0x000000ffff007224 */ /* 0x000fe400078e00ff */
[----:B------:R-:W-:Y:S01]  /*00d0*/  IMAD.MOV.U32 R16, RZ, RZ, RZ ;  /* 0x000000ffff107224 */ /* 0x000fe200078e00ff */
[----:B0-----:R-:W-:-:S13]  /*00e0*/  ISETP.NE.AND P0, PT, R6, RZ, PT ;  /* 0x000000ff0600720c */ /* 0x001fda0003f05270 */
[----:B------:R-:W-:Y:S05]  /*00f0*/  @!P0 BRA `(.L_x_6095) ;  /* 0x0000001400dc8947 */ /* 0x000fea0003800000 */
[----:B------:R-:W-:Y:S01]  /*0100*/  IMAD.MOV.U32 R2, RZ, RZ, RZ ;  /* 0x000000ffff027224 */ /* 0x000fe200078e00ff */
[----:B------:R-:W-:Y:S01]  /*0110*/  ULDC.64 UR4, c[0x0][0x220] ;  /* 0x0000880000047ab9 */ /* 0x000fe20000000a00 */
[----:B------:R-:W-:Y:S01]  /*0120*/  IMAD.MOV.U32 R3, RZ, RZ, R19 ;  /* 0x000000ffff037224 */ /* 0x000fe200078e0013 */
[----:B------:R-:W-:Y:S01]  /*0130*/  ISETP.NE.AND P0, PT, R6, 0x1, PT ;  /* 0x000000010600780c */ /* 0x000fe20003f05270 */
[----:B------:R-:W-:Y:S01]  /*0140*/  ULDC.64 UR6, c[0x0][0x350] ;  /* 0x0000d40000067ab9 */ /* 0x000fe20000000a00 */
        /* <DEDUP_REMOVED lines=15> */
[----:B------:R-:W-:Y:S01]  /*0240*/  IMAD.HI.U32 R2, R5, UR7, R4 ;  /* 0x0000000705027c27 */ /* 0x000fe2000f8e0004 */
[----:B------:R-:W-:-:S04]  /*0250*/  ULDC.64 UR8, c[0x0][0x360] ;  /* 0x0000d80000087ab9 */ /* 0x000fc80000000a00 */
[----:B------:R-:W-:-:S05]  /*0260*/  SHF.R.U32.HI R3, RZ, UR5, R2 ;  /* 0x00000005ff037c19 */ /* 0x000fca0008011602 */
[----:B------:R-:W-:-:S04]  /*0270*/  IMAD.MOV R4, RZ, RZ, -R3 ;  /* 0x000000ffff047224 */ /* 0x000fc800078e0a03 */
[----:B------:R-:W-:Y:S01]  /*0280*/  IMAD R5, R4, UR6, R5 ;  /* 0x0000000604057c24 */ /* 0x000fe2000f8e0205 */
[----:B------:R-:W-:-:S03]  /*0290*/  ULDC.64 UR6, c[0x0][0x358] ;  /* 0x0000d60000067ab9 */ /* 0x000fc60000000a00 */
[C---:B------:R-:W-:Y:S02]  /*02a0*/  IMAD R16, R5.reuse, UR6, RZ ;  /* 0x0000000605107c24 */ /* 0x040fe4000f8e02ff */
[C---:B------:R-:W-:Y:S02]  /*02b0*/  IMAD R0, R5.reuse, UR7, R0 ;  /* 0x0000000705007c24 */ /* 0x040fe4000f8e0200 */
[C---:B------:R-:W-:Y:S02]  /*02c0*/  IMAD R24, R5.reuse, UR8, R24 ;  /* 0x0000000805187c24 */ /* 0x040fe4000f8e0218 */
[----:B------:R-:W-:Y:S02]  /*02d0*/  IMAD R22, R5, UR9, R22 ;  /* 0x0000000905167c24 */ /* 0x000fe4000f8e0216 */
[----:B------:R-:W-:Y:S01]  /*02e0*/  IMAD R16, R19, UR4, R16 ;  /* 0x0000000413107c24 */ /* 0x000fe2000f8e0210 */
[----:B------:R-:W-:Y:S06]  /*02f0*/  @!P0 BRA `(.L_x_6095) ;  /* 0x00000014005c8947 */ /* 0x000fec0003800000 */
[----:B------:R-:W-:Y:S01]  /*0300*/  IMAD.MOV.U32 R2, RZ, RZ, RZ ;  /* 0x000000ffff027224 */ /* 0x000fe200078e00ff */
[----:B------:R-:W-:Y:S01]  /*0310*/  ULDC.64 UR4, c[0x0][0x238] ;  /* 0x00008e0000047ab9 */ /* 0x000fe20000000a00 */
        /* <DEDUP_REMOVED lines=19> */
[----:B------:R-:W-:-:S04]  /*0450*/  ULDC.64 UR4, c[0x0][0x378] ;  /* 0x0000de0000047ab9 */ /* 0x000fc80000000a00 */
        /* <DEDUP_REMOVED lines=310> */
[----:B------:R-:W-:Y:S02]  /*17c0*/  ULDC.64 UR6, c[0x0][0x4d0] ;  /* 0x0001340000067ab9 */ /* 0x000fe40000000a00 */
        /* <DEDUP_REMOVED lines=9> */
[----:B------:R-:W-:-:S07]  /*1860*/  IMAD R22, R3, UR7, R22 ;  /* 0x0000000703167c24 */ /* 0x000fce000f8e0216 */
.L_x_6095:
        /* <DEDUP_REMOVED lines=23> */
.L_x_6099:
[----:B------:R-:W2:Y:S02]  /*19e0*/  LDG.E.U8 R2, desc[UR36][R2.64] ;  /* 0x0000002402027981 */ /* 0x000ea4000c1e1100 */
[----:B--2---:R-:W-:-:S04]  /*19f0*/  I2FP.F32.U32 R0, R2 ;  /* 0x0000000200007245 */ /* 0x004fc80000201000 */
[----:B------:R-:W-:-:S04]  /*1a00*/  F2FP.BF16.F32.PACK_AB R0, RZ, R0 ;  /* 0x00000000ff00723e */ /* 0x000fc800000010ff */
[----:B------:R-:W-:Y:S01]  /*1a10*/  PRMT R19, R0, 0x7610, R19 ;  /* 0x0000761000137816 */ /* 0x000fe20000000013 */
[----:B------:R-:W-:Y:S06]  /*1a20*/  BRA `(.L_x_6101) ;  /* 0x0000000c00c87947 */ /* 0x000fec0003800000 */
.L_x_6098:
        /* <DEDUP_REMOVED lines=11> */
.L_x_6103:
[----:B------:R-:W2:Y:S02]  /*1ae0*/  LDG.E R2, desc[UR36][R2.64] ;  /* 0x0000002402027981 */ /* 0x000ea4000c1e1900 */
[----:B--2---:R-:W-:-:S04]  /*1af0*/  I2FP.F32.S32 R0, R2 ;  /* 0x0000000200007245 */ /* 0x004fc80000201400 */
[----:B------:R-:W-:-:S04]  /*1b00*/  F2FP.BF16.F32.PACK_AB R0, RZ, R0 ;  /* 0x00000000ff00723e */ /* 0x000fc800000010ff */
[----:B------:R-:W-:Y:S01]  /*1b10*/  PRMT R19, R0, 0x7610, R19 ;  /* 0x0000761000137816 */ /* 0x000fe20000000013 */
[----:B------:R-:W-:Y:S06]  /*1b20*/  BRA `(.L_x_6101) ;  /* 0x0000000c00887947 */ /* 0x000fec0003800000 */
.L_x_6102:
[----:B------:R-:W2:Y:S02]  /*1b30*/  LDG.E.U16 R2, desc[UR36][R2.64] ;  /* 0x0000002402027981 */ /* 0x000ea4000c1e1500 */
[----:B--2---:R-:W0:Y:S02]  /*1b40*/  I2F.S16 R0, R2 ;  /* 0x0000000200007306 */ /* 0x004e240000101400 */
[----:B0-----:R-:W-:-:S04]  /*1b50*/  F2FP.BF16.F32.PACK_AB R0, RZ, R0 ;  /* 0x00000000ff00723e */ /* 0x001fc800000010ff */
[----:B------:R-:W-:Y:S01]  /*1b60*/  PRMT R19, R0, 0x7610, R19 ;  /* 0x0000761000137816 */ /* 0x000fe20000000013 */
[----:B------:R-:W-:Y:S06]  /*1b70*/  BRA `(.L_x_6101) ;  /* 0x0000000c00747947 */ /* 0x000fec0003800000 */
.L_x_6097:
        /* <DEDUP_REMOVED lines=9> */
.L_x_6105:
[----:B------:R-:W2:Y:S02]  /*1c10*/  LDG.E.U16 R0, desc[UR36][R2.64] ;  /* 0x0000002402007981 */ /* 0x000ea4000c1e1500 */
[----:B--2---:R-:W-:-:S05]  /*1c20*/  HADD2.F32 R0, -RZ, R0.H0_H0 ;  /* 0x20000000ff007230 */ /* 0x004fca0000004100 */
[----:B------:R-:W-:-:S04]  /*1c30*/  F2FP.BF16.F32.PACK_AB R0, RZ, R0 ;  /* 0x00000000ff00723e */ /* 0x000fc800000010ff */
[----:B------:R-:W-:Y:S01]  /*1c40*/  PRMT R19, R0, 0x7610, R19 ;  /* 0x0000761000137816 */ /* 0x000fe20000000013 */
[----:B------:R-:W-:Y:S06]  /*1c50*/  BRA `(.L_x_6101) ;  /* 0x0000000c003c7947 */ /* 0x000fec0003800000 */
.L_x_6104:
        /* <DEDUP_REMOVED lines=9> */
.L_x_6107:
[----:B------:R-:W2:Y:S02]  /*1cf0*/  LDG.E.U16 R2, desc[UR36][R2.64] ;  /* 0x0000002402027981 */ /* 0x000ea4000c1e1500 */
[----:B--2---:R-:W-:-:S05]  /*1d00*/  HADD2.F32 R0, -RZ, R2.H0_H0 ;  /* 0x20000002ff007230 */ /* 0x004fca0000004100 */
[----:B------:R-:W-:-:S04]  /*1d10*/  F2FP.BF16.F32.PACK_AB R0, RZ, R0 ;  /* 0x00000000ff00723e */ /* 0x000fc800000010ff */
[----:B------:R-:W-:Y:S01]  /*1d20*/  PRMT R19, R0, 0x7610, R19 ;  /* 0x0000761000137816 */ /* 0x000fe20000000013 */
[----:B------:R-:W-:Y:S06]  /*1d30*/  BRA `(.L_x_6101) ;  /* 0x0000000c00047947 */ /* 0x000fec0003800000 */
.L_x_6106:
        /* <DEDUP_REMOVED lines=9> */
.L_x_6096:
        /* <DEDUP_REMOVED lines=14> */
.L_x_6110:
        /* <DEDUP_REMOVED lines=9> */
.L_x_6109:
        /* <DEDUP_REMOVED lines=28> */
.L_x_6112:
        /* <DEDUP_REMOVED lines=15> */
.L_x_6111:
[----:B------:R0:W5:Y:S01]  /*21f0*/  LDG.E.U16 R19, desc[UR36][R2.64] ;  /* 0x0000002402137981 */ /* 0x000162000c1e1500 */
[----:B------:R-:W-:Y:S05]  /*2200*/  BRA `(.L_x_6101) ;  /* 0x0000000400d07947 */ /* 0x000fea0003800000 */
.L_x_6108:
        /* <DEDUP_REMOVED lines=13> */
.L_x_6115:
        /* <DEDUP_REMOVED lines=21> */
.L_x_6119:
[----:B------:R-:W-:Y:S05]  /*2430*/  BSYNC B1 ;  /* 0x0000000000017941 */ /* 0x000fea0003800000 */
.L_x_6118:
[----:B------:R-:W-:Y:S01]  /*2440*/  LEA R3, R0, 0x3b800000, 0x17 ;  /* 0x3b80000000037811 */ /* 0x000fe200078eb8ff */
[----:B------:R-:W-:-:S05]  /*2450*/  IMAD.SHL.U32 R0, R2, 0x100000, RZ ;  /* 0x0010000002007824 */ /* 0x000fca00078e00ff */
[----:B------:R-:W-:-:S07]  /*2460*/  LOP3.LUT R0, R3, R0, R4, 0xfe, !PT ;  /* 0x0000000003007212 */ /* 0x000fce00078efe04 */
.L_x_6117:
[----:B------:R-:W-:Y:S05]  /*2470*/  BSYNC B0 ;  /* 0x0000000000007941 */ /* 0x000fea0003800000 */
.L_x_6116:
[----:B------:R-:W-:-:S04]  /*2480*/  F2FP.BF16.F32.PACK_AB R0, RZ, R0 ;  /* 0x00000000ff00723e */ /* 0x000fc800000010ff */
[----:B------:R-:W-:Y:S01]  /*2490*/  PRMT R19, R0, 0x7610, R19 ;  /* 0x0000761000137816 */ /* 0x000fe20000000013 */
[----:B------:R-:W-:Y:S06]  /*24a0*/  BRA `(.L_x_6101) ;  /* 0x0000000400287947 */ /* 0x000fec0003800000 */
.L_x_6114:
        /* <DEDUP_REMOVED lines=21> */
.L_x_6123:
[----:B------:R-:W-:Y:S05]  /*2600*/  BSYNC B1 ;  /* 0x0000000000017941 */ /* 0x000fea0003800000 */
.L_x_6122:
[----:B------:R-:W-:Y:S01]  /*2610*/  LEA R3, R0, 0x37800000, 0x17 ;  /* 0x3780000000037811 */ /* 0x000fe200078eb8ff */
[----:B------:R-:W-:-:S05]  /*2620*/  IMAD.SHL.U32 R0, R2, 0x200000, RZ ;  /* 0x0020000002007824 */ /* 0x000fca00078e00ff */
[----:B------:R-:W-:-:S07]  /*2630*/  LOP3.LUT R0, R3, R0, R4, 0xfe, !PT ;  /* 0x0000000003007212 */ /* 0x000fce00078efe04 */
.L_x_6121:
[----:B------:R-:W-:Y:S05]  /*2640*/  BSYNC B0 ;  /* 0x0000000000007941 */ /* 0x000fea0003800000 */
.L_x_6120:
[----:B------:R-:W-:-:S04]  /*2650*/  F2FP.BF16.F32.PACK_AB R0, RZ, R0 ;  /* 0x00000000ff00723e */ /* 0x000fc800000010ff */
[----:B------:R-:W-:Y:S01]  /*2660*/  PRMT R19, R0, 0x7610, R19 ;  /* 0x0000761000137816 */ /* 0x000fe20000000013 */
[----:B------:R-:W-:Y:S06]  /*2670*/  BRA `(.L_x_6101) ;  /* 0x0000000000b47947 */ /* 0x000fec0003800000 */
.L_x_6113:
        /* <DEDUP_REMOVED lines=14> */
.L_x_6127:
[----:B------:R-:W-:Y:S05]  /*2760*/  BSYNC B0 ;  /* 0x0000000000007941 */ /* 0x000fea0003800000 */
.L_x_6126:
[----:B------:R-:W-:-:S04]  /*2770*/  F2FP.BF16.F32.PACK_AB R0, RZ, R0 ;  /* 0x00000000ff00723e */ /* 0x000fc800000010ff */
[----:B------:R-:W-:Y:S01]  /*2780*/  PRMT R19, R0, 0x7610, R19 ;  /* 0x0000761000137816 */ /* 0x000fe20000000013 */
[----:B------:R-:W-:Y:S06]  /*2790*/  BRA `(.L_x_6101) ;  /* 0x00000000006c7947 */ /* 0x000fec0003800000 */
.L_x_6100:
        /* <DEDUP_REMOVED lines=16> */
.L_x_6128:
[----:B------:R-:W-:Y:S01]  /*28a0*/  PRMT R19, RZ, 0x7610, R19 ;  /* 0x00007610ff137816 */ /* 0x000fe20000000013 */
[----:B------:R-:W-:Y:S06]  /*28b0*/  BRA `(.L_x_6101) ;  /* 0x0000000000247947 */ /* 0x000fec0003800000 */
.L_x_6125:
[----:B------:R-:W2:Y:S02]  /*28c0*/  LDG.E.64 R2, desc[UR36][R2.64] ;  /* 0x0000002402027981 */ /* 0x000ea4000c1e1b00 */
[----:B--2---:R-:W0:Y:S02]  /*28d0*/  I2F.U64 R0, R2 ;  /* 0x0000000200007312 */ /* 0x004e240000301000 */
[----:B0-----:R-:W-:-:S04]  /*28e0*/  F2FP.BF16.F32.PACK_AB R0, RZ, R0 ;  /* 0x00000000ff00723e */ /* 0x001fc800000010ff */
[----:B------:R-:W-:Y:S01]  /*28f0*/  PRMT R19, R0, 0x7610, R19 ;  /* 0x0000761000137816 */ /* 0x000fe20000000013 */
[----:B------:R-:W-:Y:S06]  /*2900*/  BRA `(.L_x_6101) ;  /* 0x0000000000107947 */ /* 0x000fec0003800000 */
.L_x_6124:
[----:B------:R-:W2:Y:S02]  /*2910*/  LDG.E R2, desc[UR36][R2.64] ;  /* 0x0000002402027981 */ /* 0x000ea4000c1e1900 */
[----:B--2---:R-:W-:-:S04]  /*2920*/  I2FP.F32.U32 R0, R2 ;  /* 0x0000000200007245 */ /* 0x004fc80000201000 */
[----:B------:R-:W-:-:S04]  /*2930*/  F2FP.BF16.F32.PACK_AB R0, RZ, R0 ;  /* 0x00000000ff00723e */ /* 0x000fc800000010ff */
[----:B------:R-:W-:-:S07]  /*2940*/  PRMT R19, R0, 0x7610, R19 ;  /* 0x0000761000137816 */ /* 0x000fce0000000013 */
.L_x_6101:
        /* <DEDUP_REMOVED lines=20> */
.L_x_6132:
[----:B------:R-:W2:Y:S02]  /*2a90*/  LDG.E.U8 R2, desc[UR36][R2.64] ;  /* 0x0000002402027981 */ /* 0x000ea4000c1e1100 */
[----:B--2---:R-:W-:-:S04]  /*2aa0*/  I2FP.F32.U32 R0, R2 ;  /* 0x0000000200007245 */ /* 0x004fc80000201000 */
[----:B------:R-:W-:-:S04]  /*2ab0*/  F2FP.BF16.F32.PACK_AB R0, RZ, R0 ;  /* 0x00000000ff00723e */ /* 0x000fc800000010ff */
[----:B------:R-:W-:Y:S01]  /*2ac0*/  PRMT R24, R0, 0x7610, R24 ;  /* 0x0000761000187816 */ /* 0x000fe20000000018 */
[----:B------:R-:W-:Y:S06]  /*2ad0*/  BRA `(.L_x_6134) ;  /* 0x0000000c00c87947 */ /* 0x000fec0003800000 */
.L_x_6131:
        /* <DEDUP_REMOVED lines=11> */
.L_x_6136:
[----:B------:R-:W2:Y:S02]  /*2b90*/  LDG.E R2, desc[UR36][R2.64] ;  /* 0x0000002402027981 */ /* 0x000ea4000c1e1900 */
[----:B--2---:R-:W-:-:S04]  /*2ba0*/  I2FP.F32.S32 R0, R2 ;  /* 0x0000000200007245 */ /* 0x004fc80000201400 */
[----:B------:R-:W-:-:S04]  /*2bb0*/  F2FP.BF16.F32.PACK_AB R0, RZ, R0 ;  /* 0x00000000ff00723e */ /* 0x000fc800000010ff */
[----:B------:R-:W-:Y:S01]  /*2bc0*/  PRMT R24, R0, 0x7610, R24 ;  /* 0x0000761000187816 */ /* 0x000fe20000000018 */
[----:B------:R-:W-:Y:S06]  /*2bd0*/  BRA `(.L_x_6134) ;  /* 0x0000000c00887947 */ /* 0x000fec0003800000 */
.L_x_6135:
[----:B------:R-:W2:Y:S02]  /*2be0*/  LDG.E.U16 R2, desc[UR36][R2.64] ;  /* 0x0000002402027981 */ /* 0x000ea4000c1e1500 */
[----:B--2---:R-:W0:Y:S02]  /*2bf0*/  I2F.S16 R0, R2 ;  /* 0x0000000200007306 */ /* 0x004e240000101400 */
[----:B0-----:R-:W-:-:S04]  /*2c00*/  F2FP.BF16.F32.PACK_AB R0, RZ, R0 ;  /* 0x00000000ff00723e */ /* 0x001fc800000010ff */
[----:B------:R-:W-:Y:S01]  /*2c10*/  PRMT R24, R0, 0x7610, R24 ;  /* 0x0000761000187816 */ /* 0x000fe20000000018 */
[----:B------:R-:W-:Y:S06]  /*2c20*/  BRA `(.L_x_6134) ;  /* 0x0000000c00747947 */ /* 0x000fec0003800000 */
.L_x_6130:
        /* <DEDUP_REMOVED lines=9> */
.L_x_6138:
[----:B------:R-:W2:Y:S02]  /*2cc0*/  LDG.E.U16 R0, desc[UR36][R2.64] ;  /* 0x0000002402007981 */ /* 0x000ea4000c1e1500 */
[----:B--2---:R-:W-:-:S05]  /*2cd0*/  HADD2.F32 R0, -RZ, R0.H0_H0 ;  /* 0x20000000ff007230 */ /* 0x004fca0000004100 */
[----:B------:R-:W-:-:S04]  /*2ce0*/  F2FP.BF16.F32.PACK_AB R0, RZ, R0 ;  /* 0x00000000ff00723e */ /* 0x000fc800000010ff */
[----:B------:R-:W-:Y:S01]  /*2cf0*/  PRMT R24, R0, 0x7610, R24 ;  /* 0x0000761000187816 */ /* 0x000fe20000000018 */
[----:B------:R-:W-:Y:S06]  /*2d00*/  BRA `(.L_x_6134) ;  /* 0x0000000c003c7947 */ /* 0x000fec0003800000 */
.L_x_6137:
        /* <DEDUP_REMOVED lines=9> */
.L_x_6140:
[----:B------:R-:W2:Y:S02]  /*2da0*/  LDG.E.U16 R2, desc[UR36][R2.64] ;  /* 0x0000002402027981 */ /* 0x000ea4000c1e1500 */
[----:B--2---:R-:W-:-:S05]  /*2db0*/  HADD2.F32 R0, -RZ, R2.H0_H0 ;  /* 0x20000002ff007230 */ /* 0x004fca0000004100 */
[----:B------:R-:W-:-:S04]  /*2dc0*/  F2FP.BF16.F32.PACK_AB R0, RZ, R0 ;  /* 0x00000000ff00723e */ /* 0x000fc800000010ff */
[----:B------:R-:W-:Y:S01]  /*2dd0*/  PRMT R24, R0, 0x7610, R24 ;  /* 0x0000761000187816 */ /* 0x000fe20000000018 */
[----:B------:R-:W-:Y:S06]  /*2de0*/  BRA `(.L_x_6134) ;  /* 0x0000000c00047947 */ /* 0x000fec0003800000 */
.L_x_6139:
        /* <DEDUP_REMOVED lines=9> */
.L_x_6129:
        /* <DEDUP_REMOVED lines=14> */
.L_x_6143:
        /* <DEDUP_REMOVED lines=9> */
.L_x_6142:
        /* <DEDUP_REMOVED lines=28> */
.L_x_6145:
        /* <DEDUP_REMOVED lines=15> */
.L_x_6144:
[----:B------:R0:W5:Y:S01]  /*32a0*/  LDG.E.U16 R24, desc[UR36][R2.64] ;  /* 0x0000002402187981 */ /* 0x000162000c1e1500 */
[----:B------:R-:W-:Y:S05]  /*32b0*/  BRA `(.L_x_6134) ;  /* 0x0000000400d07947 */ /* 0x000fea0003800000 */
.L_x_6141:
        /* <DEDUP_REMOVED lines=13> */
.L_x_6148:
        /* <DEDUP_REMOVED lines=21> */
.L_x_6152:
[----:B------:R-:W-:Y:S05]  /*34e0*/  BSYNC B1 ;  /* 0x0000000000017941 */ /* 0x000fea0003800000 */
.L_x_6151:
[----:B------:R-:W-:Y:S01]  /*34f0*/  LEA R3, R0, 0x3b800000, 0x17 ;  /* 0x3b80000000037811 */ /* 0x000fe200078eb8ff */
[----:B------:R-:W-:-:S05]  /*3500*/  IMAD.SHL.U32 R0, R2, 0x100000, RZ ;  /* 0x0010000002007824 */ /* 0x000fca00078e00ff */
[----:B------:R-:W-:-:S07]  /*3510*/  LOP3.LUT R0, R3, R0, R4, 0xfe, !PT ;  /* 0x0000000003007212 */ /* 0x000fce00078efe04 */
.L_x_6150:
[----:B------:R-:W-:Y:S05]  /*3520*/  BSYNC B0 ;  /* 0x0000000000007941 */ /* 0x000fea0003800000 */
.L_x_6149:
[----:B------:R-:W-:-:S04]  /*3530*/  F2FP.BF16.F32.PACK_AB R0, RZ, R0 ;  /* 0x00000000ff00723e */ /* 0x000fc800000010ff */
[----:B------:R-:W-:Y:S01]  /*3540*/  PRMT R24, R0, 0x7610, R24 ;  /* 0x0000761000187816 */ /* 0x000fe20000000018 */
[----:B------:R-:W-:Y:S06]  /*3550*/  BRA `(.L_x_6134) ;  /* 0x0000000400287947 */ /* 0x000fec0003800000 */
.L_x_6147:
        /* <DEDUP_REMOVED lines=21> */
.L_x_6156:
[----:B------:R-:W-:Y:S05]  /*36b0*/  BSYNC B1 ;  /* 0x0000000000017941 */ /* 0x000fea0003800000 */
.L_x_6155:
[----:B------:R-:W-:Y:S01]  /*36c0*/  LEA R3, R0, 0x37800000, 0x17 ;  /* 0x3780000000037811 */ /* 0x000fe200078eb8ff */
[----:B------:R-:W-:-:S05]  /*36d0*/  IMAD.SHL.U32 R0, R2, 0x200000, RZ ;  /* 0x0020000002007824 */ /* 0x000fca00078e00ff */
[----:B------:R-:W-:-:S07]  /*36e0*/  LOP3.LUT R0, R3, R0, R4, 0xfe, !PT ;  /* 0x0000000003007212 */ /* 0x000fce00078efe04 */
.L_x_6154:
[----:B------:R-:W-:Y:S05]  /*36f0*/  BSYNC B0 ;  /* 0x0000000000007941 */ /* 0x000fea0003800000 */
.L_x_6153:
[----:B------:R-:W-:-:S04]  /*3700*/  F2FP.BF16.F32.PACK_AB R0, RZ, R0 ;  /* 0x00000000ff00723e */ /* 0x000fc800000010ff */
[----:B------:R-:W-:Y:S01]  /*3710*/  PRMT R24, R0, 0x7610, R24 ;  /* 0x0000761000187816 */ /* 0x000fe20000000018 */
[----:B------:R-:W-:Y:S06]  /*3720*/  BRA `(.L_x_6134) ;  /* 0x0000000000b47947 */ /* 0x000fec0003800000 */
.L_x_6146:
        /* <DEDUP_REMOVED lines=14> */
.L_x_6160:
[----:B------:R-:W-:Y:S05]  /*3810*/  BSYNC B0 ;  /* 0x0000000000007941 */ /* 0x000fea0003800000 */
.L_x_6159:
[----:B------:R-:W-:-:S04]  /*3820*/  F2FP.BF16.F32.PACK_AB R0, RZ, R0 ;  /* 0x00000000ff00723e */ /* 0x000fc800000010ff */
[----:B------:R-:W-:Y:S01]  /*3830*/  PRMT R24, R0, 0x7610, R24 ;  /* 0x0000761000187816 */ /* 0x000fe20000000018 */
[----:B------:R-:W-:Y:S06]  /*3840*/  BRA `(.L_x_6134) ;  /* 0x00000000006c7947 */ /* 0x000fec0003800000 */
.L_x_6133:
        /* <DEDUP_REMOVED lines=16> */
.L_x_6161:
[----:B------:R-:W-:Y:S01]  /*3950*/  PRMT R24, RZ, 0x7610, R24 ;  /* 0x00007610ff187816 */ /* 0x000fe20000000018 */
[----:B------:R-:W-:Y:S06]  /*3960*/  BRA `(.L_x_6134) ;  /* 0x0000000000247947 */ /* 0x000fec0003800000 */
.L_x_6158:
[----:B------:R-:W2:Y:S02]  /*3970*/  LDG.E.64 R2, desc[UR36][R2.64] ;  /* 0x0000002402027981 */ /* 0x000ea4000c1e1b00 */
[----:B--2---:R-:W0:Y:S02]  /*3980*/  I2F.U64 R0, R2 ;  /* 0x0000000200007312 */ /* 0x004e240000301000 */
[----:B0-----:R-:W-:-:S04]  /*3990*/  F2FP.BF16.F32.PACK_AB R0, RZ, R0 ;  /* 0x00000000ff00723e */ /* 0x001fc800000010ff */
[----:B------:R-:W-:Y:S01]  /*39a0*/  PRMT R24, R0, 0x7610, R24 ;  /* 0x0000761000187816 */ /* 0x000fe20000000018 */
[----:B------:R-:W-:Y:S06]  /*39b0*/  BRA `(.L_x_6134) ;  /* 0x0000000000107947 */ /* 0x000fec0003800000 */
.L_x_6157:
[----:B------:R-:W2:Y:S02]  /*39c0*/  LDG.E R2, desc[UR36][R2.64] ;  /* 0x0000002402027981 */ /* 0x000ea4000c1e1900 */
[----:B--2---:R-:W-:-:S04]  /*39d0*/  I2FP.F32.U32 R0, R2 ;  /* 0x0000000200007245 */ /* 0x004fc80000201000 */
[----:B------:R-:W-:-:S04]  /*39e0*/  F2FP.BF16.F32.PACK_AB R0, RZ, R0 ;  /* 0x00000000ff00723e */ /* 0x000fc800000010ff */
[----:B------:R-:W-:-:S07]  /*39f0*/  PRMT R24, R0, 0x7610, R24 ;  /* 0x0000761000187816 */ /* 0x000fce0000000018 */
.L_x_6134:
        /* <DEDUP_REMOVED lines=17> */
[----:B0-----:R-:W-:Y:S01]  /*3b10*/  F2FP.BF16.F32.PACK_AB R0, RZ, R0 ;  /* 0x00000000ff00723e */ /* 0x001fe200000010ff */
[----:B------:R-:W-:Y:S06]  /*3b20*/  BRA `(.L_x_6167) ;  /* 0x0000000c00a07947 */ /* 0x000fec0003800000 */
.L_x_6165:
[----:B------:R-:W2:Y:S02]  /*3b30*/  LDG.E.U8 R2, desc[UR36][R2.64] ;  /* 0x0000002402027981 */ /* 0x000ea4000c1e1100 */
[----:B--2---:R-:W-:-:S04]  /*3b40*/  I2FP.F32.U32 R0, R2 ;  /* 0x0000000200007245 */ /* 0x004fc80000201000 */
[----:B------:R-:W-:Y:S01]  /*3b50*/  F2FP.BF16.F32.PACK_AB R0, RZ, R0 ;  /* 0x00000000ff00723e */ /* 0x000fe200000010ff */
[----:B------:R-:W-:Y:S06]  /*3b60*/  BRA `(.L_x_6167) ;  /* 0x0000000c00907947 */ /* 0x000fec0003800000 */
.L_x_6164:
        /* <DEDUP_REMOVED lines=8> */
[----:B0-----:R-:W-:Y:S01]  /*3bf0*/  F2FP.BF16.F32.PACK_AB R0, RZ, R0 ;  /* 0x00000000ff00723e */ /* 0x001fe200000010ff */
[----:B------:R-:W-:Y:S06]  /*3c00*/  BRA `(.L_x_6167) ;  /* 0x0000000c00687947 */ /* 0x000fec0003800000 */
.L_x_6169:
[----:B------:R-:W2:Y:S02]  /*3c10*/  LDG.E R2, desc[UR36][R2.64] ;  /* 0x0000002402027981 */ /* 0x000ea4000c1e1900 */
[----:B--2---:R-:W-:-:S04]  /*3c20*/  I2FP.F32.S32 R0, R2 ;  /* 0x0000000200007245 */ /* 0x004fc80000201400 */
[----:B------:R-:W-:Y:S01]  /*3c30*/  F2FP.BF16.F32.PACK_AB R0, RZ, R0 ;  /* 0x00000000ff00723e */ /* 0x000fe200000010ff */
[----:B------:R-:W-:Y:S06]  /*3c40*/  BRA `(.L_x_6167) ;  /* 0x0000000c00587947 */ /* 0x000fec0003800000 */
.L_x_6168:
[----:B------:R-:W2:Y:S02]  /*3c50*/  LDG.E.U16 R2, desc[UR36][R2.64] ;  /* 0x0000002402027981 */ /* 0x000ea4000c1e1500 */
[----:B--2---:R-:W0:Y:S02]  /*3c60*/  I2F.S16 R0, R2 ;  /* 0x0000000200007306 */ /* 0x004e240000101400 */
[----:B0-----:R-:W-:Y:S01]  /*3c70*/  F2FP.BF16.F32.PACK_AB R0, RZ, R0 ;  /* 0x00000000ff00723e */ /* 0x001fe200000010ff */
[----:B------:R-:W-:Y:S06]  /*3c80*/  BRA `(.L_x_6167) ;  /* 0x0000000c00487947 */ /* 0x000fec0003800000 */
.L_x_6163:
        /* <DEDUP_REMOVED lines=9> */
.L_x_6171:
[----:B------:R-:W2:Y:S02]  /*3d20*/  LDG.E.U16 R0, desc[UR36][R2.64] ;  /* 0x0000002402007981 */ /* 0x000ea4000c1e1500 */
[----:B--2---:R-:W-:-:S05]  /*3d30*/  HADD2.F32 R0, -RZ, R0.H0_H0 ;  /* 0x20000000ff007230 */ /* 0x004fca0000004100 */
[----:B------:R-:W-:Y:S01]  /*3d40*/  F2FP.BF16.F32.PACK_AB R0, RZ, R0 ;  /* 0x00000000ff00723e */ /* 0x000fe200000010ff */
[----:B------:R-:W-:Y:S06]  /*3d50*/  BRA `(.L_x_6167) ;  /* 0x0000000c00147947 */ /* 0x000fec0003800000 */
.L_x_6170:
        /* <DEDUP_REMOVED lines=9> */
.L_x_6173:
[----:B------:R-:W2:Y:S02]  /*3df0*/  LDG.E.U16 R2, desc[UR36][R2.64] ;  /* 0x0000002402027981 */ /* 0x000ea4000c1e1500 */
[----:B--2---:R-:W-:-:S05]  /*3e00*/  HADD2.F32 R0, -RZ, R2.H0_H0 ;  /* 0x20000002ff007230 */ /* 0x004fca0000004100 */
[----:B------:R-:W-:Y:S01]  /*3e10*/  F2FP.BF16.F32.PACK_AB R0, RZ, R0 ;  /* 0x00000000ff00723e */ /* 0x000fe200000010ff */
[----:B------:R-:W-:Y:S06]  /*3e20*/  BRA `(.L_x_6167) ;  /* 0x0000000800e07947 */ /* 0x000fec0003800000 */
.L_x_6172:
[----:B------:R-:W2:Y:S01]  /*3e30*/  LDG.E.64 R2, desc[UR36][R2.64] ;  /* 0x0000002402027981 */ /* 0x000ea2000c1e1b00 */
[----:B------:R-:W-:Y:S01]  /*3e40*/  UMOV UR4, 0xf0000000 ;  /* 0xf000000000047882 */ /* 0x000fe20000000000 */
[----:B------:R-:W-:Y:S01]  /*3e50*/  UMOV UR5, 0x380fffff ;  /* 0x380fffff00057882 */ /* 0x000fe20000000000 */
[----:B--2---:R-:W0:Y:S01]  /*3e60*/  F2F.F32.F64 R0, R2 ;  /* 0x0000000200007310 */ /* 0x004e220000301000 */
[----:B------:R-:W-:-:S14]  /*3e70*/  DSETP.GEU.AND P0, PT, |R2|, UR4, PT ;  /* 0x0000000402007e2a */ /* 0x000fdc000bf0e200 */
[----:B0-----:R-:W-:-:S05]  /*3e80*/  @!P0 FMUL R0, R0, 1.175494350822287508e-38 ;  /* 0x0080000000008820 */ /* 0x001fca0000400000 */
[----:B------:R-:W-:Y:S01]  /*3e90*/  F2FP.BF16.F32.PACK_AB R0, RZ, R0 ;  /* 0x00000000ff00723e */ /* 0x000fe200000010ff */
[----:B------:R-:W-:Y:S06]  /*3ea0*/  BRA `(.L_x_6167) ;  /* 0x0000000800c07947 */ /* 0x000fec0003800000 */
.L_x_6162:
        /* <DEDUP_REMOVED lines=11> */
[----:B------:R-:W-:Y:S01]  /*3f60*/  F2FP.BF16.F32.PACK_AB R0, RZ, R0 ;  /* 0x00000000ff00723e */ /* 0x000fe200000010ff */
[----:B------:R-:W-:Y:S06]  /*3f70*/  BRA `(.L_x_6167) ;  /* 0x00000008008c7947 */ /* 0x000fec0003800000 */
.L_x_6176:
        /* <DEDUP_REMOVED lines=8> */
.L_x_6175:
        /* <DEDUP_REMOVED lines=28> */
.L_x_6178:
        /* <DEDUP_REMOVED lines=15> */
.L_x_6177:
[----:B------:R0:W5:Y:S01]  /*42b0*/  LDG.E.U16 R0, desc[UR36][R2.64] ;  /* 0x0000002402007981 */ /* 0x000162000c1e1500 */
[----:B------:R-:W-:Y:S05]  /*42c0*/  BRA `(.L_x_6167) ;  /* 0x0000000400b87947 */ /* 0x000fea0003800000 */
.L_x_6174:
        /* <DEDUP_REMOVED lines=10> */
[----:B------:R-:W-:Y:S01]  /*4370*/  F2FP.BF16.F32.PACK_AB R0, RZ, R0 ;  /* 0x00000000ff00723e */ /* 0x000fe200000010ff */
[----:B------:R-:W-:Y:S06]  /*4380*/  BRA `(.L_x_6167) ;  /* 0x0000000400887947 */ /* 0x000fec0003800000 */
.L_x_6181:
        /* <DEDUP_REMOVED lines=21> */
.L_x_6185:
[----:B------:R-:W-:Y:S05]  /*44e0*/  BSYNC B1 ;  /* 0x0000000000017941 */ /* 0x000fea0003800000 */
.L_x_6184:
[----:B------:R-:W-:Y:S01]  /*44f0*/  LEA R3, R0, 0x3b800000, 0x17 ;  /* 0x3b80000000037811 */ /* 0x000fe200078eb8ff */
[----:B------:R-:W-:-:S05]  /*4500*/  IMAD.SHL.U32 R0, R2, 0x100000, RZ ;  /* 0x0010000002007824 */ /* 0x000fca00078e00ff */
[----:B------:R-:W-:-:S07]  /*4510*/  LOP3.LUT R0, R3, R0, R4, 0xfe, !PT ;  /* 0x0000000003007212 */ /* 0x000fce00078efe04 */
.L_x_6183:
[----:B------:R-:W-:Y:S05]  /*4520*/  BSYNC B0 ;  /* 0x0000000000007941 */ /* 0x000fea0003800000 */
.L_x_6182:
[----:B------:R-:W-:Y:S01]  /*4530*/  F2FP.BF16.F32.PACK_AB R0, RZ, R0 ;  /* 0x00000000ff00723e */ /* 0x000fe200000010ff */
[----:B------:R-:W-:Y:S06]  /*4540*/  BRA `(.L_x_6167) ;  /* 0x0000000400187947 */ /* 0x000fec0003800000 */
.L_x_6180:
        /* <DEDUP_REMOVED lines=21> */
.L_x_6189:
[----:B------:R-:W-:Y:S05]  /*46a0*/  BSYNC B1 ;  /* 0x0000000000017941 */ /* 0x000fea0003800000 */
.L_x_6188:
[----:B------:R-:W-:Y:S01]  /*46b0*/  LEA R3, R0, 0x37800000, 0x17 ;  /* 0x3780000000037811 */ /* 0x000fe200078eb8ff */
[----:B------:R-:W-:-:S05]  /*46c0*/  IMAD.SHL.U32 R0, R2, 0x200000, RZ ;  /* 0x0020000002007824 */ /* 0x000fca00078e00ff */
[----:B------:R-:W-:-:S07]  /*46d0*/  LOP3.LUT R0, R3, R0, R4, 0xfe, !PT ;  /* 0x0000000003007212 */ /* 0x000fce00078efe04 */
.L_x_6187:
[----:B------:R-:W-:Y:S05]  /*46e0*/  BSYNC B0 ;  /* 0x0000000000007941 */ /* 0x000fea0003800000 */
.L_x_6186:
[----:B------:R-:W-:Y:S01]  /*46f0*/  F2FP.BF16.F32.PACK_AB R0, RZ, R0 ;  /* 0x00000000ff00723e */ /* 0x000fe200000010ff */
[----:B------:R-:W-:Y:S06]  /*4700*/  BRA `(.L_x_6167) ;  /* 0x0000000000a87947 */ /* 0x000fec0003800000 */
.L_x_6179:
        /* <DEDUP_REMOVED lines=14> */
.L_x_6193:
[----:B------:R-:W-:Y:S05]  /*47f0*/  BSYNC B0 ;  /* 0x0000000000007941 */ /* 0x000fea0003800000 */
.L_x_6192:
[----:B------:R-:W-:Y:S01]  /*4800*/  F2FP.BF16.F32.PACK_AB R0, RZ, R0 ;  /* 0x00000000ff00723e */ /* 0x000fe200000010ff */
[----:B------:R-:W-:Y:S06]  /*4810*/  BRA `(.L_x_6167) ;  /* 0x0000000000647947 */ /* 0x000fec0003800000 */
.L_x_6166:
        /* <DEDUP_REMOVED lines=16> */
.L_x_6194:
[----:B------:R-:W-:Y:S01]  /*4920*/  PRMT R0, RZ, 0x7610, R0 ;  /* 0x00007610ff007816 */ /* 0x000fe20000000000 */
[----:B------:R-:W-:Y:S06]  /*4930*/  BRA `(.L_x_6167) ;  /* 0x00000000001c7947 */ /* 0x000fec0003800000 */
.L_x_6191:
[----:B------:R-:W2:Y:S02]  /*4940*/  LDG.E.64 R2, desc[UR36][R2.64] ;  /* 0x0000002402027981 */ /* 0x000ea4000c1e1b00 */
[----:B--2---:R-:W0:Y:S02]  /*4950*/  I2F.U64 R0, R2 ;  /* 0x0000000200007312 */ /* 0x004e240000301000 */
[----:B0-----:R-:W-:Y:S01]  /*4960*/  F2FP.BF16.F32.PACK_AB R0, RZ, R0 ;  /* 0x00000000ff00723e */ /* 0x001fe200000010ff */
[----:B------:R-:W-:Y:S06]  /*4970*/  BRA `(.L_x_6167) ;  /* 0x00000000000c7947 */ /* 0x000fec0003800000 */
.L_x_6190:
[----:B------:R-:W2:Y:S02]  /*4980*/  LDG.E R2, desc[UR36][R2.64] ;  /* 0x0000002402027981 */ /* 0x000ea4000c1e1900 */
[----:B--2---:R-:W-:-:S04]  /*4990*/  I2FP.F32.U32 R0, R2 ;  /* 0x0000000200007245 */ /* 0x004fc80000201000 */
[----:B------:R-:W-:-:S07]  /*49a0*/  F2FP.BF16.F32.PACK_AB R0, RZ, R0 ;  /* 0x00000000ff00723e */ /* 0x000fce00000010ff */
.L_x_6167:
[----:B-----5:R-:W-:Y:S01]  /*49b0*/  IMAD.U32 R24, R24, 0x10000, RZ ;  /* 0x0001000018187824 */ /* 0x020fe200078e00ff */
[----:B------:R-:W1:Y:S01]  /*49c0*/  LDC.U8 R6, c[0x0][0x4f9] ;  /* 0x00013e40ff067b82 */ /* 0x000e620000000000 */
[----:B------:R-:W-:Y:S02]  /*49d0*/  IMAD.U32 R5, R0, 0x10000, RZ ;  /* 0x0001000000057824 */ /* 0x000fe400078e00ff */
[C---:B0-----:R-:W-:Y:S01]  /*49e0*/  FADD.FTZ R2, -R24.reuse, 1 ;  /* 0x3f80000018027421 */ /* 0x041fe20000010100 */
[----:B------:R-:W-:Y:S02]  /*49f0*/  IMAD.U32 R19, R19, 0x10000, RZ ;  /* 0x0001000013137824 */ /* 0x000fe400078e00ff */
[----:B------:R-:W-:-:S03]  /*4a00*/  FADD.FTZ R5, R24, -R5 ;  /* 0x8000000518057221 */ /* 0x000fc60000010000 */
[----:B------:R-:W0:Y:S08]  /*4a10*/  F2F.BF16.F32 R2, R2 ;  /* 0x0000000200027304 */ /* 0x000e300000202000 */
[----:B------:R-:W2:Y:S01]  /*4a20*/  F2F.BF16.F32 R5, R5 ;  /* 0x0000000500057304 */ /* 0x000ea20000202000 */
[----:B0-----:R-:W-:-:S04]  /*4a30*/  IMAD.U32 R3, R2, 0x10000, RZ ;  /* 0x0001000002037824 */ /* 0x001fc800078e00ff */
[----:B------:R-:W-:Y:S01]  /*4a40*/  FMUL.FTZ R3, R24, R3 ;  /* 0x0000000318037220 */ /* 0x000fe20000410000 */
[----:B--2---:R-:W-:-:S05]  /*4a50*/  IMAD.U32 R2, R5, 0x10000, RZ ;  /* 0x0001000005027824 */ /* 0x004fca00078e00ff */
[----:B------:R-:W0:Y:S01]  /*4a60*/  F2F.BF16.F32 R3, R3 ;  /* 0x0000000300037304 */ /* 0x000e220000202000 */
[----:B------:R-:W-:-:S07]  /*4a70*/  FMUL.FTZ R2, R19, R2 ;  /* 0x0000000213027220 */ /* 0x000fce0000410000 */
[----:B------:R-:W2:Y:S01]  /*4a80*/  F2F.BF16.F32 R2, R2 ;  /* 0x0000000200027304 */ /* 0x000ea20000202000 */
[----:B0-----:R-:W-:-:S05]  /*4a90*/  IMAD.U32 R0, R3, 0x10000, RZ ;  /* 0x0001000003007824 */ /* 0x001fca00078e00ff */
[----:B------:R-:W-:Y:S01]  /*4aa0*/  FMNMX.FTZ R0, R0, 1.0018652574217412621e-12, !PT ;  /* 0x2b8d000000007809 */ /* 0x000fe20007810000 */
[----:B--2---:R-:W-:-:S05]  /*4ab0*/  IMAD.U32 R3, R2, 0x10000, RZ ;  /* 0x0001000002037824 */ /* 0x004fca00078e00ff */
[----:B------:R-:W0:Y:S02]  /*4ac0*/  F2F.BF16.F32 R0, R0 ;  /* 0x0000000000007304 */ /* 0x000e240000202000 */
[----:B0-----:R-:W-:Y:S01]  /*4ad0*/  IMAD.U32 R4, R0, 0x10000, RZ ;  /* 0x0001000000047824 */ /* 0x001fe200078e00ff */
[----:B-1----:R-:W-:-:S04]  /*4ae0*/  PRMT R0, R6, 0x9910, RZ ;  /* 0x0000991006007816 */ /* 0x002fc800000000ff */
[----:B------:R-:W-:Y:S01]  /*4af0*/  ISETP.GT.AND P0, PT, R0, 0x9, PT ;  /* 0x000000090000780c */ /* 0x000fe20003f04270 */
[----:B------:R-:W0:Y:S02]  /*4b00*/  MUFU.RCP R4, R4 ;  /* 0x0000000400047308 */ /* 0x000e240000001000 */
[----:B0-----:R-:W-:-:S06]  /*4b10*/  FMUL.FTZ R3, R3, R4 ;  /* 0x0000000403037220 */ /* 0x001fcc0000410000 */
[----:B------:R-:W0:Y:S04]  /*4b20*/  F2F.BF16.F32 R3, R3 ;  /* 0x0000000300037304 */ /* 0x000e280000202000 */
        /* <DEDUP_REMOVED lines=9> */
[----:B0-----:R-:W-:-:S04]  /*4bc0*/  IMAD.U32 R0, R3, 0x10000, RZ ;  /* 0x0001000003007824 */ /* 0x001fc800078e00ff */
[----:B------:R-:W0:Y:S02]  /*4bd0*/  F2I.FTZ.TRUNC.NTZ R3, R0 ;  /* 0x0000000000037305 */ /* 0x000e24000021f100 */
[----:B0-----:R0:W-:Y:S01]  /*4be0*/  STG.E.U8 desc[UR36][R16.64], R3 ;  /* 0x0000000310007986 */ /* 0x0011e2000c101124 */
[----:B------:R-:W-:Y:S05]  /*4bf0*/  BRA `(.L_x_6200) ;  /* 0x0000000c00947947 */ /* 0x000fea0003800000 */
.L_x_6198:
[----:B0-----:R-:W-:-:S06]  /*4c00*/  IMAD.U32 R3, R3, 0x10000, RZ ;  /* 0x0001000003037824 */ /* 0x001fcc00078e00ff */
[----:B------:R-:W0:Y:S02]  /*4c10*/  F2I.S64.TRUNC R2, R3 ;  /* 0x0000000300027311 */ /* 0x000e24000020d900 */
[----:B0-----:R0:W-:Y:S01]  /*4c20*/  STG.E.U8 desc[UR36][R16.64], R2 ;  /* 0x0000000210007986 */ /* 0x0011e2000c101124 */
[----:B------:R-:W-:Y:S05]  /*4c30*/  BRA `(.L_x_6200) ;  /* 0x0000000c00847947 */ /* 0x000fea0003800000 */
.L_x_6197:
[----:B------:R-:W-:-:S13]  /*4c40*/  ISETP.NE.AND P0, PT, R0, 0x2, PT ;  /* 0x000000020000780c */ /* 0x000fda0003f05270 */
[----:B------:R-:W-:Y:S05]  /*4c50*/  @!P0 BRA `(.L_x_6201) ;  /* 0x0000000000308947 */ /* 0x000fea0003800000 */
[----:B------:R-:W-:-:S13]  /*4c60*/  ISETP.NE.AND P0, PT, R0, 0x3, PT ;  /* 0x000000030000780c */ /* 0x000fda0003f05270 */
[----:B------:R-:W-:Y:S05]  /*4c70*/  @!P0 BRA `(.L_x_6202) ;  /* 0x0000000000188947 */ /* 0x000fea0003800000 */
[----:B------:R-:W-:-:S13]  /*4c80*/  ISETP.NE.AND P0, PT, R0, 0x4, PT ;  /* 0x000000040000780c */ /* 0x000fda0003f05270 */
[----:B------:R-:W-:Y:S05]  /*4c90*/  @P0 BRA `(.L_x_6199) ;  /* 0x0000000c000c0947 */ /* 0x000fea0003800000 */
[----:B0-----:R-:W-:-:S06]  /*4ca0*/  IMAD.U32 R3, R3, 0x10000, RZ ;  /* 0x0001000003037824 */ /* 0x001fcc00078e00ff */
[----:B------:R-:W0:Y:S02]  /*4cb0*/  F2I.S64.TRUNC R2, R3 ;  /* 0x0000000300027311 */ /* 0x000e24000020d900 */
[----:B0-----:R0:W-:Y:S01]  /*4cc0*/  STG.E.64 desc[UR36][R16.64], R2 ;  /* 0x0000000210007986 */ /* 0x0011e2000c101b24 */
[----:B------:R-:W-:Y:S05]  /*4cd0*/  BRA `(.L_x_6200) ;  /* 0x0000000c005c7947 */ /* 0x000fea0003800000 */
.L_x_6202:
[----:B0-----:R-:W-:-:S06]  /*4ce0*/  IMAD.U32 R3, R3, 0x10000, RZ ;  /* 0x0001000003037824 */ /* 0x001fcc00078e00ff */
[----:B------:R-:W0:Y:S02]  /*4cf0*/  F2I.FTZ.TRUNC.NTZ R3, R3 ;  /* 0x0000000300037305 */ /* 0x000e24000021f100 */
[----:B0-----:R0:W-:Y:S01]  /*4d00*/  STG.E desc[UR36][R16.64], R3 ;  /* 0x0000000310007986 */ /* 0x0011e2000c101924 */
[----:B------:R-:W-:Y:S05]  /*4d10*/  BRA `(.L_x_6200) ;  /* 0x0000000c004c7947 */ /* 0x000fea0003800000 */
.L_x_6201:
[----:B0-----:R-:W-:-:S06]  /*4d20*/  IMAD.U32 R3, R3, 0x10000, RZ ;  /* 0x0001000003037824 */ /* 0x001fcc00078e00ff */
[----:B------:R-:W0:Y:S02]  /*4d30*/  F2I.FTZ.TRUNC.NTZ R3, R3 ;  /* 0x0000000300037305 */ /* 0x000e24000021f100 */
[----:B0-----:R0:W-:Y:S01]  /*4d40*/  STG.E.U16 desc[UR36][R16.64], R3 ;  /* 0x0000000310007986 */ /* 0x0011e2000c101524 */
[----:B------:R-:W-:Y:S05]  /*4d50*/  BRA `(.L_x_6200) ;  /* 0x0000000c003c7947 */ /* 0x000fea0003800000 */
.L_x_6196:
[----:B------:R-:W-:-:S13]  /*4d60*/  ISETP.GT.AND P0, PT, R0, 0x6, PT ;  /* 0x000000060000780c */ /* 0x000fda0003f04270 */
[----:B------:R-:W-:Y:S05]  /*4d70*/  @P0 BRA `(.L_x_6203) ;  /* 0x00000000002c0947 */ /* 0x000fea0003800000 */
[----:B------:R-:W-:-:S13]  /*4d80*/  ISETP.NE.AND P0, PT, R0, 0x5, PT ;  /* 0x000000050000780c */ /* 0x000fda0003f05270 */
[----:B------:R-:W-:Y:S05]  /*4d90*/  @!P0 BRA `(.L_x_6204) ;  /* 0x0000000000148947 */ /* 0x000fea0003800000 */
[----:B------:R-:W-:-:S13]  /*4da0*/  ISETP.NE.AND P0, PT, R0, 0x6, PT ;  /* 0x000000060000780c */ /* 0x000fda0003f05270 */
[----:B------:R-:W-:Y:S05]  /*4db0*/  @P0 BRA `(.L_x_6199) ;  /* 0x0000000800c40947 */ /* 0x000fea0003800000 */
[----:B0-----:R-:W-:-:S05]  /*4dc0*/  IMAD.U32 R3, R3, 0x10000, RZ ;  /* 0x0001000003037824 */ /* 0x001fca00078e00ff */
[----:B------:R0:W-:Y:S01]  /*4dd0*/  STG.E desc[UR36][R16.64], R3 ;  /* 0x0000000310007986 */ /* 0x0001e2000c101924 */
[----:B------:R-:W-:Y:S05]  /*4de0*/  BRA `(.L_x_6200) ;  /* 0x0000000c00187947 */ /* 0x000fea0003800000 */
.L_x_6204:
[----:B0-----:R-:W-:-:S05]  /*4df0*/  IMAD.U32 R0, R3, 0x10000, RZ ;  /* 0x0001000003007824 */ /* 0x001fca00078e00ff */
[----:B------:R-:W-:-:S05]  /*4e00*/  F2FP.F16.F32.PACK_AB R0, RZ, R0 ;  /* 0x00000000ff00723e */ /* 0x000fca00000000ff */
[----:B------:R0:W-:Y:S01]  /*4e10*/  STG.E.U16 desc[UR36][R16.64], R0 ;  /* 0x0000000010007986 */ /* 0x0001e2000c101524 */
[----:B------:R-:W-:Y:S05]  /*4e20*/  BRA `(.L_x_6200) ;  /* 0x0000000c00087947 */ /* 0x000fea0003800000 */
.L_x_6203:
[----:B------:R-:W-:-:S13]  /*4e30*/  ISETP.NE.AND P0, PT, R0, 0x7, PT ;  /* 0x000000070000780c */ /* 0x000fda0003f05270 */
[----:B------:R-:W-:Y:S05]  /*4e40*/  @!P0 BRA `(.L_x_6205) ;  /* 0x0000000000348947 */ /* 0x000fea0003800000 */
[----:B------:R-:W-:-:S13]  /*4e50*/  ISETP.NE.AND P0, PT, R0, 0x8, PT ;  /* 0x000000080000780c */ /* 0x000fda0003f05270 */
[----:B------:R-:W-:Y:S05]  /*4e60*/  @!P0 BRA `(.L_x_6206) ;  /* 0x0000000000188947 */ /* 0x000fea0003800000 */
[----:B------:R-:W-:-:S13]  /*4e70*/  ISETP.NE.AND P0, PT, R0, 0x9, PT ;  /* 0x000000090000780c */ /* 0x000fda0003f05270 */
[----:B------:R-:W-:Y:S05]  /*4e80*/  @P0 BRA `(.L_x_6199) ;  /* 0x0000000800900947 */ /* 0x000fea0003800000 */
[----:B0-----:R-:W-:Y:S02]  /*4e90*/  IMAD.U32 R2, R3, 0x10000, RZ ;  /* 0x0001000003027824 */ /* 0x001fe400078e00ff */
[----:B------:R-:W-:-:S05]  /*4ea0*/  IMAD.MOV.U32 R3, RZ, RZ, RZ ;  /* 0x000000ffff037224 */ /* 0x000fca00078e00ff */
[----:B------:R0:W-:Y:S01]  /*4eb0*/  STG.E.64 desc[UR36][R16.64], R2 ;  /* 0x0000000210007986 */ /* 0x0001e2000c101b24 */
[----:B------:R-:W-:Y:S05]  /*4ec0*/  BRA `(.L_x_6200) ;  /* 0x0000000800e07947 */ /* 0x000fea0003800000 */
.L_x_6206:
[----:B0-----:R-:W-:-:S05]  /*4ed0*/  IMAD.U32 R3, R3, 0x10000, RZ ;  /* 0x0001000003037824 */ /* 0x001fca00078e00ff */
[----:B------:R-:W-:-:S04]  /*4ee0*/  F2FP.F16.F32.PACK_AB R3, RZ, R3 ;  /* 0x00000003ff03723e */ /* 0x000fc800000000ff */
[----:B------:R-:W-:-:S05]  /*4ef0*/  PRMT R3, R3, 0x5410, RZ ;  /* 0x0000541003037816 */ /* 0x000fca00000000ff */
[----:B------:R0:W-:Y:S01]  /*4f00*/  STG.E desc[UR36][R16.64], R3 ;  /* 0x0000000310007986 */ /* 0x0001e2000c101924 */
[----:B------:R-:W-:Y:S05]  /*4f10*/  BRA `(.L_x_6200) ;  /* 0x0000000800cc7947 */ /* 0x000fea0003800000 */
.L_x_6205:
[----:B0-----:R-:W-:-:S04]  /*4f20*/  IMAD.U32 R2, R3, 0x10000, RZ ;  /* 0x0001000003027824 */ /* 0x001fc800078e00ff */
[----:B------:R-:W-:-:S06]  /*4f30*/  FMUL.FTZ R2, R2, 1 ;  /* 0x3f80000002027820 */ /* 0x000fcc0000410000 */
[----:B------:R-:W0:Y:S02]  /*4f40*/  F2F.F64.F32 R2, R2 ;  /* 0x0000000200027310 */ /* 0x000e240000201800 */
[----:B0-----:R0:W-:Y:S01]  /*4f50*/  STG.E.64 desc[UR36][R16.64], R2 ;  /* 0x0000000210007986 */ /* 0x0011e2000c101b24 */
[----:B------:R-:W-:Y:S05]  /*4f60*/  BRA `(.L_x_6200) ;  /* 0x0000000800b87947 */ /* 0x000fea0003800000 */
.L_x_6195:
        /* <DEDUP_REMOVED lines=8> */
[----:B0-----:R-:W-:-:S05]  /*4ff0*/  IMAD.U32 R3, R3, 0x10000, RZ ;  /* 0x0001000003037824 */ /* 0x001fca00078e00ff */
[----:B------:R-:W-:-:S04]  /*5000*/  FSETP.NEU.FTZ.AND P0, PT, R3, RZ, PT ;  /* 0x000000ff0300720b */ /* 0x000fc80003f1d000 */
[----:B------:R-:W-:-:S05]  /*5010*/  SEL R3, RZ, 0x1, !P0 ;  /* 0x00000001ff037807 */ /* 0x000fca0004000000 */
[----:B------:R0:W-:Y:S01]  /*5020*/  STG.E.U8 desc[UR36][R16.64], R3 ;  /* 0x0000000310007986 */ /* 0x0001e2000c101124 */
[----:B------:R-:W-:Y:S05]  /*5030*/  BRA `(.L_x_6200) ;  /* 0x0000000800847947 */ /* 0x000fea0003800000 */
.L_x_6209:
[----:B0-----:R-:W-:Y:S01]  /*5040*/  IMAD.U32 R3, R3, 0x10000, RZ ;  /* 0x0001000003037824 */ /* 0x001fe200078e00ff */
[----:B------:R-:W-:-:S03]  /*5050*/  CS2R R6, SRZ ;  /* 0x0000000000067805 */ /* 0x000fc6000001ff00 */
[----:B------:R-:W-:-:S04]  /*5060*/  FMUL.FTZ R3, R3, 1 ;  /* 0x3f80000003037820 */ /* 0x000fc80000410000 */
[----:B------:R-:W0:Y:S02]  /*5070*/  F2F.F64.F32 R4, R3 ;  /* 0x0000000300047310 */ /* 0x000e240000201800 */
[----:B0-----:R0:W-:Y:S01]  /*5080*/  STG.E.128 desc[UR36][R16.64], R4 ;  /* 0x0000000410007986 */ /* 0x0011e2000c101d24 */
[----:B------:R-:W-:Y:S05]  /*5090*/  BRA `(.L_x_6200) ;  /* 0x00000008006c7947 */ /* 0x000fea0003800000 */
.L_x_6208:
[----:B------:R-:W-:-:S13]  /*50a0*/  ISETP.NE.AND P0, PT, R0, 0xf, PT ;  /* 0x0000000f0000780c */ /* 0x000fda0003f05270 */
[----:B------:R-:W-:Y:S05]  /*50b0*/  @!P0 BRA `(.L_x_6210) ;  /* 0x0000000000b48947 */ /* 0x000fea0003800000 */
[----:B------:R-:W-:-:S13]  /*50c0*/  ISETP.NE.AND P0, PT, R0, 0x17, PT ;  /* 0x000000170000780c */ /* 0x000fda0003f05270 */
[----:B------:R-:W-:Y:S05]  /*50d0*/  @!P0 BRA `(.L_x_6211) ;  /* 0x0000000000548947 */ /* 0x000fea0003800000 */
[----:B------:R-:W-:-:S13]  /*50e0*/  ISETP.NE.AND P0, PT, R0, 0x18, PT ;  /* 0x000000180000780c */ /* 0x000fda0003f05270 */
[----:B------:R-:W-:Y:S05]  /*50f0*/  @P0 BRA `(.L_x_6199) ;  /* 0x0000000400f40947 */ /* 0x000fea0003800000 */
[----:B0-----:R-:W-:Y:S01]  /*5100*/  IMAD.U32 R5, R3, 0x10000, RZ ;  /* 0x0001000003057824 */ /* 0x001fe200078e00ff */
        /* <DEDUP_REMOVED lines=14> */
.L_x_6213:
[----:B------:R-:W-:Y:S05]  /*51f0*/  BSYNC B0 ;  /* 0x0000000000007941 */ /* 0x000fea0003800000 */
.L_x_6212:
[----:B------:R-:W-:-:S05]  /*5200*/  LOP3.LUT R3, R0, R3, RZ, 0xfc, !PT ;  /* 0x0000000300037212 */ /* 0x000fca00078efcff */
[----:B------:R0:W-:Y:S01]  /*5210*/  STG.E.U8 desc[UR36][R16.64], R3 ;  /* 0x0000000310007986 */ /* 0x0001e2000c101124 */
[----:B------:R-:W-:Y:S05]  /*5220*/  BRA `(.L_x_6200) ;  /* 0x0000000800087947 */ /* 0x000fea0003800000 */
.L_x_6211:
[----:B0-----:R-:W-:Y:S01]  /*5230*/  IMAD.U32 R3, R3, 0x10000, RZ ;  /* 0x0001000003037824 */ /* 0x001fe200078e00ff */
        /* <DEDUP_REMOVED lines=12> */
.L_x_6215:
[----:B------:R-:W-:Y:S01]  /*5300*/  IMAD.MOV.U32 R0, RZ, RZ, 0x7f ;  /* 0x0000007fff007424 */ /* 0x000fe200078e00ff */
[----:B------:R-:W-:-:S04]  /*5310*/  ISETP.GT.U32.AND P0, PT, R2, 0x7f800000, PT ;  /* 0x7f8000000200780c */ /* 0x000fc80003f04070 */
[----:B------:R-:W-:-:S09]  /*5320*/  SEL R0, R0, 0x7c, P0 ;  /* 0x0000007c00007807 */ /* 0x000fd20000000000 */
.L_x_6216:
[----:B------:R-:W-:Y:S05]  /*5330*/  BSYNC B0 ;  /* 0x0000000000007941 */ /* 0x000fea0003800000 */
.L_x_6214:
[----:B------:R-:W-:-:S04]  /*5340*/  LOP3.LUT R2, R3, 0x80000000, RZ, 0xc0, !PT ;  /* 0x8000000003027812 */ /* 0x000fc800078ec0ff */
[----:B------:R-:W-:-:S04]  /*5350*/  SHF.R.U32.HI R3, RZ, 0x18, R2 ;  /* 0x00000018ff037819 */ /* 0x000fc80000011602 */
[----:B------:R-:W-:-:S05]  /*5360*/  LOP3.LUT R3, R0, R3, RZ, 0xfc, !PT ;  /* 0x0000000300037212 */ /* 0x000fca00078efcff */
[----:B------:R0:W-:Y:S01]  /*5370*/  STG.E.U8 desc[UR36][R16.64], R3 ;  /* 0x0000000310007986 */ /* 0x0001e2000c101124 */
[----:B------:R-:W-:Y:S05]  /*5380*/  BRA `(.L_x_6200) ;  /* 0x0000000400b07947 */ /* 0x000fea0003800000 */
.L_x_6210:
[----:B0-----:R0:W-:Y:S01]  /*5390*/  STG.E.U16 desc[UR36][R16.64], R3 ;  /* 0x0000000310007986 */ /* 0x0011e2000c101524 */
[----:B------:R-:W-:Y:S05]  /*53a0*/  BRA `(.L_x_6200) ;  /* 0x0000000400a87947 */ /* 0x000fea0003800000 */
.L_x_6207:
        /* <DEDUP_REMOVED lines=8> */
[----:B0-----:R-:W-:-:S06]  /*5430*/  IMAD.U32 R3, R3, 0x10000, RZ ;  /* 0x0001000003037824 */ /* 0x001fcc00078e00ff */
[----:B------:R-:W0:Y:S02]  /*5440*/  F2I.FTZ.U32.TRUNC.NTZ R3, R3 ;  /* 0x0000000300037305 */ /* 0x000e24000021f000 */
[----:B0-----:R4:W-:Y:S01]  /*5450*/  STG.E.U16 desc[UR36][R16.64], R3 ;  /* 0x0000000310007986 */ /* 0x0019e2000c101524 */
[----:B------:R-:W-:Y:S05]  /*5460*/  BRA `(.L_x_6200) ;  /* 0x0000000400787947 */ /* 0x000fea0003800000 */
.L_x_6219:
[----:B0-----:R-:W-:Y:S01]  /*5470*/  IMAD.U32 R3, R3, 0x10000, RZ ;  /* 0x0001000003037824 */ /* 0x001fe200078e00ff */
        /* <DEDUP_REMOVED lines=16> */
.L_x_6222:
[----:B------:R-:W-:-:S04]  /*5580*/  LOP3.LUT R2, R3, 0x80000000, RZ, 0xc0, !PT ;  /* 0x8000000003027812 */ /* 0x000fc800078ec0ff */
[----:B------:R-:W-:-:S04]  /*5590*/  SHF.R.U32.HI R3, RZ, 0x18, R2 ;  /* 0x00000018ff037819 */ /* 0x000fc80000011602 */
[----:B------:R-:W-:-:S04]  /*55a0*/  LOP3.LUT R0, R0, R3, RZ, 0xfc, !PT ;  /* 0x0000000300007212 */ /* 0x000fc800078efcff */
[----:B------:R-:W-:-:S07]  /*55b0*/  PRMT R8, R0, 0x7610, R8 ;  /* 0x0000761000087816 */ /* 0x000fce0000000008 */
.L_x_6221:
[----:B------:R-:W-:Y:S05]  /*55c0*/  BSYNC B0 ;  /* 0x0000000000007941 */ /* 0x000fea0003800000 */
.L_x_6220:
[----:B------:R3:W-:Y:S01]  /*55d0*/  STG.E.U8 desc[UR36][R16.64], R8 ;  /* 0x0000000810007986 */ /* 0x0007e2000c101124 */
[----:B------:R-:W-:Y:S05]  /*55e0*/  BRA `(.L_x_6200) ;  /* 0x0000000400187947 */ /* 0x000fea0003800000 */
.L_x_6218:
        /* <DEDUP_REMOVED lines=17> */
.L_x_6225:
[----:B------:R-:W-:-:S04]  /*5700*/  LOP3.LUT R2, R3, 0x80000000, RZ, 0xc0, !PT ;  /* 0x8000000003027812 */ /* 0x000fc800078ec0ff */
[----:B------:R-:W-:-:S04]  /*5710*/  SHF.R.U32.HI R3, RZ, 0x18, R2 ;  /* 0x00000018ff037819 */ /* 0x000fc80000011602 */
[----:B------:R-:W-:-:S04]  /*5720*/  LOP3.LUT R0, R0, R3, RZ, 0xfc, !PT ;  /* 0x0000000300007212 */ /* 0x000fc800078efcff */
[----:B------:R-:W-:-:S07]  /*5730*/  PRMT R8, R0, 0x7610, R8 ;  /* 0x0000761000087816 */ /* 0x000fce0000000008 */
.L_x_6224:
[----:B------:R-:W-:Y:S05]  /*5740*/  BSYNC B0 ;  /* 0x0000000000007941 */ /* 0x000fea0003800000 */
.L_x_6223:
[----:B------:R0:W-:Y:S01]  /*5750*/  STG.E.U8 desc[UR36][R16.64], R8 ;  /* 0x0000000810007986 */ /* 0x0001e2000c101124 */
[----:B------:R-:W-:Y:S05]  /*5760*/  BRA `(.L_x_6200) ;  /* 0x0000000000b87947 */ /* 0x000fea0003800000 */
.L_x_6217:
[----:B------:R-:W-:-:S13]  /*5770*/  ISETP.NE.AND P0, PT, R0, 0x1c, PT ;  /* 0x0000001c0000780c */ /* 0x000fda0003f05270 */
[----:B------:R-:W-:Y:S05]  /*5780*/  @!P0 BRA `(.L_x_6226) ;  /* 0x0000000000a48947 */ /* 0x000fea0003800000 */
[----:B------:R-:W-:-:S13]  /*5790*/  ISETP.NE.AND P0, PT, R0, 0x1d, PT ;  /* 0x0000001d0000780c */ /* 0x000fda0003f05270 */
[----:B------:R-:W-:Y:S05]  /*57a0*/  @!P0 BRA `(.L_x_6227) ;  /* 0x00000000008c8947 */ /* 0x000fea0003800000 */
[----:B------:R-:W-:-:S13]  /*57b0*/  ISETP.NE.AND P0, PT, R0, 0x2c, PT ;  /* 0x0000002c0000780c */ /* 0x000fda0003f05270 */
[----:B------:R-:W-:Y:S05]  /*57c0*/  @P0 BRA `(.L_x_6199) ;  /* 0x0000000000400947 */ /* 0x000fea0003800000 */
[----:B0-----:R-:W-:-:S05]  /*57d0*/  IMAD.U32 R3, R3, 0x10000, RZ ;  /* 0x0001000003037824 */ /* 0x001fca00078e00ff */
        /* <DEDUP_REMOVED lines=15> */
.L_x_6199:
[----:B------:R-:W-:Y:S01]  /*58d0*/  MOV R2, 0x0 ;  /* 0x0000000000027802 */ /* 0x000fe20000000f00 */
[----:B------:R-:W-:Y:S01]  /*58e0*/  ULDC.64 UR4, c[0x4][0x310] ;  /* 0x0100c40000047ab9 */ /* 0x000fe20000000a00 */
[----:B------:R-:W-:Y:S01]  /*58f0*/  ULDC.64 UR6, c[0x4][0x318] ;  /* 0x0100c60000067ab9 */ /* 0x000fe20000000a00 */
[----:B------:R-:W-:Y:S02]  /*5900*/  IMAD.U32 R4, RZ, RZ, UR4 ;  /* 0x00000004ff047e24 */ /* 0x000fe4000f8e00ff */
[----:B------:R-:W-:Y:S01]  /*5910*/  IMAD.U32 R5, RZ, RZ, UR5 ;  /* 0x00000005ff057e24 */ /* 0x000fe2000f8e00ff */
[----:B0-----:R-:W0:Y:S01]  /*5920*/  LDC.64 R2, c[0x4][R2] ;  /* 0x0100000002027b82 */ /* 0x001e220000000a00 */
        /* <DEDUP_REMOVED lines=10> */
.L_x_6228:
[----:B------:R-:W-:Y:S05]  /*59d0*/  BRA `(.L_x_6200) ;  /* 0x00000000001c7947 */ /* 0x000fea0003800000 */
.L_x_6227:
[----:B0-----:R-:W-:-:S06]  /*59e0*/  IMAD.U32 R3, R3, 0x10000, RZ ;  /* 0x0001000003037824 */ /* 0x001fcc00078e00ff */
[----:B------:R-:W0:Y:S02]  /*59f0*/  F2I.U64.TRUNC R2, R3 ;  /* 0x0000000300027311 */ /* 0x000e24000020d800 */
[----:B0-----:R1:W-:Y:S01]  /*5a00*/  STG.E.64 desc[UR36][R16.64], R2 ;  /* 0x0000000210007986 */ /* 0x0013e2000c101b24 */
[----:B------:R-:W-:Y:S05]  /*5a10*/  BRA `(.L_x_6200) ;  /* 0x00000000000c7947 */ /* 0x000fea0003800000 */
.L_x_6226:
[----:B0-----:R-:W-:-:S06]  /*5a20*/  IMAD.U32 R3, R3, 0x10000, RZ ;  /* 0x0001000003037824 */ /* 0x001fcc00078e00ff */
[----:B------:R-:W0:Y:S02]  /*5a30*/  F2I.FTZ.U32.TRUNC.NTZ R3, R3 ;  /* 0x0000000300037305 */ /* 0x000e24000021f000 */
[----:B0-----:R0:W-:Y:S02]  /*5a40*/  STG.E desc[UR36][R16.64], R3 ;  /* 0x0000000310007986 */ /* 0x0011e4000c101924 */
.L_x_6200:
[----:B------:R-:W-:-:S04]  /*5a50*/  IMAD R18, R23, 0x200, R18 ;  /* 0x0000020017127824 */ /* 0x000fc800078e0212 */
[----:B------:R-:W-:-:S07]  /*5a60*/  VIADD R19, R18, 0x80 ;  /* 0x0000008012137836 */ /* 0x000fce0000000000 */
.L_x_6094:
[----:B------:R-:W-:Y:S05]  /*5a70*/  BSYNC B6 ;  /* 0x0000000000067941 */ /* 0x000fea0003800000 */
.L_x_6093:
[----:B------:R-:W-:Y:S01]  /*5a80*/  ULDC UR4, c[0x0][0x210] ;  /* 0x0000840000047ab9 */ /* 0x000fe20000000800 */
[----:B------:R-:W-:Y:S01]  /*5a90*/  BSSY B6, `(.L_x_6229) ;  /* 0x000059e000067945 */ /* 0x000fe20003800000 */
[----:B------:R-:W-:-:S13]  /*5aa0*/  ISETP.GE.AND P0, PT, R19, UR4, PT ;  /* 0x0000000413007c0c */ /* 0x000fda000bf06270 */
[----:B------:R-:W-:Y:S05]  /*5ab0*/  @P0 BRA `(.L_x_6230) ;  /* 0x00000058006c0947 */ /* 0x000fea0003800000 */
[----:B0-----:R-:W0:Y:S01]  /*5ac0*/  LDC R6, c[0x0][0x218] ;  /* 0x00008600ff067b82 */ /* 0x001e220000000800 */
[----:B------:R-:W-:Y:S02]  /*5ad0*/  IMAD.MOV.U32 R18, RZ, RZ, RZ ;  /* 0x000000ffff127224 */ /* 0x000fe400078e00ff */
        /* <DEDUP_REMOVED lines=378> */
.L_x_6231:
        /* <DEDUP_REMOVED lines=23> */
.L_x_6235:
[----:B------:R-:W2:Y:S02]  /*73f0*/  LDG.E.U8 R2, desc[UR36][R2.64] ;  /* 0x0000002402027981 */ /* 0x000ea4000c1e1100 */
[----:B--2---:R-:W-:-:S04]  /*7400*/  I2FP.F32.U32 R0, R2 ;  /* 0x0000000200007245 */ /* 0x004fc80000201000 */
[----:B------:R-:W-:-:S04]  /*7410*/  F2FP.BF16.F32.PACK_AB R0, RZ, R0 ;  /* 0x00000000ff00723e */ /* 0x000fc800000010ff */
[----:B------:R-:W-:Y:S01]  /*7420*/  PRMT R22, R0, 0x7610, R22 ;  /* 0x0000761000167816 */ /* 0x000fe20000000016 */
[----:B------:R-:W-:Y:S06]  /*7430*/  BRA `(.L_x_6237) ;  /* 0x0000000c00c87947 */ /* 0x000fec0003800000 */
.L_x_6234:
        /* <DEDUP_REMOVED lines=11> */
.L_x_6239:
[----:B------:R-:W2:Y:S02]  /*74f0*/  LDG.E R2, desc[UR36][R2.64] ;  /* 0x0000002402027981 */ /* 0x000ea4000c1e1900 */
[----:B--2---:R-:W-:-:S04]  /*7500*/  I2FP.F32.S32 R0, R2 ;  /* 0x0000000200007245 */ /* 0x004fc80000201400 */
[----:B------:R-:W-:-:S04]  /*7510*/  F2FP.BF16.F32.PACK_AB R0, RZ, R0 ;  /* 0x00000000ff00723e */ /* 0x000fc800000010ff */
[----:B------:R-:W-:Y:S01]  /*7520*/  PRMT R22, R0, 0x7610, R22 ;  /* 0x0000761000167816 */ /* 0x000fe20000000016 */
[----:B------:R-:W-:Y:S06]  /*7530*/  BRA `(.L_x_6237) ;  /* 0x0000000c00887947 */ /* 0x000fec0003800000 */
.L_x_6238:
[----:B------:R-:W2:Y:S02]  /*7540*/  LDG.E.U16 R2, desc[UR36][R2.64] ;  /* 0x0000002402027981 */ /* 0x000ea4000c1e1500 */
[----:B--2---:R-:W0:Y:S02]  /*7550*/  I2F.S16 R0, R2 ;  /* 0x0000000200007306 */ /* 0x004e240000101400 */
[----:B0-----:R-:W-:-:S04]  /*7560*/  F2FP.BF16.F32.PACK_AB R0, RZ, R0 ;  /* 0x00000000ff00723e */ /* 0x001fc800000010ff */
[----:B------:R-:W-:Y:S01]  /*7570*/  PRMT R22, R0, 0x7610, R22 ;  /* 0x0000761000167816 */ /* 0x000fe20000000016 */
[----:B------:R-:W-:Y:S06]  /*7580*/  BRA `(.L_x_6237) ;  /* 0x0000000c00747947 */ /* 0x000fec0003800000 */
.L_x_6233:
        /* <DEDUP_REMOVED lines=9> */
.L_x_6241:
[----:B------:R-:W2:Y:S02]  /*7620*/  LDG.E.U16 R0, desc[UR36][R2.64] ;  /* 0x0000002402007981 */ /* 0x000ea4000c1e1500 */
[----:B--2---:R-:W-:-:S05]  /*7630*/  HADD2.F32 R0, -RZ, R0.H0_H0 ;  /* 0x20000000ff007230 */ /* 0x004fca0000004100 */
[----:B------:R-:W-:-:S04]  /*7640*/  F2FP.BF16.F32.PACK_AB R0, RZ, R0 ;  /* 0x00000000ff00723e */ /* 0x000fc800000010ff */
[----:B------:R-:W-:Y:S01]  /*7650*/  PRMT R22, R0, 0x7610, R22 ;  /* 0x0000761000167816 */ /* 0x000fe20000000016 */
[----:B------:R-:W-:Y:S06]  /*7660*/  BRA `(.L_x_6237) ;  /* 0x0000000c003c7947 */ /* 0x000fec0003800000 */
.L_x_6240:
        /* <DEDUP_REMOVED lines=9> */
.L_x_6243:
[----:B------:R-:W2:Y:S02]  /*7700*/  LDG.E.U16 R2, desc[UR36][R2.64] ;  /* 0x0000002402027981 */ /* 0x000ea4000c1e1500 */
[----:B--2---:R-:W-:-:S05]  /*7710*/  HADD2.F32 R0, -RZ, R2.H0_H0 ;  /* 0x20000002ff007230 */ /* 0x004fca0000004100 */
[----:B------:R-:W-:-:S04]  /*7720*/  F2FP.BF16.F32.PACK_AB R0, RZ, R0 ;  /* 0x00000000ff00723e */ /* 0x000fc800000010ff */
[----:B------:R-:W-:Y:S01]  /*7730*/  PRMT R22, R0, 0x7610, R22 ;  /* 0x0000761000167816 */ /* 0x000fe20000000016 */
[----:B------:R-:W-:Y:S06]  /*7740*/  BRA `(.L_x_6237) ;  /* 0x0000000c00047947 */ /* 0x000fec0003800000 */
.L_x_6242:
        /* <DEDUP_REMOVED lines=9> */
.L_x_6232:
        /* <DEDUP_REMOVED lines=14> */
.L_x_6246:
        /* <DEDUP_REMOVED lines=9> */
.L_x_6245:
        /* <DEDUP_REMOVED lines=28> */
.L_x_6248:
        /* <DEDUP_REMOVED lines=15> */
.L_x_6247:
[----:B------:R0:W5:Y:S01]  /*7c00*/  LDG.E.U16 R22, desc[UR36][R2.64] ;  /* 0x0000002402167981 */ /* 0x000162000c1e1500 */
[----:B------:R-:W-:Y:S05]  /*7c10*/  BRA `(.L_x_6237) ;  /* 0x0000000400d07947 */ /* 0x000fea0003800000 */
.L_x_6244:
        /* <DEDUP_REMOVED lines=13> */
.L_x_6251:
        /* <DEDUP_REMOVED lines=21> */
.L_x_6255:
[----:B------:R-:W-:Y:S05]  /*7e40*/  BSYNC B1 ;  /* 0x0000000000017941 */ /* 0x000fea0003800000 */
.L_x_6254:
[----:B------:R-:W-:Y:S01]  /*7e50*/  LEA R3, R0, 0x3b800000, 0x17 ;  /* 0x3b80000000037811 */ /* 0x000fe200078eb8ff */
[----:B------:R-:W-:-:S05]  /*7e60*/  IMAD.SHL.U32 R0, R2, 0x100000, RZ ;  /* 0x0010000002007824 */ /* 0x000fca00078e00ff */
[----:B------:R-:W-:-:S07]  /*7e70*/  LOP3.LUT R0, R3, R0, R4, 0xfe, !PT ;  /* 0x0000000003007212 */ /* 0x000fce00078efe04 */
.L_x_6253:
[----:B------:R-:W-:Y:S05]  /*7e80*/  BSYNC B0 ;  /* 0x0000000000007941 */ /* 0x000fea0003800000 */
.L_x_6252:
[----:B------:R-:W-:-:S04]  /*7e90*/  F2FP.BF16.F32.PACK_AB R0, RZ, R0 ;  /* 0x00000000ff00723e */ /* 0x000fc800000010ff */
[----:B------:R-:W-:Y:S01]  /*7ea0*/  PRMT R22, R0, 0x7610, R22 ;  /* 0x0000761000167816 */ /* 0x000fe20000000016 */
[----:B------:R-:W-:Y:S06]  /*7eb0*/  BRA `(.L_x_6237) ;  /* 0x0000000400287947 */ /* 0x000fec0003800000 */
.L_x_6250:
        /* <DEDUP_REMOVED lines=21> */
.L_x_6259:
[----:B------:R-:W-:Y:S05]  /*8010*/  BSYNC B1 ;  /* 0x0000000000017941 */ /* 0x000fea0003800000 */
.L_x_6258:
[----:B------:R-:W-:Y:S01]  /*8020*/  LEA R3, R0, 0x37800000, 0x17 ;  /* 0x3780000000037811 */ /* 0x000fe200078eb8ff */
[----:B------:R-:W-:-:S05]  /*8030*/  IMAD.SHL.U32 R0, R2, 0x200000, RZ ;  /* 0x0020000002007824 */ /* 0x000fca00078e00ff */
[----:B------:R-:W-:-:S07]  /*8040*/  LOP3.LUT R0, R3, R0, R4, 0xfe, !PT ;  /* 0x0000000003007212 */ /* 0x000fce00078efe04 */
.L_x_6257:
[----:B------:R-:W-:Y:S05]  /*8050*/  BSYNC B0 ;  /* 0x0000000000007941 */ /* 0x000fea0003800000 */
.L_x_6256:
[----:B------:R-:W-:-:S04]  /*8060*/  F2FP.BF16.F32.PACK_AB R0, RZ, R0 ;  /* 0x00000000ff00723e */ /* 0x000fc800000010ff */
[----:B------:R-:W-:Y:S01]  /*8070*/  PRMT R22, R0, 0x7610, R22 ;  /* 0x0000761000167816 */ /* 0x000fe20000000016 */
[----:B------:R-:W-:Y:S06]  /*8080*/  BRA `(.L_x_6237) ;  /* 0x0000000000b47947 */ /* 0x000fec0003800000 */
.L_x_6249:
        /* <DEDUP_REMOVED lines=14> */
.L_x_6263:
[----:B------:R-:W-:Y:S05]  /*8170*/  BSYNC B0 ;  /* 0x0000000000007941 */ /* 0x000fea0003800000 */
.L_x_6262:
[----:B------:R-:W-:-:S04]  /*8180*/  F2FP.BF16.F32.PACK_AB R0, RZ, R0 ;  /* 0x00000000ff00723e */ /* 0x000fc800000010ff */
[----:B------:R-:W-:Y:S01]  /*8190*/  PRMT R22, R0, 0x7610, R22 ;  /* 0x0000761000167816 */ /* 0x000fe20000000016 */
[----:B------:R-:W-:Y:S06]  /*81a0*/  BRA `(.L_x_6237) ;  /* 0x00000000006c7947 */ /* 0x000fec0003800000 */
.L_x_6236:
        /* <DEDUP_REMOVED lines=16> */
.L_x_6264:
[----:B------:R-:W-:Y:S01]  /*82b0*/  PRMT R22, RZ, 0x7610, R22 ;  /* 0x00007610ff167816 */ /* 0x000fe20000000016 */
[----:B------:R-:W-:Y:S06]  /*82c0*/  BRA `(.L_x_6237) ;  /* 0x0000000000247947 */ /* 0x000fec0003800000 */
.L_x_6261:
[----:B------:R-:W2:Y:S02]  /*82d0*/  LDG.E.64 R2, desc[UR36][R2.64] ;  /* 0x0000002402027981 */ /* 0x000ea4000c1e1b00 */
[----:B--2---:R-:W0:Y:S02]  /*82e0*/  I2F.U64 R0, R2 ;  /* 0x0000000200007312 */ /* 0x004e240000301000 */
[----:B0-----:R-:W-:-:S04]  /*82f0*/  F2FP.BF16.F32.PACK_AB R0, RZ, R0 ;  /* 0x00000000ff00723e */ /* 0x001fc800000010ff */
[----:B------:R-:W-:Y:S01]  /*8300*/  PRMT R22, R0, 0x7610, R22 ;  /* 0x0000761000167816 */ /* 0x000fe20000000016 */
[----:B------:R-:W-:Y:S06]  /*8310*/  BRA `(.L_x_6237) ;  /* 0x0000000000107947 */ /* 0x000fec0003800000 */
.L_x_6260:
[----:B------:R-:W2:Y:S02]  /*8320*/  LDG.E R2, desc[UR36][R2.64] ;  /* 0x0000002402027981 */ /* 0x000ea4000c1e1900 */
[----:B--2---:R-:W-:-:S04]  /*8330*/  I2FP.F32.U32 R0, R2 ;  /* 0x0000000200007245 */ /* 0x004fc80000201000 */
[----:B------:R-:W-:-:S04]  /*8340*/  F2FP.BF16.F32.PACK_AB R0, RZ, R0 ;  /* 0x00000000ff00723e */ /* 0x000fc800000010ff */
[----:B------:R-:W-:-:S07]  /*8350*/  PRMT R22, R0, 0x7610, R22 ;  /* 0x0000761000167816 */ /* 0x000fce0000000016 */
.L_x_6237:
        /* <DEDUP_REMOVED lines=20> */
.L_x_6268:
[----:B------:R-:W2:Y:S02]  /*84a0*/  LDG.E.U8 R2, desc[UR36][R2.64] ;  /* 0x0000002402027981 */ /* 0x000ea4000c1e1100 */
[----:B--2---:R-:W-:-:S04]  /*84b0*/  I2FP.F32.U32 R0, R2 ;  /* 0x0000000200007245 */ /* 0x004fc80000201000 */
[----:B------:R-:W-:-:S04]  /*84c0*/  F2FP.BF16.F32.PACK_AB R0, RZ, R0 ;  /* 0x00000000ff00723e */ /* 0x000fc800000010ff */
[----:B------:R-:W-:Y:S01]  /*84d0*/  PRMT R23, R0, 0x7610, R23 ;  /* 0x0000761000177816 */ /* 0x000fe20000000017 */
[----:B------:R-:W-:Y:S06]  /*84e0*/  BRA `(.L_x_6270) ;  /* 0x0000000c00c87947 */ /* 0x000fec0003800000 */
.L_x_6267:
        /* <DEDUP_REMOVED lines=11> */
.L_x_6272:
[----:B------:R-:W2:Y:S02]  /*85a0*/  LDG.E R2, desc[UR36][R2.64] ;  /* 0x0000002402027981 */ /* 0x000ea4000c1e1900 */
[----:B--2---:R-:W-:-:S04]  /*85b0*/  I2FP.F32.S32 R0, R2 ;  /* 0x0000000200007245 */ /* 0x004fc80000201400 */
[----:B------:R-:W-:-:S04]  /*85c0*/  F2FP.BF16.F32.PACK_AB R0, RZ, R0 ;  /* 0x00000000ff00723e */ /* 0x000fc800000010ff */
[----:B------:R-:W-:Y:S01]  /*85d0*/  PRMT R23, R0, 0x7610, R23 ;  /* 0x0000761000177816 */ /* 0x000fe20000000017 */
[----:B------:R-:W-:Y:S06]  /*85e0*/  BRA `(.L_x_6270) ;  /* 0x0000000c00887947 */ /* 0x000fec0003800000 */
.L_x_6271:
[----:B------:R-:W2:Y:S02]  /*85f0*/  LDG.E.U16 R2, desc[UR36][R2.64] ;  /* 0x0000002402027981 */ /* 0x000ea4000c1e1500 */
[----:B--2---:R-:W0:Y:S02]  /*8600*/  I2F.S16 R0, R2 ;  /* 0x0000000200007306 */ /* 0x004e240000101400 */
[----:B0-----:R-:W-:-:S04]  /*8610*/  F2FP.BF16.F32.PACK_AB R0, RZ, R0 ;  /* 0x00000000ff00723e */ /* 0x001fc800000010ff */
[----:B------:R-:W-:Y:S01]  /*8620*/  PRMT R23, R0, 0x7610, R23 ;  /* 0x0000761000177816 */ /* 0x000fe20000000017 */
[----:B------:R-:W-:Y:S06]  /*8630*/  BRA `(.L_x_6270) ;  /* 0x0000000c00747947 */ /* 0x000fec0003800000 */
.L_x_6266:
        /* <DEDUP_REMOVED lines=9> */
.L_x_6274:
[----:B------:R-:W2:Y:S02]  /*86d0*/  LDG.E.U16 R0, desc[UR36][R2.64] ;  /* 0x0000002402007981 */ /* 0x000ea4000c1e1500 */
[----:B--2---:R-:W-:-:S05]  /*86e0*/  HADD2.F32 R0, -RZ, R0.H0_H0 ;  /* 0x20000000ff007230 */ /* 0x004fca0000004100 */
[----:B------:R-:W-:-:S04]  /*86f0*/  F2FP.BF16.F32.PACK_AB R0, RZ, R0 ;  /* 0x00000000ff00723e */ /* 0x000fc800000010ff */
[----:B------:R-:W-:Y:S01]  /*8700*/  PRMT R23, R0, 0x7610, R23 ;  /* 0x0000761000177816 */ /* 0x000fe20000000017 */
[----:B------:R-:W-:Y:S06]  /*8710*/  BRA `(.L_x_6270) ;  /* 0x0000000c003c7947 */ /* 0x000fec0003800000 */
.L_x_6273:
        /* <DEDUP_REMOVED lines=9> */
.L_x_6276:
[----:B------:R-:W2:Y:S02]  /*87b0*/  LDG.E.U16 R2, desc[UR36][R2.64] ;  /* 0x0000002402027981 */ /* 0x000ea4000c1e1500 */
[----:B--2---:R-:W-:-:S05]  /*87c0*/  HADD2.F32 R0, -RZ, R2.H0_H0 ;  /* 0x20000002ff007230 */ /* 0x004fca0000004100 */
[----:B------:R-:W-:-:S04]  /*87d0*/  F2FP.BF16.F32.PACK_AB R0, RZ, R0 ;  /* 0x00000000ff00723e */ /* 0x000fc800000010ff */
[----:B------:R-:W-:Y:S01]  /*87e0*/  PRMT R23, R0, 0x7610, R23 ;  /* 0x0000761000177816 */ /* 0x000fe20000000017 */
[----:B------:R-:W-:Y:S06]  /*87f0*/  BRA `(.L_x_6270) ;  /* 0x0000000c00047947 */ /* 0x000fec0003800000 */
.L_x_6275:
        /* <DEDUP_REMOVED lines=9> */
.L_x_6265:
        /* <DEDUP_REMOVED lines=14> */
.L_x_6279:
        /* <DEDUP_REMOVED lines=9> */
.L_x_6278:
        /* <DEDUP_REMOVED lines=28> */
.L_x_6281:
        /* <DEDUP_REMOVED lines=15> */
.L_x_6280:
[----:B------:R0:W5:Y:S01]  /*8cb0*/  LDG.E.U16 R23, desc[UR36][R2.64] ;  /* 0x0000002402177981 */ /* 0x000162000c1e1500 */
[----:B------:R-:W-:Y:S05]  /*8cc0*/  BRA `(.L_x_6270) ;  /* 0x0000000400d07947 */ /* 0x000fea0003800000 */
.L_x_6277:
        /* <DEDUP_REMOVED lines=13> */
.L_x_6284:
        /* <DEDUP_REMOVED lines=21> */
.L_x_6288:
[----:B------:R-:W-:Y:S05]  /*8ef0*/  BSYNC B1 ;  /* 0x0000000000017941 */ /* 0x000fea0003800000 */
.L_x_6287:
[----:B------:R-:W-:Y:S01]  /*8f00*/  LEA R3, R0, 0x3b800000, 0x17 ;  /* 0x3b80000000037811 */ /* 0x000fe200078eb8ff */
[----:B------:R-:W-:-:S05]  /*8f10*/  IMAD.SHL.U32 R0, R2, 0x100000, RZ ;  /* 0x0010000002007824 */ /* 0x000fca00078e00ff */
[----:B------:R-:W-:-:S07]  /*8f20*/  LOP3.LUT R0, R3, R0, R4, 0xfe, !PT ;  /* 0x0000000003007212 */ /* 0x000fce00078efe04 */
.L_x_6286:
[----:B------:R-:W-:Y:S05]  /*8f30*/  BSYNC B0 ;  /* 0x0000000000007941 */ /* 0x000fea0003800000 */
.L_x_6285:
[----:B------:R-:W-:-:S04]  /*8f40*/  F2FP.BF16.F32.PACK_AB R0, RZ, R0 ;  /* 0x00000000ff00723e */ /* 0x000fc800000010ff */
[----:B------:R-:W-:Y:S01]  /*8f50*/  PRMT R23, R0, 0x7610, R23 ;  /* 0x0000761000177816 */ /* 0x000fe20000000017 */
[----:B------:R-:W-:Y:S06]  /*8f60*/  BRA `(.L_x_6270) ;  /* 0x0000000400287947 */ /* 0x000fec0003800000 */
.L_x_6283:
        /* <DEDUP_REMOVED lines=21> */
.L_x_6292:
[----:B------:R-:W-:Y:S05]  /*90c0*/  BSYNC B1 ;  /* 0x0000000000017941 */ /* 0x000fea0003800000 */
.L_x_6291:
[----:B------:R-:W-:Y:S01]  /*90d0*/  LEA R3, R0, 0x37800000, 0x17 ;  /* 0x3780000000037811 */ /* 0x000fe200078eb8ff */
[----:B------:R-:W-:-:S05]  /*90e0*/  IMAD.SHL.U32 R0, R2, 0x200000, RZ ;  /* 0x0020000002007824 */ /* 0x000fca00078e00ff */
[----:B------:R-:W-:-:S07]  /*90f0*/  LOP3.LUT R0, R3, R0, R4, 0xfe, !PT ;  /* 0x0000000003007212 */ /* 0x000fce00078efe04 */
.L_x_6290:
[----:B------:R-:W-:Y:S05]  /*9100*/  BSYNC B0 ;  /* 0x0000000000007941 */ /* 0x000fea0003800000 */
.L_x_6289:
[----:B------:R-:W-:-:S04]  /*9110*/  F2FP.BF16.F32.PACK_AB R0, RZ, R0 ;  /* 0x00000000ff00723e */ /* 0x000fc800000010ff */
[----:B------:R-:W-:Y:S01]  /*9120*/  PRMT R23, R0, 0x7610, R23 ;  /* 0x0000761000177816 */ /* 0x000fe20000000017 */
[----:B------:R-:W-:Y:S06]  /*9130*/  BRA `(.L_x_6270) ;  /* 0x0000000000b47947 */ /* 0x000fec0003800000 */
.L_x_6282:
        /* <DEDUP_REMOVED lines=14> */
.L_x_6296:
[----:B------:R-:W-:Y:S05]  /*9220*/  BSYNC B0 ;  /* 0x0000000000007941 */ /* 0x000fea0003800000 */
.L_x_6295:
[----:B------:R-:W-:-:S04]  /*9230*/  F2FP.BF16.F32.PACK_AB R0, RZ, R0 ;  /* 0x00000000ff00723e */ /* 0x000fc800000010ff */
[----:B------:R-:W-:Y:S01]  /*9240*/  PRMT R23, R0, 0x7610, R23 ;  /* 0x0000761000177816 */ /* 0x000fe20000000017 */
[----:B------:R-:W-:Y:S06]  /*9250*/  BRA `(.L_x_6270) ;  /* 0x00000000006c7947 */ /* 0x000fec0003800000 */
.L_x_6269:
        /* <DEDUP_REMOVED lines=16> */
.L_x_6297:
[----:B------:R-:W-:Y:S01]  /*9360*/  PRMT R23, RZ, 0x7610, R23 ;  /* 0x00007610ff177816 */ /* 0x000fe20000000017 */
[----:B------:R-:W-:Y:S06]  /*9370*/  BRA `(.L_x_6270) ;  /* 0x0000000000247947 */ /* 0x000fec0003800000 */
.L_x_6294:
[----:B------:R-:W2:Y:S02]  /*9380*/  LDG.E.64 R2, desc[UR36][R2.64] ;  /* 0x0000002402027981 */ /* 0x000ea4000c1e1b00 */
[----:B--2---:R-:W0:Y:S02]  /*9390*/  I2F.U64 R0, R2 ;  /* 0x0000000200007312 */ /* 0x004e240000301000 */
[----:B0-----:R-:W-:-:S04]  /*93a0*/  F2FP.BF16.F32.PACK_AB R0, RZ, R0 ;  /* 0x00000000ff00723e */ /* 0x001fc800000010ff */
[----:B------:R-:W-:Y:S01]  /*93b0*/  PRMT R23, R0, 0x7610, R23 ;  /* 0x0000761000177816 */ /* 0x000fe20000000017 */
[----:B------:R-:W-:Y:S06]  /*93c0*/  BRA `(.L_x_6270) ;  /* 0x0000000000107947 */ /* 0x000fec0003800000 */
.L_x_6293:
[----:B------:R-:W2:Y:S02]  /*93d0*/  LDG.E R2, desc[UR36][R2.64] ;  /* 0x0000002402027981 */ /* 0x000ea4000c1e1900 */
[----:B--2---:R-:W-:-:S04]  /*93e0*/  I2FP.F32.U32 R0, R2 ;  /* 0x0000000200007245 */ /* 0x004fc80000201000 */
[----:B------:R-:W-:-:S04]  /*93f0*/  F2FP.BF16.F32.PACK_AB R0, RZ, R0 ;  /* 0x00000000ff00723e */ /* 0x000fc800000010ff */
[----:B------:R-:W-:-:S07]  /*9400*/  PRMT R23, R0, 0x7610, R23 ;  /* 0x0000761000177816 */ /* 0x000fce0000000017 */
.L_x_6270:
        /* <DEDUP_REMOVED lines=19> */
.L_x_6301:
[----:B------:R-:W2:Y:S02]  /*9540*/  LDG.E.U8 R2, desc[UR36][R2.64] ;  /* 0x0000002402027981 */ /* 0x000ea4000c1e1100 */
[----:B--2---:R-:W-:-:S04]  /*9550*/  I2FP.F32.U32 R0, R2 ;  /* 0x0000000200007245 */ /* 0x004fc80000201000 */
[----:B------:R-:W-:Y:S01]  /*9560*/  F2FP.BF16.F32.PACK_AB R0, RZ, R0 ;  /* 0x00000000ff00723e */ /* 0x000fe200000010ff */
[----:B------:R-:W-:Y:S06]  /*9570*/  BRA `(.L_x_6303) ;  /* 0x0000000c00907947 */ /* 0x000fec0003800000 */
.L_x_6300:
        /* <DEDUP_REMOVED lines=10> */
.L_x_6305:
[----:B------:R-:W2:Y:S02]  /*9620*/  LDG.E R2, desc[UR36][R2.64] ;  /* 0x0000002402027981 */ /* 0x000ea4000c1e1900 */
[----:B--2---:R-:W-:-:S04]  /*9630*/  I2FP.F32.S32 R0, R2 ;  /* 0x0000000200007245 */ /* 0x004fc80000201400 */
[----:B------:R-:W-:Y:S01]  /*9640*/  F2FP.BF16.F32.PACK_AB R0, RZ, R0 ;  /* 0x00000000ff00723e */ /* 0x000fe200000010ff */
[----:B------:R-:W-:Y:S06]  /*9650*/  BRA `(.L_x_6303) ;  /* 0x0000000c00587947 */ /* 0x000fec0003800000 */
.L_x_6304:
[----:B------:R-:W2:Y:S02]  /*9660*/  LDG.E.U16 R2, desc[UR36][R2.64] ;  /* 0x0000002402027981 */ /* 0x000ea4000c1e1500 */
[----:B--2---:R-:W0:Y:S02]  /*9670*/  I2F.S16 R0, R2 ;  /* 0x0000000200007306 */ /* 0x004e240000101400 */
[----:B0-----:R-:W-:Y:S01]  /*9680*/  F2FP.BF16.F32.PACK_AB R0, RZ, R0 ;  /* 0x00000000ff00723e */ /* 0x001fe200000010ff */
[----:B------:R-:W-:Y:S06]  /*9690*/  BRA `(.L_x_6303) ;  /* 0x0000000c00487947 */ /* 0x000fec0003800000 */
.L_x_6299:
        /* <DEDUP_REMOVED lines=9> */
.L_x_6307:
[----:B------:R-:W2:Y:S02]  /*9730*/  LDG.E.U16 R0, desc[UR36][R2.64] ;  /* 0x0000002402007981 */ /* 0x000ea4000c1e1500 */
[----:B--2---:R-:W-:-:S05]  /*9740*/  HADD2.F32 R0, -RZ, R0.H0_H0 ;  /* 0x20000000ff007230 */ /* 0x004fca0000004100 */
[----:B------:R-:W-:Y:S01]  /*9750*/  F2FP.BF16.F32.PACK_AB R0, RZ, R0 ;  /* 0x00000000ff00723e */ /* 0x000fe200000010ff */
[----:B------:R-:W-:Y:S06]  /*9760*/  BRA `(.L_x_6303) ;  /* 0x0000000c00147947 */ /* 0x000fec0003800000 */
.L_x_6306:
        /* <DEDUP_REMOVED lines=9> */
.L_x_6309:
[----:B------:R-:W2:Y:S02]  /*9800*/  LDG.E.U16 R2, desc[UR36][R2.64] ;  /* 0x0000002402027981 */ /* 0x000ea4000c1e1500 */
[----:B--2---:R-:W-:-:S05]  /*9810*/  HADD2.F32 R0, -RZ, R2.H0_H0 ;  /* 0x20000002ff007230 */ /* 0x004fca0000004100 */
[----:B------:R-:W-:Y:S01]  /*9820*/  F2FP.BF16.F32.PACK_AB R0, RZ, R0 ;  /* 0x00000000ff00723e */ /* 0x000fe200000010ff */
[----:B------:R-:W-:Y:S06]  /*9830*/  BRA `(.L_x_6303) ;  /* 0x0000000800e07947 */ /* 0x000fec0003800000 */
.L_x_6308:
        /* <DEDUP_REMOVED lines=8> */
.L_x_6298:
        /* <DEDUP_REMOVED lines=13> */
.L_x_6312:
        /* <DEDUP_REMOVED lines=8> */
.L_x_6311:
        /* <DEDUP_REMOVED lines=28> */
.L_x_6314:
        /* <DEDUP_REMOVED lines=15> */
.L_x_6313:
[----:B------:R0:W5:Y:S01]  /*9cc0*/  LDG.E.U16 R0, desc[UR36][R2.64] ;  /* 0x0000002402007981 */ /* 0x000162000c1e1500 */
[----:B------:R-:W-:Y:S05]  /*9cd0*/  BRA `(.L_x_6303) ;  /* 0x0000000400b87947 */ /* 0x000fea0003800000 */
.L_x_6310:
        /* <DEDUP_REMOVED lines=12> */
.L_x_6317:
        /* <DEDUP_REMOVED lines=21> */
.L_x_6321:
[----:B------:R-:W-:Y:S05]  /*9ef0*/  BSYNC B1 ;  /* 0x0000000000017941 */ /* 0x000fea0003800000 */
.L_x_6320:
[----:B------:R-:W-:Y:S01]  /*9f00*/  LEA R3, R0, 0x3b800000, 0x17 ;  /* 0x3b80000000037811 */ /* 0x000fe200078eb8ff */
[----:B------:R-:W-:-:S05]  /*9f10*/  IMAD.SHL.U32 R0, R2, 0x100000, RZ ;  /* 0x0010000002007824 */ /* 0x000fca00078e00ff */
[----:B------:R-:W-:-:S07]  /*9f20*/  LOP3.LUT R0, R3, R0, R4, 0xfe, !PT ;  /* 0x0000000003007212 */ /* 0x000fce00078efe04 */
.L_x_6319:
[----:B------:R-:W-:Y:S05]  /*9f30*/  BSYNC B0 ;  /* 0x0000000000007941 */ /* 0x000fea0003800000 */
.L_x_6318:
[----:B------:R-:W-:Y:S01]  /*9f40*/  F2FP.BF16.F32.PACK_AB R0, RZ, R0 ;  /* 0x00000000ff00723e */ /* 0x000fe200000010ff */
[----:B------:R-:W-:Y:S06]  /*9f50*/  BRA `(.L_x_6303) ;  /* 0x0000000400187947 */ /* 0x000fec0003800000 */
.L_x_6316:
        /* <DEDUP_REMOVED lines=21> */
.L_x_6325:
[----:B------:R-:W-:Y:S05]  /*a0b0*/  BSYNC B1 ;  /* 0x0000000000017941 */ /* 0x000fea0003800000 */
.L_x_6324:
[----:B------:R-:W-:Y:S01]  /*a0c0*/  LEA R3, R0, 0x37800000, 0x17 ;  /* 0x3780000000037811 */ /* 0x000fe200078eb8ff */
[----:B------:R-:W-:-:S05]  /*a0d0*/  IMAD.SHL.U32 R0, R2, 0x200000, RZ ;  /* 0x0020000002007824 */ /* 0x000fca00078e00ff */
[----:B------:R-:W-:-:S07]  /*a0e0*/  LOP3.LUT R0, R3, R0, R4, 0xfe, !PT ;  /* 0x0000000003007212 */ /* 0x000fce00078efe04 */
.L_x_6323:
[----:B------:R-:W-:Y:S05]  /*a0f0*/  BSYNC B0 ;  /* 0x0000000000007941 */ /* 0x000fea0003800000 */
.L_x_6322:
[----:B------:R-:W-:Y:S01]  /*a100*/  F2FP.BF16.F32.PACK_AB R0, RZ, R0 ;  /* 0x00000000ff00723e */ /* 0x000fe200000010ff */
[----:B------:R-:W-:Y:S06]  /*a110*/  BRA `(.L_x_6303) ;  /* 0x0000000000a87947 */ /* 0x000fec0003800000 */
.L_x_6315:
        /* <DEDUP_REMOVED lines=14> */
.L_x_6329:
[----:B------:R-:W-:Y:S05]  /*a200*/  BSYNC B0 ;  /* 0x0000000000007941 */ /* 0x000fea0003800000 */
.L_x_6328:
[----:B------:R-:W-:Y:S01]  /*a210*/  F2FP.BF16.F32.PACK_AB R0, RZ, R0 ;  /* 0x00000000ff00723e */ /* 0x000fe200000010ff */
[----:B------:R-:W-:Y:S06]  /*a220*/  BRA `(.L_x_6303) ;  /* 0x0000000000647947 */ /* 0x000fec0003800000 */
.L_x_6302:
        /* <DEDUP_REMOVED lines=16> */
.L_x_6330:
[----:B------:R-:W-:Y:S01]  /*a330*/  PRMT R0, RZ, 0x7610, R0 ;  /* 0x00007610ff007816 */ /* 0x000fe20000000000 */
[----:B------:R-:W-:Y:S06]  /*a340*/  BRA `(.L_x_6303) ;  /* 0x00000000001c7947 */ /* 0x000fec0003800000 */
.L_x_6327:
[----:B------:R-:W2:Y:S02]  /*a350*/  LDG.E.64 R2, desc[UR36][R2.64] ;  /* 0x0000002402027981 */ /* 0x000ea4000c1e1b00 */
[----:B--2---:R-:W0:Y:S02]  /*a360*/  I2F.U64 R0, R2 ;  /* 0x0000000200007312 */ /* 0x004e240000301000 */
[----:B0-----:R-:W-:Y:S01]  /*a370*/  F2FP.BF16.F32.PACK_AB R0, RZ, R0 ;  /* 0x00000000ff00723e */ /* 0x001fe200000010ff */
[----:B------:R-:W-:Y:S06]  /*a380*/  BRA `(.L_x_6303) ;  /* 0x00000000000c7947 */ /* 0x000fec0003800000 */
.L_x_6326:
[----:B------:R-:W2:Y:S02]  /*a390*/  LDG.E R2, desc[UR36][R2.64] ;  /* 0x0000002402027981 */ /* 0x000ea4000c1e1900 */
[----:B--2---:R-:W-:-:S04]  /*a3a0*/  I2FP.F32.U32 R0, R2 ;  /* 0x0000000200007245 */ /* 0x004fc80000201000 */
[----:B------:R-:W-:-:S07]  /*a3b0*/  F2FP.BF16.F32.PACK_AB R0, RZ, R0 ;  /* 0x00000000ff00723e */ /* 0x000fce00000010ff */
.L_x_6303:
[----:B-----5:R-:W-:Y:S01]  /*a3c0*/  IMAD.U32 R23, R23, 0x10000, RZ ;  /* 0x0001000017177824 */ /* 0x020fe200078e00ff */
[----:B------:R-:W1:Y:S01]  /*a3d0*/  LDC.U8 R6, c[0x0][0x4f9] ;  /* 0x00013e40ff067b82 */ /* 0x000e620000000000 */
[----:B------:R-:W-:Y:S02]  /*a3e0*/  IMAD.U32 R0, R0, 0x10000, RZ ;  /* 0x0001000000007824 */ /* 0x000fe400078e00ff */
[----:B0-----:R-:W-:Y:S01]  /*a3f0*/  FADD.FTZ R2, -R23, 1 ;  /* 0x3f80000017027421 */ /* 0x001fe20000010100 */
[----:B------:R-:W-:-:S05]  /*a400*/  IMAD.U32 R22, R22, 0x10000, RZ ;  /* 0x0001000016167824 */ /* 0x000fca00078e00ff */
[----:B------:R-:W0:Y:S02]  /*a410*/  F2F.BF16.F32 R2, R2 ;  /* 0x0000000200027304 */ /* 0x000e240000202000 */
[----:B0-----:R-:W-:-:S04]  /*a420*/  IMAD.U32 R4, R2, 0x10000, RZ ;  /* 0x0001000002047824 */ /* 0x001fc800078e00ff */
[C---:B------:R-:W-:Y:S01]  /*a430*/  FMUL.FTZ R4, R23.reuse, R4 ;  /* 0x0000000417047220 */ /* 0x040fe20000410000 */
[----:B------:R-:W-:-:S05]  /*a440*/  FADD.FTZ R23, R23, -R0 ;  /* 0x8000000017177221 */ /* 0x000fca0000010000 */
[----:B------:R-:W0:Y:S08]  /*a450*/  F2F.BF16.F32 R4, R4 ;  /* 0x0000000400047304 */ /* 0x000e300000202000 */
[----:B------:R-:W2:Y:S01]  /*a460*/  F2F.BF16.F32 R23, R23 ;  /* 0x0000001700177304 */ /* 0x000ea20000202000 */
[----:B0-----:R-:W-:-:S05]  /*a470*/  IMAD.U32 R0, R4, 0x10000, RZ ;  /* 0x0001000004007824 */ /* 0x001fca00078e00ff */
[----:B------:R-:W-:Y:S01]  /*a480*/  FMNMX.FTZ R0, R0, 1.0018652574217412621e-12, !PT ;  /* 0x2b8d000000007809 */ /* 0x000fe20007810000 */
[----:B--2---:R-:W-:-:S05]  /*a490*/  IMAD.U32 R3, R23, 0x10000, RZ ;  /* 0x0001000017037824 */ /* 0x004fca00078e00ff */
[----:B------:R-:W0:Y:S01]  /*a4a0*/  F2F.BF16.F32 R0, R0 ;  /* 0x0000000000007304 */ /* 0x000e220000202000 */
[----:B------:R-:W-:-:S07]  /*a4b0*/  FMUL.FTZ R3, R22, R3 ;  /* 0x0000000316037220 */ /* 0x000fce0000410000 */
[----:B------:R-:W2:Y:S01]  /*a4c0*/  F2F.BF16.F32 R3, R3 ;  /* 0x0000000300037304 */ /* 0x000ea20000202000 */
[----:B0-----:R-:W-:Y:S01]  /*a4d0*/  IMAD.U32 R4, R0, 0x10000, RZ ;  /* 0x0001000000047824 */ /* 0x001fe200078e00ff */
[----:B-1----:R-:W-:-:S06]  /*a4e0*/  PRMT R0, R6, 0x9910, RZ ;  /* 0x0000991006007816 */ /* 0x002fcc00000000ff */
[----:B------:R-:W0:Y:S01]  /*a4f0*/  MUFU.RCP R5, R4 ;  /* 0x0000000400057308 */ /* 0x000e220000001000 */
[----:B------:R-:W-:Y:S01]  /*a500*/  ISETP.GT.AND P0, PT, R0, 0x9, PT ;  /* 0x000000090000780c */ /* 0x000fe20003f04270 */
[----:B--2---:R-:W-:-:S04]  /*a510*/  IMAD.U32 R2, R3, 0x10000, RZ ;  /* 0x0001000003027824 */ /* 0x004fc800078e00ff */
[----:B0-----:R-:W-:-:S04]  /*a520*/  FMUL.FTZ R2, R2, R5 ;  /* 0x0000000502027220 */ /* 0x001fc80000410000 */
[----:B------:R0:W1:Y:S04]  /*a530*/  F2F.BF16.F32 R5, R2 ;  /* 0x0000000200057304 */ /* 0x0000680000202000 */
        /* <DEDUP_REMOVED lines=9> */
[----:B-1----:R-:W-:-:S04]  /*a5d0*/  IMAD.U32 R0, R5, 0x10000, RZ ;  /* 0x0001000005007824 */ /* 0x002fc800078e00ff */
[----:B------:R-:W1:Y:S02]  /*a5e0*/  F2I.FTZ.TRUNC.NTZ R3, R0 ;  /* 0x0000000000037305 */ /* 0x000e64000021f100 */
[----:B-1----:R1:W-:Y:S01]  /*a5f0*/  STG.E.U8 desc[UR36][R16.64], R3 ;  /* 0x0000000310007986 */ /* 0x0023e2000c101124 */
[----:B------:R-:W-:Y:S05]  /*a600*/  BRA `(.L_x_6336) ;  /* 0x0000000c00947947 */ /* 0x000fea0003800000 */
.L_x_6334:
[----:B-1----:R-:W-:-:S06]  /*a610*/  IMAD.U32 R3, R5, 0x10000, RZ ;  /* 0x0001000005037824 */ /* 0x002fcc00078e00ff */
[----:B0-----:R-:W0:Y:S02]  /*a620*/  F2I.S64.TRUNC R2, R3 ;  /* 0x0000000300027311 */ /* 0x001e24000020d900 */
[----:B0-----:R0:W-:Y:S01]  /*a630*/  STG.E.U8 desc[UR36][R16.64], R2 ;  /* 0x0000000210007986 */ /* 0x0011e2000c101124 */
[----:B------:R-:W-:Y:S05]  /*a640*/  BRA `(.L_x_6336) ;  /* 0x0000000c00847947 */ /* 0x000fea0003800000 */
.L_x_6333:
[----:B------:R-:W-:-:S13]  /*a650*/  ISETP.NE.AND P0, PT, R0, 0x2, PT ;  /* 0x000000020000780c */ /* 0x000fda0003f05270 */
[----:B------:R-:W-:Y:S05]  /*a660*/  @!P0 BRA `(.L_x_6337) ;  /* 0x0000000000308947 */ /* 0x000fea0003800000 */
[----:B------:R-:W-:-:S13]  /*a670*/  ISETP.NE.AND P0, PT, R0, 0x3, PT ;  /* 0x000000030000780c */ /* 0x000fda0003f05270 */
[----:B------:R-:W-:Y:S05]  /*a680*/  @!P0 BRA `(.L_x_6338) ;  /* 0x0000000000188947 */ /* 0x000fea0003800000 */
[----:B------:R-:W-:-:S13]  /*a690*/  ISETP.NE.AND P0, PT, R0, 0x4, PT ;  /* 0x000000040000780c */ /* 0x000fda0003f05270 */
[----:B------:R-:W-:Y:S05]  /*a6a0*/  @P0 BRA `(.L_x_6335) ;  /* 0x0000000c000c0947 */ /* 0x000fea0003800000 */
[----:B01----:R-:W-:-:S06]  /*a6b0*/  IMAD.U32 R2, R5, 0x10000, RZ ;  /* 0x0001000005027824 */ /* 0x003fcc00078e00ff */
[----:B------:R-:W0:Y:S02]  /*a6c0*/  F2I.S64.TRUNC R2, R2 ;  /* 0x0000000200027311 */ /* 0x000e24000020d900 */
[----:B0-----:R0:W-:Y:S01]  /*a6d0*/  STG.E.64 desc[UR36][R16.64], R2 ;  /* 0x0000000210007986 */ /* 0x0011e2000c101b24 */
[----:B------:R-:W-:Y:S05]  /*a6e0*/  BRA `(.L_x_6336) ;  /* 0x0000000c005c7947 */ /* 0x000fea0003800000 */
.L_x_6338:
[----:B-1----:R-:W-:-:S06]  /*a6f0*/  IMAD.U32 R5, R5, 0x10000, RZ ;  /* 0x0001000005057824 */ /* 0x002fcc00078e00ff */
[----:B------:R-:W1:Y:S02]  /*a700*/  F2I.FTZ.TRUNC.NTZ R5, R5 ;  /* 0x0000000500057305 */ /* 0x000e64000021f100 */
[----:B-1----:R1:W-:Y:S01]  /*a710*/  STG.E desc[UR36][R16.64], R5 ;  /* 0x0000000510007986 */ /* 0x0023e2000c101924 */
[----:B------:R-:W-:Y:S05]  /*a720*/  BRA `(.L_x_6336) ;  /* 0x0000000c004c7947 */ /* 0x000fea0003800000 */
.L_x_6337:
[----:B-1----:R-:W-:-:S06]  /*a730*/  IMAD.U32 R5, R5, 0x10000, RZ ;  /* 0x0001000005057824 */ /* 0x002fcc00078e00ff */
[----:B------:R-:W1:Y:S02]  /*a740*/  F2I.FTZ.TRUNC.NTZ R5, R5 ;  /* 0x0000000500057305 */ /* 0x000e64000021f100 */
[----:B-1----:R1:W-:Y:S01]  /*a750*/  STG.E.U16 desc[UR36][R16.64], R5 ;  /* 0x0000000510007986 */ /* 0x0023e2000c101524 */
[----:B------:R-:W-:Y:S05]  /*a760*/  BRA `(.L_x_6336) ;  /* 0x0000000c003c7947 */ /* 0x000fea0003800000 */
.L_x_6332:
        /* <DEDUP_REMOVED lines=9> */
.L_x_6340:
[----:B-1----:R-:W-:-:S05]  /*a800*/  IMAD.U32 R0, R5, 0x10000, RZ ;  /* 0x0001000005007824 */ /* 0x002fca00078e00ff */
[----:B------:R-:W-:-:S05]  /*a810*/  F2FP.F16.F32.PACK_AB R0, RZ, R0 ;  /* 0x00000000ff00723e */ /* 0x000fca00000000ff */
[----:B------:R1:W-:Y:S01]  /*a820*/  STG.E.U16 desc[UR36][R16.64], R0 ;  /* 0x0000000010007986 */ /* 0x0003e2000c101524 */
[----:B------:R-:W-:Y:S05]  /*a830*/  BRA `(.L_x_6336) ;  /* 0x0000000c00087947 */ /* 0x000fea0003800000 */
.L_x_6339:
[----:B------:R-:W-:-:S13]  /*a840*/  ISETP.NE.AND P0, PT, R0, 0x7, PT ;  /* 0x000000070000780c */ /* 0x000fda0003f05270 */
[----:B------:R-:W-:Y:S05]  /*a850*/  @!P0 BRA `(.L_x_6341) ;  /* 0x0000000000348947 */ /* 0x000fea0003800000 */
[----:B------:R-:W-:-:S13]  /*a860*/  ISETP.NE.AND P0, PT, R0, 0x8, PT ;  /* 0x000000080000780c */ /* 0x000fda0003f05270 */
[----:B------:R-:W-:Y:S05]  /*a870*/  @!P0 BRA `(.L_x_6342) ;  /* 0x0000000000188947 */ /* 0x000fea0003800000 */
[----:B------:R-:W-:-:S13]  /*a880*/  ISETP.NE.AND P0, PT, R0, 0x9, PT ;  /* 0x000000090000780c */ /* 0x000fda0003f05270 */
[----:B------:R-:W-:Y:S05]  /*a890*/  @P0 BRA `(.L_x_6335) ;  /* 0x0000000800900947 */ /* 0x000fea0003800000 */
[----:B01----:R-:W-:Y:S02]  /*a8a0*/  IMAD.U32 R2, R5, 0x10000, RZ ;  /* 0x0001000005027824 */ /* 0x003fe400078e00ff */
[----:B------:R-:W-:-:S05]  /*a8b0*/  IMAD.MOV.U32 R3, RZ, RZ, RZ ;  /* 0x000000ffff037224 */ /* 0x000fca00078e00ff */
[----:B------:R0:W-:Y:S01]  /*a8c0*/  STG.E.64 desc[UR36][R16.64], R2 ;  /* 0x0000000210007986 */ /* 0x0001e2000c101b24 */
[----:B------:R-:W-:Y:S05]  /*a8d0*/  BRA `(.L_x_6336) ;  /* 0x0000000800e07947 */ /* 0x000fea0003800000 */
.L_x_6342:
[----:B-1----:R-:W-:-:S05]  /*a8e0*/  IMAD.U32 R5, R5, 0x10000, RZ ;  /* 0x0001000005057824 */ /* 0x002fca00078e00ff */
[----:B------:R-:W-:-:S04]  /*a8f0*/  F2FP.F16.F32.PACK_AB R3, RZ, R5 ;  /* 0x00000005ff03723e */ /* 0x000fc800000000ff */
[----:B------:R-:W-:-:S05]  /*a900*/  PRMT R3, R3, 0x5410, RZ ;  /* 0x0000541003037816 */ /* 0x000fca00000000ff */
[----:B------:R1:W-:Y:S01]  /*a910*/  STG.E desc[UR36][R16.64], R3 ;  /* 0x0000000310007986 */ /* 0x0003e2000c101924 */
[----:B------:R-:W-:Y:S05]  /*a920*/  BRA `(.L_x_6336) ;  /* 0x0000000800cc7947 */ /* 0x000fea0003800000 */
.L_x_6341:
[----:B01----:R-:W-:-:S04]  /*a930*/  IMAD.U32 R2, R5, 0x10000, RZ ;  /* 0x0001000005027824 */ /* 0x003fc800078e00ff */
[----:B------:R-:W-:-:S06]  /*a940*/  FMUL.FTZ R2, R2, 1 ;  /* 0x3f80000002027820 */ /* 0x000fcc0000410000 */
[----:B------:R-:W0:Y:S02]  /*a950*/  F2F.F64.F32 R2, R2 ;  /* 0x0000000200027310 */ /* 0x000e240000201800 */
[----:B0-----:R0:W-:Y:S01]  /*a960*/  STG.E.64 desc[UR36][R16.64], R2 ;  /* 0x0000000210007986 */ /* 0x0011e2000c101b24 */
[----:B------:R-:W-:Y:S05]  /*a970*/  BRA `(.L_x_6336) ;  /* 0x0000000800b87947 */ /* 0x000fea0003800000 */
.L_x_6331:
        /* <DEDUP_REMOVED lines=13> */
.L_x_6345:
[----:B-1----:R-:W-:Y:S01]  /*aa50*/  IMAD.U32 R5, R5, 0x10000, RZ ;  /* 0x0001000005057824 */ /* 0x002fe200078e00ff */
[----:B------:R-:W-:-:S03]  /*aa60*/  CS2R R6, SRZ ;  /* 0x0000000000067805 */ /* 0x000fc6000001ff00 */
[----:B------:R-:W-:-:S06]  /*aa70*/  FMUL.FTZ R5, R5, 1 ;  /* 0x3f80000005057820 */ /* 0x000fcc0000410000 */
[----:B------:R-:W1:Y:S02]  /*aa80*/  F2F.F64.F32 R4, R5 ;  /* 0x0000000500047310 */ /* 0x000e640000201800 */
[----:B-1----:R1:W-:Y:S01]  /*aa90*/  STG.E.128 desc[UR36][R16.64], R4 ;  /* 0x0000000410007986 */ /* 0x0023e2000c101d24 */
[----:B------:R-:W-:Y:S05]  /*aaa0*/  BRA `(.L_x_6336) ;  /* 0x00000008006c7947 */ /* 0x000fea0003800000 */
.L_x_6344:
        /* <DEDUP_REMOVED lines=8> */
[C---:B0-----:R-:W-:Y:S02]  /*ab30*/  LOP3.LUT R2, R5.reuse, 0x7fffffff, RZ, 0xc0, !PT ;  /* 0x7fffffff05027812 */ /* 0x041fe400078ec0ff */
        /* <DEDUP_REMOVED lines=12> */
.L_x_6349:
[----:B------:R-:W-:Y:S05]  /*ac00*/  BSYNC B0 ;  /* 0x0000000000007941 */ /* 0x000fea0003800000 */
.L_x_6348:
[----:B------:R-:W-:-:S05]  /*ac10*/  LOP3.LUT R3, R0, R3, RZ, 0xfc, !PT ;  /* 0x0000000300037212 */ /* 0x000fca00078efcff */
[----:B------:R0:W-:Y:S01]  /*ac20*/  STG.E.U8 desc[UR36][R16.64], R3 ;  /* 0x0000000310007986 */ /* 0x0001e2000c101124 */
[----:B------:R-:W-:Y:S05]  /*ac30*/  BRA `(.L_x_6336) ;  /* 0x0000000800087947 */ /* 0x000fea0003800000 */
.L_x_6347:
[----:B-1----:R-:W-:Y:S01]  /*ac40*/  IMAD.U32 R5, R5, 0x10000, RZ ;  /* 0x0001000005057824 */ /* 0x002fe200078e00ff */
[----:B------:R-:W-:Y:S04]  /*ac50*/  BSSY B0, `(.L_x_6350) ;  /* 0x000000f000007945 */ /* 0x000fe80003800000 */
[----:B0-----:R-:W-:-:S04]  /*ac60*/  LOP3.LUT R2, R5, 0x7fffffff, RZ, 0xc0, !PT ;  /* 0x7fffffff05027812 */ /* 0x001fc800078ec0ff */
        /* <DEDUP_REMOVED lines=10> */
.L_x_6351:
[----:B------:R-:W-:Y:S01]  /*ad10*/  IMAD.MOV.U32 R0, RZ, RZ, 0x7f ;  /* 0x0000007fff007424 */ /* 0x000fe200078e00ff */
[----:B------:R-:W-:-:S04]  /*ad20*/  ISETP.GT.U32.AND P0, PT, R2, 0x7f800000, PT ;  /* 0x7f8000000200780c */ /* 0x000fc80003f04070 */
[----:B------:R-:W-:-:S09]  /*ad30*/  SEL R0, R0, 0x7c, P0 ;  /* 0x0000007c00007807 */ /* 0x000fd20000000000 */
.L_x_6352:
[----:B------:R-:W-:Y:S05]  /*ad40*/  BSYNC B0 ;  /* 0x0000000000007941 */ /* 0x000fea0003800000 */
.L_x_6350:
[----:B------:R-:W-:-:S04]  /*ad50*/  LOP3.LUT R2, R5, 0x80000000, RZ, 0xc0, !PT ;  /* 0x8000000005027812 */ /* 0x000fc800078ec0ff */
[----:B------:R-:W-:-:S04]  /*ad60*/  SHF.R.U32.HI R3, RZ, 0x18, R2 ;  /* 0x00000018ff037819 */ /* 0x000fc80000011602 */
[----:B------:R-:W-:-:S05]  /*ad70*/  LOP3.LUT R3, R0, R3, RZ, 0xfc, !PT ;  /* 0x0000000300037212 */ /* 0x000fca00078efcff */
[----:B------:R0:W-:Y:S01]  /*ad80*/  STG.E.U8 desc[UR36][R16.64], R3 ;  /* 0x0000000310007986 */ /* 0x0001e2000c101124 */
[----:B------:R-:W-:Y:S05]  /*ad90*/  BRA `(.L_x_6336) ;  /* 0x0000000400b07947 */ /* 0x000fea0003800000 */
.L_x_6346:
[----:B-1----:R1:W-:Y:S01]  /*ada0*/  STG.E.U16 desc[UR36][R16.64], R5 ;  /* 0x0000000510007986 */ /* 0x0023e2000c101524 */
[----:B------:R-:W-:Y:S05]  /*adb0*/  BRA `(.L_x_6336) ;  /* 0x0000000400a87947 */ /* 0x000fea0003800000 */
.L_x_6343:
        /* <DEDUP_REMOVED lines=12> */
.L_x_6355:
[----:B-1----:R-:W-:Y:S01]  /*ae80*/  IMAD.U32 R5, R5, 0x10000, RZ ;  /* 0x0001000005057824 */ /* 0x002fe200078e00ff */
[----:B------:R-:W-:Y:S01]  /*ae90*/  BSSY B0, `(.L_x_6356) ;  /* 0x0000014000007945 */ /* 0x000fe20003800000 */
[----:B------:R-:W-:-:S03]  /*aea0*/  IMAD.MOV.U32 R8, RZ, RZ, 0x80 ;  /* 0x00000080ff087424 */ /* 0x000fc600078e00ff */
[----:B0-----:R-:W-:-:S04]  /*aeb0*/  LOP3.LUT R2, R5, 0x7fffffff, RZ, 0xc0, !PT ;  /* 0x7fffffff05027812 */ /* 0x001fc800078ec0ff */
        /* <DEDUP_REMOVED lines=13> */
.L_x_6358:
[----:B------:R-:W-:-:S04]  /*af90*/  LOP3.LUT R2, R5, 0x80000000, RZ, 0xc0, !PT ;  /* 0x8000000005027812 */ /* 0x000fc800078ec0ff */
[----:B------:R-:W-:-:S04]  /*afa0*/  SHF.R.U32.HI R3, RZ, 0x18, R2 ;  /* 0x00000018ff037819 */ /* 0x000fc80000011602 */
[----:B------:R-:W-:-:S04]  /*afb0*/  LOP3.LUT R0, R0, R3, RZ, 0xfc, !PT ;  /* 0x0000000300007212 */ /* 0x000fc800078efcff */
[----:B------:R-:W-:-:S07]  /*afc0*/  PRMT R8, R0, 0x7610, R8 ;  /* 0x0000761000087816 */ /* 0x000fce0000000008 */
.L_x_6357:
[----:B------:R-:W-:Y:S05]  /*afd0*/  BSYNC B0 ;  /* 0x0000000000007941 */ /* 0x000fea0003800000 */
.L_x_6356:
[----:B------:R0:W-:Y:S01]  /*afe0*/  STG.E.U8 desc[UR36][R16.64], R8 ;  /* 0x0000000810007986 */ /* 0x0001e2000c101124 */
[----:B------:R-:W-:Y:S05]  /*aff0*/  BRA `(.L_x_6336) ;  /* 0x0000000400187947 */ /* 0x000fea0003800000 */
.L_x_6354:
        /* <DEDUP_REMOVED lines=17> */
.L_x_6361:
[----:B------:R-:W-:-:S04]  /*b110*/  LOP3.LUT R2, R5, 0x80000000, RZ, 0xc0, !PT ;  /* 0x8000000005027812 */ /* 0x000fc800078ec0ff */
[----:B------:R-:W-:-:S04]  /*b120*/  SHF.R.U32.HI R3, RZ, 0x18, R2 ;  /* 0x00000018ff037819 */ /* 0x000fc80000011602 */
[----:B------:R-:W-:-:S04]  /*b130*/  LOP3.LUT R0, R0, R3, RZ, 0xfc, !PT ;  /* 0x0000000300007212 */ /* 0x000fc800078efcff */
[----:B------:R-:W-:-:S07]  /*b140*/  PRMT R8, R0, 0x7610, R8 ;  /* 0x0000761000087816 */ /* 0x000fce0000000008 */
.L_x_6360:
[----:B------:R-:W-:Y:S05]  /*b150*/  BSYNC B0 ;  /* 0x0000000000007941 */ /* 0x000fea0003800000 */
.L_x_6359:
[----:B------:R4:W-:Y:S01]  /*b160*/  STG.E.U8 desc[UR36][R16.64], R8 ;  /* 0x0000000810007986 */ /* 0x0009e2000c101124 */
[----:B------:R-:W-:Y:S05]  /*b170*/  BRA `(.L_x_6336) ;  /* 0x0000000000b87947 */ /* 0x000fea0003800000 */
.L_x_6353:
[----:B------:R-:W-:-:S13]  /*b180*/  ISETP.NE.AND P0, PT, R0, 0x1c, PT ;  /* 0x0000001c0000780c */ /* 0x000fda0003f05270 */
[----:B------:R-:W-:Y:S05]  /*b190*/  @!P0 BRA `(.L_x_6362) ;  /* 0x0000000000a48947 */ /* 0x000fea0003800000 */
[----:B------:R-:W-:-:S13]  /*b1a0*/  ISETP.NE.AND P0, PT, R0, 0x1d, PT ;  /* 0x0000001d0000780c */ /* 0x000fda0003f05270 */
[----:B------:R-:W-:Y:S05]  /*b1b0*/  @!P0 BRA `(.L_x_6363) ;  /* 0x00000000008c8947 */ /* 0x000fea0003800000 */
[----:B------:R-:W-:-:S13]  /*b1c0*/  ISETP.NE.AND P0, PT, R0, 0x2c, PT ;  /* 0x0000002c0000780c */ /* 0x000fda0003f05270 */
[----:B------:R-:W-:Y:S05]  /*b1d0*/  @P0 BRA `(.L_x_6335) ;  /* 0x0000000000400947 */ /* 0x000fea0003800000 */
[----:B-1----:R-:W-:Y:S02]  /*b1e0*/  IMAD.U32 R5, R5, 0x10000, RZ ;  /* 0x0001000005057824 */ /* 0x002fe400078e00ff */
[----:B------:R-:W-:-:S03]  /*b1f0*/  IMAD.MOV.U32 R3, RZ, RZ, 0xff ;  /* 0x000000ffff037424 */ /* 0x000fc600078e00ff */
[----:B------:R-:W-:-:S04]  /*b200*/  SHF.R.U32.HI R4, RZ, 0x17, R5 ;  /* 0x00000017ff047819 */ /* 0x000fc80000011605 */
[----:B0-----:R-:W-:-:S04]  /*b210*/  LOP3.LUT R2, R4, 0xff, RZ, 0xc0, !PT ;  /* 0x000000ff04027812 */ /* 0x001fc800078ec0ff */
        /* <DEDUP_REMOVED lines=12> */
.L_x_6335:
[----:B------:R-:W-:Y:S01]  /*b2e0*/  MOV R0, 0x0 ;  /* 0x0000000000007802 */ /* 0x000fe20000000f00 */
[----:B------:R-:W-:Y:S01]  /*b2f0*/  ULDC.64 UR4, c[0x4][0x310] ;  /* 0x0100c40000047ab9 */ /* 0x000fe20000000a00 */
[----:B------:R-:W-:Y:S01]  /*b300*/  ULDC.64 UR6, c[0x4][0x60] ;  /* 0x0100180000067ab9 */ /* 0x000fe20000000a00 */
[----:B------:R-:W-:Y:S01]  /*b310*/  IMAD.U32 R4, RZ, RZ, UR4 ;  /* 0x00000004ff047e24 */ /* 0x000fe2000f8e00ff */
[----:B0-----:R0:W2:Y:S01]  /*b320*/  LDC.64 R2, c[0x4][R0] ;  /* 0x0100000000027b82 */ /* 0x0010a20000000a00 */
[----:B-1----:R-:W-:Y:S01]  /*b330*/  IMAD.U32 R5, RZ, RZ, UR5 ;  /* 0x00000005ff057e24 */ /* 0x002fe2000f8e00ff */
        /* <DEDUP_REMOVED lines=9> */
[----:B--2---:R-:W-:Y:S05]  /*b3d0*/  CALL.ABS.NOINC R2 ;  /* 0x0000000002007343 */ /* 0x004fea0003c00000 */
.L_x_6364:
[----:B------:R-:W-:Y:S05]  /*b3e0*/  BRA `(.L_x_6336) ;  /* 0x00000000001c7947 */ /* 0x000fea0003800000 */
.L_x_6363:
[----:B01----:R-:W-:-:S06]  /*b3f0*/  IMAD.U32 R2, R5, 0x10000, RZ ;  /* 0x0001000005027824 */ /* 0x003fcc00078e00ff */
[----:B------:R-:W0:Y:S02]  /*b400*/  F2I.U64.TRUNC R2, R2 ;  /* 0x0000000200027311 */ /* 0x000e24000020d800 */
[----:B0-----:R3:W-:Y:S01]  /*b410*/  STG.E.64 desc[UR36][R16.64], R2 ;  /* 0x0000000210007986 */ /* 0x0017e2000c101b24 */
[----:B------:R-:W-:Y:S05]  /*b420*/  BRA `(.L_x_6336) ;  /* 0x00000000000c7947 */ /* 0x000fea0003800000 */
.L_x_6362:
[----:B-1----:R-:W-:-:S06]  /*b430*/  IMAD.U32 R5, R5, 0x10000, RZ ;  /* 0x0001000005057824 */ /* 0x002fcc00078e00ff */
[----:B------:R-:W1:Y:S02]  /*b440*/  F2I.FTZ.U32.TRUNC.NTZ R5, R5 ;  /* 0x0000000500057305 */ /* 0x000e64000021f000 */
[----:B-1----:R1:W-:Y:S02]  /*b450*/  STG.E desc[UR36][R16.64], R5 ;  /* 0x0000000510007986 */ /* 0x0023e4000c101924 */
.L_x_6336:
[----:B------:R-:W-:-:S07]  /*b460*/  VIADD R19, R19, 0x80 ;  /* 0x0000008013137836 */ /* 0x000fce0000000000 */
.L_x_6230:
[----:B------:R-:W-:Y:S05]  /*b470*/  BSYNC B6 ;  /* 0x0000000000067941 */ /* 0x000fea0003800000 */
.L_x_6229:
[----:B------:R-:W-:Y:S01]  /*b480*/  ULDC UR4, c[0x0][0x210] ;  /* 0x0000840000047ab9 */ /* 0x000fe20000000800 */
[----:B------:R-:W-:Y:S01]  /*b490*/  BSSY B6, `(.L_x_6365) ;  /* 0x000059e000067945 */ /* 0x000fe20003800000 */
[----:B------:R-:W-:-:S13]  /*b4a0*/  ISETP.GE.AND P0, PT, R19, UR4, PT ;  /* 0x0000000413007c0c */ /* 0x000fda000bf06270 */
[----:B------:R-:W-:Y:S05]  /*b4b0*/  @P0 BRA `(.L_x_6366) ;  /* 0x00000058006c0947 */ /* 0x000fea0003800000 */
[----:B01----:R-:W0:Y:S01]  /*b4c0*/  LDC R6, c[0x0][0x218] ;  /* 0x00008600ff067b82 */ /* 0x003e220000000800 */
[----:B------:R-:W-:Y:S02]  /*b4d0*/  IMAD.MOV.U32 R18, RZ, RZ, RZ ;  /* 0x000000ffff127224 */ /* 0x000fe400078e00ff */
        /* <DEDUP_REMOVED lines=378> */
.L_x_6367:
        /* <DEDUP_REMOVED lines=23> */
.L_x_6371:
[----:B------:R-:W2:Y:S02]  /*cdf0*/  LDG.E.U8 R2, desc[UR36][R2.64] ;  /* 0x0000002402027981 */ /* 0x000ea4000c1e1100 */
[----:B--2---:R-:W-:-:S04]  /*ce00*/  I2FP.F32.U32 R0, R2 ;  /* 0x0000000200007245 */ /* 0x004fc80000201000 */
[----:B------:R-:W-:-:S04]  /*ce10*/  F2FP.BF16.F32.PACK_AB R0, RZ, R0 ;  /* 0x00000000ff00723e */ /* 0x000fc800000010ff */
[----:B------:R-:W-:Y:S01]  /*ce20*/  PRMT R22, R0, 0x7610, R22 ;  /* 0x0000761000167816 */ /* 0x000fe20000000016 */
[----:B------:R-:W-:Y:S06]  /*ce30*/  BRA `(.L_x_6373) ;  /* 0x0000000c00c87947 */ /* 0x000fec0003800000 */
.L_x_6370:
        /* <DEDUP_REMOVED lines=11> */
.L_x_6375:
[----:B------:R-:W2:Y:S02]  /*cef0*/  LDG.E R2, desc[UR36][R2.64] ;  /* 0x0000002402027981 */ /* 0x000ea4000c1e1900 */
[----:B--2---:R-:W-:-:S04]  /*cf00*/  I2FP.F32.S32 R0, R2 ;  /* 0x0000000200007245 */ /* 0x004fc80000201400 */
[----:B------:R-:W-:-:S04]  /*cf10*/  F2FP.BF16.F32.PACK_AB R0, RZ, R0 ;  /* 0x00000000ff00723e */ /* 0x000fc800000010ff */
[----:B------:R-:W-:Y:S01]  /*cf20*/  PRMT R22, R0, 0x7610, R22 ;  /* 0x0000761000167816 */ /* 0x000fe20000000016 */
[----:B------:R-:W-:Y:S06]  /*cf30*/  BRA `(.L_x_6373) ;  /* 0x0000000c00887947 */ /* 0x000fec0003800000 */
.L_x_6374:
[----:B------:R-:W2:Y:S02]  /*cf40*/  LDG.E.U16 R2, desc[UR36][R2.64] ;  /* 0x0000002402027981 */ /* 0x000ea4000c1e1500 */
[----:B--2---:R-:W0:Y:S02]  /*cf50*/  I2F.S16 R0, R2 ;  /* 0x0000000200007306 */ /* 0x004e240000101400 */
[----:B0-----:R-:W-:-:S04]  /*cf60*/  F2FP.BF16.F32.PACK_AB R0, RZ, R0 ;  /* 0x00000000ff00723e */ /* 0x001fc800000010ff */
[----:B------:R-:W-:Y:S01]  /*cf70*/  PRMT R22, R0, 0x7610, R22 ;  /* 0x0000761000167816 */ /* 0x000fe20000000016 */
[----:B------:R-:W-:Y:S06]  /*cf80*/  BRA `(.L_x_6373) ;  /* 0x0000000c00747947 */ /* 0x000fec0003800000 */
.L_x_6369:
        /* <DEDUP_REMOVED lines=9> */
.L_x_6377:
[----:B------:R-:W2:Y:S02]  /*d020*/  LDG.E.U16 R0, desc[UR36][R2.64] ;  /* 0x0000002402007981 */ /* 0x000ea4000c1e1500 */
[----:B--2---:R-:W-:-:S05]  /*d030*/  HADD2.F32 R0, -RZ, R0.H0_H0 ;  /* 0x20000000ff007230 */ /* 0x004fca0000004100 */
[----:B------:R-:W-:-:S04]  /*d040*/  F2FP.BF16.F32.PACK_AB R0, RZ, R0 ;  /* 0x00000000ff00723e */ /* 0x000fc800000010ff */
[----:B------:R-:W-:Y:S01]  /*d050*/  PRMT R22, R0, 0x7610, R22 ;  /* 0x0000761000167816 */ /* 0x000fe20000000016 */
[----:B------:R-:W-:Y:S06]  /*d060*/  BRA `(.L_x_6373) ;  /* 0x0000000c003c7947 */ /* 0x000fec0003800000 */
.L_x_6376:
        /* <DEDUP_REMOVED lines=9> */
.L_x_6379:
[----:B------:R-:W2:Y:S02]  /*d100*/  LDG.E.U16 R2, desc[UR36][R2.64] ;  /* 0x0000002402027981 */ /* 0x000ea4000c1e1500 */
[----:B--2---:R-:W-:-:S05]  /*d110*/  HADD2.F32 R0, -RZ, R2.H0_H0 ;  /* 0x20000002ff007230 */ /* 0x004fca0000004100 */
[----:B------:R-:W-:-:S04]  /*d120*/  F2FP.BF16.F32.PACK_AB R0, RZ, R0 ;  /* 0x00000000ff00723e */ /* 0x000fc800000010ff */
[----:B------:R-:W-:Y:S01]  /*d130*/  PRMT R22, R0, 0x7610, R22 ;  /* 0x0000761000167816 */ /* 0x000fe20000000016 */
[----:B------:R-:W-:Y:S06]  /*d140*/  BRA `(.L_x_6373) ;  /* 0x0000000c00047947 */ /* 0x000fec0003800000 */
.L_x_6378:
        /* <DEDUP_REMOVED lines=9> */
.L_x_6368:
        /* <DEDUP_REMOVED lines=14> */
.L_x_6382:
        /* <DEDUP_REMOVED lines=9> */
.L_x_6381:
        /* <DEDUP_REMOVED lines=28> */
.L_x_6384:
        /* <DEDUP_REMOVED lines=15> */
.L_x_6383:
[----:B------:R0:W5:Y:S01]  /*d600*/  LDG.E.U16 R22, desc[UR36][R2.64] ;  /* 0x0000002402167981 */ /* 0x000162000c1e1500 */
[----:B------:R-:W-:Y:S05]  /*d610*/  BRA `(.L_x_6373) ;  /* 0x0000000400d07947 */ /* 0x000fea0003800000 */
.L_x_6380:
        /* <DEDUP_REMOVED lines=13> */
.L_x_6387:
        /* <DEDUP_REMOVED lines=21> */
.L_x_6391:
[----:B------:R-:W-:Y:S05]  /*d840*/  BSYNC B1 ;  /* 0x0000000000017941 */ /* 0x000fea0003800000 */
.L_x_6390:
[----:B------:R-:W-:Y:S01]  /*d850*/  LEA R3, R0, 0x3b800000, 0x17 ;  /* 0x3b80000000037811 */ /* 0x000fe200078eb8ff */
[----:B------:R-:W-:-:S05]  /*d860*/  IMAD.SHL.U32 R0, R2, 0x100000, RZ ;  /* 0x0010000002007824 */ /* 0x000fca00078e00ff */
[----:B------:R-:W-:-:S07]  /*d870*/  LOP3.LUT R0, R3, R0, R4, 0xfe, !PT ;  /* 0x0000000003007212 */ /* 0x000fce00078efe04 */
.L_x_6389:
[----:B------:R-:W-:Y:S05]  /*d880*/  BSYNC B0 ;  /* 0x0000000000007941 */ /* 0x000fea0003800000 */
.L_x_6388:
[----:B------:R-:W-:-:S04]  /*d890*/  F2FP.BF16.F32.PACK_AB R0, RZ, R0 ;  /* 0x00000000ff00723e */ /* 0x000fc800000010ff */
[----:B------:R-:W-:Y:S01]  /*d8a0*/  PRMT R22, R0, 0x7610, R22 ;  /* 0x0000761000167816 */ /* 0x000fe20000000016 */
[----:B------:R-:W-:Y:S06]  /*d8b0*/  BRA `(.L_x_6373) ;  /* 0x0000000400287947 */ /* 0x000fec0003800000 */
.L_x_6386:
        /* <DEDUP_REMOVED lines=21> */
.L_x_6395:
[----:B------:R-:W-:Y:S05]  /*da10*/  BSYNC B1 ;  /* 0x0000000000017941 */ /* 0x000fea0003800000 */
.L_x_6394:
[----:B------:R-:W-:Y:S01]  /*da20*/  LEA R3, R0, 0x37800000, 0x17 ;  /* 0x3780000000037811 */ /* 0x000fe200078eb8ff */
[----:B------:R-:W-:-:S05]  /*da30*/  IMAD.SHL.U32 R0, R2, 0x200000, RZ ;  /* 0x0020000002007824 */ /* 0x000fca00078e00ff */
[----:B------:R-:W-:-:S07]  /*da40*/  LOP3.LUT R0, R3, R0, R4, 0xfe, !PT ;  /* 0x0000000003007212 */ /* 0x000fce00078efe04 */
.L_x_6393:
[----:B------:R-:W-:Y:S05]  /*da50*/  BSYNC B0 ;  /* 0x0000000000007941 */ /* 0x000fea0003800000 */
.L_x_6392:
[----:B------:R-:W-:-:S04]  /*da60*/  F2FP.BF16.F32.PACK_AB R0, RZ, R0 ;  /* 0x00000000ff00723e */ /* 0x000fc800000010ff */
[----:B------:R-:W-:Y:S01]  /*da70*/  PRMT R22, R0, 0x7610, R22 ;  /* 0x0000761000167816 */ /* 0x000fe20000000016 */
[----:B------:R-:W-:Y:S06]  /*da80*/  BRA `(.L_x_6373) ;  /* 0x0000000000b47947 */ /* 0x000fec0003800000 */
.L_x_6385:
        /* <DEDUP_REMOVED lines=14> */
.L_x_6399:
[----:B------:R-:W-:Y:S05]  /*db70*/  BSYNC B0 ;  /* 0x0000000000007941 */ /* 0x000fea0003800000 */
.L_x_6398:
[----:B------:R-:W-:-:S04]  /*db80*/  F2FP.BF16.F32.PACK_AB R0, RZ, R0 ;  /* 0x00000000ff00723e */ /* 0x000fc800000010ff */
[----:B------:R-:W-:Y:S01]  /*db90*/  PRMT R22, R0, 0x7610, R22 ;  /* 0x0000761000167816 */ /* 0x000fe20000000016 */
[----:B------:R-:W-:Y:S06]  /*dba0*/  BRA `(.L_x_6373) ;  /* 0x00000000006c7947 */ /* 0x000fec0003800000 */
.L_x_6372:
        /* <DEDUP_REMOVED lines=16> */
.L_x_6400:
[----:B------:R-:W-:Y:S01]  /*dcb0*/  PRMT R22, RZ, 0x7610, R22 ;  /* 0x00007610ff167816 */ /* 0x000fe20000000016 */
[----:B------:R-:W-:Y:S06]  /*dcc0*/  BRA `(.L_x_6373) ;  /* 0x0000000000247947 */ /* 0x000fec0003800000 */
.L_x_6397:
[----:B------:R-:W2:Y:S02]  /*dcd0*/  LDG.E.64 R2, desc[UR36][R2.64] ;  /* 0x0000002402027981 */ /* 0x000ea4000c1e1b00 */
[----:B--2---:R-:W0:Y:S02]  /*dce0*/  I2F.U64 R0, R2 ;  /* 0x0000000200007312 */ /* 0x004e240000301000 */
[----:B0-----:R-:W-:-:S04]  /*dcf0*/  F2FP.BF16.F32.PACK_AB R0, RZ, R0 ;  /* 0x00000000ff00723e */ /* 0x001fc800000010ff */
[----:B------:R-:W-:Y:S01]  /*dd00*/  PRMT R22, R0, 0x7610, R22 ;  /* 0x0000761000167816 */ /* 0x000fe20000000016 */
[----:B------:R-:W-:Y:S06]  /*dd10*/  BRA `(.L_x_6373) ;  /* 0x0000000000107947 */ /* 0x000fec0003800000 */
.L_x_6396:
[----:B------:R-:W2:Y:S02]  /*dd20*/  LDG.E R2, desc[UR36][R2.64] ;  /* 0x0000002402027981 */ /* 0x000ea4000c1e1900 */
[----:B--2---:R-:W-:-:S04]  /*dd30*/  I2FP.F32.U32 R0, R2 ;  /* 0x0000000200007245 */ /* 0x004fc80000201000 */
[----:B------:R-:W-:-:S04]  /*dd40*/  F2FP.BF16.F32.PACK_AB R0, RZ, R0 ;  /* 0x00000000ff00723e */ /* 0x000fc800000010ff */
[----:B------:R-:W-:-:S07]  /*dd50*/  PRMT R22, R0, 0x7610, R22 ;  /* 0x0000761000167816 */ /* 0x000fce0000000016 */
.L_x_6373:
        /* <DEDUP_REMOVED lines=20> */
.L_x_6404:
[----:B------:R-:W2:Y:S02]  /*dea0*/  LDG.E.U8 R2, desc[UR36][R2.64] ;  /* 0x0000002402027981 */ /* 0x000ea4000c1e1100 */
[----:B--2---:R-:W-:-:S04]  /*deb0*/  I2FP.F32.U32 R0, R2 ;  /* 0x0000000200007245 */ /* 0x004fc80000201000 */
[----:B------:R-:W-:-:S04]  /*dec0*/  F2FP.BF16.F32.PACK_AB R0, RZ, R0 ;  /* 0x00000000ff00723e */ /* 0x000fc800000010ff */
[----:B------:R-:W-:Y:S01]  /*ded0*/  PRMT R23, R0, 0x7610, R23 ;  /* 0x0000761000177816 */ /* 0x000fe20000000017 */
[----:B------:R-:W-:Y:S06]  /*dee0*/  BRA `(.L_x_6406) ;  /* 0x0000000c00c87947 */ /* 0x000fec0003800000 */
.L_x_6403:
        /* <DEDUP_REMOVED lines=11> */
.L_x_6408:
[----:B------:R-:W2:Y:S02]  /*dfa0*/  LDG.E R2, desc[UR36][R2.64] ;  /* 0x0000002402027981 */ /* 0x000ea4000c1e1900 */
[----:B--2---:R-:W-:-:S04]  /*dfb0*/  I2FP.F32.S32 R0, R2 ;  /* 0x0000000200007245 */ /* 0x004fc80000201400 */
[----:B------:R-:W-:-:S04]  /*dfc0*/  F2FP.BF16.F32.PACK_AB R0, RZ, R0 ;  /* 0x00000000ff00723e */ /* 0x000fc800000010ff */
[----:B------:R-:W-:Y:S01]  /*dfd0*/  PRMT R23, R0, 0x7610, R23 ;  /* 0x0000761000177816 */ /* 0x000fe20000000017 */
[----:B------:R-:W-:Y:S06]  /*dfe0*/  BRA `(.L_x_6406) ;  /* 0x0000000c00887947 */ /* 0x000fec0003800000 */
.L_x_6407:
[----:B------:R-:W2:Y:S02]  /*dff0*/  LDG.E.U16 R2, desc[UR36][R2.64] ;  /* 0x0000002402027981 */ /* 0x000ea4000c1e1500 */
[----:B--2---:R-:W0:Y:S02]  /*e000*/  I2F.S16 R0, R2 ;  /* 0x0000000200007306 */ /* 0x004e240000101400 */
[----:B0-----:R-:W-:-:S04]  /*e010*/  F2FP.BF16.F32.PACK_AB R0, RZ, R0 ;  /* 0x00000000ff00723e */ /* 0x001fc800000010ff */
[----:B------:R-:W-:Y:S01]  /*e020*/  PRMT R23, R0, 0x7610, R23 ;  /* 0x0000761000177816 */ /* 0x000fe20000000017 */
[----:B------:R-:W-:Y:S06]  /*e030*/  BRA `(.L_x_6406) ;  /* 0x0000000c00747947 */ /* 0x000fec0003800000 */
.L_x_6402:
        /* <DEDUP_REMOVED lines=9> */
.L_x_6410:
[----:B------:R-:W2:Y:S02]  /*e0d0*/  LDG.E.U16 R0, desc[UR36][R2.64] ;  /* 0x0000002402007981 */ /* 0x000ea4000c1e1500 */
[----:B--2---:R-:W-:-:S05]  /*e0e0*/  HADD2.F32 R0, -RZ, R0.H0_H0 ;  /* 0x20000000ff007230 */ /* 0x004fca0000004100 */
[----:B------:R-:W-:-:S04]  /*e0f0*/  F2FP.BF16.F32.PACK_AB R0, RZ, R0 ;  /* 0x00000000ff00723e */ /* 0x000fc800000010ff */
[----:B------:R-:W-:Y:S01]  /*e100*/  PRMT R23, R0, 0x7610, R23 ;  /* 0x0000761000177816 */ /* 0x000fe20000000017 */
[----:B------:R-:W-:Y:S06]  /*e110*/  BRA `(.L_x_6406) ;  /* 0x0000000c003c7947 */ /* 0x000fec0003800000 */
.L_x_6409:
        /* <DEDUP_REMOVED lines=9> */
.L_x_6412:
[----:B------:R-:W2:Y:S02]  /*e1b0*/  LDG.E.U16 R2, desc[UR36][R2.64] ;  /* 0x0000002402027981 */ /* 0x000ea4000c1e1500 */
[----:B--2---:R-:W-:-:S05]  /*e1c0*/  HADD2.F32 R0, -RZ, R2.H0_H0 ;  /* 0x20000002ff007230 */ /* 0x004fca0000004100 */
[----:B------:R-:W-:-:S04]  /*e1d0*/  F2FP.BF16.F32.PACK_AB R0, RZ, R0 ;  /* 0x00000000ff00723e */ /* 0x000fc800000010ff */
[----:B------:R-:W-:Y:S01]  /*e1e0*/  PRMT R23, R0, 0x7610, R23 ;  /* 0x0000761000177816 */ /* 0x000fe20000000017 */
[----:B------:R-:W-:Y:S06]  /*e1f0*/  BRA `(.L_x_6406) ;  /* 0x0000000c00047947 */ /* 0x000fec0003800000 */
.L_x_6411:
        /* <DEDUP_REMOVED lines=9> */
.L_x_6401:
        /* <DEDUP_REMOVED lines=14> */
.L_x_6415:
        /* <DEDUP_REMOVED lines=9> */
.L_x_6414:
        /* <DEDUP_REMOVED lines=28> */
.L_x_6417:
        /* <DEDUP_REMOVED lines=15> */
.L_x_6416:
[----:B------:R0:W5:Y:S01]  /*e6b0*/  LDG.E.U16 R23, desc[UR36][R2.64] ;  /* 0x0000002402177981 */ /* 0x000162000c1e1500 */
[----:B------:R-:W-:Y:S05]  /*e6c0*/  BRA `(.L_x_6406) ;  /* 0x0000000400d07947 */ /* 0x000fea0003800000 */
.L_x_6413:
        /* <DEDUP_REMOVED lines=13> */
.L_x_6420:
        /* <DEDUP_REMOVED lines=21> */
.L_x_6424:
[----:B------:R-:W-:Y:S05]  /*e8f0*/  BSYNC B1 ;  /* 0x0000000000017941 */ /* 0x000fea0003800000 */
.L_x_6423:
[----:B------:R-:W-:Y:S01]  /*e900*/  LEA R3, R0, 0x3b800000, 0x17 ;  /* 0x3b80000000037811 */ /* 0x000fe200078eb8ff */
[----:B------:R-:W-:-:S05]  /*e910*/  IMAD.SHL.U32 R0, R2, 0x100000, RZ ;  /* 0x0010000002007824 */ /* 0x000fca00078e00ff */
[----:B------:R-:W-:-:S07]  /*e920*/  LOP3.LUT R0, R3, R0, R4, 0xfe, !PT ;  /* 0x0000000003007212 */ /* 0x000fce00078efe04 */
.L_x_6422:
[----:B------:R-:W-:Y:S05]  /*e930*/  BSYNC B0 ;  /* 0x0000000000007941 */ /* 0x000fea0003800000 */
.L_x_6421:
[----:B------:R-:W-:-:S04]  /*e940*/  F2FP.BF16.F32.PACK_AB R0, RZ, R0 ;  /* 0x00000000ff00723e */ /* 0x000fc800000010ff */
[----:B------:R-:W-:Y:S01]  /*e950*/  PRMT R23, R0, 0x7610, R23 ;  /* 0x0000761000177816 */ /* 0x000fe20000000017 */
[----:B------:R-:W-:Y:S06]  /*e960*/  BRA `(.L_x_6406) ;  /* 0x0000000400287947 */ /* 0x000fec0003800000 */
.L_x_6419:
        /* <DEDUP_REMOVED lines=21> */
.L_x_6428:
[----:B------:R-:W-:Y:S05]  /*eac0*/  BSYNC B1 ;  /* 0x0000000000017941 */ /* 0x000fea0003800000 */
.L_x_6427:
[----:B------:R-:W-:Y:S01]  /*ead0*/  LEA R3, R0, 0x37800000, 0x17 ;  /* 0x3780000000037811 */ /* 0x000fe200078eb8ff */
[----:B------:R-:W-:-:S05]  /*eae0*/  IMAD.SHL.U32 R0, R2, 0x200000, RZ ;  /* 0x0020000002007824 */ /* 0x000fca00078e00ff */
[----:B------:R-:W-:-:S07]  /*eaf0*/  LOP3.LUT R0, R3, R0, R4, 0xfe, !PT ;  /* 0x0000000003007212 */ /* 0x000fce00078efe04 */
.L_x_6426:
[----:B------:R-:W-:Y:S05]  /*eb00*/  BSYNC B0 ;  /* 0x0000000000007941 */ /* 0x000fea0003800000 */
.L_x_6425:
[----:B------:R-:W-:-:S04]  /*eb10*/  F2FP.BF16.F32.PACK_AB R0, RZ, R0 ;  /* 0x00000000ff00723e */ /* 0x000fc800000010ff */
[----:B------:R-:W-:Y:S01]  /*eb20*/  PRMT R23, R0, 0x7610, R23 ;  /* 0x0000761000177816 */ /* 0x000fe20000000017 */
[----:B------:R-:W-:Y:S06]  /*eb30*/  BRA `(.L_x_6406) ;  /* 0x0000000000b47947 */ /* 0x000fec0003800000 */
.L_x_6418:
        /* <DEDUP_REMOVED lines=14> */
.L_x_6432:
[----:B------:R-:W-:Y:S05]  /*ec20*/  BSYNC B0 ;  /* 0x0000000000007941 */ /* 0x000fea0003800000 */
.L_x_6431:
[----:B------:R-:W-:-:S04]  /*ec30*/  F2FP.BF16.F32.PACK_AB R0, RZ, R0 ;  /* 0x00000000ff00723e */ /* 0x000fc800000010ff */
[----:B------:R-:W-:Y:S01]  /*ec40*/  PRMT R23, R0, 0x7610, R23 ;  /* 0x0000761000177816 */ /* 0x000fe20000000017 */
[----:B------:R-:W-:Y:S06]  /*ec50*/  BRA `(.L_x_6406) ;  /* 0x00000000006c7947 */ /* 0x000fec0003800000 */
.L_x_6405:
        /* <DEDUP_REMOVED lines=16> */
.L_x_6433:
[----:B------:R-:W-:Y:S01]  /*ed60*/  PRMT R23, RZ, 0x7610, R23 ;  /* 0x00007610ff177816 */ /* 0x000fe20000000017 */
[----:B------:R-:W-:Y:S06]  /*ed70*/  BRA `(.L_x_6406) ;  /* 0x0000000000247947 */ /* 0x000fec0003800000 */
.L_x_6430:
[----:B------:R-:W2:Y:S02]  /*ed80*/  LDG.E.64 R2, desc[UR36][R2.64] ;  /* 0x0000002402027981 */ /* 0x000ea4000c1e1b00 */
[----:B--2---:R-:W0:Y:S02]  /*ed90*/  I2F.U64 R0, R2 ;  /* 0x0000000200007312 */ /* 0x004e240000301000 */
[----:B0-----:R-:W-:-:S04]  /*eda0*/  F2FP.BF16.F32.PACK_AB R0, RZ, R0 ;  /* 0x00000000ff00723e */ /* 0x001fc800000010ff */
[----:B------:R-:W-:Y:S01]  /*edb0*/  PRMT R23, R0, 0x7610, R23 ;  /* 0x0000761000177816 */ /* 0x000fe20000000017 */
[----:B------:R-:W-:Y:S06]  /*edc0*/  BRA `(.L_x_6406) ;  /* 0x0000000000107947 */ /* 0x000fec0003800000 */
.L_x_6429:
[----:B------:R-:W2:Y:S02]  /*edd0*/  LDG.E R2, desc[UR36][R2.64] ;  /* 0x0000002402027981 */ /* 0x000ea4000c1e1900 */
[----:B--2---:R-:W-:-:S04]  /*ede0*/  I2FP.F32.U32 R0, R2 ;  /* 0x0000000200007245 */ /* 0x004fc80000201000 */
[----:B------:R-:W-:-:S04]  /*edf0*/  F2FP.BF16.F32.PACK_AB R0, RZ, R0 ;  /* 0x00000000ff00723e */ /* 0x000fc800000010ff */
[----:B------:R-:W-:-:S07]  /*ee00*/  PRMT R23, R0, 0x7610, R23 ;  /* 0x0000761000177816 */ /* 0x000fce0000000017 */
.L_x_6406:
        /* <DEDUP_REMOVED lines=19> */
.L_x_6437:
[----:B------:R-:W2:Y:S02]  /*ef40*/  LDG.E.U8 R2, desc[UR36][R2.64] ;  /* 0x0000002402027981 */ /* 0x000ea4000c1e1100 */
[----:B--2---:R-:W-:-:S04]  /*ef50*/  I2FP.F32.U32 R0, R2 ;  /* 0x0000000200007245 */ /* 0x004fc80000201000 */
[----:B------:R-:W-:Y:S01]  /*ef60*/  F2FP.BF16.F32.PACK_AB R0, RZ, R0 ;  /* 0x00000000ff00723e */ /* 0x000fe200000010ff */
[----:B------:R-:W-:Y:S06]  /*ef70*/  BRA `(.L_x_6439) ;  /* 0x0000000c00907947 */ /* 0x000fec0003800000 */
.L_x_6436:
        /* <DEDUP_REMOVED lines=10> */
.L_x_6441:
[----:B------:R-:W2:Y:S02]  /*f020*/  LDG.E R2, desc[UR36][R2.64] ;  /* 0x0000002402027981 */ /* 0x000ea4000c1e1900 */
[----:B--2---:R-:W-:-:S04]  /*f030*/  I2FP.F32.S32 R0, R2 ;  /* 0x0000000200007245 */ /* 0x004fc80000201400 */
[----:B------:R-:W-:Y:S01]  /*f040*/  F2FP.BF16.F32.PACK_AB R0, RZ, R0 ;  /* 0x00000000ff00723e */ /* 0x000fe200000010ff */
[----:B------:R-:W-:Y:S06]  /*f050*/  BRA `(.L_x_6439) ;  /* 0x0000000c00587947 */ /* 0x000fec0003800000 */
.L_x_6440:
[----:B------:R-:W2:Y:S02]  /*f060*/  LDG.E.U16 R2, desc[UR36][R2.64] ;  /* 0x0000002402027981 */ /* 0x000ea4000c1e1500 */
[----:B--2---:R-:W0:Y:S02]  /*f070*/  I2F.S16 R0, R2 ;  /* 0x0000000200007306 */ /* 0x004e240000101400 */
[----:B0-----:R-:W-:Y:S01]  /*f080*/  F2FP.BF16.F32.PACK_AB R0, RZ, R0 ;  /* 0x00000000ff00723e */ /* 0x001fe200000010ff */
[----:B------:R-:W-:Y:S06]  /*f090*/  BRA `(.L_x_6439) ;  /* 0x0000000c00487947 */ /* 0x000fec0003800000 */
.L_x_6435:
        /* <DEDUP_REMOVED lines=9> */
.L_x_6443:
[----:B------:R-:W2:Y:S02]  /*f130*/  LDG.E.U16 R0, desc[UR36][R2.64] ;  /* 0x0000002402007981 */ /* 0x000ea4000c1e1500 */
[----:B--2---:R-:W-:-:S05]  /*f140*/  HADD2.F32 R0, -RZ, R0.H0_H0 ;  /* 0x20000000ff007230 */ /* 0x004fca0000004100 */
[----:B------:R-:W-:Y:S01]  /*f150*/  F2FP.BF16.F32.PACK_AB R0, RZ, R0 ;  /* 0x00000000ff00723e */ /* 0x000fe200000010ff */
[----:B------:R-:W-:Y:S06]  /*f160*/  BRA `(.L_x_6439) ;  /* 0x0000000c00147947 */ /* 0x000fec0003800000 */
.L_x_6442:
        /* <DEDUP_REMOVED lines=9> */
.L_x_6445:
[----:B------:R-:W2:Y:S02]  /*f200*/  LDG.E.U16 R2, desc[UR36][R2.64] ;  /* 0x0000002402027981 */ /* 0x000ea4000c1e1500 */
[----:B--2---:R-:W-:-:S05]  /*f210*/  HADD2.F32 R0, -RZ, R2.H0_H0 ;  /* 0x20000002ff007230 */ /* 0x004fca0000004100 */
[----:B------:R-:W-:Y:S01]  /*f220*/  F2FP.BF16.F32.PACK_AB R0, RZ, R0 ;  /* 0x00000000ff00723e */ /* 0x000fe200000010ff */
[----:B------:R-:W-:Y:S06]  /*f230*/  BRA `(.L_x_6439) ;  /* 0x0000000800e07947 */ /* 0x000fec0003800000 */
.L_x_6444:
        /* <DEDUP_REMOVED lines=8> */
.L_x_6434:
        /* <DEDUP_REMOVED lines=13> */
.L_x_6448:
        /* <DEDUP_REMOVED lines=8> */
.L_x_6447:
        /* <DEDUP_REMOVED lines=28> */
.L_x_6450:
        /* <DEDUP_REMOVED lines=15> */
.L_x_6449:
[----:B------:R0:W5:Y:S01]  /*f6c0*/  LDG.E.U16 R0, desc[UR36][R2.64] ;  /* 0x0000002402007981 */ /* 0x000162000c1e1500 */
[----:B------:R-:W-:Y:S05]  /*f6d0*/  BRA `(.L_x_6439) ;  /* 0x0000000400b87947 */ /* 0x000fea0003800000 */
.L_x_6446:
        /* <DEDUP_REMOVED lines=12> */
.L_x_6453:
        /* <DEDUP_REMOVED lines=21> */
.L_x_6457:
[----:B------:R-:W-:Y:S05]  /*f8f0*/  BSYNC B1 ;  /* 0x0000000000017941 */ /* 0x000fea0003800000 */
.L_x_6456:
[----:B------:R-:W-:Y:S01]  /*f900*/  LEA R3, R0, 0x3b800000, 0x17 ;  /* 0x3b80000000037811 */ /* 0x000fe200078eb8ff */
[----:B------:R-:W-:-:S05]  /*f910*/  IMAD.SHL.U32 R0, R2, 0x100000, RZ ;  /* 0x0010000002007824 */ /* 0x000fca00078e00ff */
[----:B------:R-:W-:-:S07]  /*f920*/  LOP3.LUT R0, R3, R0, R4, 0xfe, !PT ;  /* 0x0000000003007212 */ /* 0x000fce00078efe04 */
.L_x_6455:
[----:B------:R-:W-:Y:S05]  /*f930*/  BSYNC B0 ;  /* 0x0000000000007941 */ /* 0x000fea0003800000 */
.L_x_6454:
[----:B------:R-:W-:Y:S01]  /*f940*/  F2FP.BF16.F32.PACK_AB R0, RZ, R0 ;  /* 0x00000000ff00723e */ /* 0x000fe200000010ff */
[----:B------:R-:W-:Y:S06]  /*f950*/  BRA `(.L_x_6439) ;  /* 0x0000000400187947 */ /* 0x000fec0003800000 */
.L_x_6452:
        /* <DEDUP_REMOVED lines=21> */
.L_x_6461:
[----:B------:R-:W-:Y:S05]  /*fab0*/  BSYNC B1 ;  /* 0x0000000000017941 */ /* 0x000fea0003800000 */
.L_x_6460:
[----:B------:R-:W-:Y:S01]  /*fac0*/  LEA R3, R0, 0x37800000, 0x17 ;  /* 0x3780000000037811 */ /* 0x000fe200078eb8ff */
[----:B------:R-:W-:-:S05]  /*fad0*/  IMAD.SHL.U32 R0, R2, 0x200000, RZ ;  /* 0x0020000002007824 */ /* 0x000fca00078e00ff */
[----:B------:R-:W-:-:S07]  /*fae0*/  LOP3.LUT R0, R3, R0, R4, 0xfe, !PT ;  /* 0x0000000003007212 */ /* 0x000fce00078efe04 */
.L_x_6459:
[----:B------:R-:W-:Y:S05]  /*faf0*/  BSYNC B0 ;  /* 0x0000000000007941 */ /* 0x000fea0003800000 */
.L_x_6458:
[----:B------:R-:W-:Y:S01]  /*fb00*/  F2FP.BF16.F32.PACK_AB R0, RZ, R0 ;  /* 0x00000000ff00723e */ /* 0x000fe200000010ff */
[----:B------:R-:W-:Y:S06]  /*fb10*/  BRA `(.L_x_6439) ;  /* 0x0000000000a87947 */ /* 0x000fec0003800000 */
.L_x_6451:
        /* <DEDUP_REMOVED lines=14> */
.L_x_6465:
[----:B------:R-:W-:Y:S05]  /*fc00*/  BSYNC B0 ;  /* 0x0000000000007941 */ /* 0x000fea0003800000 */
.L_x_6464:
[----:B------:R-:W-:Y:S01]  /*fc10*/  F2FP.BF16.F32.PACK_AB R0, RZ, R0 ;  /* 0x00000000ff00723e */ /* 0x000fe200000010ff */
[----:B------:R-:W-:Y:S06]  /*fc20*/  BRA `(.L_x_6439) ;  /* 0x0000000000647947 */ /* 0x000fec0003800000 */
.L_x_6438:
        /* <DEDUP_REMOVED lines=16> */
.L_x_6466:
[----:B------:R-:W-:Y:S01]  /*fd30*/  PRMT R0, RZ, 0x7610, R0 ;  /* 0x00007610ff007816 */ /* 0x000fe20000000000 */
[----:B------:R-:W-:Y:S06]  /*fd40*/  BRA `(.L_x_6439) ;  /* 0x00000000001c7947 */ /* 0x000fec0003800000 */
.L_x_6463:
[----:B------:R-:W2:Y:S02]  /*fd50*/  LDG.E.64 R2, desc[UR36][R2.64] ;  /* 0x0000002402027981 */ /* 0x000ea4000c1e1b00 */
[----:B--2---:R-:W0:Y:S02]  /*fd60*/  I2F.U64 R0, R2 ;  /* 0x0000000200007312 */ /* 0x004e240000301000 */
[----:B0-----:R-:W-:Y:S01]  /*fd70*/  F2FP.BF16.F32.PACK_AB R0, RZ, R0 ;  /* 0x00000000ff00723e */ /* 0x001fe200000010ff */
[----:B------:R-:W-:Y:S06]  /*fd80*/  BRA `(.L_x_6439) ;  /* 0x00000000000c7947 */ /* 0x000fec0003800000 */
.L_x_6462:
[----:B------:R-:W2:Y:S02]  /*fd90*/  LDG.E R2, desc[UR36][R2.64] ;  /* 0x0000002402027981 */ /* 0x000ea4000c1e1900 */
[----:B--2---:R-:W-:-:S04]  /*fda0*/  I2FP.F32.U32 R0, R2 ;  /* 0x0000000200007245 */ /* 0x004fc80000201000 */
[----:B------:R-:W-:-:S07]  /*fdb0*/  F2FP.BF16.F32.PACK_AB R0, RZ, R0 ;  /* 0x00000000ff00723e */ /* 0x000fce00000010ff */
.L_x_6439:
        /* <DEDUP_REMOVED lines=37> */
.L_x_6470:
[----:B-1----:R-:W-:-:S06]  /*10010*/  IMAD.U32 R3, R5, 0x10000, RZ ;  /* 0x0001000005037824 */ /* 0x002fcc00078e00ff */
[----:B0-----:R-:W0:Y:S02]  /*10020*/  F2I.S64.TRUNC R2, R3 ;  /* 0x0000000300027311 */ /* 0x001e24000020d900 */
[----:B0-----:R0:W-:Y:S01]  /*10030*/  STG.E.U8 desc[UR36][R16.64], R2 ;  /* 0x0000000210007986 */ /* 0x0011e2000c101124 */
[----:B------:R-:W-:Y:S05]  /*10040*/  BRA `(.L_x_6472) ;  /* 0x0000000c00847947 */ /* 0x000fea0003800000 */
.L_x_6469:
        /* <DEDUP_REMOVED lines=10> */
.L_x_6474:
[----:B-1----:R-:W-:-:S06]  /*100f0*/  IMAD.U32 R5, R5, 0x10000, RZ ;  /* 0x0001000005057824 */ /* 0x002fcc00078e00ff */
[----:B------:R-:W1:Y:S02]  /*10100*/  F2I.FTZ.TRUNC.NTZ R5, R5 ;  /* 0x0000000500057305 */ /* 0x000e64000021f100 */
[----:B-1----:R1:W-:Y:S01]  /*10110*/  STG.E desc[UR36][R16.64], R5 ;  /* 0x0000000510007986 */ /* 0x0023e2000c101924 */
[----:B------:R-:W-:Y:S05]  /*10120*/  BRA `(.L_x_6472) ;  /* 0x0000000c004c7947 */ /* 0x000fea0003800000 */
.L_x_6473:
[----:B-1----:R-:W-:-:S06]  /*10130*/  IMAD.U32 R5, R5, 0x10000, RZ ;  /* 0x0001000005057824 */ /* 0x002fcc00078e00ff */
[----:B------:R-:W1:Y:S02]  /*10140*/  F2I.FTZ.TRUNC.NTZ R5, R5 ;  /* 0x0000000500057305 */ /* 0x000e64000021f100 */
[----:B-1----:R1:W-:Y:S01]  /*10150*/  STG.E.U16 desc[UR36][R16.64], R5 ;  /* 0x0000000510007986 */ /* 0x0023e2000c101524 */
[----:B------:R-:W-:Y:S05]  /*10160*/  BRA `(.L_x_6472) ;  /* 0x0000000c003c7947 */ /* 0x000fea0003800000 */
.L_x_6468:
        /* <DEDUP_REMOVED lines=9> */
.L_x_6476:
[----:B-1----:R-:W-:-:S05]  /*10200*/  IMAD.U32 R0, R5, 0x10000, RZ ;  /* 0x0001000005007824 */ /* 0x002fca00078e00ff */
[----:B------:R-:W-:-:S05]  /*10210*/  F2FP.F16.F32.PACK_AB R0, RZ, R0 ;  /* 0x00000000ff00723e */ /* 0x000fca00000000ff */
[----:B------:R1:W-:Y:S01]  /*10220*/  STG.E.U16 desc[UR36][R16.64], R0 ;  /* 0x0000000010007986 */ /* 0x0003e2000c101524 */
[----:B------:R-:W-:Y:S05]  /*10230*/  BRA `(.L_x_6472) ;  /* 0x0000000c00087947 */ /* 0x000fea0003800000 */
.L_x_6475:
        /* <DEDUP_REMOVED lines=10> */
.L_x_6478:
[----:B-1----:R-:W-:-:S05]  /*102e0*/  IMAD.U32 R5, R5, 0x10000, RZ ;  /* 0x0001000005057824 */ /* 0x002fca00078e00ff */
[----:B------:R-:W-:-:S04]  /*102f0*/  F2FP.F16.F32.PACK_AB R3, RZ, R5 ;  /* 0x00000005ff03723e */ /* 0x000fc800000000ff */
[----:B------:R-:W-:-:S05]  /*10300*/  PRMT R3, R3, 0x5410, RZ ;  /* 0x0000541003037816 */ /* 0x000fca00000000ff */
[----:B------:R1:W-:Y:S01]  /*10310*/  STG.E desc[UR36][R16.64], R3 ;  /* 0x0000000310007986 */ /* 0x0003e2000c101924 */
[----:B------:R-:W-:Y:S05]  /*10320*/  BRA `(.L_x_6472) ;  /* 0x0000000800cc7947 */ /* 0x000fea0003800000 */
.L_x_6477:
[----:B01----:R-:W-:-:S04]  /*10330*/  IMAD.U32 R2, R5, 0x10000, RZ ;  /* 0x0001000005027824 */ /* 0x003fc800078e00ff */
[----:B------:R-:W-:-:S06]  /*10340*/  FMUL.FTZ R2, R2, 1 ;  /* 0x3f80000002027820 */ /* 0x000fcc0000410000 */
[----:B------:R-:W0:Y:S02]  /*10350*/  F2F.F64.F32 R2, R2 ;  /* 0x0000000200027310 */ /* 0x000e240000201800 */
[----:B0-----:R0:W-:Y:S01]  /*10360*/  STG.E.64 desc[UR36][R16.64], R2 ;  /* 0x0000000210007986 */ /* 0x0011e2000c101b24 */
[----:B------:R-:W-:Y:S05]  /*10370*/  BRA `(.L_x_6472) ;  /* 0x0000000800b87947 */ /* 0x000fea0003800000 */
.L_x_6467:
        /* <DEDUP_REMOVED lines=13> */
.L_x_6481:
[----:B-1----:R-:W-:Y:S01]  /*10450*/  IMAD.U32 R5, R5, 0x10000, RZ ;  /* 0x0001000005057824 */ /* 0x002fe200078e00ff */
[----:B------:R-:W-:-:S03]  /*10460*/  CS2R R6, SRZ ;  /* 0x0000000000067805 */ /* 0x000fc6000001ff00 */
[----:B------:R-:W-:-:S06]  /*10470*/  FMUL.FTZ R5, R5, 1 ;  /* 0x3f80000005057820 */ /* 0x000fcc0000410000 */
[----:B------:R-:W1:Y:S02]  /*10480*/  F2F.F64.F32 R4, R5 ;  /* 0x0000000500047310 */ /* 0x000e640000201800 */
[----:B-1----:R2:W-:Y:S01]  /*10490*/  STG.E.128 desc[UR36][R16.64], R4 ;  /* 0x0000000410007986 */ /* 0x0025e2000c101d24 */
[----:B------:R-:W-:Y:S05]  /*104a0*/  BRA `(.L_x_6472) ;  /* 0x00000008006c7947 */ /* 0x000fea0003800000 */
.L_x_6480:
        /* <DEDUP_REMOVED lines=21> */
.L_x_6485:
[----:B------:R-:W-:Y:S05]  /*10600*/  BSYNC B0 ;  /* 0x0000000000007941 */ /* 0x000fea0003800000 */
.L_x_6484:
[----:B------:R-:W-:-:S05]  /*10610*/  LOP3.LUT R3, R0, R3, RZ, 0xfc, !PT ;  /* 0x0000000300037212 */ /* 0x000fca00078efcff */
[----:B------:R3:W-:Y:S01]  /*10620*/  STG.E.U8 desc[UR36][R16.64], R3 ;  /* 0x0000000310007986 */ /* 0x0007e2000c101124 */
[----:B------:R-:W-:Y:S05]  /*10630*/  BRA `(.L_x_6472) ;  /* 0x0000000800087947 */ /* 0x000fea0003800000 */
.L_x_6483:
        /* <DEDUP_REMOVED lines=13> */
.L_x_6487:
[----:B------:R-:W-:Y:S01]  /*10710*/  IMAD.MOV.U32 R0, RZ, RZ, 0x7f ;  /* 0x0000007fff007424 */ /* 0x000fe200078e00ff */
[----:B------:R-:W-:-:S04]  /*10720*/  ISETP.GT.U32.AND P0, PT, R2, 0x7f800000, PT ;  /* 0x7f8000000200780c */ /* 0x000fc80003f04070 */
[----:B------:R-:W-:-:S09]  /*10730*/  SEL R0, R0, 0x7c, P0 ;  /* 0x0000007c00007807 */ /* 0x000fd20000000000 */
.L_x_6488:
[----:B------:R-:W-:Y:S05]  /*10740*/  BSYNC B0 ;  /* 0x0000000000007941 */ /* 0x000fea0003800000 */
.L_x_6486:
[----:B------:R-:W-:-:S04]  /*10750*/  LOP3.LUT R2, R5, 0x80000000, RZ, 0xc0, !PT ;  /* 0x8000000005027812 */ /* 0x000fc800078ec0ff */
[----:B------:R-:W-:-:S04]  /*10760*/  SHF.R.U32.HI R3, RZ, 0x18, R2 ;  /* 0x00000018ff037819 */ /* 0x000fc80000011602 */
[----:B------:R-:W-:-:S05]  /*10770*/  LOP3.LUT R3, R0, R3, RZ, 0xfc, !PT ;  /* 0x0000000300037212 */ /* 0x000fca00078efcff */
[----:B------:R4:W-:Y:S01]  /*10780*/  STG.E.U8 desc[UR36][R16.64], R3 ;  /* 0x0000000310007986 */ /* 0x0009e2000c101124 */
[----:B------:R-:W-:Y:S05]  /*10790*/  BRA `(.L_x_6472) ;  /* 0x0000000400b07947 */ /* 0x000fea0003800000 */
.L_x_6482:
[----:B-1----:R1:W-:Y:S01]  /*107a0*/  STG.E.U16 desc[UR36][R16.64], R5 ;  /* 0x0000000510007986 */ /* 0x0023e2000c101524 */
[----:B------:R-:W-:Y:S05]  /*107b0*/  BRA `(.L_x_6472) ;  /* 0x0000000400a87947 */ /* 0x000fea0003800000 */
.L_x_6479:
        /* <DEDUP_REMOVED lines=12> */
.L_x_6491:
        /* <DEDUP_REMOVED lines=17> */
.L_x_6494:
[----:B------:R-:W-:-:S04]  /*10990*/  LOP3.LUT R2, R5, 0x80000000, RZ, 0xc0, !PT ;  /* 0x8000000005027812 */ /* 0x000fc800078ec0ff */
[----:B------:R-:W-:-:S04]  /*109a0*/  SHF.R.U32.HI R3, RZ, 0x18, R2 ;  /* 0x00000018ff037819 */ /* 0x000fc80000011602 */
[----:B------:R-:W-:-:S04]  /*109b0*/  LOP3.LUT R0, R0, R3, RZ, 0xfc, !PT ;  /* 0x0000000300007212 */ /* 0x000fc800078efcff */
[----:B------:R-:W-:-:S07]  /*109c0*/  PRMT R8, R0, 0x7610, R8 ;  /* 0x0000761000087816 */ /* 0x000fce0000000008 */
.L_x_6493:
[----:B------:R-:W-:Y:S05]  /*109d0*/  BSYNC B0 ;  /* 0x0000000000007941 */ /* 0x000fea0003800000 */
.L_x_6492:
[----:B------:R0:W-:Y:S01]  /*109e0*/  STG.E.U8 desc[UR36][R16.64], R8 ;  /* 0x0000000810007986 */ /* 0x0001e2000c101124 */
[----:B------:R-:W-:Y:S05]  /*109f0*/  BRA `(.L_x_6472) ;  /* 0x0000000400187947 */ /* 0x000fea0003800000 */
.L_x_6490:
        /* <DEDUP_REMOVED lines=17> */
.L_x_6497:
[----:B------:R-:W-:-:S04]  /*10b10*/  LOP3.LUT R2, R5, 0x80000000, RZ, 0xc0, !PT ;  /* 0x8000000005027812 */ /* 0x000fc800078ec0ff */
[----:B------:R-:W-:-:S04]  /*10b20*/  SHF.R.U32.HI R3, RZ, 0x18, R2 ;  /* 0x00000018ff037819 */ /* 0x000fc80000011602 */
[----:B------:R-:W-:-:S04]  /*10b30*/  LOP3.LUT R0, R0, R3, RZ, 0xfc, !PT ;  /* 0x0000000300007212 */ /* 0x000fc800078efcff */
[----:B------:R-:W-:-:S07]  /*10b40*/  PRMT R8, R0, 0x7610, R8 ;  /* 0x0000761000087816 */ /* 0x000fce0000000008 */
.L_x_6496:
[----:B------:R-:W-:Y:S05]  /*10b50*/  BSYNC B0 ;  /* 0x0000000000007941 */ /* 0x000fea0003800000 */
.L_x_6495:
[----:B------:R0:W-:Y:S01]  /*10b60*/  STG.E.U8 desc[UR36][R16.64], R8 ;  /* 0x0000000810007986 */ /* 0x0001e2000c101124 */
[----:B------:R-:W-:Y:S05]  /*10b70*/  BRA `(.L_x_6472) ;  /* 0x0000000000b87947 */ /* 0x000fea0003800000 */
.L_x_6489:
        /* <DEDUP_REMOVED lines=22> */
.L_x_6471:
        /* <DEDUP_REMOVED lines=16> */
.L_x_6500:
[----:B------:R-:W-:Y:S05]  /*10de0*/  BRA `(.L_x_6472) ;  /* 0x00000000001c7947 */ /* 0x000fea0003800000 */
.L_x_6499:
[----:B01----:R-:W-:-:S06]  /*10df0*/  IMAD.U32 R2, R5, 0x10000, RZ ;  /* 0x0001000005027824 */ /* 0x003fcc00078e00ff */
[----:B------:R-:W0:Y:S02]  /*10e00*/  F2I.U64.TRUNC R2, R2 ;  /* 0x0000000200027311 */ /* 0x000e24000020d800 */
[----:B0-----:R0:W-:Y:S01]  /*10e10*/  STG.E.64 desc[UR36][R16.64], R2 ;  /* 0x0000000210007986 */ /* 0x0011e2000c101b24 */
[----:B------:R-:W-:Y:S05]  /*10e20*/  BRA `(.L_x_6472) ;  /* 0x00000000000c7947 */ /* 0x000fea0003800000 */
.L_x_6498:
[----:B-1----:R-:W-:-:S06]  /*10e30*/  IMAD.U32 R5, R5, 0x10000, RZ ;  /* 0x0001000005057824 */ /* 0x002fcc00078e00ff */
[----:B------:R-:W1:Y:S02]  /*10e40*/  F2I.FTZ.U32.TRUNC.NTZ R5, R5 ;  /* 0x0000000500057305 */ /* 0x000e64000021f000 */
[----:B-1----:R1:W-:Y:S02]  /*10e50*/  STG.E desc[UR36][R16.64], R5 ;  /* 0x0000000510007986 */ /* 0x0023e4000c101924 */
.L_x_6472:
[----:B------:R-:W-:-:S07]  /*10e60*/  VIADD R19, R19, 0x80 ;  /* 0x0000008013137836 */ /* 0x000fce0000000000 */
.L_x_6366:
[----:B------:R-:W-:Y:S05]  /*10e70*/  BSYNC B6 ;  /* 0x0000000000067941 */ /* 0x000fea0003800000 */
.L_x_6365:
[----:B------:R-:W-:Y:S02]  /*10e80*/  ULDC UR4, c[0x0][0x210] ;  /* 0x0000840000047ab9 */ /* 0x000fe40000000800 */
[----:B------:R-:W-:-:S13]  /*10e90*/  ISETP.GE.AND P0, PT, R19, UR4, PT ;  /* 0x0000000413007c0c */ /* 0x000fda000bf06270 */
[----:B------:R-:W-:Y:S05]  /*10ea0*/  @P0 EXIT ;  /* 0x000000000000094d */ /* 0x000fea0003800000 */
[----:B012---:R-:W0:Y:S01]  /*10eb0*/  LDC R6, c[0x0][0x218] ;  /* 0x00008600ff067b82 */ /* 0x007e220000000800 */
[----:B------:R-:W-:Y:S02]  /*10ec0*/  IMAD.MOV.U32 R18, RZ, RZ, RZ ;  /* 0x000000ffff127224 */ /* 0x000fe400078e00ff */
[----:B------:R-:W-:Y:S02]  /*10ed0*/  IMAD.MOV.U32 R22, RZ, RZ, RZ ;  /* 0x000000ffff167224 */ /* 0x000fe400078e00ff */
[----:B------:R-:W-:Y:S02]  /*10ee0*/  IMAD.MOV.U32 R0, RZ, RZ, RZ ;  /* 0x000000ffff007224 */ /* 0x000fe400078e00ff */
[----:B---34-:R-:W-:Y:S01]  /*10ef0*/  IMAD.MOV.U32 R16, RZ, RZ, RZ ;  /* 0x000000ffff107224 */ /* 0x018fe200078e00ff */
        /* <DEDUP_REMOVED lines=375> */
.L_x_6501:
        /* <DEDUP_REMOVED lines=23> */
.L_x_6505:
[----:B------:R-:W2:Y:S02]  /*127e0*/  LDG.E.U8 R2, desc[UR36][R2.64] ;  /* 0x0000002402027981 */ /* 0x000ea4000c1e1100 */
[----:B--2---:R-:W-:-:S04]  /*127f0*/  I2FP.F32.U32 R0, R2 ;  /* 0x0000000200007245 */ /* 0x004fc80000201000 */
[----:B------:R-:W-:-:S04]  /*12800*/  F2FP.BF16.F32.PACK_AB R0, RZ, R0 ;  /* 0x00000000ff00723e */ /* 0x000fc800000010ff */
[----:B------:R-:W-:Y:S01]  /*12810*/  PRMT R19, R0, 0x7610, R19 ;  /* 0x0000761000137816 */ /* 0x000fe20000000013 */
[----:B------:R-:W-:Y:S06]  /*12820*/  BRA `(.L_x_6507) ;  /* 0x0000000c00c87947 */ /* 0x000fec0003800000 */
.L_x_6504:
        /* <DEDUP_REMOVED lines=11> */
.L_x_6509:
[----:B------:R-:W2:Y:S02]  /*128e0*/  LDG.E R2, desc[UR36][R2.64] ;  /* 0x0000002402027981 */ /* 0x000ea4000c1e1900 */
[----:B--2---:R-:W-:-:S04]  /*128f0*/  I2FP.F32.S32 R0, R2 ;  /* 0x0000000200007245 */ /* 0x004fc80000201400 */
[----:B------:R-:W-:-:S04]  /*12900*/  F2FP.BF16.F32.PACK_AB R0, RZ, R0 ;  /* 0x00000000ff00723e */ /* 0x000fc800000010ff */
[----:B------:R-:W-:Y:S01]  /*12910*/  PRMT R19, R0, 0x7610, R19 ;  /* 0x0000761000137816 */ /* 0x000fe20000000013 */
[----:B------:R-:W-:Y:S06]  /*12920*/  BRA `(.L_x_6507) ;  /* 0x0000000c00887947 */ /* 0x000fec0003800000 */
.L_x_6508:
[----:B------:R-:W2:Y:S02]  /*12930*/  LDG.E.U16 R2, desc[UR36][R2.64] ;  /* 0x0000002402027981 */ /* 0x000ea4000c1e1500 */
[----:B--2---:R-:W0:Y:S02]  /*12940*/  I2F.S16 R0, R2 ;  /* 0x0000000200007306 */ /* 0x004e240000101400 */
[----:B0-----:R-:W-:-:S04]  /*12950*/  F2FP.BF16.F32.PACK_AB R0, RZ, R0 ;  /* 0x00000000ff00723e */ /* 0x001fc800000010ff */
[----:B------:R-:W-:Y:S01]  /*12960*/  PRMT R19, R0, 0x7610, R19 ;  /* 0x0000761000137816 */ /* 0x000fe20000000013 */
[----:B------:R-:W-:Y:S06]  /*12970*/  BRA `(.L_x_6507) ;  /* 0x0000000c00747947 */ /* 0x000fec0003800000 */
.L_x_6503:
        /* <DEDUP_REMOVED lines=9> */
.L_x_6511:
[----:B------:R-:W2:Y:S02]  /*12a10*/  LDG.E.U16 R0, desc[UR36][R2.64] ;  /* 0x0000002402007981 */ /* 0x000ea4000c1e1500 */
[----:B--2---:R-:W-:-:S05]  /*12a20*/  HADD2.F32 R0, -RZ, R0.H0_H0 ;  /* 0x20000000ff007230 */ /* 0x004fca0000004100 */
[----:B------:R-:W-:-:S04]  /*12a30*/  F2FP.BF16.F32.PACK_AB R0, RZ, R0 ;  /* 0x00000000ff00723e */ /* 0x000fc800000010ff */
[----:B------:R-:W-:Y:S01]  /*12a40*/  PRMT R19, R0, 0x7610, R19 ;  /* 0x0000761000137816 */ /* 0x000fe20000000013 */
[----:B------:R-:W-:Y:S06]  /*12a50*/  BRA `(.L_x_6507) ;  /* 0x0000000c003c7947 */ /* 0x000fec0003800000 */
.L_x_6510:
        /* <DEDUP_REMOVED lines=9> */
.L_x_6513:
[----:B------:R-:W2:Y:S02]  /*12af0*/  LDG.E.U16 R2, desc[UR36][R2.64] ;  /* 0x0000002402027981 */ /* 0x000ea4000c1e1500 */
[----:B--2---:R-:W-:-:S05]  /*12b00*/  HADD2.F32 R0, -RZ, R2.H0_H0 ;  /* 0x20000002ff007230 */ /* 0x004fca0000004100 */
[----:B------:R-:W-:-:S04]  /*12b10*/  F2FP.BF16.F32.PACK_AB R0, RZ, R0 ;  /* 0x00000000ff00723e */ /* 0x000fc800000010ff */
[----:B------:R-:W-:Y:S01]  /*12b20*/  PRMT R19, R0, 0x7610, R19 ;  /* 0x0000761000137816 */ /* 0x000fe20000000013 */
[----:B------:R-:W-:Y:S06]  /*12b30*/  BRA `(.L_x_6507) ;  /* 0x0000000c00047947 */ /* 0x000fec0003800000 */
.L_x_6512:
        /* <DEDUP_REMOVED lines=9> */
.L_x_6502:
        /* <DEDUP_REMOVED lines=14> */
.L_x_6516:
        /* <DEDUP_REMOVED lines=9> */
.L_x_6515:
        /* <DEDUP_REMOVED lines=28> */
.L_x_6518:
        /* <DEDUP_REMOVED lines=15> */
.L_x_6517:
[----:B------:R0:W5:Y:S01]  /*12ff0*/  LDG.E.U16 R19, desc[UR36][R2.64] ;  /* 0x0000002402137981 */ /* 0x000162000c1e1500 */
[----:B------:R-:W-:Y:S05]  /*13000*/  BRA `(.L_x_6507) ;  /* 0x0000000400d07947 */ /* 0x000fea0003800000 */
.L_x_6514:
        /* <DEDUP_REMOVED lines=13> */
.L_x_6521:
        /* <DEDUP_REMOVED lines=21> */
.L_x_6525:
[----:B------:R-:W-:Y:S05]  /*13230*/  BSYNC B1 ;  /* 0x0000000000017941 */ /* 0x000fea0003800000 */
.L_x_6524:
[----:B------:R-:W-:Y:S01]  /*13240*/  LEA R3, R0, 0x3b800000, 0x17 ;  /* 0x3b80000000037811 */ /* 0x000fe200078eb8ff */
[----:B------:R-:W-:-:S05]  /*13250*/  IMAD.SHL.U32 R0, R2, 0x100000, RZ ;  /* 0x0010000002007824 */ /* 0x000fca00078e00ff */
[----:B------:R-:W-:-:S07]  /*13260*/  LOP3.LUT R0, R3, R0, R4, 0xfe, !PT ;  /* 0x0000000003007212 */ /* 0x000fce00078efe04 */
.L_x_6523:
[----:B------:R-:W-:Y:S05]  /*13270*/  BSYNC B0 ;  /* 0x0000000000007941 */ /* 0x000fea0003800000 */
.L_x_6522:
[----:B------:R-:W-:-:S04]  /*13280*/  F2FP.BF16.F32.PACK_AB R0, RZ, R0 ;  /* 0x00000000ff00723e */ /* 0x000fc800000010ff */
[----:B------:R-:W-:Y:S01]  /*13290*/  PRMT R19, R0, 0x7610, R19 ;  /* 0x0000761000137816 */ /* 0x000fe20000000013 */
[----:B------:R-:W-:Y:S06]  /*132a0*/  BRA `(.L_x_6507) ;  /* 0x0000000400287947 */ /* 0x000fec0003800000 */
.L_x_6520:
        /* <DEDUP_REMOVED lines=21> */
.L_x_6529:
[----:B------:R-:W-:Y:S05]  /*13400*/  BSYNC B1 ;  /* 0x0000000000017941 */ /* 0x000fea0003800000 */
.L_x_6528:
[----:B------:R-:W-:Y:S01]  /*13410*/  LEA R3, R0, 0x37800000, 0x17 ;  /* 0x3780000000037811 */ /* 0x000fe200078eb8ff */
[----:B------:R-:W-:-:S05]  /*13420*/  IMAD.SHL.U32 R0, R2, 0x200000, RZ ;  /* 0x0020000002007824 */ /* 0x000fca00078e00ff */
[----:B------:R-:W-:-:S07]  /*13430*/  LOP3.LUT R0, R3, R0, R4, 0xfe, !PT ;  /* 0x0000000003007212 */ /* 0x000fce00078efe04 */
.L_x_6527:
[----:B------:R-:W-:Y:S05]  /*13440*/  BSYNC B0 ;  /* 0x0000000000007941 */ /* 0x000fea0003800000 */
.L_x_6526:
[----:B------:R-:W-:-:S04]  /*13450*/  F2FP.BF16.F32.PACK_AB R0, RZ, R0 ;  /* 0x00000000ff00723e */ /* 0x000fc800000010ff */
[----:B------:R-:W-:Y:S01]  /*13460*/  PRMT R19, R0, 0x7610, R19 ;  /* 0x0000761000137816 */ /* 0x000fe20000000013 */
[----:B------:R-:W-:Y:S06]  /*13470*/  BRA `(.L_x_6507) ;  /* 0x0000000000b47947 */ /* 0x000fec0003800000 */
.L_x_6519:
        /* <DEDUP_REMOVED lines=14> */
.L_x_6533:
[----:B------:R-:W-:Y:S05]  /*13560*/  BSYNC B0 ;  /* 0x0000000000007941 */ /* 0x000fea0003800000 */
.L_x_6532:
[----:B------:R-:W-:-:S04]  /*13570*/  F2FP.BF16.F32.PACK_AB R0, RZ, R0 ;  /* 0x00000000ff00723e */ /* 0x000fc800000010ff */
[----:B------:R-:W-:Y:S01]  /*13580*/  PRMT R19, R0, 0x7610, R19 ;  /* 0x0000761000137816 */ /* 0x000fe20000000013 */
[----:B------:R-:W-:Y:S06]  /*13590*/  BRA `(.L_x_6507) ;  /* 0x00000000006c7947 */ /* 0x000fec0003800000 */
.L_x_6506:
        /* <DEDUP_REMOVED lines=16> */
.L_x_6534:
[----:B------:R-:W-:Y:S01]  /*136a0*/  PRMT R19, RZ, 0x7610, R19 ;  /* 0x00007610ff137816 */ /* 0x000fe20000000013 */
[----:B------:R-:W-:Y:S06]  /*136b0*/  BRA `(.L_x_6507) ;  /* 0x0000000000247947 */ /* 0x000fec0003800000 */
.L_x_6531:
[----:B------:R-:W2:Y:S02]  /*136c0*/  LDG.E.64 R2, desc[UR36][R2.64] ;  /* 0x0000002402027981 */ /* 0x000ea4000c1e1b00 */
[----:B--2---:R-:W0:Y:S02]  /*136d0*/  I2F.U64 R0, R2 ;  /* 0x0000000200007312 */ /* 0x004e240000301000 */
[----:B0-----:R-:W-:-:S04]  /*136e0*/  F2FP.BF16.F32.PACK_AB R0, RZ, R0 ;  /* 0x00000000ff00723e */ /* 0x001fc800000010ff */
[----:B------:R-:W-:Y:S01]  /*136f0*/  PRMT R19, R0, 0x7610, R19 ;  /* 0x0000761000137816 */ /* 0x000fe20000000013 */
[----:B------:R-:W-:Y:S06]  /*13700*/  BRA `(.L_x_6507) ;  /* 0x0000000000107947 */ /* 0x000fec0003800000 */
.L_x_6530:
[----:B------:R-:W2:Y:S02]  /*13710*/  LDG.E R2, desc[UR36][R2.64] ;  /* 0x0000002402027981 */ /* 0x000ea4000c1e1900 */
[----:B--2---:R-:W-:-:S04]  /*13720*/  I2FP.F32.U32 R0, R2 ;  /* 0x0000000200007245 */ /* 0x004fc80000201000 */
[----:B------:R-:W-:-:S04]  /*13730*/  F2FP.BF16.F32.PACK_AB R0, RZ, R0 ;  /* 0x00000000ff00723e */ /* 0x000fc800000010ff */
[----:B------:R-:W-:-:S07]  /*13740*/  PRMT R19, R0, 0x7610, R19 ;  /* 0x0000761000137816 */ /* 0x000fce0000000013 */
.L_x_6507:
        /* <DEDUP_REMOVED lines=20> */
.L_x_6538:
[----:B------:R-:W2:Y:S02]  /*13890*/  LDG.E.U8 R2, desc[UR36][R2.64] ;  /* 0x0000002402027981 */ /* 0x000ea4000c1e1100 */
[----:B--2---:R-:W-:-:S04]  /*138a0*/  I2FP.F32.U32 R0, R2 ;  /* 0x0000000200007245 */ /* 0x004fc80000201000 */
[----:B------:R-:W-:-:S04]  /*138b0*/  F2FP.BF16.F32.PACK_AB R0, RZ, R0 ;  /* 0x00000000ff00723e */ /* 0x000fc800000010ff */
[----:B------:R-:W-:Y:S01]  /*138c0*/  PRMT R22, R0, 0x7610, R22 ;  /* 0x0000761000167816 */ /* 0x000fe20000000016 */
[----:B------:R-:W-:Y:S06]  /*138d0*/  BRA `(.L_x_6540) ;  /* 0x0000000c00c87947 */ /* 0x000fec0003800000 */
.L_x_6537:
        /* <DEDUP_REMOVED lines=11> */
.L_x_6542:
[----:B------:R-:W2:Y:S02]  /*13990*/  LDG.E R2, desc[UR36][R2.64] ;  /* 0x0000002402027981 */ /* 0x000ea4000c1e1900 */
[----:B--2---:R-:W-:-:S04]  /*139a0*/  I2FP.F32.S32 R0, R2 ;  /* 0x0000000200007245 */ /* 0x004fc80000201400 */
[----:B------:R-:W-:-:S04]  /*139b0*/  F2FP.BF16.F32.PACK_AB R0, RZ, R0 ;  /* 0x00000000ff00723e */ /* 0x000fc800000010ff */
[----:B------:R-:W-:Y:S01]  /*139c0*/  PRMT R22, R0, 0x7610, R22 ;  /* 0x0000761000167816 */ /* 0x000fe20000000016 */
[----:B------:R-:W-:Y:S06]  /*139d0*/  BRA `(.L_x_6540) ;  /* 0x0000000c00887947 */ /* 0x000fec0003800000 */
.L_x_6541:
[----:B------:R-:W2:Y:S02]  /*139e0*/  LDG.E.U16 R2, desc[UR36][R2.64] ;  /* 0x0000002402027981 */ /* 0x000ea4000c1e1500 */
[----:B--2---:R-:W0:Y:S02]  /*139f0*/  I2F.S16 R0, R2 ;  /* 0x0000000200007306 */ /* 0x004e240000101400 */
[----:B0-----:R-:W-:-:S04]  /*13a00*/  F2FP.BF16.F32.PACK_AB R0, RZ, R0 ;  /* 0x00000000ff00723e */ /* 0x001fc800000010ff */
[----:B------:R-:W-:Y:S01]  /*13a10*/  PRMT R22, R0, 0x7610, R22 ;  /* 0x0000761000167816 */ /* 0x000fe20000000016 */
[----:B------:R-:W-:Y:S06]  /*13a20*/  BRA `(.L_x_6540) ;  /* 0x0000000c00747947 */ /* 0x000fec0003800000 */
.L_x_6536:
        /* <DEDUP_REMOVED lines=9> */
.L_x_6544:
[----:B------:R-:W2:Y:S02]  /*13ac0*/  LDG.E.U16 R0, desc[UR36][R2.64] ;  /* 0x0000002402007981 */ /* 0x000ea4000c1e1500 */
[----:B--2---:R-:W-:-:S05]  /*13ad0*/  HADD2.F32 R0, -RZ, R0.H0_H0 ;  /* 0x20000000ff007230 */ /* 0x004fca0000004100 */
[----:B------:R-:W-:-:S04]  /*13ae0*/  F2FP.BF16.F32.PACK_AB R0, RZ, R0 ;  /* 0x00000000ff00723e */ /* 0x000fc800000010ff */
[----:B------:R-:W-:Y:S01]  /*13af0*/  PRMT R22, R0, 0x7610, R22 ;  /* 0x0000761000167816 */ /* 0x000fe20000000016 */
[----:B------:R-:W-:Y:S06]  /*13b00*/  BRA `(.L_x_6540) ;  /* 0x0000000c003c7947 */ /* 0x000fec0003800000 */
.L_x_6543:
        /* <DEDUP_REMOVED lines=9> */
.L_x_6546:
[----:B------:R-:W2:Y:S02]  /*13ba0*/  LDG.E.U16 R2, desc[UR36][R2.64] ;  /* 0x0000002402027981 */ /* 0x000ea4000c1e1500 */
[----:B--2---:R-:W-:-:S05]  /*13bb0*/  HADD2.F32 R0, -RZ, R2.H0_H0 ;  /* 0x20000002ff007230 */ /* 0x004fca0000004100 */
[----:B------:R-:W-:-:S04]  /*13bc0*/  F2FP.BF16.F32.PACK_AB R0, RZ, R0 ;  /* 0x00000000ff00723e */ /* 0x000fc800000010ff */
[----:B------:R-:W-:Y:S01]  /*13bd0*/  PRMT R22, R0, 0x7610, R22 ;  /* 0x0000761000167816 */ /* 0x000fe20000000016 */
[----:B------:R-:W-:Y:S06]  /*13be0*/  BRA `(.L_x_6540) ;  /* 0x0000000c00047947 */ /* 0x000fec0003800000 */
.L_x_6545:
        /* <DEDUP_REMOVED lines=9> */
.L_x_6535:
        /* <DEDUP_REMOVED lines=14> */
.L_x_6549:
        /* <DEDUP_REMOVED lines=9> */
.L_x_6548:
        /* <DEDUP_REMOVED lines=28> */
.L_x_6551:
        /* <DEDUP_REMOVED lines=15> */
.L_x_6550:
[----:B------:R0:W5:Y:S01]  /*140a0*/  LDG.E.U16 R22, desc[UR36][R2.64] ;  /* 0x0000002402167981 */ /* 0x000162000c1e1500 */
[----:B------:R-:W-:Y:S05]  /*140b0*/  BRA `(.L_x_6540) ;  /* 0x0000000400d07947 */ /* 0x000fea0003800000 */
.L_x_6547:
        /* <DEDUP_REMOVED lines=13> */
.L_x_6554:
        /* <DEDUP_REMOVED lines=21> */
.L_x_6558:
[----:B------:R-:W-:Y:S05]  /*142e0*/  BSYNC B1 ;  /* 0x0000000000017941 */ /* 0x000fea0003800000 */
.L_x_6557:
[----:B------:R-:W-:Y:S01]  /*142f0*/  LEA R3, R0, 0x3b800000, 0x17 ;  /* 0x3b80000000037811 */ /* 0x000fe200078eb8ff */
[----:B------:R-:W-:-:S05]  /*14300*/  IMAD.SHL.U32 R0, R2, 0x100000, RZ ;  /* 0x0010000002007824 */ /* 0x000fca00078e00ff */
[----:B------:R-:W-:-:S07]  /*14310*/  LOP3.LUT R0, R3, R0, R4, 0xfe, !PT ;  /* 0x0000000003007212 */ /* 0x000fce00078efe04 */
.L_x_6556:
[----:B------:R-:W-:Y:S05]  /*14320*/  BSYNC B0 ;  /* 0x0000000000007941 */ /* 0x000fea0003800000 */
.L_x_6555:
[----:B------:R-:W-:-:S04]  /*14330*/  F2FP.BF16.F32.PACK_AB R0, RZ, R0 ;  /* 0x00000000ff00723e */ /* 0x000fc800000010ff */
[----:B------:R-:W-:Y:S01]  /*14340*/  PRMT R22, R0, 0x7610, R22 ;  /* 0x0000761000167816 */ /* 0x000fe20000000016 */
[----:B------:R-:W-:Y:S06]  /*14350*/  BRA `(.L_x_6540) ;  /* 0x0000000400287947 */ /* 0x000fec0003800000 */
.L_x_6553:
        /* <DEDUP_REMOVED lines=21> */
.L_x_6562:
[----:B------:R-:W-:Y:S05]  /*144b0*/  BSYNC B1 ;  /* 0x0000000000017941 */ /* 0x000fea0003800000 */
.L_x_6561:
[----:B------:R-:W-:Y:S01]  /*144c0*/  LEA R3, R0, 0x37800000, 0x17 ;  /* 0x3780000000037811 */ /* 0x000fe200078eb8ff */
[----:B------:R-:W-:-:S05]  /*144d0*/  IMAD.SHL.U32 R0, R2, 0x200000, RZ ;  /* 0x0020000002007824 */ /* 0x000fca00078e00ff */
[----:B------:R-:W-:-:S07]  /*144e0*/  LOP3.LUT R0, R3, R0, R4, 0xfe, !PT ;  /* 0x0000000003007212 */ /* 0x000fce00078efe04 */
.L_x_6560:
[----:B------:R-:W-:Y:S05]  /*144f0*/  BSYNC B0 ;  /* 0x0000000000007941 */ /* 0x000fea0003800000 */
.L_x_6559:
[----:B------:R-:W-:-:S04]  /*14500*/  F2FP.BF16.F32.PACK_AB R0, RZ, R0 ;  /* 0x00000000ff00723e */ /* 0x000fc800000010ff */
[----:B------:R-:W-:Y:S01]  /*14510*/  PRMT R22, R0, 0x7610, R22 ;  /* 0x0000761000167816 */ /* 0x000fe20000000016 */
[----:B------:R-:W-:Y:S06]  /*14520*/  BRA `(.L_x_6540) ;  /* 0x0000000000b47947 */ /* 0x000fec0003800000 */
.L_x_6552:
        /* <DEDUP_REMOVED lines=14> */
.L_x_6566:
[----:B------:R-:W-:Y:S05]  /*14610*/  BSYNC B0 ;  /* 0x0000000000007941 */ /* 0x000fea0003800000 */
.L_x_6565:
[----:B------:R-:W-:-:S04]  /*14620*/  F2FP.BF16.F32.PACK_AB R0, RZ, R0 ;  /* 0x00000000ff00723e */ /* 0x000fc800000010ff */
[----:B------:R-:W-:Y:S01]  /*14630*/  PRMT R22, R0, 0x7610, R22 ;  /* 0x0000761000167816 */ /* 0x000fe20000000016 */
[----:B------:R-:W-:Y:S06]  /*14640*/  BRA `(.L_x_6540) ;  /* 0x00000000006c7947 */ /* 0x000fec0003800000 */
.L_x_6539:
        /* <DEDUP_REMOVED lines=16> */
.L_x_6567:
[----:B------:R-:W-:Y:S01]  /*14750*/  PRMT R22, RZ, 0x7610, R22 ;  /* 0x00007610ff167816 */ /* 0x000fe20000000016 */
[----:B------:R-:W-:Y:S06]  /*14760*/  BRA `(.L_x_6540) ;  /* 0x0000000000247947 */ /* 0x000fec0003800000 */
.L_x_6564:
[----:B------:R-:W2:Y:S02]  /*14770*/  LDG.E.64 R2, desc[UR36][R2.64] ;  /* 0x0000002402027981 */ /* 0x000ea4000c1e1b00 */
[----:B--2---:R-:W0:Y:S02]  /*14780*/  I2F.U64 R0, R2 ;  /* 0x0000000200007312 */ /* 0x004e240000301000 */
[----:B0-----:R-:W-:-:S04]  /*14790*/  F2FP.BF16.F32.PACK_AB R0, RZ, R0 ;  /* 0x00000000ff00723e */ /* 0x001fc800000010ff */
[----:B------:R-:W-:Y:S01]  /*147a0*/  PRMT R22, R0, 0x7610, R22 ;  /* 0x0000761000167816 */ /* 0x000fe20000000016 */
[----:B------:R-:W-:Y:S06]  /*147b0*/  BRA `(.L_x_6540) ;  /* 0x0000000000107947 */ /* 0x000fec0003800000 */
.L_x_6563:
[----:B------:R-:W2:Y:S02]  /*147c0*/  LDG.E R2, desc[UR36][R2.64] ;  /* 0x0000002402027981 */ /* 0x000ea4000c1e1900 */
[----:B--2---:R-:W-:-:S04]  /*147d0*/  I2FP.F32.U32 R0, R2 ;  /* 0x0000000200007245 */ /* 0x004fc80000201000 */
[----:B------:R-:W-:-:S04]  /*147e0*/  F2FP.BF16.F32.PACK_AB R0, RZ, R0 ;  /* 0x00000000ff00723e */ /* 0x000fc800000010ff */
[----:B------:R-:W-:-:S07]  /*147f0*/  PRMT R22, R0, 0x7610, R22 ;  /* 0x0000761000167816 */ /* 0x000fce0000000016 */
.L_x_6540:
        /* <DEDUP_REMOVED lines=19> */
.L_x_6571:
[----:B------:R-:W2:Y:S02]  /*14930*/  LDG.E.U8 R2, desc[UR36][R2.64] ;  /* 0x0000002402027981 */ /* 0x000ea4000c1e1100 */
[----:B--2---:R-:W-:-:S04]  /*14940*/  I2FP.F32.U32 R0, R2 ;  /* 0x0000000200007245 */ /* 0x004fc80000201000 */
[----:B------:R-:W-:Y:S01]  /*14950*/  F2FP.BF16.F32.PACK_AB R0, RZ, R0 ;  /* 0x00000000ff00723e */ /* 0x000fe200000010ff */
[----:B------:R-:W-:Y:S06]  /*14960*/  BRA `(.L_x_6573) ;  /* 0x0000000c00907947 */ /* 0x000fec0003800000 */
.L_x_6570:
        /* <DEDUP_REMOVED lines=10> */
.L_x_6575:
[----:B------:R-:W2:Y:S02]  /*14a10*/  LDG.E R2, desc[UR36][R2.64] ;  /* 0x0000002402027981 */ /* 0x000ea4000c1e1900 */
[----:B--2---:R-:W-:-:S04]  /*14a20*/  I2FP.F32.S32 R0, R2 ;  /* 0x0000000200007245 */ /* 0x004fc80000201400 */
[----:B------:R-:W-:Y:S01]  /*14a30*/  F2FP.BF16.F32.PACK_AB R0, RZ, R0 ;  /* 0x00000000ff00723e */ /* 0x000fe200000010ff */
[----:B------:R-:W-:Y:S06]  /*14a40*/  BRA `(.L_x_6573) ;  /* 0x0000000c00587947 */ /* 0x000fec0003800000 */
.L_x_6574:
[----:B------:R-:W2:Y:S02]  /*14a50*/  LDG.E.U16 R2, desc[UR36][R2.64] ;  /* 0x0000002402027981 */ /* 0x000ea4000c1e1500 */
[----:B--2---:R-:W0:Y:S02]  /*14a60*/  I2F.S16 R0, R2 ;  /* 0x0000000200007306 */ /* 0x004e240000101400 */
[----:B0-----:R-:W-:Y:S01]  /*14a70*/  F2FP.BF16.F32.PACK_AB R0, RZ, R0 ;  /* 0x00000000ff00723e */ /* 0x001fe200000010ff */
[----:B------:R-:W-:Y:S06]  /*14a80*/  BRA `(.L_x_6573) ;  /* 0x0000000c00487947 */ /* 0x000fec0003800000 */
.L_x_6569:
        /* <DEDUP_REMOVED lines=9> */
.L_x_6577:
[----:B------:R-:W2:Y:S02]  /*14b20*/  LDG.E.U16 R0, desc[UR36][R2.64] ;  /* 0x0000002402007981 */ /* 0x000ea4000c1e1500 */
[----:B--2---:R-:W-:-:S05]  /*14b30*/  HADD2.F32 R0, -RZ, R0.H0_H0 ;  /* 0x20000000ff007230 */ /* 0x004fca0000004100 */
[----:B------:R-:W-:Y:S01]  /*14b40*/  F2FP.BF16.F32.PACK_AB R0, RZ, R0 ;  /* 0x00000000ff00723e */ /* 0x000fe200000010ff */
[----:B------:R-:W-:Y:S06]  /*14b50*/  BRA `(.L_x_6573) ;  /* 0x0000000c00147947 */ /* 0x000fec0003800000 */
.L_x_6576:
        /* <DEDUP_REMOVED lines=9> */
.L_x_6579:
[----:B------:R-:W2:Y:S02]  /*14bf0*/  LDG.E.U16 R2, desc[UR36][R2.64] ;  /* 0x0000002402027981 */ /* 0x000ea4000c1e1500 */
[----:B--2---:R-:W-:-:S05]  /*14c00*/  HADD2.F32 R0, -RZ, R2.H0_H0 ;  /* 0x20000002ff007230 */ /* 0x004fca0000004100 */
[----:B------:R-:W-:Y:S01]  /*14c10*/  F2FP.BF16.F32.PACK_AB R0, RZ, R0 ;  /* 0x00000000ff00723e */ /* 0x000fe200000010ff */
[----:B------:R-:W-:Y:S06]  /*14c20*/  BRA `(.L_x_6573) ;  /* 0x0000000800e07947 */ /* 0x000fec0003800000 */
.L_x_6578:
        /* <DEDUP_REMOVED lines=8> */
.L_x_6568:
        /* <DEDUP_REMOVED lines=13> */
.L_x_6582:
        /* <DEDUP_REMOVED lines=8> */
.L_x_6581:
        /* <DEDUP_REMOVED lines=28> */
.L_x_6584:
        /* <DEDUP_REMOVED lines=15> */
.L_x_6583:
[----:B------:R0:W5:Y:S01]  /*150b0*/  LDG.E.U16 R0, desc[UR36][R2.64] ;  /* 0x0000002402007981 */ /* 0x000162000c1e1500 */
[----:B------:R-:W-:Y:S05]  /*150c0*/  BRA `(.L_x_6573) ;  /* 0x0000000400b87947 */ /* 0x000fea0003800000 */
.L_x_6580:
        /* <DEDUP_REMOVED lines=12> */
.L_x_6587:
        /* <DEDUP_REMOVED lines=21> */
.L_x_6591:
[----:B------:R-:W-:Y:S05]  /*152e0*/  BSYNC B1 ;  /* 0x0000000000017941 */ /* 0x000fea0003800000 */
.L_x_6590:
[----:B------:R-:W-:Y:S01]  /*152f0*/  LEA R3, R0, 0x3b800000, 0x17 ;  /* 0x3b80000000037811 */ /* 0x000fe200078eb8ff */
[----:B------:R-:W-:-:S05]  /*15300*/  IMAD.SHL.U32 R0, R2, 0x100000, RZ ;  /* 0x0010000002007824 */ /* 0x000fca00078e00ff */
[----:B------:R-:W-:-:S07]  /*15310*/  LOP3.LUT R0, R3, R0, R4, 0xfe, !PT ;  /* 0x0000000003007212 */ /* 0x000fce00078efe04 */
.L_x_6589:
[----:B------:R-:W-:Y:S05]  /*15320*/  BSYNC B0 ;  /* 0x0000000000007941 */ /* 0x000fea0003800000 */
.L_x_6588:
[----:B------:R-:W-:Y:S01]  /*15330*/  F2FP.BF16.F32.PACK_AB R0, RZ, R0 ;  /* 0x00000000ff00723e */ /* 0x000fe200000010ff */
[----:B------:R-:W-:Y:S06]  /*15340*/  BRA `(.L_x_6573) ;  /* 0x0000000400187947 */ /* 0x000fec0003800000 */
.L_x_6586:
        /* <DEDUP_REMOVED lines=21> */
.L_x_6595:
[----:B------:R-:W-:Y:S05]  /*154a0*/  BSYNC B1 ;  /* 0x0000000000017941 */ /* 0x000fea0003800000 */
.L_x_6594:
[----:B------:R-:W-:Y:S01]  /*154b0*/  LEA R3, R0, 0x37800000, 0x17 ;  /* 0x3780000000037811 */ /* 0x000fe200078eb8ff */
[----:B------:R-:W-:-:S05]  /*154c0*/  IMAD.SHL.U32 R0, R2, 0x200000, RZ ;  /* 0x0020000002007824 */ /* 0x000fca00078e00ff */
[----:B------:R-:W-:-:S07]  /*154d0*/  LOP3.LUT R0, R3, R0, R4, 0xfe, !PT ;  /* 0x0000000003007212 */ /* 0x000fce00078efe04 */
.L_x_6593:
[----:B------:R-:W-:Y:S05]  /*154e0*/  BSYNC B0 ;  /* 0x0000000000007941 */ /* 0x000fea0003800000 */
.L_x_6592:
[----:B------:R-:W-:Y:S01]  /*154f0*/  F2FP.BF16.F32.PACK_AB R0, RZ, R0 ;  /* 0x00000000ff00723e */ /* 0x000fe200000010ff */
[----:B------:R-:W-:Y:S06]  /*15500*/  BRA `(.L_x_6573) ;  /* 0x0000000000a87947 */ /* 0x000fec0003800000 */
.L_x_6585:
        /* <DEDUP_REMOVED lines=14> */
.L_x_6599:
[----:B------:R-:W-:Y:S05]  /*155f0*/  BSYNC B0 ;  /* 0x0000000000007941 */ /* 0x000fea0003800000 */
.L_x_6598:
[----:B------:R-:W-:Y:S01]  /*15600*/  F2FP.BF16.F32.PACK_AB R0, RZ, R0 ;  /* 0x00000000ff00723e */ /* 0x000fe200000010ff */
[----:B------:R-:W-:Y:S06]  /*15610*/  BRA `(.L_x_6573) ;  /* 0x0000000000647947 */ /* 0x000fec0003800000 */
.L_x_6572:
        /* <DEDUP_REMOVED lines=16> */
.L_x_6600:
[----:B------:R-:W-:Y:S01]  /*15720*/  PRMT R0, RZ, 0x7610, R0 ;  /* 0x00007610ff007816 */ /* 0x000fe20000000000 */
[----:B------:R-:W-:Y:S06]  /*15730*/  BRA `(.L_x_6573) ;  /* 0x00000000001c7947 */ /* 0x000fec0003800000 */
.L_x_6597:
[----:B------:R-:W2:Y:S02]  /*15740*/  LDG.E.64 R2, desc[UR36][R2.64] ;  /* 0x0000002402027981 */ /* 0x000ea4000c1e1b00 */
[----:B--2---:R-:W0:Y:S02]  /*15750*/  I2F.U64 R0, R2 ;  /* 0x0000000200007312 */ /* 0x004e240000301000 */
[----:B0-----:R-:W-:Y:S01]  /*15760*/  F2FP.BF16.F32.PACK_AB R0, RZ, R0 ;  /* 0x00000000ff00723e */ /* 0x001fe200000010ff */
[----:B------:R-:W-:Y:S06]  /*15770*/  BRA `(.L_x_6573) ;  /* 0x00000000000c7947 */ /* 0x000fec0003800000 */
.L_x_6596:
[----:B------:R-:W2:Y:S02]  /*15780*/  LDG.E R2, desc[UR36][R2.64] ;  /* 0x0000002402027981 */ /* 0x000ea4000c1e1900 */
[----:B--2---:R-:W-:-:S04]  /*15790*/  I2FP.F32.U32 R0, R2 ;  /* 0x0000000200007245 */ /* 0x004fc80000201000 */
[----:B------:R-:W-:-:S07]  /*157a0*/  F2FP.BF16.F32.PACK_AB R0, RZ, R0 ;  /* 0x00000000ff00723e */ /* 0x000fce00000010ff */
.L_x_6573:
        /* <DEDUP_REMOVED lines=35> */
[----:B0-----:R-:W-:Y:S01]  /*159e0*/  STG.E.U8 desc[UR36][R16.64], R3 ;  /* 0x0000000310007986 */ /* 0x001fe2000c101124 */
[----:B------:R-:W-:Y:S05]  /*159f0*/  EXIT ;  /* 0x000000000000794d */ /* 0x000fea0003800000 */
.L_x_6604:
[----:B0-----:R-:W-:-:S06]  /*15a00*/  IMAD.U32 R3, R3, 0x10000, RZ ;  /* 0x0001000003037824 */ /* 0x001fcc00078e00ff */
[----:B------:R-:W0:Y:S02]  /*15a10*/  F2I.S64.TRUNC R2, R3 ;  /* 0x0000000300027311 */ /* 0x000e24000020d900 */
[----:B0-----:R-:W-:Y:S01]  /*15a20*/  STG.E.U8 desc[UR36][R16.64], R2 ;  /* 0x0000000210007986 */ /* 0x001fe2000c101124 */
[----:B------:R-:W-:Y:S05]  /*15a30*/  EXIT ;  /* 0x000000000000794d */ /* 0x000fea0003800000 */
.L_x_6603:
        /* <DEDUP_REMOVED lines=8> */
[----:B0-----:R-:W-:Y:S01]  /*15ac0*/  STG.E.64 desc[UR36][R16.64], R2 ;  /* 0x0000000210007986 */ /* 0x001fe2000c101b24 */
[----:B------:R-:W-:Y:S05]  /*15ad0*/  EXIT ;  /* 0x000000000000794d */ /* 0x000fea0003800000 */
.L_x_6607:
[----:B0-----:R-:W-:-:S06]  /*15ae0*/  IMAD.U32 R3, R3, 0x10000, RZ ;  /* 0x0001000003037824 */ /* 0x001fcc00078e00ff */
[----:B------:R-:W0:Y:S02]  /*15af0*/  F2I.FTZ.TRUNC.NTZ R3, R3 ;  /* 0x0000000300037305 */ /* 0x000e24000021f100 */
[----:B0-----:R-:W-:Y:S01]  /*15b00*/  STG.E desc[UR36][R16.64], R3 ;  /* 0x0000000310007986 */ /* 0x001fe2000c101924 */
[----:B------:R-:W-:Y:S05]  /*15b10*/  EXIT ;  /* 0x000000000000794d */ /* 0x000fea0003800000 */
.L_x_6606:
[----:B0-----:R-:W-:-:S06]  /*15b20*/  IMAD.U32 R3, R3, 0x10000, RZ ;  /* 0x0001000003037824 */ /* 0x001fcc00078e00ff */
[----:B------:R-:W0:Y:S02]  /*15b30*/  F2I.FTZ.TRUNC.NTZ R3, R3 ;  /* 0x0000000300037305 */ /* 0x000e24000021f100 */
[----:B0-----:R-:W-:Y:S01]  /*15b40*/  STG.E.U16 desc[UR36][R16.64], R3 ;  /* 0x0000000310007986 */ /* 0x001fe2000c101524 */
[----:B------:R-:W-:Y:S05]  /*15b50*/  EXIT ;  /* 0x000000000000794d */ /* 0x000fea0003800000 */
.L_x_6602:
[----:B------:R-:W-:-:S13]  /*15b60*/  ISETP.GT.AND P0, PT, R0, 0x6, PT ;  /* 0x000000060000780c */ /* 0x000fda0003f04270 */
[----:B------:R-:W-:Y:S05]  /*15b70*/  @P0 BRA `(.L_x_6608) ;  /* 0x00000000002c0947 */ /* 0x000fea0003800000 */
[----:B------:R-:W-:-:S13]  /*15b80*/  ISETP.NE.AND P0, PT, R0, 0x5, PT ;  /* 0x000000050000780c */ /* 0x000fda0003f05270 */
[----:B------:R-:W-:Y:S05]  /*15b90*/  @!P0 BRA `(.L_x_6609) ;  /* 0x0000000000148947 */ /* 0x000fea0003800000 */
[----:B------:R-:W-:-:S13]  /*15ba0*/  ISETP.NE.AND P0, PT, R0, 0x6, PT ;  /* 0x000000060000780c */ /* 0x000fda0003f05270 */
[----:B------:R-:W-:Y:S05]  /*15bb0*/  @P0 BRA `(.L_x_6605) ;  /* 0x0000000800c40947 */ /* 0x000fea0003800000 */
[----:B0-----:R-:W-:-:S05]  /*15bc0*/  IMAD.U32 R3, R3, 0x10000, RZ ;  /* 0x0001000003037824 */ /* 0x001fca00078e00ff */
[----:B------:R-:W-:Y:S01]  /*15bd0*/  STG.E desc[UR36][R16.64], R3 ;  /* 0x0000000310007986 */ /* 0x000fe2000c101924 */
[----:B------:R-:W-:Y:S05]  /*15be0*/  EXIT ;  /* 0x000000000000794d */ /* 0x000fea0003800000 */
.L_x_6609:
[----:B0-----:R-:W-:-:S05]  /*15bf0*/  IMAD.U32 R0, R3, 0x10000, RZ ;  /* 0x0001000003007824 */ /* 0x001fca00078e00ff */
[----:B------:R-:W-:-:S05]  /*15c00*/  F2FP.F16.F32.PACK_AB R0, RZ, R0 ;  /* 0x00000000ff00723e */ /* 0x000fca00000000ff */
[----:B------:R-:W-:Y:S01]  /*15c10*/  STG.E.U16 desc[UR36][R16.64], R0 ;  /* 0x0000000010007986 */ /* 0x000fe2000c101524 */
[----:B------:R-:W-:Y:S05]  /*15c20*/  EXIT ;  /* 0x000000000000794d */ /* 0x000fea0003800000 */
.L_x_6608:
        /* <DEDUP_REMOVED lines=8> */
[----:B------:R-:W-:Y:S01]  /*15cb0*/  STG.E.64 desc[UR36][R16.64], R2 ;  /* 0x0000000210007986 */ /* 0x000fe2000c101b24 */
[----:B------:R-:W-:Y:S05]  /*15cc0*/  EXIT ;  /* 0x000000000000794d */ /* 0x000fea0003800000 */
.L_x_6611:
[----:B0-----:R-:W-:-:S05]  /*15cd0*/  IMAD.U32 R3, R3, 0x10000, RZ ;  /* 0x0001000003037824 */ /* 0x001fca00078e00ff */
[----:B------:R-:W-:-:S04]  /*15ce0*/  F2FP.F16.F32.PACK_AB R3, RZ, R3 ;  /* 0x00000003ff03723e */ /* 0x000fc800000000ff */
[----:B------:R-:W-:-:S05]  /*15cf0*/  PRMT R3, R3, 0x5410, RZ ;  /* 0x0000541003037816 */ /* 0x000fca00000000ff */
[----:B------:R-:W-:Y:S01]  /*15d00*/  STG.E desc[UR36][R16.64], R3 ;  /* 0x0000000310007986 */ /* 0x000fe2000c101924 */
[----:B------:R-:W-:Y:S05]  /*15d10*/  EXIT ;  /* 0x000000000000794d */ /* 0x000fea0003800000 */
.L_x_6610:
[----:B0-----:R-:W-:-:S04]  /*15d20*/  IMAD.U32 R2, R3, 0x10000, RZ ;  /* 0x0001000003027824 */ /* 0x001fc800078e00ff */
[----:B------:R-:W-:-:S06]  /*15d30*/  FMUL.FTZ R2, R2, 1 ;  /* 0x3f80000002027820 */ /* 0x000fcc0000410000 */
[----:B------:R-:W0:Y:S02]  /*15d40*/  F2F.F64.F32 R2, R2 ;  /* 0x0000000200027310 */ /* 0x000e240000201800 */
[----:B0-----:R-:W-:Y:S01]  /*15d50*/  STG.E.64 desc[UR36][R16.64], R2 ;  /* 0x0000000210007986 */ /* 0x001fe2000c101b24 */
[----:B------:R-:W-:Y:S05]  /*15d60*/  EXIT ;  /* 0x000000000000794d */ /* 0x000fea0003800000 */
.L_x_6601:
        /* <DEDUP_REMOVED lines=11> */
[----:B------:R-:W-:Y:S01]  /*15e20*/  STG.E.U8 desc[UR36][R16.64], R3 ;  /* 0x0000000310007986 */ /* 0x000fe2000c101124 */
[----:B------:R-:W-:Y:S05]  /*15e30*/  EXIT ;  /* 0x000000000000794d */ /* 0x000fea0003800000 */
.L_x_6614:
[----:B0-----:R-:W-:Y:S01]  /*15e40*/  IMAD.U32 R3, R3, 0x10000, RZ ;  /* 0x0001000003037824 */ /* 0x001fe200078e00ff */
[----:B------:R-:W-:-:S03]  /*15e50*/  CS2R R6, SRZ ;  /* 0x0000000000067805 */ /* 0x000fc6000001ff00 */
[----:B------:R-:W-:-:S04]  /*15e60*/  FMUL.FTZ R3, R3, 1 ;  /* 0x3f80000003037820 */ /* 0x000fc80000410000 */
[----:B------:R-:W0:Y:S02]  /*15e70*/  F2F.F64.F32 R4, R3 ;  /* 0x0000000300047310 */ /* 0x000e240000201800 */
[----:B0-----:R-:W-:Y:S01]  /*15e80*/  STG.E.128 desc[UR36][R16.64], R4 ;  /* 0x0000000410007986 */ /* 0x001fe2000c101d24 */
[----:B------:R-:W-:Y:S05]  /*15e90*/  EXIT ;  /* 0x000000000000794d */ /* 0x000fea0003800000 */
.L_x_6613:
        /* <DEDUP_REMOVED lines=21> */
.L_x_6618:
[----:B------:R-:W-:Y:S05]  /*15ff0*/  BSYNC B0 ;  /* 0x0000000000007941 */ /* 0x000fea0003800000 */
.L_x_6617:
[----:B------:R-:W-:-:S05]  /*16000*/  LOP3.LUT R3, R0, R3, RZ, 0xfc, !PT ;  /* 0x0000000300037212 */ /* 0x000fca00078efcff */
[----:B------:R-:W-:Y:S01]  /*16010*/  STG.E.U8 desc[UR36][R16.64], R3 ;  /* 0x0000000310007986 */ /* 0x000fe2000c101124 */
[----:B------:R-:W-:Y:S05]  /*16020*/  EXIT ;  /* 0x000000000000794d */ /* 0x000fea0003800000 */
.L_x_6616:
        /* <DEDUP_REMOVED lines=13> */
.L_x_6620:
[----:B------:R-:W-:Y:S01]  /*16100*/  IMAD.MOV.U32 R0, RZ, RZ, 0x7f ;  /* 0x0000007fff007424 */ /* 0x000fe200078e00ff */
[----:B------:R-:W-:-:S04]  /*16110*/  ISETP.GT.U32.AND P0, PT, R2, 0x7f800000, PT ;  /* 0x7f8000000200780c */ /* 0x000fc80003f04070 */
[----:B------:R-:W-:-:S09]  /*16120*/  SEL R0, R0, 0x7c, P0 ;  /* 0x0000007c00007807 */ /* 0x000fd20000000000 */
.L_x_6621:
[----:B------:R-:W-:Y:S05]  /*16130*/  BSYNC B0 ;  /* 0x0000000000007941 */ /* 0x000fea0003800000 */
.L_x_6619:
[----:B------:R-:W-:-:S04]  /*16140*/  LOP3.LUT R2, R3, 0x80000000, RZ, 0xc0, !PT ;  /* 0x8000000003027812 */ /* 0x000fc800078ec0ff */
[----:B------:R-:W-:-:S04]  /*16150*/  SHF.R.U32.HI R3, RZ, 0x18, R2 ;  /* 0x00000018ff037819 */ /* 0x000fc80000011602 */
[----:B------:R-:W-:-:S05]  /*16160*/  LOP3.LUT R3, R0, R3, RZ, 0xfc, !PT ;  /* 0x0000000300037212 */ /* 0x000fca00078efcff */
[----:B------:R-:W-:Y:S01]  /*16170*/  STG.E.U8 desc[UR36][R16.64], R3 ;  /* 0x0000000310007986 */ /* 0x000fe2000c101124 */
[----:B------:R-:W-:Y:S05]  /*16180*/  EXIT ;  /* 0x000000000000794d */ /* 0x000fea0003800000 */
.L_x_6615:
[----:B0-----:R-:W-:Y:S01]  /*16190*/  STG.E.U16 desc[UR36][R16.64], R3 ;  /* 0x0000000310007986 */ /* 0x001fe2000c101524 */
[----:B------:R-:W-:Y:S05]  /*161a0*/  EXIT ;  /* 0x000000000000794d */ /* 0x000fea0003800000 */
.L_x_6612:
        /* <DEDUP_REMOVED lines=10> */
[----:B0-----:R-:W-:Y:S01]  /*16250*/  STG.E.U16 desc[UR36][R16.64], R3 ;  /* 0x0000000310007986 */ /* 0x001fe2000c101524 */
[----:B------:R-:W-:Y:S05]  /*16260*/  EXIT ;  /* 0x000000000000794d */ /* 0x000fea0003800000 */
.L_x_6624:
        /* <DEDUP_REMOVED lines=17> */
.L_x_6627:
[----:B------:R-:W-:-:S04]  /*16380*/  LOP3.LUT R2, R3, 0x80000000, RZ, 0xc0, !PT ;  /* 0x8000000003027812 */ /* 0x000fc800078ec0ff */
[----:B------:R-:W-:-:S04]  /*16390*/  SHF.R.U32.HI R3, RZ, 0x18, R2 ;  /* 0x00000018ff037819 */ /* 0x000fc80000011602 */
[----:B------:R-:W-:-:S04]  /*163a0*/  LOP3.LUT R0, R0, R3, RZ, 0xfc, !PT ;  /* 0x0000000300007212 */ /* 0x000fc800078efcff */
[----:B------:R-:W-:-:S07]  /*163b0*/  PRMT R8, R0, 0x7610, R8 ;  /* 0x0000761000087816 */ /* 0x000fce0000000008 */
.L_x_6626:
[----:B------:R-:W-:Y:S05]  /*163c0*/  BSYNC B0 ;  /* 0x0000000000007941 */ /* 0x000fea0003800000 */
.L_x_6625:
[----:B------:R-:W-:Y:S01]  /*163d0*/  STG.E.U8 desc[UR36][R16.64], R8 ;  /* 0x0000000810007986 */ /* 0x000fe2000c101124 */
[----:B------:R-:W-:Y:S05]  /*163e0*/  EXIT ;  /* 0x000000000000794d */ /* 0x000fea0003800000 */
.L_x_6623:
        /* <DEDUP_REMOVED lines=17> */
.L_x_6630:
[----:B------:R-:W-:-:S04]  /*16500*/  LOP3.LUT R2, R3, 0x80000000, RZ, 0xc0, !PT ;  /* 0x8000000003027812 */ /* 0x000fc800078ec0ff */
[----:B------:R-:W-:-:S04]  /*16510*/  SHF.R.U32.HI R3, RZ, 0x18, R2 ;  /* 0x00000018ff037819 */ /* 0x000fc80000011602 */
[----:B------:R-:W-:-:S04]  /*16520*/  LOP3.LUT R0, R0, R3, RZ, 0xfc, !PT ;  /* 0x0000000300007212 */ /* 0x000fc800078efcff */
[----:B------:R-:W-:-:S07]  /*16530*/  PRMT R8, R0, 0x7610, R8 ;  /* 0x0000761000087816 */ /* 0x000fce0000000008 */
.L_x_6629:
[----:B------:R-:W-:Y:S05]  /*16540*/  BSYNC B0 ;  /* 0x0000000000007941 */ /* 0x000fea0003800000 */
.L_x_6628:
[----:B------:R-:W-:Y:S01]  /*16550*/  STG.E.U8 desc[UR36][R16.64], R8 ;  /* 0x0000000810007986 */ /* 0x000fe2000c101124 */
[----:B------:R-:W-:Y:S05]  /*16560*/  EXIT ;  /* 0x000000000000794d */ /* 0x000fea0003800000 */
.L_x_6622:
        /* <DEDUP_REMOVED lines=22> */
.L_x_6605:
[----:B------:R-:W-:Y:S01]  /*166d0*/  MOV R0, 0x0 ;  /* 0x0000000000007802 */ /* 0x000fe20000000f00 */
[----:B------:R-:W-:Y:S01]  /*166e0*/  ULDC.64 UR4, c[0x4][0x310] ;  /* 0x0100c40000047ab9 */ /* 0x000fe20000000a00 */
[----:B------:R-:W-:Y:S01]  /*166f0*/  ULDC.64 UR6, c[0x4][0x60] ;  /* 0x0100180000067ab9 */ /* 0x000fe20000000a00 */
[----:B------:R-:W-:Y:S01]  /*16700*/  IMAD.U32 R4, RZ, RZ, UR4 ;  /* 0x00000004ff047e24 */ /* 0x000fe2000f8e00ff */
[----:B0-----:R0:W1:Y:S01]  /*16710*/  LDC.64 R2, c[0x4][R0] ;  /* 0x0100000000027b82 */ /* 0x0010620000000a00 */
        /* <DEDUP_REMOVED lines=11> */
.L_x_6633:
[----:B------:R-:W-:Y:S05]  /*167d0*/  EXIT ;  /* 0x000000000000794d */ /* 0x000fea0003800000 */
.L_x_6632:
[----:B0-----:R-:W-:-:S06]  /*167e0*/  IMAD.U32 R3, R3, 0x10000, RZ ;  /* 0x0001000003037824 */ /* 0x001fcc00078e00ff */
[----:B------:R-:W0:Y:S02]  /*167f0*/  F2I.U64.TRUNC R2, R3 ;  /* 0x0000000300027311 */ /* 0x000e24000020d800 */
[----:B0-----:R-:W-:Y:S01]  /*16800*/  STG.E.64 desc[UR36][R16.64], R2 ;  /* 0x0000000210007986 */ /* 0x001fe2000c101b24 */
[----:B------:R-:W-:Y:S05]  /*16810*/  EXIT ;  /* 0x000000000000794d */ /* 0x000fea0003800000 */
.L_x_6631:
[----:B0-----:R-:W-:-:S06]  /*16820*/  IMAD.U32 R3, R3, 0x10000, RZ ;  /* 0x0001000003037824 */ /* 0x001fcc00078e00ff */
[----:B------:R-:W0:Y:S02]  /*16830*/  F2I.FTZ.U32.TRUNC.NTZ R3, R3 ;  /* 0x0000000300037305 */ /* 0x000e24000021f000 */
[----:B0-----:R-:W-:Y:S01]  /*16840*/  STG.E desc[UR36][R16.64], R3 ;  /* 0x0000000310007986 */ /* 0x001fe2000c101924 */
[----:B------:R-:W-:Y:S05]  /*16850*/  EXIT ;  /* 0x000000000000794d */ /* 0x000fea0003800000 */
.L_x_6634:
        /* <DEDUP_REMOVED lines=10> */
.L_x_10839:


//--------------------- .text._ZN2at6native27unrolled_elementwise_kernelIZZZN37_INTERNAL_cee6930f_7_Loss_cu_5b0651e139_GLOBAL__N__cee6930f_7_Loss_cu_5b0651e140binary_cross_entropy_backward_out_kernelERNS_6TensorERKS4_S7_S7_ENKUlvE_clEvENKUlvE2_clEvEUlN3c108BFloat16ESB_SB_E_St5arrayIPcLm4EELi4E23TrivialOffsetCalculatorILi3EjESG_ILi1EjENS0_6memory12LoadWithCastILi3EEENSJ_13StoreWithCastILi1EEEEEviT_T0_T2_T3_T4_T5_ --------------------------
	.section	.text._ZN2at6native27unrolled_elementwise_kernelIZZZN37_INTERNAL_cee6930f_7_Loss_cu_5b0651e139_GLOBAL__N__cee6930f_7_Loss_cu_5b0651e140binary_cross_entropy_backward_out_kernelERNS_6TensorERKS4_S7_S7_ENKUlvE_clEvENKUlvE2_clEvEUlN3c108BFloat16ESB_SB_E_St5arrayIPcLm4EELi4E23TrivialOffsetCalculatorILi3EjESG_ILi1EjENS0_6memory12LoadWithCastILi3EEENSJ_13StoreWithCastILi1EEEEEviT_T0_T2_T3_T4_T5_,"ax",@progbits
	.align	128
        .global         _ZN2at6native27unrolled_elementwise_kernelIZZZN37_INTERNAL_cee6930f_7_Loss_cu_5b0651e139_GLOBAL__N__cee6930f_7_Loss_cu_5b0651e140binary_cross_entropy_backward_out_kernelERNS_6TensorERKS4_S7_S7_ENKUlvE_clEvENKUlvE2_clEvEUlN3c108BFloat16ESB_SB_E_St5arrayIPcLm4EELi4E23TrivialOffsetCalculatorILi3EjESG_ILi1EjENS0_6memory12LoadWithCastILi3EEENSJ_13StoreWithCastILi1EEEEEviT_T0_T2_T3_T4_T5_
        .type           _ZN2at6native27unrolled_elementwise_kernelIZZZN37_INTERNAL_cee6930f_7_Loss_cu_5b0651e139_GLOBAL__N__cee6930f_7_Loss_cu_5b0651e140binary_cross_entropy_backward_out_kernelERNS_6TensorERKS4_S7_S7_ENKUlvE_clEvENKUlvE2_clEvEUlN3c108BFloat16ESB_SB_E_St5arrayIPcLm4EELi4E23TrivialOffsetCalculatorILi3EjESG_ILi1EjENS0_6memory12LoadWithCastILi3EEENSJ_13StoreWithCastILi1EEEEEviT_T0_T2_T3_T4_T5_,@function
        .size           _ZN2at6native27unrolled_elementwise_kernelIZZZN37_INTERNAL_cee6930f_7_Loss_cu_5b0651e139_GLOBAL__N__cee6930f_7_Loss_cu_5b0651e140binary_cross_entropy_backward_out_kernelERNS_6TensorERKS4_S7_S7_ENKUlvE_clEvENKUlvE2_clEvEUlN3c108BFloat16ESB_SB_E_St5arrayIPcLm4EELi4E23TrivialOffsetCalculatorILi3EjESG_ILi1EjENS0_6memory12LoadWithCastILi3EEENSJ_13StoreWithCastILi1EEEEEviT_T0_T2_T3_T4_T5_,(.L_x_10840 - _ZN2at6native27unrolled_elementwise_kernelIZZZN37_INTERNAL_cee6930f_7_Loss_cu_5b0651e139_GLOBAL__N__cee6930f_7_Loss_cu_5b0651e140binary_cross_entropy_backward_out_kernelERNS_6TensorERKS4_S7_S7_ENKUlvE_clEvENKUlvE2_clEvEUlN3c108BFloat16ESB_SB_E_St5arrayIPcLm4EELi4E23TrivialOffsetCalculatorILi3EjESG_ILi1EjENS0_6memory12LoadWithCastILi3EEENSJ_13StoreWithCastILi1EEEEEviT_T0_T2_T3_T4_T5_)
        .other          _ZN2at6native27unrolled_elementwise_kernelIZZZN37_INTERNAL_cee6930f_7_Loss_cu_5b0651e139_GLOBAL__N__cee6930f_7_Loss_cu_5b0651e140binary_cross_entropy_backward_out_kernelERNS_6TensorERKS4_S7_S7_ENKUlvE_clEvENKUlvE2_clEvEUlN3c108BFloat16ESB_SB_E_St5arrayIPcLm4EELi4E23TrivialOffsetCalculatorILi3EjESG_ILi1EjENS0_6memory12LoadWithCastILi3EEENSJ_13StoreWithCastILi1EEEEEviT_T0_T2_T3_T4_T5_,@"STO_CUDA_ENTRY STV_DEFAULT"
_ZN2at6native27unrolled_elementwise_kernelIZZZN37_INTERNAL_cee6930f_7_Loss_cu_5b0651e139_GLOBAL__N__cee6930f_7_Loss_cu_5b0651e140binary_cross_entropy_backward_out_kernelERNS_6TensorERKS4_S7_S7_ENKUlvE_clEvENKUlvE2_clEvEUlN3c108BFloat16ESB_SB_E_St5arrayIPcLm4EELi4E23TrivialOffsetCalculatorILi3EjESG_ILi1EjENS0_6memory12LoadWithCastILi3EEENSJ_13StoreWithCastILi1EEEEEviT_T0_T2_T3_T4_T5_:
.text._ZN2at6native27unrolled_elementwise_kernelIZZZN37_INTERNAL_cee6930f_7_Loss_cu_5b0651e139_GLOBAL__N__cee6930f_7_Loss_cu_5b0651e140binary_cross_entropy_backward_out_kernelERNS_6TensorERKS4_S7_S7_ENKUlvE_clEvENKUlvE2_clEvEUlN3c108BFloat16ESB_SB_E_St5arrayIPcLm4EELi4E23TrivialOffsetCalculatorILi3EjESG_ILi1EjENS0_6memory12LoadWithCastILi3EEENSJ_13StoreWithCastILi1EEEEEviT_T0_T2_T3_T4_T5_:
        /* <DEDUP_REMOVED lines=9> */
[----:B------:R-:W-:Y:S02]  /*0090*/  PRMT R24, RZ, 0x7610, R24 ;  /* 0x00007610ff187816 */ /* 0x000fe40000000018 */
[----:B------:R-:W-:-:S05]  /*00a0*/  PRMT R23, RZ, 0x7610, R23 ;  /* 0x00007610ff177816 */ /* 0x000fca0000000017 */
[----:B------:R-:W4:Y:S08]  /*00b0*/  LDC.U8 R17, c[0x0][0x23d] ;  /* 0x00008f40ff117b82 */ /* 0x000f300000000000 */
[----:B------:R-:W0:Y:S01]  /*00c0*/  LDC.U8 R19, c[0x0][0x23e] ;  /* 0x00008f80ff137b82 */ /* 0x000e220000000000 */
[----:B-1----:R-:W-:-:S05]  /*00d0*/  IMAD R2, R25, -0x200, R0 ;  /* 0xfffffe0019027824 */ /* 0x002fca00078e0200 */
[----:B--2---:R-:W-:-:S13]  /*00e0*/  ISETP.GE.AND P0, PT, R26, R2, PT ;  /* 0x000000021a00720c */ /* 0x004fda0003f06270 */
[----:B---34-:R-:W-:Y:S05]  /*00f0*/  @P0 BRA `(.L_x_6636) ;  /* 0x0000003000980947 */ /* 0x018fea0003800000 */
[----:B------:R-:W1:Y:S01]  /*0100*/  LDC.64 R2, c[0x0][0x220] ;  /* 0x00008800ff027b82 */ /* 0x000e620000000a00 */
[----:B------:R-:W-:Y:S01]  /*0110*/  PRMT R0, R27, 0x9910, RZ ;  /* 0x000099101b007816 */ /* 0x000fe200000000ff */
[----:B------:R-:W-:Y:S01]  /*0120*/  IMAD R16, R25, 0x200, R26 ;  /* 0x0000020019107824 */ /* 0x000fe200078e021a */
[----:B------:R-:W-:Y:S02]  /*0130*/  ULDC UR4, c[0x0][0x240] ;  /* 0x0000900000047ab9 */ /* 0x000fe40000000800 */
[----:B------:R-:W-:Y:S01]  /*0140*/  ISETP.GT.AND P0, PT, R0, 0x9, PT ;  /* 0x000000090000780c */ /* 0x000fe20003f04270 */
[----:B------:R-:W-:-:S05]  /*0150*/  IMAD R5, R16, UR4, RZ ;  /* 0x0000000410057c24 */ /* 0x000fca000f8e02ff */
[----:B-1----:R-:W-:-:S05]  /*0160*/  IADD3 R2, P1, R5, R2, RZ ;  /* 0x0000000205027210 */ /* 0x002fca0007f3e0ff */
        /* <DEDUP_REMOVED lines=11> */
[----:B--2---:R-:W1:Y:S02]  /*0220*/  I2F.S16 R0, R2 ;  /* 0x0000000200007306 */ /* 0x004e640000101400 */
[----:B-1----:R-:W-:-:S04]  /*0230*/  F2FP.BF16.F32.PACK_AB R0, RZ, R0 ;  /* 0x00000000ff00723e */ /* 0x002fc800000010ff */
[----:B------:R-:W-:Y:S01]  /*0240*/  PRMT R29, R0, 0x7610, R29 ;  /* 0x00007610001d7816 */ /* 0x000fe2000000001d */
[----:B------:R-:W-:Y:S06]  /*0250*/  BRA `(.L_x_6642) ;  /* 0x0000000c00dc7947 */ /* 0x000fec0003800000 */
.L_x_6640:
[----:B------:R-:W2:Y:S02]  /*0260*/  LDG.E.U8 R2, desc[UR36][R2.64] ;  /* 0x0000002402027981 */ /* 0x000ea4000c1e1100 */
[----:B--2---:R-:W-:-:S04]  /*0270*/  I2FP.F32.U32 R0, R2 ;  /* 0x0000000200007245 */ /* 0x004fc80000201000 */
[----:B------:R-:W-:-:S04]  /*0280*/  F2FP.BF16.F32.PACK_AB R0, RZ, R0 ;  /* 0x00000000ff00723e */ /* 0x000fc800000010ff */
[----:B------:R-:W-:Y:S01]  /*0290*/  PRMT R29, R0, 0x7610, R29 ;  /* 0x00007610001d7816 */ /* 0x000fe2000000001d */
[----:B------:R-:W-:Y:S06]  /*02a0*/  BRA `(.L_x_6642) ;  /* 0x0000000c00c87947 */ /* 0x000fec0003800000 */
.L_x_6639:
[----:B------:R-:W-:-:S13]  /*02b0*/  ISETP.NE.AND P0, PT, R0, 0x2, PT ;  /* 0x000000020000780c */ /* 0x000fda0003f05270 */
[----:B------:R-:W-:Y:S05]  /*02c0*/  @!P0 BRA `(.L_x_6643) ;  /* 0x0000000000388947 */ /* 0x000fea0003800000 */
[----:B------:R-:W-:-:S13]  /*02d0*/  ISETP.NE.AND P0, PT, R0, 0x3, PT ;  /* 0x000000030000780c */ /* 0x000fda0003f05270 */
[----:B------:R-:W-:Y:S05]  /*02e0*/  @!P0 BRA `(.L_x_6644) ;  /* 0x00000000001c8947 */ /* 0x000fea0003800000 */
[----:B------:R-:W-:-:S13]  /*02f0*/  ISETP.NE.AND P0, PT, R0, 0x4, PT ;  /* 0x000000040000780c */ /* 0x000fda0003f05270 */
[----:B------:R-:W-:Y:S05]  /*0300*/  @P0 BRA `(.L_x_6641) ;  /* 0x0000000c00440947 */ /* 0x000fea0003800000 */
[----:B------:R-:W2:Y:S02]  /*0310*/  LDG.E.64 R2, desc[UR36][R2.64] ;  /* 0x0000002402027981 */ /* 0x000ea4000c1e1b00 */
[----:B--2---:R-:W1:Y:S02]  /*0320*/  I2F.S64 R0, R2 ;  /* 0x0000000200007312 */ /* 0x004e640000301400 */
[----:B-1----:R-:W-:-:S04]  /*0330*/  F2FP.BF16.F32.PACK_AB R0, RZ, R0 ;  /* 0x00000000ff00723e */ /* 0x002fc800000010ff */
[----:B------:R-:W-:Y:S01]  /*0340*/  PRMT R29, R0, 0x7610, R29 ;  /* 0x00007610001d7816 */ /* 0x000fe2000000001d */
[----:B------:R-:W-:Y:S06]  /*0350*/  BRA `(.L_x_6642) ;  /* 0x0000000c009c7947 */ /* 0x000fec0003800000 */
.L_x_6644:
[----:B------:R-:W2:Y:S02]  /*0360*/  LDG.E R2, desc[UR36][R2.64] ;  /* 0x0000002402027981 */ /* 0x000ea4000c1e1900 */
[----:B--2---:R-:W-:-:S04]  /*0370*/  I2FP.F32.S32 R0, R2 ;  /* 0x0000000200007245 */ /* 0x004fc80000201400 */
[----:B------:R-:W-:-:S04]  /*0380*/  F2FP.BF16.F32.PACK_AB R0, RZ, R0 ;  /* 0x00000000ff00723e */ /* 0x000fc800000010ff */
[----:B------:R-:W-:Y:S01]  /*0390*/  PRMT R29, R0, 0x7610, R29 ;  /* 0x00007610001d7816 */ /* 0x000fe2000000001d */
[----:B------:R-:W-:Y:S06]  /*03a0*/  BRA `(.L_x_6642) ;  /* 0x0000000c00887947 */ /* 0x000fec0003800000 */
.L_x_6643:
[----:B------:R-:W2:Y:S02]  /*03b0*/  LDG.E.U16 R2, desc[UR36][R2.64] ;  /* 0x0000002402027981 */ /* 0x000ea4000c1e1500 */
[----:B--2---:R-:W1:Y:S02]  /*03c0*/  I2F.S16 R0, R2 ;  /* 0x0000000200007306 */ /* 0x004e640000101400 */
[----:B-1----:R-:W-:-:S04]  /*03d0*/  F2FP.BF16.F32.PACK_AB R0, RZ, R0 ;  /* 0x00000000ff00723e */ /* 0x002fc800000010ff */
[----:B------:R-:W-:Y:S01]  /*03e0*/  PRMT R29, R0, 0x7610, R29 ;  /* 0x00007610001d7816 */ /* 0x000fe2000000001d */
[----:B------:R-:W-:Y:S06]  /*03f0*/  BRA `(.L_x_6642) ;  /* 0x0000000c00747947 */ /* 0x000fec0003800000 */
.L_x_6638:
        /* <DEDUP_REMOVED lines=9> */
.L_x_6646:
[----:B------:R-:W2:Y:S02]  /*0490*/  LDG.E.U16 R0, desc[UR36][R2.64] ;  /* 0x0000002402007981 */ /* 0x000ea4000c1e1500 */
[----:B--2---:R-:W-:-:S05]  /*04a0*/  HADD2.F32 R0, -RZ, R0.H0_H0 ;  /* 0x20000000ff007230 */ /* 0x004fca0000004100 */
[----:B------:R-:W-:-:S04]  /*04b0*/  F2FP.BF16.F32.PACK_AB R0, RZ, R0 ;  /* 0x00000000ff00723e */ /* 0x000fc800000010ff */
[----:B------:R-:W-:Y:S01]  /*04c0*/  PRMT R29, R0, 0x7610, R29 ;  /* 0x00007610001d7816 */ /* 0x000fe2000000001d */
[----:B------:R-:W-:Y:S06]  /*04d0*/  BRA `(.L_x_6642) ;  /* 0x0000000c003c7947 */ /* 0x000fec0003800000 */
.L_x_6645:
        /* <DEDUP_REMOVED lines=9> */
.L_x_6648:
[----:B------:R-:W2:Y:S02]  /*0570*/  LDG.E.U16 R2, desc[UR36][R2.64] ;  /* 0x0000002402027981 */ /* 0x000ea4000c1e1500 */
[----:B--2---:R-:W-:-:S05]  /*0580*/  HADD2.F32 R0, -RZ, R2.H0_H0 ;  /* 0x20000002ff007230 */ /* 0x004fca0000004100 */
[----:B------:R-:W-:-:S04]  /*0590*/  F2FP.BF16.F32.PACK_AB R0, RZ, R0 ;  /* 0x00000000ff00723e */ /* 0x000fc800000010ff */
[----:B------:R-:W-:Y:S01]  /*05a0*/  PRMT R29, R0, 0x7610, R29 ;  /* 0x00007610001d7816 */ /* 0x000fe2000000001d */
[----:B------:R-:W-:Y:S06]  /*05b0*/  BRA `(.L_x_6642) ;  /* 0x0000000c00047947 */ /* 0x000fec0003800000 */
.L_x_6647:
[----:B------:R-:W2:Y:S01]  /*05c0*/  LDG.E.64 R2, desc[UR36][R2.64] ;  /* 0x0000002402027981 */ /* 0x000ea2000c1e1b00 */
[----:B------:R-:W-:Y:S01]  /*05d0*/  UMOV UR4, 0xf0000000 ;  /* 0xf000000000047882 */ /* 0x000fe20000000000 */
[----:B------:R-:W-:Y:S01]  /*05e0*/  UMOV UR5, 0x380fffff ;  /* 0x380fffff00057882 */ /* 0x000fe20000000000 */
[----:B--2---:R-:W1:Y:S01]  /*05f0*/  F2F.F32.F64 R0, R2 ;  /* 0x0000000200007310 */ /* 0x004e620000301000 */
[----:B------:R-:W-:-:S14]  /*0600*/  DSETP.GEU.AND P0, PT, |R2|, UR4, PT ;  /* 0x0000000402007e2a */ /* 0x000fdc000bf0e200 */
[----:B-1----:R-:W-:-:S05]  /*0610*/  @!P0 FMUL R0, R0, 1.175494350822287508e-38 ;  /* 0x0080000000008820 */ /* 0x002fca0000400000 */
[----:B------:R-:W-:-:S04]  /*0620*/  F2FP.BF16.F32.PACK_AB R0, RZ, R0 ;  /* 0x00000000ff00723e */ /* 0x000fc800000010ff */
[----:B------:R-:W-:Y:S01]  /*0630*/  PRMT R29, R0, 0x7610, R29 ;  /* 0x00007610001d7816 */ /* 0x000fe2000000001d */
[----:B------:R-:W-:Y:S06]  /*0640*/  BRA `(.L_x_6642) ;  /* 0x0000000800e07947 */ /* 0x000fec0003800000 */
.L_x_6637:
        /* <DEDUP_REMOVED lines=14> */
.L_x_6651:
        /* <DEDUP_REMOVED lines=9> */
.L_x_6650:
        /* <DEDUP_REMOVED lines=10> */
[----:B------:R-:W1:Y:S01]  /*0860*/  FLO.U32 R5, R4 ;  /* 0x0000000400057300 */ /* 0x000e6200000e0000 */
[C---:B------:R-:W-:Y:S02]  /*0870*/  VIADD R6, R4.reuse, 0x1000000 ;  /* 0x0100000004067836 */ /* 0x040fe40000000000 */
[----:B------:R-:W-:-:S03]  /*0880*/  VIADD R2, R4, 0xffffffff ;  /* 0xffffffff04027836 */ /* 0x000fc60000000000 */
[----:B------:R-:W-:Y:S02]  /*0890*/  SHF.R.S32.HI R6, RZ, 0x8, R6 ;  /* 0x00000008ff067819 */ /* 0x000fe40000011406 */
[----:B------:R-:W-:Y:S02]  /*08a0*/  SHF.R.S32.HI R2, RZ, 0x1f, R2 ;  /* 0x0000001fff027819 */ /* 0x000fe40000011402 */
[----:B-1----:R-:W-:-:S04]  /*08b0*/  IADD3 R5, -R5, 0x1f, RZ ;  /* 0x0000001f05057810 */ /* 0x002fc80007ffe1ff */
        /* <DEDUP_REMOVED lines=12> */
.L_x_6653:
        /* <DEDUP_REMOVED lines=15> */
.L_x_6652:
[----:B------:R1:W5:Y:S01]  /*0a70*/  LDG.E.U16 R29, desc[UR36][R2.64] ;  /* 0x00000024021d7981 */ /* 0x000362000c1e1500 */
[----:B------:R-:W-:Y:S05]  /*0a80*/  BRA `(.L_x_6642) ;  /* 0x0000000400d07947 */ /* 0x000fea0003800000 */
.L_x_6649:
        /* <DEDUP_REMOVED lines=13> */
.L_x_6656:
        /* <DEDUP_REMOVED lines=15> */
[----:B------:R-:W1:Y:S02]  /*0c50*/  FLO.U32 R3, R2 ;  /* 0x0000000200037300 */ /* 0x000e6400000e0000 */
[----:B-1----:R-:W-:-:S04]  /*0c60*/  IADD3 R3, -R3, 0x1f, RZ ;  /* 0x0000001f03037810 */ /* 0x002fc80007ffe1ff */
[----:B------:R-:W-:Y:S01]  /*0c70*/  IADD3 R0, R0, 0x1d, -R3 ;  /* 0x0000001d00007810 */ /* 0x000fe20007ffe803 */
[----:B------:R-:W-:-:S05]  /*0c80*/  VIADD R5, R3, 0xffffffe4 ;  /* 0xffffffe403057836 */ /* 0x000fca0000000000 */
[----:B------:R-:W-:-:S04]  /*0c90*/  SHF.L.U32 R5, R2, R5, RZ ;  /* 0x0000000502057219 */ /* 0x000fc800000006ff */
[----:B------:R-:W-:-:S07]  /*0ca0*/  LOP3.LUT R2, R5, 0x7, RZ, 0xc0, !PT ;  /* 0x0000000705027812 */ /* 0x000fce00078ec0ff */
.L_x_6660:
[----:B------:R-:W-:Y:S05]  /*0cb0*/  BSYNC B1 ;  /* 0x0000000000017941 */ /* 0x000fea0003800000 */
.L_x_6659:
[----:B------:R-:W-:Y:S01]  /*0cc0*/  LEA R3, R0, 0x3b800000, 0x17 ;  /* 0x3b80000000037811 */ /* 0x000fe200078eb8ff */
[----:B------:R-:W-:-:S05]  /*0cd0*/  IMAD.SHL.U32 R0, R2, 0x100000, RZ ;  /* 0x0010000002007824 */ /* 0x000fca00078e00ff */
[----:B------:R-:W-:-:S07]  /*0ce0*/  LOP3.LUT R0, R3, R0, R4, 0xfe, !PT ;  /* 0x0000000003007212 */ /* 0x000fce00078efe04 */
.L_x_6658:
[----:B------:R-:W-:Y:S05]  /*0cf0*/  BSYNC B0 ;  /* 0x0000000000007941 */ /* 0x000fea0003800000 */
.L_x_6657:
[----:B------:R-:W-:-:S04]  /*0d00*/  F2FP.BF16.F32.PACK_AB R0, RZ, R0 ;  /* 0x00000000ff00723e */ /* 0x000fc800000010ff */
[----:B------:R-:W-:Y:S01]  /*0d10*/  PRMT R29, R0, 0x7610, R29 ;  /* 0x00007610001d7816 */ /* 0x000fe2000000001d */
[----:B------:R-:W-:Y:S06]  /*0d20*/  BRA `(.L_x_6642) ;  /* 0x0000000400287947 */ /* 0x000fec0003800000 */
.L_x_6655:
        /* <DEDUP_REMOVED lines=21> */
.L_x_6664:
[----:B------:R-:W-:Y:S05]  /*0e80*/  BSYNC B1 ;  /* 0x0000000000017941 */ /* 0x000fea0003800000 */
.L_x_6663:
[----:B------:R-:W-:Y:S01]  /*0e90*/  LEA R3, R0, 0x37800000, 0x17 ;  /* 0x3780000000037811 */ /* 0x000fe200078eb8ff */
[----:B------:R-:W-:-:S05]  /*0ea0*/  IMAD.SHL.U32 R0, R2, 0x200000, RZ ;  /* 0x0020000002007824 */ /* 0x000fca00078e00ff */
[----:B------:R-:W-:-:S07]  /*0eb0*/  LOP3.LUT R0, R3, R0, R4, 0xfe, !PT ;  /* 0x0000000003007212 */ /* 0x000fce00078efe04 */
.L_x_6662:
[----:B------:R-:W-:Y:S05]  /*0ec0*/  BSYNC B0 ;  /* 0x0000000000007941 */ /* 0x000fea0003800000 */
.L_x_6661:
[----:B------:R-:W-:-:S04]  /*0ed0*/  F2FP.BF16.F32.PACK_AB R0, RZ, R0 ;  /* 0x00000000ff00723e */ /* 0x000fc800000010ff */
[----:B------:R-:W-:Y:S01]  /*0ee0*/  PRMT R29, R0, 0x7610, R29 ;  /* 0x00007610001d7816 */ /* 0x000fe2000000001d */
[----:B------:R-:W-:Y:S06]  /*0ef0*/  BRA `(.L_x_6642) ;  /* 0x0000000000b47947 */ /* 0x000fec0003800000 */
.L_x_6654:
        /* <DEDUP_REMOVED lines=14> */
.L_x_6668:
[----:B------:R-:W-:Y:S05]  /*0fe0*/  BSYNC B0 ;  /* 0x0000000000007941 */ /* 0x000fea0003800000 */
.L_x_6667:
[----:B------:R-:W-:-:S04]  /*0ff0*/  F2FP.BF16.F32.PACK_AB R0, RZ, R0 ;  /* 0x00000000ff00723e */ /* 0x000fc800000010ff */
[----:B------:R-:W-:Y:S01]  /*1000*/  PRMT R29, R0, 0x7610, R29 ;  /* 0x00007610001d7816 */ /* 0x000fe2000000001d */
[----:B------:R-:W-:Y:S06]  /*1010*/  BRA `(.L_x_6642) ;  /* 0x00000000006c7947 */ /* 0x000fec0003800000 */
.L_x_6641:
[----:B------:R-:W-:Y:S01]  /*1020*/  MOV R2, 0x0 ;  /* 0x0000000000027802 */ /* 0x000fe20000000f00 */
[----:B------:R-:W-:Y:S01]  /*1030*/  ULDC.64 UR4, c[0x4][0x310] ;  /* 0x0100c40000047ab9 */ /* 0x000fe20000000a00 */
[----:B------:R-:W-:Y:S01]  /*1040*/  ULDC.64 UR6, c[0x4][0x58] ;  /* 0x0100160000067ab9 */ /* 0x000fe20000000a00 */
[----:B------:R-:W-:Y:S02]  /*1050*/  IMAD.U32 R4, RZ, RZ, UR4 ;  /* 0x00000004ff047e24 */ /* 0x000fe4000f8e00ff */
[----:B------:R-:W-:Y:S01]  /*1060*/  IMAD.U32 R5, RZ, RZ, UR5 ;  /* 0x00000005ff057e24 */ /* 0x000fe2000f8e00ff */
[----:B------:R-:W1:Y:S01]  /*1070*/  LDC.64 R2, c[0x4][R2] ;  /* 0x0100000002027b82 */ /* 0x000e620000000a00 */
        /* <DEDUP_REMOVED lines=10> */
.L_x_6669:
[----:B------:R-:W-:Y:S01]  /*1120*/  PRMT R29, RZ, 0x7610, R29 ;  /* 0x00007610ff1d7816 */ /* 0x000fe2000000001d */
[----:B------:R-:W-:Y:S06]  /*1130*/  BRA `(.L_x_6642) ;  /* 0x0000000000247947 */ /* 0x000fec0003800000 */
.L_x_6666:
[----:B------:R-:W2:Y:S02]  /*1140*/  LDG.E.64 R2, desc[UR36][R2.64] ;  /* 0x0000002402027981 */ /* 0x000ea4000c1e1b00 */
[----:B--2---:R-:W1:Y:S02]  /*1150*/  I2F.U64 R0, R2 ;  /* 0x0000000200007312 */ /* 0x004e640000301000 */
[----:B-1----:R-:W-:-:S04]  /*1160*/  F2FP.BF16.F32.PACK_AB R0, RZ, R0 ;  /* 0x00000000ff00723e */ /* 0x002fc800000010ff */
[----:B------:R-:W-:Y:S01]  /*1170*/  PRMT R29, R0, 0x7610, R29 ;  /* 0x00007610001d7816 */ /* 0x000fe2000000001d */
[----:B------:R-:W-:Y:S06]  /*1180*/  BRA `(.L_x_6642) ;  /* 0x0000000000107947 */ /* 0x000fec0003800000 */
.L_x_6665:
[----:B------:R-:W2:Y:S02]  /*1190*/  LDG.E R2, desc[UR36][R2.64] ;  /* 0x0000002402027981 */ /* 0x000ea4000c1e1900 */
[----:B--2---:R-:W-:-:S04]  /*11a0*/  I2FP.F32.U32 R0, R2 ;  /* 0x0000000200007245 */ /* 0x004fc80000201000 */
[----:B------:R-:W-:-:S04]  /*11b0*/  F2FP.BF16.F32.PACK_AB R0, RZ, R0 ;  /* 0x00000000ff00723e */ /* 0x000fc800000010ff */
[----:B------:R-:W-:-:S07]  /*11c0*/  PRMT R29, R0, 0x7610, R29 ;  /* 0x00007610001d7816 */ /* 0x000fce000000001d */
.L_x_6642:
[----:B-1----:R-:W1:Y:S01]  /*11d0*/  LDC.64 R2, c[0x0][0x228] ;  /* 0x00008a00ff027b82 */ /* 0x002e620000000a00 */
[----:B------:R-:W-:Y:S01]  /*11e0*/  PRMT R0, R17, 0x9910, RZ ;  /* 0x0000991011007816 */ /* 0x000fe200000000ff */
[----:B------:R-:W-:Y:S02]  /*11f0*/  ULDC UR4, c[0x0][0x244] ;  /* 0x0000910000047ab9 */ /* 0x000fe40000000800 */
[----:B------:R-:W-:Y:S01]  /*1200*/  IMAD R5, R16, UR4, RZ ;  /* 0x0000000410057c24 */ /* 0x000fe2000f8e02ff */
[----:B------:R-:W-:-:S04]  /*1210*/  ISETP.GT.AND P0, PT, R0, 0x9, PT ;  /* 0x000000090000780c */ /* 0x000fc80003f04270 */
[----:B-1----:R-:W-:-:S05]  /*1220*/  IADD3 R2, P1, R5, R2, RZ ;  /* 0x0000000205027210 */ /* 0x002fca0007f3e0ff */
        /* <DEDUP_REMOVED lines=15> */
.L_x_6673:
[----:B------:R-:W2:Y:S02]  /*1320*/  LDG.E.U8 R2, desc[UR36][R2.64] ;  /* 0x0000002402027981 */ /* 0x000ea4000c1e1100 */
[----:B--2---:R-:W-:-:S04]  /*1330*/  I2FP.F32.U32 R0, R2 ;  /* 0x0000000200007245 */ /* 0x004fc80000201000 */
[----:B------:R-:W-:-:S04]  /*1340*/  F2FP.BF16.F32.PACK_AB R0, RZ, R0 ;  /* 0x00000000ff00723e */ /* 0x000fc800000010ff */
[----:B------:R-:W-:Y:S01]  /*1350*/  PRMT R24, R0, 0x7610, R24 ;  /* 0x0000761000187816 */ /* 0x000fe20000000018 */
[----:B------:R-:W-:Y:S06]  /*1360*/  BRA `(.L_x_6675) ;  /* 0x0000000c00c87947 */ /* 0x000fec0003800000 */
.L_x_6672:
        /* <DEDUP_REMOVED lines=11> */
.L_x_6677:
[----:B------:R-:W2:Y:S02]  /*1420*/  LDG.E R2, desc[UR36][R2.64] ;  /* 0x0000002402027981 */ /* 0x000ea4000c1e1900 */
[----:B--2---:R-:W-:-:S04]  /*1430*/  I2FP.F32.S32 R0, R2 ;  /* 0x0000000200007245 */ /* 0x004fc80000201400 */
[----:B------:R-:W-:-:S04]  /*1440*/  F2FP.BF16.F32.PACK_AB R0, RZ, R0 ;  /* 0x00000000ff00723e */ /* 0x000fc800000010ff */
[----:B------:R-:W-:Y:S01]  /*1450*/  PRMT R24, R0, 0x7610, R24 ;  /* 0x0000761000187816 */ /* 0x000fe20000000018 */
[----:B------:R-:W-:Y:S06]  /*1460*/  BRA `(.L_x_6675) ;  /* 0x0000000c00887947 */ /* 0x000fec0003800000 */
.L_x_6676:
[----:B------:R-:W2:Y:S02]  /*1470*/  LDG.E.U16 R2, desc[UR36][R2.64] ;  /* 0x0000002402027981 */ /* 0x000ea4000c1e1500 */
[----:B--2---:R-:W1:Y:S02]  /*1480*/  I2F.S16 R0, R2 ;  /* 0x0000000200007306 */ /* 0x004e640000101400 */
[----:B-1----:R-:W-:-:S04]  /*1490*/  F2FP.BF16.F32.PACK_AB R0, RZ, R0 ;  /* 0x00000000ff00723e */ /* 0x002fc800000010ff */
[----:B------:R-:W-:Y:S01]  /*14a0*/  PRMT R24, R0, 0x7610, R24 ;  /* 0x0000761000187816 */ /* 0x000fe20000000018 */
[----:B------:R-:W-:Y:S06]  /*14b0*/  BRA `(.L_x_6675) ;  /* 0x0000000c00747947 */ /* 0x000fec0003800000 */
.L_x_6671:
        /* <DEDUP_REMOVED lines=9> */
.L_x_6679:
[----:B------:R-:W2:Y:S02]  /*1550*/  LDG.E.U16 R0, desc[UR36][R2.64] ;  /* 0x0000002402007981 */ /* 0x000ea4000c1e1500 */
[----:B--2---:R-:W-:-:S05]  /*1560*/  HADD2.F32 R0, -RZ, R0.H0_H0 ;  /* 0x20000000ff007230 */ /* 0x004fca0000004100 */
[----:B------:R-:W-:-:S04]  /*1570*/  F2FP.BF16.F32.PACK_AB R0, RZ, R0 ;  /* 0x00000000ff00723e */ /* 0x000fc800000010ff */
[----:B------:R-:W-:Y:S01]  /*1580*/  PRMT R24, R0, 0x7610, R24 ;  /* 0x0000761000187816 */ /* 0x000fe20000000018 */
[----:B------:R-:W-:Y:S06]  /*1590*/  BRA `(.L_x_6675) ;  /* 0x0000000c003c7947 */ /* 0x000fec0003800000 */
.L_x_6678:
        /* <DEDUP_REMOVED lines=9> */
.L_x_6681:
[----:B------:R-:W2:Y:S02]  /*1630*/  LDG.E.U16 R2, desc[UR36][R2.64] ;  /* 0x0000002402027981 */ /* 0x000ea4000c1e1500 */
[----:B--2---:R-:W-:-:S05]  /*1640*/  HADD2.F32 R0, -RZ, R2.H0_H0 ;  /* 0x20000002ff007230 */ /* 0x004fca0000004100 */
[----:B------:R-:W-:-:S04]  /*1650*/  F2FP.BF16.F32.PACK_AB R0, RZ, R0 ;  /* 0x00000000ff00723e */ /* 0x000fc800000010ff */
[----:B------:R-:W-:Y:S01]  /*1660*/  PRMT R24, R0, 0x7610, R24 ;  /* 0x0000761000187816 */ /* 0x000fe20000000018 */
[----:B------:R-:W-:Y:S06]  /*1670*/  BRA `(.L_x_6675) ;  /* 0x0000000c00047947 */ /* 0x000fec0003800000 */
.L_x_6680:
        /* <DEDUP_REMOVED lines=9> */
.L_x_6670:
        /* <DEDUP_REMOVED lines=14> */
.L_x_6684:
        /* <DEDUP_REMOVED lines=9> */
.L_x_6683:
        /* <DEDUP_REMOVED lines=28> */
.L_x_6686:
        /* <DEDUP_REMOVED lines=15> */
.L_x_6685:
[----:B------:R1:W5:Y:S01]  /*1b30*/  LDG.E.U16 R24, desc[UR36][R2.64] ;  /* 0x0000002402187981 */ /* 0x000362000c1e1500 */
[----:B------:R-:W-:Y:S05]  /*1b40*/  BRA `(.L_x_6675) ;  /* 0x0000000400d07947 */ /* 0x000fea0003800000 */
.L_x_6682:
        /* <DEDUP_REMOVED lines=13> */
.L_x_6689:
        /* <DEDUP_REMOVED lines=21> */
.L_x_6693:
[----:B------:R-:W-:Y:S05]  /*1d70*/  BSYNC B1 ;  /* 0x0000000000017941 */ /* 0x000fea0003800000 */
.L_x_6692:
[----:B------:R-:W-:Y:S01]  /*1d80*/  LEA R3, R0, 0x3b800000, 0x17 ;  /* 0x3b80000000037811 */ /* 0x000fe200078eb8ff */
[----:B------:R-:W-:-:S05]  /*1d90*/  IMAD.SHL.U32 R0, R2, 0x100000, RZ ;  /* 0x0010000002007824 */ /* 0x000fca00078e00ff */
[----:B------:R-:W-:-:S07]  /*1da0*/  LOP3.LUT R0, R3, R0, R4, 0xfe, !PT ;  /* 0x0000000003007212 */ /* 0x000fce00078efe04 */
.L_x_6691:
[----:B------:R-:W-:Y:S05]  /*1db0*/  BSYNC B0 ;  /* 0x0000000000007941 */ /* 0x000fea0003800000 */
.L_x_6690:
[----:B------:R-:W-:-:S04]  /*1dc0*/  F2FP.BF16.F32.PACK_AB R0, RZ, R0 ;  /* 0x00000000ff00723e */ /* 0x000fc800000010ff */
[----:B------:R-:W-:Y:S01]  /*1dd0*/  PRMT R24, R0, 0x7610, R24 ;  /* 0x0000761000187816 */ /* 0x000fe20000000018 */
[----:B------:R-:W-:Y:S06]  /*1de0*/  BRA `(.L_x_6675) ;  /* 0x0000000400287947 */ /* 0x000fec0003800000 */
.L_x_6688:
        /* <DEDUP_REMOVED lines=21> */
.L_x_6697:
[----:B------:R-:W-:Y:S05]  /*1f40*/  BSYNC B1 ;  /* 0x0000000000017941 */ /* 0x000fea0003800000 */
.L_x_6696:
[----:B------:R-:W-:Y:S01]  /*1f50*/  LEA R3, R0, 0x37800000, 0x17 ;  /* 0x3780000000037811 */ /* 0x000fe200078eb8ff */
[----:B------:R-:W-:-:S05]  /*1f60*/  IMAD.SHL.U32 R0, R2, 0x200000, RZ ;  /* 0x0020000002007824 */ /* 0x000fca00078e00ff */
[----:B------:R-:W-:-:S07]  /*1f70*/  LOP3.LUT R0, R3, R0, R4, 0xfe, !PT ;  /* 0x0000000003007212 */ /* 0x000fce00078efe04 */
.L_x_6695:
[----:B------:R-:W-:Y:S05]  /*1f80*/  BSYNC B0 ;  /* 0x0000000000007941 */ /* 0x000fea0003800000 */
.L_x_6694:
[----:B------:R-:W-:-:S04]  /*1f90*/  F2FP.BF16.F32.PACK_AB R0, RZ, R0 ;  /* 0x00000000ff00723e */ /* 0x000fc800000010ff */
[----:B------:R-:W-:Y:S01]  /*1fa0*/  PRMT R24, R0, 0x7610, R24 ;  /* 0x0000761000187816 */ /* 0x000fe20000000018 */
[----:B------:R-:W-:Y:S06]  /*1fb0*/  BRA `(.L_x_6675) ;  /* 0x0000000000b47947 */ /* 0x000fec0003800000 */
.L_x_6687:
        /* <DEDUP_REMOVED lines=14> */
.L_x_6701:
[----:B------:R-:W-:Y:S05]  /*20a0*/  BSYNC B0 ;  /* 0x0000000000007941 */ /* 0x000fea0003800000 */
.L_x_6700:
[----:B------:R-:W-:-:S04]  /*20b0*/  F2FP.BF16.F32.PACK_AB R0, RZ, R0 ;  /* 0x00000000ff00723e */ /* 0x000fc800000010ff */
[----:B------:R-:W-:Y:S01]  /*20c0*/  PRMT R24, R0, 0x7610, R24 ;  /* 0x0000761000187816 */ /* 0x000fe20000000018 */
[----:B------:R-:W-:Y:S06]  /*20d0*/  BRA `(.L_x_6675) ;  /* 0x00000000006c7947 */ /* 0x000fec0003800000 */
.L_x_6674:
        /* <DEDUP_REMOVED lines=15> */
[----:B01---5:R-:W-:Y:S05]  /*21d0*/  CALL.ABS.NOINC R2 ;  /* 0x0000000002007343 */ /* 0x023fea0003c00000 */
.L_x_6702:
[----:B------:R-:W-:Y:S01]  /*21e0*/  PRMT R24, RZ, 0x7610, R24 ;  /* 0x00007610ff187816 */ /* 0x000fe20000000018 */
[----:B------:R-:W-:Y:S06]  /*21f0*/  BRA `(.L_x_6675) ;  /* 0x0000000000247947 */ /* 0x000fec0003800000 */
.L_x_6699:
[----:B------:R-:W2:Y:S02]  /*2200*/  LDG.E.64 R2, desc[UR36][R2.64] ;  /* 0x0000002402027981 */ /* 0x000ea4000c1e1b00 */
[----:B--2---:R-:W1:Y:S02]  /*2210*/  I2F.U64 R0, R2 ;  /* 0x0000000200007312 */ /* 0x004e640000301000 */
[----:B-1----:R-:W-:-:S04]  /*2220*/  F2FP.BF16.F32.PACK_AB R0, RZ, R0 ;  /* 0x00000000ff00723e */ /* 0x002fc800000010ff */
[----:B------:R-:W-:Y:S01]  /*2230*/  PRMT R24, R0, 0x7610, R24 ;  /* 0x0000761000187816 */ /* 0x000fe20000000018 */
[----:B------:R-:W-:Y:S06]  /*2240*/  BRA `(.L_x_6675) ;  /* 0x0000000000107947 */ /* 0x000fec0003800000 */
.L_x_6698:
[----:B------:R-:W2:Y:S02]  /*2250*/  LDG.E R2, desc[UR36][R2.64] ;  /* 0x0000002402027981 */ /* 0x000ea4000c1e1900 */
[----:B--2---:R-:W-:-:S04]  /*2260*/  I2FP.F32.U32 R0, R2 ;  /* 0x0000000200007245 */ /* 0x004fc80000201000 */
[----:B------:R-:W-:-:S04]  /*2270*/  F2FP.BF16.F32.PACK_AB R0, RZ, R0 ;  /* 0x00000000ff00723e */ /* 0x000fc800000010ff */
[----:B------:R-:W-:-:S07]  /*2280*/  PRMT R24, R0, 0x7610, R24 ;  /* 0x0000761000187816 */ /* 0x000fce0000000018 */
.L_x_6675:
[----:B-1----:R-:W1:Y:S01]  /*2290*/  LDC.64 R2, c[0x0][0x230] ;  /* 0x00008c00ff027b82 */ /* 0x002e620000000a00 */
[----:B0-----:R-:W-:Y:S01]  /*22a0*/  PRMT R0, R19, 0x9910, RZ ;  /* 0x0000991013007816 */ /* 0x001fe200000000ff */
        /* <DEDUP_REMOVED lines=19> */
.L_x_6706:
[----:B------:R-:W2:Y:S02]  /*23e0*/  LDG.E.U8 R2, desc[UR36][R2.64] ;  /* 0x0000002402027981 */ /* 0x000ea4000c1e1100 */
[----:B--2---:R-:W-:-:S04]  /*23f0*/  I2FP.F32.U32 R0, R2 ;  /* 0x0000000200007245 */ /* 0x004fc80000201000 */
[----:B------:R-:W-:-:S04]  /*2400*/  F2FP.BF16.F32.PACK_AB R0, RZ, R0 ;  /* 0x00000000ff00723e */ /* 0x000fc800000010ff */
[----:B------:R-:W-:Y:S01]  /*2410*/  PRMT R23, R0, 0x7610, R23 ;  /* 0x0000761000177816 */ /* 0x000fe20000000017 */
[----:B------:R-:W-:Y:S06]  /*2420*/  BRA `(.L_x_6708) ;  /* 0x0000000c00c87947 */ /* 0x000fec0003800000 */
.L_x_6705:
        /* <DEDUP_REMOVED lines=11> */
.L_x_6710:
[----:B------:R-:W2:Y:S02]  /*24e0*/  LDG.E R2, desc[UR36][R2.64] ;  /* 0x0000002402027981 */ /* 0x000ea4000c1e1900 */
[----:B--2---:R-:W-:-:S04]  /*24f0*/  I2FP.F32.S32 R0, R2 ;  /* 0x0000000200007245 */ /* 0x004fc80000201400 */
[----:B------:R-:W-:-:S04]  /*2500*/  F2FP.BF16.F32.PACK_AB R0, RZ, R0 ;  /* 0x00000000ff00723e */ /* 0x000fc800000010ff */
[----:B------:R-:W-:Y:S01]  /*2510*/  PRMT R23, R0, 0x7610, R23 ;  /* 0x0000761000177816 */ /* 0x000fe20000000017 */
[----:B------:R-:W-:Y:S06]  /*2520*/  BRA `(.L_x_6708) ;  /* 0x0000000c00887947 */ /* 0x000fec0003800000 */
.L_x_6709:
[----:B------:R-:W2:Y:S02]  /*2530*/  LDG.E.U16 R2, desc[UR36][R2.64] ;  /* 0x0000002402027981 */ /* 0x000ea4000c1e1500 */
[----:B--2---:R-:W0:Y:S02]  /*2540*/  I2F.S16 R0, R2 ;  /* 0x0000000200007306 */ /* 0x004e240000101400 */
[----:B0-----:R-:W-:-:S04]  /*2550*/  F2FP.BF16.F32.PACK_AB R0, RZ, R0 ;  /* 0x00000000ff00723e */ /* 0x001fc800000010ff */
[----:B------:R-:W-:Y:S01]  /*2560*/  PRMT R23, R0, 0x7610, R23 ;  /* 0x0000761000177816 */ /* 0x000fe20000000017 */
[----:B------:R-:W-:Y:S06]  /*2570*/  BRA `(.L_x_6708) ;  /* 0x0000000c00747947 */ /* 0x000fec0003800000 */
.L_x_6704:
        /* <DEDUP_REMOVED lines=9> */
.L_x_6712:
[----:B------:R-:W2:Y:S02]  /*2610*/  LDG.E.U16 R0, desc[UR36][R2.64] ;  /* 0x0000002402007981 */ /* 0x000ea4000c1e1500 */
[----:B--2---:R-:W-:-:S05]  /*2620*/  HADD2.F32 R0, -RZ, R0.H0_H0 ;  /* 0x20000000ff007230 */ /* 0x004fca0000004100 */
[----:B------:R-:W-:-:S04]  /*2630*/  F2FP.BF16.F32.PACK_AB R0, RZ, R0 ;  /* 0x00000000ff00723e */ /* 0x000fc800000010ff */
[----:B------:R-:W-:Y:S01]  /*2640*/  PRMT R23, R0, 0x7610, R23 ;  /* 0x0000761000177816 */ /* 0x000fe20000000017 */
[----:B------:R-:W-:Y:S06]  /*2650*/  BRA `(.L_x_6708) ;  /* 0x0000000c003c7947 */ /* 0x000fec0003800000 */
.L_x_6711:
        /* <DEDUP_REMOVED lines=9> */
.L_x_6714:
[----:B------:R-:W2:Y:S02]  /*26f0*/  LDG.E.U16 R2, desc[UR36][R2.64] ;  /* 0x0000002402027981 */ /* 0x000ea4000c1e1500 */
[----:B--2---:R-:W-:-:S05]  /*2700*/  HADD2.F32 R0, -RZ, R2.H0_H0 ;  /* 0x20000002ff007230 */ /* 0x004fca0000004100 */
[----:B------:R-:W-:-:S04]  /*2710*/  F2FP.BF16.F32.PACK_AB R0, RZ, R0 ;  /* 0x00000000ff00723e */ /* 0x000fc800000010ff */
[----:B------:R-:W-:Y:S01]  /*2720*/  PRMT R23, R0, 0x7610, R23 ;  /* 0x0000761000177816 */ /* 0x000fe20000000017 */
[----:B------:R-:W-:Y:S06]  /*2730*/  BRA `(.L_x_6708) ;  /* 0x0000000c00047947 */ /* 0x000fec0003800000 */
.L_x_6713:
        /* <DEDUP_REMOVED lines=9> */
.L_x_6703:
        /* <DEDUP_REMOVED lines=14> */
.L_x_6717:
        /* <DEDUP_REMOVED lines=9> */
.L_x_6716:
        /* <DEDUP_REMOVED lines=28> */
.L_x_6719:
        /* <DEDUP_REMOVED lines=15> */
.L_x_6718:
[----:B------:R0:W5:Y:S01]  /*2bf0*/  LDG.E.U16 R23, desc[UR36][R2.64] ;  /* 0x0000002402177981 */ /* 0x000162000c1e1500 */
[----:B------:R-:W-:Y:S05]  /*2c00*/  BRA `(.L_x_6708) ;  /* 0x0000000400d07947 */ /* 0x000fea0003800000 */
.L_x_6715:
        /* <DEDUP_REMOVED lines=13> */
.L_x_6722:
        /* <DEDUP_REMOVED lines=21> */
.L_x_6726:
[----:B------:R-:W-:Y:S05]  /*2e30*/  BSYNC B1 ;  /* 0x0000000000017941 */ /* 0x000fea0003800000 */
.L_x_6725:
[----:B------:R-:W-:Y:S01]  /*2e40*/  LEA R3, R0, 0x3b800000, 0x17 ;  /* 0x3b80000000037811 */ /* 0x000fe200078eb8ff */
[----:B------:R-:W-:-:S05]  /*2e50*/  IMAD.SHL.U32 R0, R2, 0x100000, RZ ;  /* 0x0010000002007824 */ /* 0x000fca00078e00ff */
[----:B------:R-:W-:-:S07]  /*2e60*/  LOP3.LUT R0, R3, R0, R4, 0xfe, !PT ;  /* 0x0000000003007212 */ /* 0x000fce00078efe04 */
.L_x_6724:
[----:B------:R-:W-:Y:S05]  /*2e70*/  BSYNC B0 ;  /* 0x0000000000007941 */ /* 0x000fea0003800000 */
.L_x_6723:
[----:B------:R-:W-:-:S04]  /*2e80*/  F2FP.BF16.F32.PACK_AB R0, RZ, R0 ;  /* 0x00000000ff00723e */ /* 0x000fc800000010ff */
[----:B------:R-:W-:Y:S01]  /*2e90*/  PRMT R23, R0, 0x7610, R23 ;  /* 0x0000761000177816 */ /* 0x000fe20000000017 */
[----:B------:R-:W-:Y:S06]  /*2ea0*/  BRA `(.L_x_6708) ;  /* 0x0000000400287947 */ /* 0x000fec0003800000 */
.L_x_6721:
        /* <DEDUP_REMOVED lines=21> */
.L_x_6730:
[----:B------:R-:W-:Y:S05]  /*3000*/  BSYNC B1 ;  /* 0x0000000000017941 */ /* 0x000fea0003800000 */
.L_x_6729:
[----:B------:R-:W-:Y:S01]  /*3010*/  LEA R3, R0, 0x37800000, 0x17 ;  /* 0x3780000000037811 */ /* 0x000fe200078eb8ff */
[----:B------:R-:W-:-:S05]  /*3020*/  IMAD.SHL.U32 R0, R2, 0x200000, RZ ;  /* 0x0020000002007824 */ /* 0x000fca00078e00ff */
[----:B------:R-:W-:-:S07]  /*3030*/  LOP3.LUT R0, R3, R0, R4, 0xfe, !PT ;  /* 0x0000000003007212 */ /* 0x000fce00078efe04 */
.L_x_6728:
[----:B------:R-:W-:Y:S05]  /*3040*/  BSYNC B0 ;  /* 0x0000000000007941 */ /* 0x000fea0003800000 */
.L_x_6727:
[----:B------:R-:W-:-:S04]  /*3050*/  F2FP.BF16.F32.PACK_AB R0, RZ, R0 ;  /* 0x00000000ff00723e */ /* 0x000fc800000010ff */
[----:B------:R-:W-:Y:S01]  /*3060*/  PRMT R23, R0, 0x7610, R23 ;  /* 0x0000761000177816 */ /* 0x000fe20000000017 */
[----:B------:R-:W-:Y:S06]  /*3070*/  BRA `(.L_x_6708) ;  /* 0x0000000000b47947 */ /* 0x000fec0003800000 */
.L_x_6720:
        /* <DEDUP_REMOVED lines=14> */
.L_x_6734:
[----:B------:R-:W-:Y:S05]  /*3160*/  BSYNC B0 ;  /* 0x0000000000007941 */ /* 0x000fea0003800000 */
.L_x_6733:
[----:B------:R-:W-:-:S04]  /*3170*/  F2FP.BF16.F32.PACK_AB R0, RZ, R0 ;  /* 0x00000000ff00723e */ /* 0x000fc800000010ff */
[----:B------:R-:W-:Y:S01]  /*3180*/  PRMT R23, R0, 0x7610, R23 ;  /* 0x0000761000177816 */ /* 0x000fe20000000017 */
[----:B------:R-:W-:Y:S06]  /*3190*/  BRA `(.L_x_6708) ;  /* 0x00000000006c7947 */ /* 0x000fec0003800000 */
.L_x_6707:
        /* <DEDUP_REMOVED lines=16> */
.L_x_6735:
[----:B------:R-:W-:Y:S01]  /*32a0*/  PRMT R23, RZ, 0x7610, R23 ;  /* 0x00007610ff177816 */ /* 0x000fe20000000017 */
[----:B------:R-:W-:Y:S06]  /*32b0*/  BRA `(.L_x_6708) ;  /* 0x0000000000247947 */ /* 0x000fec0003800000 */
.L_x_6732:
[----:B------:R-:W2:Y:S02]  /*32c0*/  LDG.E.64 R2, desc[UR36][R2.64] ;  /* 0x0000002402027981 */ /* 0x000ea4000c1e1b00 */
[----:B--2---:R-:W0:Y:S02]  /*32d0*/  I2F.U64 R0, R2 ;  /* 0x0000000200007312 */ /* 0x004e240000301000 */
[----:B0-----:R-:W-:-:S04]  /*32e0*/  F2FP.BF16.F32.PACK_AB R0, RZ, R0 ;  /* 0x00000000ff00723e */ /* 0x001fc800000010ff */
[----:B------:R-:W-:Y:S01]  /*32f0*/  PRMT R23, R0, 0x7610, R23 ;  /* 0x0000761000177816 */ /* 0x000fe20000000017 */
[----:B------:R-:W-:Y:S06]  /*3300*/  BRA `(.L_x_6708) ;  /* 0x0000000000107947 */ /* 0x000fec0003800000 */
.L_x_6731:
[----:B------:R-:W2:Y:S02]  /*3310*/  LDG.E R2, desc[UR36][R2.64] ;  /* 0x0000002402027981 */ /* 0x000ea4000c1e1900 */
[----:B--2---:R-:W-:-:S04]  /*3320*/  I2FP.F32.U32 R0, R2 ;  /* 0x0000000200007245 */ /* 0x004fc80000201000 */
[----:B------:R-:W-:-:S04]  /*3330*/  F2FP.BF16.F32.PACK_AB R0, RZ, R0 ;  /* 0x00000000ff00723e */ /* 0x000fc800000010ff */
[----:B------:R-:W-:-:S07]  /*3340*/  PRMT R23, R0, 0x7610, R23 ;  /* 0x0000761000177816 */ /* 0x000fce0000000017 */
.L_x_6708:
[----:B------:R-:W-:-:S07]  /*3350*/  VIADD R26, R26, 0x80 ;  /* 0x000000801a1a7836 */ /* 0x000fce0000000000 */
.L_x_6636:
[----:B------:R-:W-:Y:S05]  /*3360*/  BSYNC B6 ;  /* 0x0000000000067941 */ /* 0x000fea0003800000 */
.L_x_6635:
[----:B------:R-:W1:Y:S01]  /*3370*/  LDC R0, c[0x0][0x210] ;  /* 0x00008400ff007b82 */ /* 0x000e620000000800 */
[----:B------:R-:W-:Y:S01]  /*3380*/  BSSY B6, `(.L_x_6736) ;  /* 0x000032c000067945 */ /* 0x000fe20003800000 */
[----:B------:R-:W-:Y:S02]  /*3390*/  PRMT R22, RZ, 0x7610, R22 ;  /* 0x00007610ff167816 */ /* 0x000fe40000000016 */
[----:B------:R-:W-:Y:S01]  /*33a0*/  PRMT R18, RZ, 0x7610, R18 ;  /* 0x00007610ff127816 */ /* 0x000fe20000000012 */
[----:B-1----:R-:W-:-:S05]  /*33b0*/  IMAD R0, R25, -0x200, R0 ;  /* 0xfffffe0019007824 */ /* 0x002fca00078e0200 */
[----:B------:R-:W-:-:S13]  /*33c0*/  ISETP.GE.AND P0, PT, R26, R0, PT ;  /* 0x000000001a00720c */ /* 0x000fda0003f06270 */
        /* <DEDUP_REMOVED lines=23> */
.L_x_6741:
[----:B------:R-:W2:Y:S02]  /*3540*/  LDG.E.U8 R2, desc[UR36][R2.64] ;  /* 0x0000002402027981 */ /* 0x000ea4000c1e1100 */
[----:B--2---:R-:W-:-:S04]  /*3550*/  I2FP.F32.U32 R0, R2 ;  /* 0x0000000200007245 */ /* 0x004fc80000201000 */
[----:B------:R-:W-:-:S04]  /*3560*/  F2FP.BF16.F32.PACK_AB R0, RZ, R0 ;  /* 0x00000000ff00723e */ /* 0x000fc800000010ff */
[----:B------:R-:W-:Y:S01]  /*3570*/  PRMT R28, R0, 0x7610, R28 ;  /* 0x00007610001c7816 */ /* 0x000fe2000000001c */
[----:B------:R-:W-:Y:S06]  /*3580*/  BRA `(.L_x_6743) ;  /* 0x0000000c00c87947 */ /* 0x000fec0003800000 */
.L_x_6740:
        /* <DEDUP_REMOVED lines=11> */
.L_x_6745:
[----:B------:R-:W2:Y:S02]  /*3640*/  LDG.E R2, desc[UR36][R2.64] ;  /* 0x0000002402027981 */ /* 0x000ea4000c1e1900 */
[----:B--2---:R-:W-:-:S04]  /*3650*/  I2FP.F32.S32 R0, R2 ;  /* 0x0000000200007245 */ /* 0x004fc80000201400 */
[----:B------:R-:W-:-:S04]  /*3660*/  F2FP.BF16.F32.PACK_AB R0, RZ, R0 ;  /* 0x00000000ff00723e */ /* 0x000fc800000010ff */
[----:B------:R-:W-:Y:S01]  /*3670*/  PRMT R28, R0, 0x7610, R28 ;  /* 0x00007610001c7816 */ /* 0x000fe2000000001c */
[----:B------:R-:W-:Y:S06]  /*3680*/  BRA `(.L_x_6743) ;  /* 0x0000000c00887947 */ /* 0x000fec0003800000 */
.L_x_6744:
[----:B------:R-:W2:Y:S02]  /*3690*/  LDG.E.U16 R2, desc[UR36][R2.64] ;  /* 0x0000002402027981 */ /* 0x000ea4000c1e1500 */
[----:B--2---:R-:W0:Y:S02]  /*36a0*/  I2F.S16 R0, R2 ;  /* 0x0000000200007306 */ /* 0x004e240000101400 */
[----:B0-----:R-:W-:-:S04]  /*36b0*/  F2FP.BF16.F32.PACK_AB R0, RZ, R0 ;  /* 0x00000000ff00723e */ /* 0x001fc800000010ff */
[----:B------:R-:W-:Y:S01]  /*36c0*/  PRMT R28, R0, 0x7610, R28 ;  /* 0x00007610001c7816 */ /* 0x000fe2000000001c */
[----:B------:R-:W-:Y:S06]  /*36d0*/  BRA `(.L_x_6743) ;  /* 0x0000000c00747947 */ /* 0x000fec0003800000 */
.L_x_6739:
        /* <DEDUP_REMOVED lines=9> */
.L_x_6747:
[----:B------:R-:W2:Y:S02]  /*3770*/  LDG.E.U16 R0, desc[UR36][R2.64] ;  /* 0x0000002402007981 */ /* 0x000ea4000c1e1500 */
[----:B--2---:R-:W-:-:S05]  /*3780*/  HADD2.F32 R0, -RZ, R0.H0_H0 ;  /* 0x20000000ff007230 */ /* 0x004fca0000004100 */
[----:B------:R-:W-:-:S04]  /*3790*/  F2FP.BF16.F32.PACK_AB R0, RZ, R0 ;  /* 0x00000000ff00723e */ /* 0x000fc800000010ff */
[----:B------:R-:W-:Y:S01]  /*37a0*/  PRMT R28, R0, 0x7610, R28 ;  /* 0x00007610001c7816 */ /* 0x000fe2000000001c */
[----:B------:R-:W-:Y:S06]  /*37b0*/  BRA `(.L_x_6743) ;  /* 0x0000000c003c7947 */ /* 0x000fec0003800000 */
.L_x_6746:
        /* <DEDUP_REMOVED lines=9> */
.L_x_6749:
[----:B------:R-:W2:Y:S02]  /*3850*/  LDG.E.U16 R2, desc[UR36][R2.64] ;  /* 0x0000002402027981 */ /* 0x000ea4000c1e1500 */
[----:B--2---:R-:W-:-:S05]  /*3860*/  HADD2.F32 R0, -RZ, R2.H0_H0 ;  /* 0x20000002ff007230 */ /* 0x004fca0000004100 */
[----:B------:R-:W-:-:S04]  /*3870*/  F2FP.BF16.F32.PACK_AB R0, RZ, R0 ;  /* 0x00000000ff00723e */ /* 0x000fc800000010ff */
[----:B------:R-:W-:Y:S01]  /*3880*/  PRMT R28, R0, 0x7610, R28 ;  /* 0x00007610001c7816 */ /* 0x000fe2000000001c */
[----:B------:R-:W-:Y:S06]  /*3890*/  BRA `(.L_x_6743) ;  /* 0x0000000c00047947 */ /* 0x000fec0003800000 */
.L_x_6748:
        /* <DEDUP_REMOVED lines=9> */
.L_x_6738:
        /* <DEDUP_REMOVED lines=14> */
.L_x_6752:
        /* <DEDUP_REMOVED lines=9> */
.L_x_6751:
        /* <DEDUP_REMOVED lines=28> */
.L_x_6754:
        /* <DEDUP_REMOVED lines=15> */
.L_x_6753:
[----:B------:R0:W5:Y:S01]  /*3d50*/  LDG.E.U16 R28, desc[UR36][R2.64] ;  /* 0x00000024021c7981 */ /* 0x000162000c1e1500 */
[----:B------:R-:W-:Y:S05]  /*3d60*/  BRA `(.L_x_6743) ;  /* 0x0000000400d07947 */ /* 0x000fea0003800000 */
.L_x_6750:
        /* <DEDUP_REMOVED lines=13> */
.L_x_6757:
        /* <DEDUP_REMOVED lines=21> */
.L_x_6761:
[----:B------:R-:W-:Y:S05]  /*3f90*/  BSYNC B1 ;  /* 0x0000000000017941 */ /* 0x000fea0003800000 */
.L_x_6760:
[----:B------:R-:W-:Y:S01]  /*3fa0*/  LEA R3, R0, 0x3b800000, 0x17 ;  /* 0x3b80000000037811 */ /* 0x000fe200078eb8ff */
[----:B------:R-:W-:-:S05]  /*3fb0*/  IMAD.SHL.U32 R0, R2, 0x100000, RZ ;  /* 0x0010000002007824 */ /* 0x000fca00078e00ff */
[----:B------:R-:W-:-:S07]  /*3fc0*/  LOP3.LUT R0, R3, R0, R4, 0xfe, !PT ;  /* 0x0000000003007212 */ /* 0x000fce00078efe04 */
.L_x_6759:
[----:B------:R-:W-:Y:S05]  /*3fd0*/  BSYNC B0 ;  /* 0x0000000000007941 */ /* 0x000fea0003800000 */
.L_x_6758:
[----:B------:R-:W-:-:S04]  /*3fe0*/  F2FP.BF16.F32.PACK_AB R0, RZ, R0 ;  /* 0x00000000ff00723e */ /* 0x000fc800000010ff */
[----:B------:R-:W-:Y:S01]  /*3ff0*/  PRMT R28, R0, 0x7610, R28 ;  /* 0x00007610001c7816 */ /* 0x000fe2000000001c */
[----:B------:R-:W-:Y:S06]  /*4000*/  BRA `(.L_x_6743) ;  /* 0x0000000400287947 */ /* 0x000fec0003800000 */
.L_x_6756:
        /* <DEDUP_REMOVED lines=21> */
.L_x_6765:
[----:B------:R-:W-:Y:S05]  /*4160*/  BSYNC B1 ;  /* 0x0000000000017941 */ /* 0x000fea0003800000 */
.L_x_6764:
[----:B------:R-:W-:Y:S01]  /*4170*/  LEA R3, R0, 0x37800000, 0x17 ;  /* 0x3780000000037811 */ /* 0x000fe200078eb8ff */
[----:B------:R-:W-:-:S05]  /*4180*/  IMAD.SHL.U32 R0, R2, 0x200000, RZ ;  /* 0x0020000002007824 */ /* 0x000fca00078e00ff */
[----:B------:R-:W-:-:S07]  /*4190*/  LOP3.LUT R0, R3, R0, R4, 0xfe, !PT ;  /* 0x0000000003007212 */ /* 0x000fce00078efe04 */
.L_x_6763:
[----:B------:R-:W-:Y:S05]  /*41a0*/  BSYNC B0 ;  /* 0x0000000000007941 */ /* 0x000fea0003800000 */
.L_x_6762:
[----:B------:R-:W-:-:S04]  /*41b0*/  F2FP.BF16.F32.PACK_AB R0, RZ, R0 ;  /* 0x00000000ff00723e */ /* 0x000fc800000010ff */
[----:B------:R-:W-:Y:S01]  /*41c0*/  PRMT R28, R0, 0x7610, R28 ;  /* 0x00007610001c7816 */ /* 0x000fe2000000001c */
[----:B------:R-:W-:Y:S06]  /*41d0*/  BRA `(.L_x_6743) ;  /* 0x0000000000b47947 */ /* 0x000fec0003800000 */
.L_x_6755:
        /* <DEDUP_REMOVED lines=14> */
.L_x_6769:
[----:B------:R-:W-:Y:S05]  /*42c0*/  BSYNC B0 ;  /* 0x0000000000007941 */ /* 0x000fea0003800000 */
.L_x_6768:
[----:B------:R-:W-:-:S04]  /*42d0*/  F2FP.BF16.F32.PACK_AB R0, RZ, R0 ;  /* 0x00000000ff00723e */ /* 0x000fc800000010ff */
[----:B------:R-:W-:Y:S01]  /*42e0*/  PRMT R28, R0, 0x7610, R28 ;  /* 0x00007610001c7816 */ /* 0x000fe2000000001c */
[----:B------:R-:W-:Y:S06]  /*42f0*/  BRA `(.L_x_6743) ;  /* 0x00000000006c7947 */ /* 0x000fec0003800000 */
.L_x_6742:
        /* <DEDUP_REMOVED lines=16> */
.L_x_6770:
[----:B------:R-:W-:Y:S01]  /*4400*/  PRMT R28, RZ, 0x7610, R28 ;  /* 0x00007610ff1c7816 */ /* 0x000fe2000000001c */
[----:B------:R-:W-:Y:S06]  /*4410*/  BRA `(.L_x_6743) ;  /* 0x0000000000247947 */ /* 0x000fec0003800000 */
.L_x_6767:
[----:B------:R-:W2:Y:S02]  /*4420*/  LDG.E.64 R2, desc[UR36][R2.64] ;  /* 0x0000002402027981 */ /* 0x000ea4000c1e1b00 */
[----:B--2---:R-:W0:Y:S02]  /*4430*/  I2F.U64 R0, R2 ;  /* 0x0000000200007312 */ /* 0x004e240000301000 */
[----:B0-----:R-:W-:-:S04]  /*4440*/  F2FP.BF16.F32.PACK_AB R0, RZ, R0 ;  /* 0x00000000ff00723e */ /* 0x001fc800000010ff */
[----:B------:R-:W-:Y:S01]  /*4450*/  PRMT R28, R0, 0x7610, R28 ;  /* 0x00007610001c7816 */ /* 0x000fe2000000001c */
[----:B------:R-:W-:Y:S06]  /*4460*/  BRA `(.L_x_6743) ;  /* 0x0000000000107947 */ /* 0x000fec0003800000 */
.L_x_6766:
[----:B------:R-:W2:Y:S02]  /*4470*/  LDG.E R2, desc[UR36][R2.64] ;  /* 0x0000002402027981 */ /* 0x000ea4000c1e1900 */
[----:B--2---:R-:W-:-:S04]  /*4480*/  I2FP.F32.U32 R0, R2 ;  /* 0x0000000200007245 */ /* 0x004fc80000201000 */
[----:B------:R-:W-:-:S04]  /*4490*/  F2FP.BF16.F32.PACK_AB R0, RZ, R0 ;  /* 0x00000000ff00723e */ /* 0x000fc800000010ff */
[----:B------:R-:W-:-:S07]  /*44a0*/  PRMT R28, R0, 0x7610, R28 ;  /* 0x00007610001c7816 */ /* 0x000fce000000001c */
.L_x_6743:
        /* <DEDUP_REMOVED lines=21> */
.L_x_6774:
[----:B------:R-:W2:Y:S02]  /*4600*/  LDG.E.U8 R2, desc[UR36][R2.64] ;  /* 0x0000002402027981 */ /* 0x000ea4000c1e1100 */
[----:B--2---:R-:W-:-:S04]  /*4610*/  I2FP.F32.U32 R0, R2 ;  /* 0x0000000200007245 */ /* 0x004fc80000201000 */
[----:B------:R-:W-:-:S04]  /*4620*/  F2FP.BF16.F32.PACK_AB R0, RZ, R0 ;  /* 0x00000000ff00723e */ /* 0x000fc800000010ff */
[----:B------:R-:W-:Y:S01]  /*4630*/  PRMT R22, R0, 0x7610, R22 ;  /* 0x0000761000167816 */ /* 0x000fe20000000016 */
[----:B------:R-:W-:Y:S06]  /*4640*/  BRA `(.L_x_6776) ;  /* 0x0000000c00c87947 */ /* 0x000fec0003800000 */
.L_x_6773:
        /* <DEDUP_REMOVED lines=11> */
.L_x_6778:
[----:B------:R-:W2:Y:S02]  /*4700*/  LDG.E R2, desc[UR36][R2.64] ;  /* 0x0000002402027981 */ /* 0x000ea4000c1e1900 */
[----:B--2---:R-:W-:-:S04]  /*4710*/  I2FP.F32.S32 R0, R2 ;  /* 0x0000000200007245 */ /* 0x004fc80000201400 */
[----:B------:R-:W-:-:S04]  /*4720*/  F2FP.BF16.F32.PACK_AB R0, RZ, R0 ;  /* 0x00000000ff00723e */ /* 0x000fc800000010ff */
[----:B------:R-:W-:Y:S01]  /*4730*/  PRMT R22, R0, 0x7610, R22 ;  /* 0x0000761000167816 */ /* 0x000fe20000000016 */
[----:B------:R-:W-:Y:S06]  /*4740*/  BRA `(.L_x_6776) ;  /* 0x0000000c00887947 */ /* 0x000fec0003800000 */
.L_x_6777:
[----:B------:R-:W2:Y:S02]  /*4750*/  LDG.E.U16 R2, desc[UR36][R2.64] ;  /* 0x0000002402027981 */ /* 0x000ea4000c1e1500 */
[----:B--2---:R-:W0:Y:S02]  /*4760*/  I2F.S16 R0, R2 ;  /* 0x0000000200007306 */ /* 0x004e240000101400 */
[----:B0-----:R-:W-:-:S04]  /*4770*/  F2FP.BF16.F32.PACK_AB R0, RZ, R0 ;  /* 0x00000000ff00723e */ /* 0x001fc800000010ff */
[----:B------:R-:W-:Y:S01]  /*4780*/  PRMT R22, R0, 0x7610, R22 ;  /* 0x0000761000167816 */ /* 0x000fe20000000016 */
[----:B------:R-:W-:Y:S06]  /*4790*/  BRA `(.L_x_6776) ;  /* 0x0000000c00747947 */ /* 0x000fec0003800000 */
.L_x_6772:
        /* <DEDUP_REMOVED lines=9> */
.L_x_6780:
[----:B------:R-:W2:Y:S02]  /*4830*/  LDG.E.U16 R0, desc[UR36][R2.64] ;  /* 0x0000002402007981 */ /* 0x000ea4000c1e1500 */
[----:B--2---:R-:W-:-:S05]  /*4840*/  HADD2.F32 R0, -RZ, R0.H0_H0 ;  /* 0x20000000ff007230 */ /* 0x004fca0000004100 */
[----:B------:R-:W-:-:S04]  /*4850*/  F2FP.BF16.F32.PACK_AB R0, RZ, R0 ;  /* 0x00000000ff00723e */ /* 0x000fc800000010ff */
[----:B------:R-:W-:Y:S01]  /*4860*/  PRMT R22, R0, 0x7610, R22 ;  /* 0x0000761000167816 */ /* 0x000fe20000000016 */
[----:B------:R-:W-:Y:S06]  /*4870*/  BRA `(.L_x_6776) ;  /* 0x0000000c003c7947 */ /* 0x000fec0003800000 */
.L_x_6779:
        /* <DEDUP_REMOVED lines=9> */
.L_x_6782:
[----:B------:R-:W2:Y:S02]  /*4910*/  LDG.E.U16 R2, desc[UR36][R2.64] ;  /* 0x0000002402027981 */ /* 0x000ea4000c1e1500 */
[----:B--2---:R-:W-:-:S05]  /*4920*/  HADD2.F32 R0, -RZ, R2.H0_H0 ;  /* 0x20000002ff007230 */ /* 0x004fca0000004100 */
[----:B------:R-:W-:-:S04]  /*4930*/  F2FP.BF16.F32.PACK_AB R0, RZ, R0 ;  /* 0x00000000ff00723e */ /* 0x000fc800000010ff */
[----:B------:R-:W-:Y:S01]  /*4940*/  PRMT R22, R0, 0x7610, R22 ;  /* 0x0000761000167816 */ /* 0x000fe20000000016 */
[----:B------:R-:W-:Y:S06]  /*4950*/  BRA `(.L_x_6776) ;  /* 0x0000000c00047947 */ /* 0x000fec0003800000 */
.L_x_6781:
        /* <DEDUP_REMOVED lines=9> */
.L_x_6771:
        /* <DEDUP_REMOVED lines=14> */
.L_x_6785:
        /* <DEDUP_REMOVED lines=9> */
.L_x_6784:
        /* <DEDUP_REMOVED lines=28> */
.L_x_6787:
        /* <DEDUP_REMOVED lines=15> */
.L_x_6786:
[----:B------:R0:W5:Y:S01]  /*4e10*/  LDG.E.U16 R22, desc[UR36][R2.64] ;  /* 0x0000002402167981 */ /* 0x000162000c1e1500 */
[----:B------:R-:W-:Y:S05]  /*4e20*/  BRA `(.L_x_6776) ;  /* 0x0000000400d07947 */ /* 0x000fea0003800000 */
.L_x_6783:
        /* <DEDUP_REMOVED lines=13> */
.L_x_6790:
        /* <DEDUP_REMOVED lines=21> */
.L_x_6794:
[----:B------:R-:W-:Y:S05]  /*5050*/  BSYNC B1 ;  /* 0x0000000000017941 */ /* 0x000fea0003800000 */
.L_x_6793:
[----:B------:R-:W-:Y:S01]  /*5060*/  LEA R3, R0, 0x3b800000, 0x17 ;  /* 0x3b80000000037811 */ /* 0x000fe200078eb8ff */
[----:B------:R-:W-:-:S05]  /*5070*/  IMAD.SHL.U32 R0, R2, 0x100000, RZ ;  /* 0x0010000002007824 */ /* 0x000fca00078e00ff */
[----:B------:R-:W-:-:S07]  /*5080*/  LOP3.LUT R0, R3, R0, R4, 0xfe, !PT ;  /* 0x0000000003007212 */ /* 0x000fce00078efe04 */
.L_x_6792:
[----:B------:R-:W-:Y:S05]  /*5090*/  BSYNC B0 ;  /* 0x0000000000007941 */ /* 0x000fea0003800000 */
.L_x_6791:
[----:B------:R-:W-:-:S04]  /*50a0*/  F2FP.BF16.F32.PACK_AB R0, RZ, R0 ;  /* 0x00000000ff00723e */ /* 0x000fc800000010ff */
[----:B------:R-:W-:Y:S01]  /*50b0*/  PRMT R22, R0, 0x7610, R22 ;  /* 0x0000761000167816 */ /* 0x000fe20000000016 */
[----:B------:R-:W-:Y:S06]  /*50c0*/  BRA `(.L_x_6776) ;  /* 0x0000000400287947 */ /* 0x000fec0003800000 */
.L_x_6789:
        /* <DEDUP_REMOVED lines=21> */
.L_x_6798:
[----:B------:R-:W-:Y:S05]  /*5220*/  BSYNC B1 ;  /* 0x0000000000017941 */ /* 0x000fea0003800000 */
.L_x_6797:
[----:B------:R-:W-:Y:S01]  /*5230*/  LEA R3, R0, 0x37800000, 0x17 ;  /* 0x3780000000037811 */ /* 0x000fe200078eb8ff */
[----:B------:R-:W-:-:S05]  /*5240*/  IMAD.SHL.U32 R0, R2, 0x200000, RZ ;  /* 0x0020000002007824 */ /* 0x000fca00078e00ff */
[----:B------:R-:W-:-:S07]  /*5250*/  LOP3.LUT R0, R3, R0, R4, 0xfe, !PT ;  /* 0x0000000003007212 */ /* 0x000fce00078efe04 */
.L_x_6796:
[----:B------:R-:W-:Y:S05]  /*5260*/  BSYNC B0 ;  /* 0x0000000000007941 */ /* 0x000fea0003800000 */
.L_x_6795:
[----:B------:R-:W-:-:S04]  /*5270*/  F2FP.BF16.F32.PACK_AB R0, RZ, R0 ;  /* 0x00000000ff00723e */ /* 0x000fc800000010ff */
[----:B------:R-:W-:Y:S01]  /*5280*/  PRMT R22, R0, 0x7610, R22 ;  /* 0x0000761000167816 */ /* 0x000fe20000000016 */
[----:B------:R-:W-:Y:S06]  /*5290*/  BRA `(.L_x_6776) ;  /* 0x0000000000b47947 */ /* 0x000fec0003800000 */
.L_x_6788:
        /* <DEDUP_REMOVED lines=14> */
.L_x_6802:
[----:B------:R-:W-:Y:S05]  /*5380*/  BSYNC B0 ;  /* 0x0000000000007941 */ /* 0x000fea0003800000 */
.L_x_6801:
[----:B------:R-:W-:-:S04]  /*5390*/  F2FP.BF16.F32.PACK_AB R0, RZ, R0 ;  /* 0x00000000ff00723e */ /* 0x000fc800000010ff */
[----:B------:R-:W-:Y:S01]  /*53a0*/  PRMT R22, R0, 0x7610, R22 ;  /* 0x0000761000167816 */ /* 0x000fe20000000016 */
[----:B------:R-:W-:Y:S06]  /*53b0*/  BRA `(.L_x_6776) ;  /* 0x00000000006c7947 */ /* 0x000fec0003800000 */
.L_x_6775:
        /* <DEDUP_REMOVED lines=16> */
.L_x_6803:
[----:B------:R-:W-:Y:S01]  /*54c0*/  PRMT R22, RZ, 0x7610, R22 ;  /* 0x00007610ff167816 */ /* 0x000fe20000000016 */
[----:B------:R-:W-:Y:S06]  /*54d0*/  BRA `(.L_x_6776) ;  /* 0x0000000000247947 */ /* 0x000fec0003800000 */
.L_x_6800:
[----:B------:R-:W2:Y:S02]  /*54e0*/  LDG.E.64 R2, desc[UR36][R2.64] ;  /* 0x0000002402027981 */ /* 0x000ea4000c1e1b00 */
[----:B--2---:R-:W0:Y:S02]  /*54f0*/  I2F.U64 R0, R2 ;  /* 0x0000000200007312 */ /* 0x004e240000301000 */
[----:B0-----:R-:W-:-:S04]  /*5500*/  F2FP.BF16.F32.PACK_AB R0, RZ, R0 ;  /* 0x00000000ff00723e */ /* 0x001fc800000010ff */
[----:B------:R-:W-:Y:S01]  /*5510*/  PRMT R22, R0, 0x7610, R22 ;  /* 0x0000761000167816 */ /* 0x000fe20000000016 */
[----:B------:R-:W-:Y:S06]  /*5520*/  BRA `(.L_x_6776) ;  /* 0x0000000000107947 */ /* 0x000fec0003800000 */
.L_x_6799:
[----:B------:R-:W2:Y:S02]  /*5530*/  LDG.E R2, desc[UR36][R2.64] ;  /* 0x0000002402027981 */ /* 0x000ea4000c1e1900 */
[----:B--2---:R-:W-:-:S04]  /*5540*/  I2FP.F32.U32 R0, R2 ;  /* 0x0000000200007245 */ /* 0x004fc80000201000 */
[----:B------:R-:W-:-:S04]  /*5550*/  F2FP.BF16.F32.PACK_AB R0, RZ, R0 ;  /* 0x00000000ff00723e */ /* 0x000fc800000010ff */
[----:B------:R-:W-:-:S07]  /*5560*/  PRMT R22, R0, 0x7610, R22 ;  /* 0x0000761000167816 */ /* 0x000fce0000000016 */
.L_x_6776:
        /* <DEDUP_REMOVED lines=21> */
.L_x_6807:
[----:B------:R-:W2:Y:S02]  /*56c0*/  LDG.E.U8 R2, desc[UR36][R2.64] ;  /* 0x0000002402027981 */ /* 0x000ea4000c1e1100 */
[----:B--2---:R-:W-:-:S04]  /*56d0*/  I2FP.F32.U32 R0, R2 ;  /* 0x0000000200007245 */ /* 0x004fc80000201000 */
[----:B------:R-:W-:-:S04]  /*56e0*/  F2FP.BF16.F32.PACK_AB R0, RZ, R0 ;  /* 0x00000000ff00723e */ /* 0x000fc800000010ff */
[----:B------:R-:W-:Y:S01]  /*56f0*/  PRMT R18, R0, 0x7610, R18 ;  /* 0x0000761000127816 */ /* 0x000fe20000000012 */
[----:B------:R-:W-:Y:S06]  /*5700*/  BRA `(.L_x_6809) ;  /* 0x0000000c00c87947 */ /* 0x000fec0003800000 */
.L_x_6806:
        /* <DEDUP_REMOVED lines=11> */
.L_x_6811:
[----:B------:R-:W2:Y:S02]  /*57c0*/  LDG.E R2, desc[UR36][R2.64] ;  /* 0x0000002402027981 */ /* 0x000ea4000c1e1900 */
[----:B--2---:R-:W-:-:S04]  /*57d0*/  I2FP.F32.S32 R0, R2 ;  /* 0x0000000200007245 */ /* 0x004fc80000201400 */
[----:B------:R-:W-:-:S04]  /*57e0*/  F2FP.BF16.F32.PACK_AB R0, RZ, R0 ;  /* 0x00000000ff00723e */ /* 0x000fc800000010ff */
[----:B------:R-:W-:Y:S01]  /*57f0*/  PRMT R18, R0, 0x7610, R18 ;  /* 0x0000761000127816 */ /* 0x000fe20000000012 */
[----:B------:R-:W-:Y:S06]  /*5800*/  BRA `(.L_x_6809) ;  /* 0x0000000c00887947 */ /* 0x000fec0003800000 */
.L_x_6810:
[----:B------:R-:W2:Y:S02]  /*5810*/  LDG.E.U16 R2, desc[UR36][R2.64] ;  /* 0x0000002402027981 */ /* 0x000ea4000c1e1500 */
[----:B--2---:R-:W0:Y:S02]  /*5820*/  I2F.S16 R0, R2 ;  /* 0x0000000200007306 */ /* 0x004e240000101400 */
[----:B0-----:R-:W-:-:S04]  /*5830*/  F2FP.BF16.F32.PACK_AB R0, RZ, R0 ;  /* 0x00000000ff00723e */ /* 0x001fc800000010ff */
[----:B------:R-:W-:Y:S01]  /*5840*/  PRMT R18, R0, 0x7610, R18 ;  /* 0x0000761000127816 */ /* 0x000fe20000000012 */
[----:B------:R-:W-:Y:S06]  /*5850*/  BRA `(.L_x_6809) ;  /* 0x0000000c00747947 */ /* 0x000fec0003800000 */
.L_x_6805:
        /* <DEDUP_REMOVED lines=9> */
.L_x_6813:
[----:B------:R-:W2:Y:S02]  /*58f0*/  LDG.E.U16 R0, desc[UR36][R2.64] ;  /* 0x0000002402007981 */ /* 0x000ea4000c1e1500 */
[----:B--2---:R-:W-:-:S05]  /*5900*/  HADD2.F32 R0, -RZ, R0.H0_H0 ;  /* 0x20000000ff007230 */ /* 0x004fca0000004100 */
[----:B------:R-:W-:-:S04]  /*5910*/  F2FP.BF16.F32.PACK_AB R0, RZ, R0 ;  /* 0x00000000ff00723e */ /* 0x000fc800000010ff */
[----:B------:R-:W-:Y:S01]  /*5920*/  PRMT R18, R0, 0x7610, R18 ;  /* 0x0000761000127816 */ /* 0x000fe20000000012 */
[----:B------:R-:W-:Y:S06]  /*5930*/  BRA `(.L_x_6809) ;  /* 0x0000000c003c7947 */ /* 0x000fec0003800000 */
.L_x_6812:
        /* <DEDUP_REMOVED lines=9> */
.L_x_6815:
[----:B------:R-:W2:Y:S02]  /*59d0*/  LDG.E.U16 R2, desc[UR36][R2.64] ;  /* 0x0000002402027981 */ /* 0x000ea4000c1e1500 */
[----:B--2---:R-:W-:-:S05]  /*59e0*/  HADD2.F32 R0, -RZ, R2.H0_H0 ;  /* 0x20000002ff007230 */ /* 0x004fca0000004100 */
[----:B------:R-:W-:-:S04]  /*59f0*/  F2FP.BF16.F32.PACK_AB R0, RZ, R0 ;  /* 0x00000000ff00723e */ /* 0x000fc800000010ff */
[----:B------:R-:W-:Y:S01]  /*5a00*/  PRMT R18, R0, 0x7610, R18 ;  /* 0x0000761000127816 */ /* 0x000fe20000000012 */
[----:B------:R-:W-:Y:S06]  /*5a10*/  BRA `(.L_x_6809) ;  /* 0x0000000c00047947 */ /* 0x000fec0003800000 */
.L_x_6814:
        /* <DEDUP_REMOVED lines=9> */
.L_x_6804:
        /* <DEDUP_REMOVED lines=14> */
.L_x_6818:
        /* <DEDUP_REMOVED lines=9> */
.L_x_6817:
        /* <DEDUP_REMOVED lines=28> */
.L_x_6820:
        /* <DEDUP_REMOVED lines=15> */
.L_x_6819:
[----:B------:R0:W5:Y:S01]  /*5ed0*/  LDG.E.U16 R18, desc[UR36][R2.64] ;  /* 0x0000002402127981 */ /* 0x000162000c1e1500 */
[----:B------:R-:W-:Y:S05]  /*5ee0*/  BRA `(.L_x_6809) ;  /* 0x0000000400d07947 */ /* 0x000fea0003800000 */
.L_x_6816:
        /* <DEDUP_REMOVED lines=13> */
.L_x_6823:
        /* <DEDUP_REMOVED lines=21> */
.L_x_6827:
[----:B------:R-:W-:Y:S05]  /*6110*/  BSYNC B1 ;  /* 0x0000000000017941 */ /* 0x000fea0003800000 */
.L_x_6826:
[----:B------:R-:W-:Y:S01]  /*6120*/  LEA R3, R0, 0x3b800000, 0x17 ;  /* 0x3b80000000037811 */ /* 0x000fe200078eb8ff */
[----:B------:R-:W-:-:S05]  /*6130*/  IMAD.SHL.U32 R0, R2, 0x100000, RZ ;  /* 0x0010000002007824 */ /* 0x000fca00078e00ff */
[----:B------:R-:W-:-:S07]  /*6140*/  LOP3.LUT R0, R3, R0, R4, 0xfe, !PT ;  /* 0x0000000003007212 */ /* 0x000fce00078efe04 */
.L_x_6825:
[----:B------:R-:W-:Y:S05]  /*6150*/  BSYNC B0 ;  /* 0x0000000000007941 */ /* 0x000fea0003800000 */
.L_x_6824:
[----:B------:R-:W-:-:S04]  /*6160*/  F2FP.BF16.F32.PACK_AB R0, RZ, R0 ;  /* 0x00000000ff00723e */ /* 0x000fc800000010ff */
[----:B------:R-:W-:Y:S01]  /*6170*/  PRMT R18, R0, 0x7610, R18 ;  /* 0x0000761000127816 */ /* 0x000fe20000000012 */
[----:B------:R-:W-:Y:S06]  /*6180*/  BRA `(.L_x_6809) ;  /* 0x0000000400287947 */ /* 0x000fec0003800000 */
.L_x_6822:
        /* <DEDUP_REMOVED lines=21> */
.L_x_6831:
[----:B------:R-:W-:Y:S05]  /*62e0*/  BSYNC B1 ;  /* 0x0000000000017941 */ /* 0x000fea0003800000 */
.L_x_6830:
[----:B------:R-:W-:Y:S01]  /*62f0*/  LEA R3, R0, 0x37800000, 0x17 ;  /* 0x3780000000037811 */ /* 0x000fe200078eb8ff */
[----:B------:R-:W-:-:S05]  /*6300*/  IMAD.SHL.U32 R0, R2, 0x200000, RZ ;  /* 0x0020000002007824 */ /* 0x000fca00078e00ff */
[----:B------:R-:W-:-:S07]  /*6310*/  LOP3.LUT R0, R3, R0, R4, 0xfe, !PT ;  /* 0x0000000003007212 */ /* 0x000fce00078efe04 */
.L_x_6829:
[----:B------:R-:W-:Y:S05]  /*6320*/  BSYNC B0 ;  /* 0x0000000000007941 */ /* 0x000fea0003800000 */
.L_x_6828:
[----:B------:R-:W-:-:S04]  /*6330*/  F2FP.BF16.F32.PACK_AB R0, RZ, R0 ;  /* 0x00000000ff00723e */ /* 0x000fc800000010ff */
[----:B------:R-:W-:Y:S01]  /*6340*/  PRMT R18, R0, 0x7610, R18 ;  /* 0x0000761000127816 */ /* 0x000fe20000000012 */
[----:B------:R-:W-:Y:S06]  /*6350*/  BRA `(.L_x_6809) ;  /* 0x0000000000b47947 */ /* 0x000fec0003800000 */
.L_x_6821:
        /* <DEDUP_REMOVED lines=14> */
.L_x_6835:
[----:B------:R-:W-:Y:S05]  /*6440*/  BSYNC B0 ;  /* 0x0000000000007941 */ /* 0x000fea0003800000 */
.L_x_6834:
[----:B------:R-:W-:-:S04]  /*6450*/  F2FP.BF16.F32.PACK_AB R0, RZ, R0 ;  /* 0x00000000ff00723e */ /* 0x000fc800000010ff */
[----:B------:R-:W-:Y:S01]  /*6460*/  PRMT R18, R0, 0x7610, R18 ;  /* 0x0000761000127816 */ /* 0x000fe20000000012 */
[----:B------:R-:W-:Y:S06]  /*6470*/  BRA `(.L_x_6809) ;  /* 0x00000000006c7947 */ /* 0x000fec0003800000 */
.L_x_6808:
        /* <DEDUP_REMOVED lines=16> */
.L_x_6836:
[----:B------:R-:W-:Y:S01]  /*6580*/  PRMT R18, RZ, 0x7610, R18 ;  /* 0x00007610ff127816 */ /* 0x000fe20000000012 */
[----:B------:R-:W-:Y:S06]  /*6590*/  BRA `(.L_x_6809) ;  /* 0x0000000000247947 */ /* 0x000fec0003800000 */
.L_x_6833:
[----:B------:R-:W2:Y:S02]  /*65a0*/  LDG.E.64 R2, desc[UR36][R2.64] ;  /* 0x0000002402027981 */ /* 0x000ea4000c1e1b00 */
[----:B--2---:R-:W0:Y:S02]  /*65b0*/  I2F.U64 R0, R2 ;  /* 0x0000000200007312 */ /* 0x004e240000301000 */
[----:B0-----:R-:W-:-:S04]  /*65c0*/  F2FP.BF16.F32.PACK_AB R0, RZ, R0 ;  /* 0x00000000ff00723e */ /* 0x001fc800000010ff */
[----:B------:R-:W-:Y:S01]  /*65d0*/  PRMT R18, R0, 0x7610, R18 ;  /* 0x0000761000127816 */ /* 0x000fe20000000012 */
[----:B------:R-:W-:Y:S06]  /*65e0*/  BRA `(.L_x_6809) ;  /* 0x0000000000107947 */ /* 0x000fec0003800000 */
.L_x_6832:
[----:B------:R-:W2:Y:S02]  /*65f0*/  LDG.E R2, desc[UR36][R2.64] ;  /* 0x0000002402027981 */ /* 0x000ea4000c1e1900 */
[----:B--2---:R-:W-:-:S04]  /*6600*/  I2FP.F32.U32 R0, R2 ;  /* 0x0000000200007245 */ /* 0x004fc80000201000 */
[----:B------:R-:W-:-:S04]  /*6610*/  F2FP.BF16.F32.PACK_AB R0, RZ, R0 ;  /* 0x00000000ff00723e */ /* 0x000fc800000010ff */
[----:B------:R-:W-:-:S07]  /*6620*/  PRMT R18, R0, 0x7610, R18 ;  /* 0x0000761000127816 */ /* 0x000fce0000000012 */
.L_x_6809:
[----:B------:R-:W-:-:S07]  /*6630*/  VIADD R26, R26, 0x80 ;  /* 0x000000801a1a7836 */ /* 0x000fce0000000000 */
.L_x_6737:
[----:B------:R-:W-:Y:S05]  /*6640*/  BSYNC B6 ;  /* 0x0000000000067941 */ /* 0x000fea0003800000 */
.L_x_6736:
[----:B------:R-:W1:Y:S01]  /*6650*/  LDC R0, c[0x0][0x210] ;  /* 0x00008400ff007b82 */ /* 0x000e620000000800 */
[----:B------:R-:W-:Y:S01]  /*6660*/  BSSY B6, `(.L_x_6837) ;  /* 0x000032f000067945 */ /* 0x000fe20003800000 */
[----:B------:R-:W-:Y:S02]  /*6670*/  PRMT R16, RZ, 0x7610, R16 ;  /* 0x00007610ff107816 */ /* 0x000fe40000000010 */
[----:B0-----:R-:W-:Y:S02]  /*6680*/  PRMT R2, RZ, 0x7610, R2 ;  /* 0x00007610ff027816 */ /* 0x001fe40000000002 */
[----:B------:R-:W-:Y:S02]  /*6690*/  PRMT R17, RZ, 0x7610, R17 ;  /* 0x00007610ff117816 */ /* 0x000fe40000000011 */
[----:B------:R-:W-:Y:S01]  /*66a0*/  PRMT R19, RZ, 0x7610, R19 ;  /* 0x00007610ff137816 */ /* 0x000fe20000000013 */
[----:B-1----:R-:W-:-:S05]  /*66b0*/  IMAD R0, R25, -0x200, R0 ;  /* 0xfffffe0019007824 */ /* 0x002fca00078e0200 */
[----:B------:R-:W-:-:S13]  /*66c0*/  ISETP.GE.AND P0, PT, R26, R0, PT ;  /* 0x000000001a00720c */ /* 0x000fda0003f06270 */
[----:B------:R-:W-:Y:S05]  /*66d0*/  @P0 BRA `(.L_x_6838) ;  /* 0x00000030009c0947 */ /* 0x000fea0003800000 */
        /* <DEDUP_REMOVED lines=22> */
.L_x_6842:
[----:B------:R-:W2:Y:S02]  /*6840*/  LDG.E.U8 R4, desc[UR36][R4.64] ;  /* 0x0000002404047981 */ /* 0x000ea4000c1e1100 */
[----:B--2---:R-:W-:-:S04]  /*6850*/  I2FP.F32.U32 R0, R4 ;  /* 0x0000000400007245 */ /* 0x004fc80000201000 */
[----:B------:R-:W-:-:S04]  /*6860*/  F2FP.BF16.F32.PACK_AB R0, RZ, R0 ;  /* 0x00000000ff00723e */ /* 0x000fc800000010ff */
[----:B------:R-:W-:Y:S01]  /*6870*/  PRMT R2, R0, 0x7610, R2 ;  /* 0x0000761000027816 */ /* 0x000fe20000000002 */
[----:B------:R-:W-:Y:S06]  /*6880*/  BRA `(.L_x_6844) ;  /* 0x0000000c00c47947 */ /* 0x000fec0003800000 */
.L_x_6841:
        /* <DEDUP_REMOVED lines=11> */
.L_x_6846:
[----:B------:R-:W2:Y:S02]  /*6940*/  LDG.E R4, desc[UR36][R4.64] ;  /* 0x0000002404047981 */ /* 0x000ea4000c1e1900 */
[----:B--2---:R-:W-:-:S04]  /*6950*/  I2FP.F32.S32 R0, R4 ;  /* 0x0000000400007245 */ /* 0x004fc80000201400 */
[----:B------:R-:W-:-:S04]  /*6960*/  F2FP.BF16.F32.PACK_AB R0, RZ, R0 ;  /* 0x00000000ff00723e */ /* 0x000fc800000010ff */
[----:B------:R-:W-:Y:S01]  /*6970*/  PRMT R2, R0, 0x7610, R2 ;  /* 0x0000761000027816 */ /* 0x000fe20000000002 */
[----:B------:R-:W-:Y:S06]  /*6980*/  BRA `(.L_x_6844) ;  /* 0x0000000c00847947 */ /* 0x000fec0003800000 */
.L_x_6845:
[----:B------:R-:W2:Y:S02]  /*6990*/  LDG.E.U16 R4, desc[UR36][R4.64] ;  /* 0x0000002404047981 */ /* 0x000ea4000c1e1500 */
[----:B--2---:R-:W0:Y:S02]  /*69a0*/  I2F.S16 R0, R4 ;  /* 0x0000000400007306 */ /* 0x004e240000101400 */
[----:B0-----:R-:W-:-:S04]  /*69b0*/  F2FP.BF16.F32.PACK_AB R0, RZ, R0 ;  /* 0x00000000ff00723e */ /* 0x001fc800000010ff */
[----:B------:R-:W-:Y:S01]  /*69c0*/  PRMT R2, R0, 0x7610, R2 ;  /* 0x0000761000027816 */ /* 0x000fe20000000002 */
[----:B------:R-:W-:Y:S06]  /*69d0*/  BRA `(.L_x_6844) ;  /* 0x0000000c00707947 */ /* 0x000fec0003800000 */
.L_x_6840:
        /* <DEDUP_REMOVED lines=9> */
.L_x_6848:
[----:B------:R-:W2:Y:S02]  /*6a70*/  LDG.E.U16 R0, desc[UR36][R4.64] ;  /* 0x0000002404007981 */ /* 0x000ea4000c1e1500 */
[----:B--2---:R-:W-:-:S05]  /*6a80*/  HADD2.F32 R0, -RZ, R0.H0_H0 ;  /* 0x20000000ff007230 */ /* 0x004fca0000004100 */
[----:B------:R-:W-:-:S04]  /*6a90*/  F2FP.BF16.F32.PACK_AB R0, RZ, R0 ;  /* 0x00000000ff00723e */ /* 0x000fc800000010ff */
[----:B------:R-:W-:Y:S01]  /*6aa0*/  PRMT R2, R0, 0x7610, R2 ;  /* 0x0000761000027816 */ /* 0x000fe20000000002 */
[----:B------:R-:W-:Y:S06]  /*6ab0*/  BRA `(.L_x_6844) ;  /* 0x0000000c00387947 */ /* 0x000fec0003800000 */
.L_x_6847:
        /* <DEDUP_REMOVED lines=9> */
.L_x_6850:
[----:B------:R-:W2:Y:S02]  /*6b50*/  LDG.E.U16 R4, desc[UR36][R4.64] ;  /* 0x0000002404047981 */ /* 0x000ea4000c1e1500 */
[----:B--2---:R-:W-:-:S05]  /*6b60*/  HADD2.F32 R0, -RZ, R4.H0_H0 ;  /* 0x20000004ff007230 */ /* 0x004fca0000004100 */
[----:B------:R-:W-:-:S04]  /*6b70*/  F2FP.BF16.F32.PACK_AB R0, RZ, R0 ;  /* 0x00000000ff00723e */ /* 0x000fc800000010ff */
[----:B------:R-:W-:Y:S01]  /*6b80*/  PRMT R2, R0, 0x7610, R2 ;  /* 0x0000761000027816 */ /* 0x000fe20000000002 */
[----:B------:R-:W-:Y:S06]  /*6b90*/  BRA `(.L_x_6844) ;  /* 0x0000000c00007947 */ /* 0x000fec0003800000 */
.L_x_6849:
        /* <DEDUP_REMOVED lines=9> */
.L_x_6839:
        /* <DEDUP_REMOVED lines=14> */
.L_x_6853:
        /* <DEDUP_REMOVED lines=9> */
.L_x_6852:
        /* <DEDUP_REMOVED lines=24> */
[----:B------:R-:W-:-:S04]  /*6f20*/  LOP3.LUT R3, R3, 0x80000000, R0, 0xf8, !PT ;  /* 0x8000000003037812 */ /* 0x000fc800078ef800 */
[----:B------:R-:W-:-:S04]  /*6f30*/  F2FP.BF16.F32.PACK_AB R3, RZ, R3 ;  /* 0x00000003ff03723e */ /* 0x000fc800000010ff */
[----:B------:R-:W-:Y:S01]  /*6f40*/  PRMT R2, R3, 0x7610, R2 ;  /* 0x0000761003027816 */ /* 0x000fe20000000002 */
[----:B------:R-:W-:Y:S06]  /*6f50*/  BRA `(.L_x_6844) ;  /* 0x0000000800107947 */ /* 0x000fec0003800000 */
.L_x_6855:
[----:B------:R-:W2:Y:S02]  /*6f60*/  LDG.E.U8 R3, desc[UR36][R4.64] ;  /* 0x0000002404037981 */ /* 0x000ea4000c1e1100 */
[----:B--2---:R-:W-:-:S05]  /*6f70*/  IMAD.SHL.U32 R0, R3, 0x2000000, RZ ;  /* 0x0200000003007824 */ /* 0x004fca00078e00ff */
[----:B------:R-:W-:-:S13]  /*6f80*/  ISETP.GE.U32.AND P0, PT, R0, 0x8000000, PT ;  /* 0x080000000000780c */ /* 0x000fda0003f06070 */
[C---:B------:R-:W-:Y:S02]  /*6f90*/  @!P0 IMAD.SHL.U32 R0, R3.reuse, 0x100, RZ ;  /* 0x0000010003008824 */ /* 0x040fe400078e00ff */
[C---:B------:R-:W-:Y:S02]  /*6fa0*/  @P0 IMAD.SHL.U32 R2, R3.reuse, 0x200000, RZ ;  /* 0x0020000003020824 */ /* 0x040fe400078e00ff */
[----:B------:R-:W-:Y:S01]  /*6fb0*/  IMAD.SHL.U32 R3, R3, 0x1000000, RZ ;  /* 0x0100000003037824 */ /* 0x000fe200078e00ff */
[----:B------:R-:W-:Y:S02]  /*6fc0*/  @!P0 LOP3.LUT R0, R0, 0x7f00, RZ, 0xc0, !PT ;  /* 0x00007f0000008812 */ /* 0x000fe400078ec0ff */
[----:B------:R-:W-:Y:S02]  /*6fd0*/  @P0 LOP3.LUT R2, R2, 0x70000000, RZ, 0xfc, !PT ;  /* 0x7000000002020812 */ /* 0x000fe400078efcff */
[----:B------:R-:W-:-:S03]  /*6fe0*/  @!P0 LOP3.LUT R0, R0, 0x3f000000, RZ, 0xfc, !PT ;  /* 0x3f00000000008812 */ /* 0x000fc600078efcff */
[----:B------:R-:W-:Y:S02]  /*6ff0*/  @P0 FMUL.FTZ R2, R2, 1.9259299443872358531e-34 ;  /* 0x0780000002020820 */ /* 0x000fe40000410000 */
[----:B------:R-:W-:-:S05]  /*7000*/  @!P0 FADD.FTZ R2, R0, -0.5 ;  /* 0xbf00000000028421 */ /* 0x000fca0000010000 */
[----:B------:R-:W-:-:S04]  /*7010*/  LOP3.LUT R2, R2, 0x80000000, R3, 0xf8, !PT ;  /* 0x8000000002027812 */ /* 0x000fc800078ef803 */
[----:B------:R-:W-:Y:S01]  /*7020*/  F2FP.BF16.F32.PACK_AB R2, RZ, R2 ;  /* 0x00000002ff02723e */ /* 0x000fe200000010ff */
[----:B------:R-:W-:Y:S06]  /*7030*/  BRA `(.L_x_6844) ;  /* 0x0000000400d87947 */ /* 0x000fec0003800000 */
.L_x_6854:
[----:B------:R0:W5:Y:S01]  /*7040*/  LDG.E.U16 R2, desc[UR36][R4.64] ;  /* 0x0000002404027981 */ /* 0x000162000c1e1500 */
[----:B------:R-:W-:Y:S05]  /*7050*/  BRA `(.L_x_6844) ;  /* 0x0000000400d07947 */ /* 0x000fea0003800000 */
.L_x_6851:
        /* <DEDUP_REMOVED lines=13> */
.L_x_6858:
        /* <DEDUP_REMOVED lines=21> */
.L_x_6862:
[----:B------:R-:W-:Y:S05]  /*7280*/  BSYNC B1 ;  /* 0x0000000000017941 */ /* 0x000fea0003800000 */
.L_x_6861:
[----:B------:R-:W-:Y:S01]  /*7290*/  LEA R3, R0, 0x3b800000, 0x17 ;  /* 0x3b80000000037811 */ /* 0x000fe200078eb8ff */
[----:B------:R-:W-:-:S05]  /*72a0*/  IMAD.SHL.U32 R0, R2, 0x100000, RZ ;  /* 0x0010000002007824 */ /* 0x000fca00078e00ff */
[----:B------:R-:W-:-:S07]  /*72b0*/  LOP3.LUT R0, R3, R0, R4, 0xfe, !PT ;  /* 0x0000000003007212 */ /* 0x000fce00078efe04 */
.L_x_6860:
[----:B------:R-:W-:Y:S05]  /*72c0*/  BSYNC B0 ;  /* 0x0000000000007941 */ /* 0x000fea0003800000 */
.L_x_6859:
[----:B------:R-:W-:-:S04]  /*72d0*/  F2FP.BF16.F32.PACK_AB R0, RZ, R0 ;  /* 0x00000000ff00723e */ /* 0x000fc800000010ff */
[----:B------:R-:W-:Y:S01]  /*72e0*/  PRMT R2, R0, 0x7610, R2 ;  /* 0x0000761000027816 */ /* 0x000fe20000000002 */
[----:B------:R-:W-:Y:S06]  /*72f0*/  BRA `(.L_x_6844) ;  /* 0x0000000400287947 */ /* 0x000fec0003800000 */
.L_x_6857:
        /* <DEDUP_REMOVED lines=21> */
.L_x_6866:
[----:B------:R-:W-:Y:S05]  /*7450*/  BSYNC B1 ;  /* 0x0000000000017941 */ /* 0x000fea0003800000 */
.L_x_6865:
[----:B------:R-:W-:Y:S01]  /*7460*/  LEA R3, R0, 0x37800000, 0x17 ;  /* 0x3780000000037811 */ /* 0x000fe200078eb8ff */
[----:B------:R-:W-:-:S05]  /*7470*/  IMAD.SHL.U32 R0, R2, 0x200000, RZ ;  /* 0x0020000002007824 */ /* 0x000fca00078e00ff */
[----:B------:R-:W-:-:S07]  /*7480*/  LOP3.LUT R0, R3, R0, R4, 0xfe, !PT ;  /* 0x0000000003007212 */ /* 0x000fce00078efe04 */
.L_x_6864:
[----:B------:R-:W-:Y:S05]  /*7490*/  BSYNC B0 ;  /* 0x0000000000007941 */ /* 0x000fea0003800000 */
.L_x_6863:
[----:B------:R-:W-:-:S04]  /*74a0*/  F2FP.BF16.F32.PACK_AB R0, RZ, R0 ;  /* 0x00000000ff00723e */ /* 0x000fc800000010ff */
[----:B------:R-:W-:Y:S01]  /*74b0*/  PRMT R2, R0, 0x7610, R2 ;  /* 0x0000761000027816 */ /* 0x000fe20000000002 */
[----:B------:R-:W-:Y:S06]  /*74c0*/  BRA `(.L_x_6844) ;  /* 0x0000000000b47947 */ /* 0x000fec0003800000 */
.L_x_6856:
        /* <DEDUP_REMOVED lines=14> */
.L_x_6870:
[----:B------:R-:W-:Y:S05]  /*75b0*/  BSYNC B0 ;  /* 0x0000000000007941 */ /* 0x000fea0003800000 */
.L_x_6869:
[----:B------:R-:W-:-:S04]  /*75c0*/  F2FP.BF16.F32.PACK_AB R0, RZ, R0 ;  /* 0x00000000ff00723e */ /* 0x000fc800000010ff */
[----:B------:R-:W-:Y:S01]  /*75d0*/  PRMT R2, R0, 0x7610, R2 ;  /* 0x0000761000027816 */ /* 0x000fe20000000002 */
[----:B------:R-:W-:Y:S06]  /*75e0*/  BRA `(.L_x_6844) ;  /* 0x00000000006c7947 */ /* 0x000fec0003800000 */
.L_x_6843:
        /* <DEDUP_REMOVED lines=16> */
.L_x_6871:
[----:B------:R-:W-:Y:S01]  /*76f0*/  PRMT R2, RZ, 0x7610, R2 ;  /* 0x00007610ff027816 */ /* 0x000fe20000000002 */
[----:B------:R-:W-:Y:S06]  /*7700*/  BRA `(.L_x_6844) ;  /* 0x0000000000247947 */ /* 0x000fec0003800000 */
.L_x_6868:
[----:B------:R-:W2:Y:S02]  /*7710*/  LDG.E.64 R4, desc[UR36][R4.64] ;  /* 0x0000002404047981 */ /* 0x000ea4000c1e1b00 */
[----:B--2---:R-:W0:Y:S02]  /*7720*/  I2F.U64 R0, R4 ;  /* 0x0000000400007312 */ /* 0x004e240000301000 */
[----:B0-----:R-:W-:-:S04]  /*7730*/  F2FP.BF16.F32.PACK_AB R0, RZ, R0 ;  /* 0x00000000ff00723e */ /* 0x001fc800000010ff */
[----:B------:R-:W-:Y:S01]  /*7740*/  PRMT R2, R0, 0x7610, R2 ;  /* 0x0000761000027816 */ /* 0x000fe20000000002 */
[----:B------:R-:W-:Y:S06]  /*7750*/  BRA `(.L_x_6844) ;  /* 0x0000000000107947 */ /* 0x000fec0003800000 */
.L_x_6867:
[----:B------:R-:W2:Y:S02]  /*7760*/  LDG.E R4, desc[UR36][R4.64] ;  /* 0x0000002404047981 */ /* 0x000ea4000c1e1900 */
[----:B--2---:R-:W-:-:S04]  /*7770*/  I2FP.F32.U32 R0, R4 ;  /* 0x0000000400007245 */ /* 0x004fc80000201000 */
[----:B------:R-:W-:-:S04]  /*7780*/  F2FP.BF16.F32.PACK_AB R0, RZ, R0 ;  /* 0x00000000ff00723e */ /* 0x000fc800000010ff */
[----:B------:R-:W-:-:S07]  /*7790*/  PRMT R2, R0, 0x7610, R2 ;  /* 0x0000761000027816 */ /* 0x000fce0000000002 */
.L_x_6844:
        /* <DEDUP_REMOVED lines=22> */
.L_x_6875:
[----:B------:R-:W2:Y:S02]  /*7900*/  LDG.E.U8 R4, desc[UR36][R4.64] ;  /* 0x0000002404047981 */ /* 0x000ea4000c1e1100 */
[----:B--2---:R-:W-:-:S04]  /*7910*/  I2FP.F32.U32 R0, R4 ;  /* 0x0000000400007245 */ /* 0x004fc80000201000 */
[----:B------:R-:W-:-:S04]  /*7920*/  F2FP.BF16.F32.PACK_AB R0, RZ, R0 ;  /* 0x00000000ff00723e */ /* 0x000fc800000010ff */
[----:B------:R-:W-:Y:S01]  /*7930*/  PRMT R17, R0, 0x7610, R17 ;  /* 0x0000761000117816 */ /* 0x000fe20000000011 */
[----:B------:R-:W-:Y:S06]  /*7940*/  BRA `(.L_x_6877) ;  /* 0x0000000c00c87947 */ /* 0x000fec0003800000 */
.L_x_6874:
        /* <DEDUP_REMOVED lines=11> */
.L_x_6879:
[----:B------:R-:W2:Y:S02]  /*7a00*/  LDG.E R4, desc[UR36][R4.64] ;  /* 0x0000002404047981 */ /* 0x000ea4000c1e1900 */
[----:B--2---:R-:W-:-:S04]  /*7a10*/  I2FP.F32.S32 R0, R4 ;  /* 0x0000000400007245 */ /* 0x004fc80000201400 */
[----:B------:R-:W-:-:S04]  /*7a20*/  F2FP.BF16.F32.PACK_AB R0, RZ, R0 ;  /* 0x00000000ff00723e */ /* 0x000fc800000010ff */
[----:B------:R-:W-:Y:S01]  /*7a30*/  PRMT R17, R0, 0x7610, R17 ;  /* 0x0000761000117816 */ /* 0x000fe20000000011 */
[----:B------:R-:W-:Y:S06]  /*7a40*/  BRA `(.L_x_6877) ;  /* 0x0000000c00887947 */ /* 0x000fec0003800000 */
.L_x_6878:
[----:B------:R-:W2:Y:S02]  /*7a50*/  LDG.E.U16 R4, desc[UR36][R4.64] ;  /* 0x0000002404047981 */ /* 0x000ea4000c1e1500 */
[----:B--2---:R-:W0:Y:S02]  /*7a60*/  I2F.S16 R0, R4 ;  /* 0x0000000400007306 */ /* 0x004e240000101400 */
[----:B0-----:R-:W-:-:S04]  /*7a70*/  F2FP.BF16.F32.PACK_AB R0, RZ, R0 ;  /* 0x00000000ff00723e */ /* 0x001fc800000010ff */
[----:B------:R-:W-:Y:S01]  /*7a80*/  PRMT R17, R0, 0x7610, R17 ;  /* 0x0000761000117816 */ /* 0x000fe20000000011 */
[----:B------:R-:W-:Y:S06]  /*7a90*/  BRA `(.L_x_6877) ;  /* 0x0000000c00747947 */ /* 0x000fec0003800000 */
.L_x_6873:
        /* <DEDUP_REMOVED lines=9> */
.L_x_6881:
[----:B------:R-:W2:Y:S02]  /*7b30*/  LDG.E.U16 R0, desc[UR36][R4.64] ;  /* 0x0000002404007981 */ /* 0x000ea4000c1e1500 */
[----:B--2---:R-:W-:-:S05]  /*7b40*/  HADD2.F32 R0, -RZ, R0.H0_H0 ;  /* 0x20000000ff007230 */ /* 0x004fca0000004100 */
[----:B------:R-:W-:-:S04]  /*7b50*/  F2FP.BF16.F32.PACK_AB R0, RZ, R0 ;  /* 0x00000000ff00723e */ /* 0x000fc800000010ff */
[----:B------:R-:W-:Y:S01]  /*7b60*/  PRMT R17, R0, 0x7610, R17 ;  /* 0x0000761000117816 */ /* 0x000fe20000000011 */
[----:B------:R-:W-:Y:S06]  /*7b70*/  BRA `(.L_x_6877) ;  /* 0x0000000c003c7947 */ /* 0x000fec0003800000 */
.L_x_6880:
        /* <DEDUP_REMOVED lines=9> */
.L_x_6883:
[----:B------:R-:W2:Y:S02]  /*7c10*/  LDG.E.U16 R4, desc[UR36][R4.64] ;  /* 0x0000002404047981 */ /* 0x000ea4000c1e1500 */
[----:B--2---:R-:W-:-:S05]  /*7c20*/  HADD2.F32 R0, -RZ, R4.H0_H0 ;  /* 0x20000004ff007230 */ /* 0x004fca0000004100 */
[----:B------:R-:W-:-:S04]  /*7c30*/  F2FP.BF16.F32.PACK_AB R0, RZ, R0 ;  /* 0x00000000ff00723e */ /* 0x000fc800000010ff */
[----:B------:R-:W-:Y:S01]  /*7c40*/  PRMT R17, R0, 0x7610, R17 ;  /* 0x0000761000117816 */ /* 0x000fe20000000011 */
[----:B------:R-:W-:Y:S06]  /*7c50*/  BRA `(.L_x_6877) ;  /* 0x0000000c00047947 */ /* 0x000fec0003800000 */
.L_x_6882:
        /* <DEDUP_REMOVED lines=9> */
.L_x_6872:
        /* <DEDUP_REMOVED lines=14> */
.L_x_6886:
        /* <DEDUP_REMOVED lines=9> */
.L_x_6885:
        /* <DEDUP_REMOVED lines=28> */
.L_x_6888:
        /* <DEDUP_REMOVED lines=15> */
.L_x_6887:
[----:B------:R0:W5:Y:S01]  /*8110*/  LDG.E.U16 R17, desc[UR36][R4.64] ;  /* 0x0000002404117981 */ /* 0x000162000c1e1500 */
[----:B------:R-:W-:Y:S05]  /*8120*/  BRA `(.L_x_6877) ;  /* 0x0000000400d07947 */ /* 0x000fea0003800000 */
.L_x_6884:
        /* <DEDUP_REMOVED lines=13> */
.L_x_6891:
        /* <DEDUP_REMOVED lines=21> */
.L_x_6895:
[----:B------:R-:W-:Y:S05]  /*8350*/  BSYNC B1 ;  /* 0x0000000000017941 */ /* 0x000fea0003800000 */
.L_x_6894:
[----:B------:R-:W-:Y:S01]  /*8360*/  LEA R5, R0, 0x3b800000, 0x17 ;  /* 0x3b80000000057811 */ /* 0x000fe200078eb8ff */
[----:B------:R-:W-:-:S05]  /*8370*/  IMAD.SHL.U32 R0, R3, 0x100000, RZ ;  /* 0x0010000003007824 */ /* 0x000fca00078e00ff */
[----:B------:R-:W-:-:S07]  /*8380*/  LOP3.LUT R0, R5, R0, R6, 0xfe, !PT ;  /* 0x0000000005007212 */ /* 0x000fce00078efe06 */
.L_x_6893:
[----:B------:R-:W-:Y:S05]  /*8390*/  BSYNC B0 ;  /* 0x0000000000007941 */ /* 0x000fea0003800000 */
.L_x_6892:
[----:B------:R-:W-:-:S04]  /*83a0*/  F2FP.BF16.F32.PACK_AB R0, RZ, R0 ;  /* 0x00000000ff00723e */ /* 0x000fc800000010ff */
[----:B------:R-:W-:Y:S01]  /*83b0*/  PRMT R17, R0, 0x7610, R17 ;  /* 0x0000761000117816 */ /* 0x000fe20000000011 */
[----:B------:R-:W-:Y:S06]  /*83c0*/  BRA `(.L_x_6877) ;  /* 0x0000000400287947 */ /* 0x000fec0003800000 */
.L_x_6890:
        /* <DEDUP_REMOVED lines=21> */
.L_x_6899:
[----:B------:R-:W-:Y:S05]  /*8520*/  BSYNC B1 ;  /* 0x0000000000017941 */ /* 0x000fea0003800000 */
.L_x_6898:
[----:B------:R-:W-:Y:S01]  /*8530*/  LEA R5, R0, 0x37800000, 0x17 ;  /* 0x3780000000057811 */ /* 0x000fe200078eb8ff */
[----:B------:R-:W-:-:S05]  /*8540*/  IMAD.SHL.U32 R0, R3, 0x200000, RZ ;  /* 0x0020000003007824 */ /* 0x000fca00078e00ff */
[----:B------:R-:W-:-:S07]  /*8550*/  LOP3.LUT R0, R5, R0, R6, 0xfe, !PT ;  /* 0x0000000005007212 */ /* 0x000fce00078efe06 */
.L_x_6897:
[----:B------:R-:W-:Y:S05]  /*8560*/  BSYNC B0 ;  /* 0x0000000000007941 */ /* 0x000fea0003800000 */
.L_x_6896:
[----:B------:R-:W-:-:S04]  /*8570*/  F2FP.BF16.F32.PACK_AB R0, RZ, R0 ;  /* 0x00000000ff00723e */ /* 0x000fc800000010ff */
[----:B------:R-:W-:Y:S01]  /*8580*/  PRMT R17, R0, 0x7610, R17 ;  /* 0x0000761000117816 */ /* 0x000fe20000000011 */
[----:B------:R-:W-:Y:S06]  /*8590*/  BRA `(.L_x_6877) ;  /* 0x0000000000b47947 */ /* 0x000fec0003800000 */
.L_x_6889:
        /* <DEDUP_REMOVED lines=14> */
.L_x_6903:
[----:B------:R-:W-:Y:S05]  /*8680*/  BSYNC B0 ;  /* 0x0000000000007941 */ /* 0x000fea0003800000 */
.L_x_6902:
[----:B------:R-:W-:-:S04]  /*8690*/  F2FP.BF16.F32.PACK_AB R0, RZ, R0 ;  /* 0x00000000ff00723e */ /* 0x000fc800000010ff */
[----:B------:R-:W-:Y:S01]  /*86a0*/  PRMT R17, R0, 0x7610, R17 ;  /* 0x0000761000117816 */ /* 0x000fe20000000011 */
[----:B------:R-:W-:Y:S06]  /*86b0*/  BRA `(.L_x_6877) ;  /* 0x00000000006c7947 */ /* 0x000fec0003800000 */
.L_x_6876:
        /* <DEDUP_REMOVED lines=16> */
.L_x_6904:
[----:B------:R-:W-:Y:S01]  /*87c0*/  PRMT R17, RZ, 0x7610, R17 ;  /* 0x00007610ff117816 */ /* 0x000fe20000000011 */
[----:B------:R-:W-:Y:S06]  /*87d0*/  BRA `(.L_x_6877) ;  /* 0x0000000000247947 */ /* 0x000fec0003800000 */
.L_x_6901:
[----:B------:R-:W2:Y:S02]  /*87e0*/  LDG.E.64 R4, desc[UR36][R4.64] ;  /* 0x0000002404047981 */ /* 0x000ea4000c1e1b00 */
[----:B--2---:R-:W0:Y:S02]  /*87f0*/  I2F.U64 R0, R4 ;  /* 0x0000000400007312 */ /* 0x004e240000301000 */
[----:B0-----:R-:W-:-:S04]  /*8800*/  F2FP.BF16.F32.PACK_AB R0, RZ, R0 ;  /* 0x00000000ff00723e */ /* 0x001fc800000010ff */
[----:B------:R-:W-:Y:S01]  /*8810*/  PRMT R17, R0, 0x7610, R17 ;  /* 0x0000761000117816 */ /* 0x000fe20000000011 */
[----:B------:R-:W-:Y:S06]  /*8820*/  BRA `(.L_x_6877) ;  /* 0x0000000000107947 */ /* 0x000fec0003800000 */
.L_x_6900:
[----:B------:R-:W2:Y:S02]  /*8830*/  LDG.E R4, desc[UR36][R4.64] ;  /* 0x0000002404047981 */ /* 0x000ea4000c1e1900 */
[----:B--2---:R-:W-:-:S04]  /*8840*/  I2FP.F32.U32 R0, R4 ;  /* 0x0000000400007245 */ /* 0x004fc80000201000 */
[----:B------:R-:W-:-:S04]  /*8850*/  F2FP.BF16.F32.PACK_AB R0, RZ, R0 ;  /* 0x00000000ff00723e */ /* 0x000fc800000010ff */
[----:B------:R-:W-:-:S07]  /*8860*/  PRMT R17, R0, 0x7610, R17 ;  /* 0x0000761000117816 */ /* 0x000fce0000000011 */
.L_x_6877:
        /* <DEDUP_REMOVED lines=22> */
.L_x_6908:
[----:B------:R-:W2:Y:S02]  /*89d0*/  LDG.E.U8 R4, desc[UR36][R4.64] ;  /* 0x0000002404047981 */ /* 0x000ea4000c1e1100 */
[----:B--2---:R-:W-:-:S04]  /*89e0*/  I2FP.F32.U32 R0, R4 ;  /* 0x0000000400007245 */ /* 0x004fc80000201000 */
[----:B------:R-:W-:-:S04]  /*89f0*/  F2FP.BF16.F32.PACK_AB R0, RZ, R0 ;  /* 0x00000000ff00723e */ /* 0x000fc800000010ff */
[----:B------:R-:W-:Y:S01]  /*8a00*/  PRMT R19, R0, 0x7610, R19 ;  /* 0x0000761000137816 */ /* 0x000fe20000000013 */
[----:B------:R-:W-:Y:S06]  /*8a10*/  BRA `(.L_x_6910) ;  /* 0x0000000c00c87947 */ /* 0x000fec0003800000 */
.L_x_6907:
        /* <DEDUP_REMOVED lines=11> */
.L_x_6912:
[----:B------:R-:W2:Y:S02]  /*8ad0*/  LDG.E R4, desc[UR36][R4.64] ;  /* 0x0000002404047981 */ /* 0x000ea4000c1e1900 */
[----:B--2---:R-:W-:-:S04]  /*8ae0*/  I2FP.F32.S32 R0, R4 ;  /* 0x0000000400007245 */ /* 0x004fc80000201400 */
[----:B------:R-:W-:-:S04]  /*8af0*/  F2FP.BF16.F32.PACK_AB R0, RZ, R0 ;  /* 0x00000000ff00723e */ /* 0x000fc800000010ff */
[----:B------:R-:W-:Y:S01]  /*8b00*/  PRMT R19, R0, 0x7610, R19 ;  /* 0x0000761000137816 */ /* 0x000fe20000000013 */
[----:B------:R-:W-:Y:S06]  /*8b10*/  BRA `(.L_x_6910) ;  /* 0x0000000c00887947 */ /* 0x000fec0003800000 */
.L_x_6911:
[----:B------:R-:W2:Y:S02]  /*8b20*/  LDG.E.U16 R4, desc[UR36][R4.64] ;  /* 0x0000002404047981 */ /* 0x000ea4000c1e1500 */
[----:B--2---:R-:W0:Y:S02]  /*8b30*/  I2F.S16 R0, R4 ;  /* 0x0000000400007306 */ /* 0x004e240000101400 */
[----:B0-----:R-:W-:-:S04]  /*8b40*/  F2FP.BF16.F32.PACK_AB R0, RZ, R0 ;  /* 0x00000000ff00723e */ /* 0x001fc800000010ff */
[----:B------:R-:W-:Y:S01]  /*8b50*/  PRMT R19, R0, 0x7610, R19 ;  /* 0x0000761000137816 */ /* 0x000fe20000000013 */
[----:B------:R-:W-:Y:S06]  /*8b60*/  BRA `(.L_x_6910) ;  /* 0x0000000c00747947 */ /* 0x000fec0003800000 */
.L_x_6906:
        /* <DEDUP_REMOVED lines=9> */
.L_x_6914:
[----:B------:R-:W2:Y:S02]  /*8c00*/  LDG.E.U16 R0, desc[UR36][R4.64] ;  /* 0x0000002404007981 */ /* 0x000ea4000c1e1500 */
[----:B--2---:R-:W-:-:S05]  /*8c10*/  HADD2.F32 R0, -RZ, R0.H0_H0 ;  /* 0x20000000ff007230 */ /* 0x004fca0000004100 */
[----:B------:R-:W-:-:S04]  /*8c20*/  F2FP.BF16.F32.PACK_AB R0, RZ, R0 ;  /* 0x00000000ff00723e */ /* 0x000fc800000010ff */
[----:B------:R-:W-:Y:S01]  /*8c30*/  PRMT R19, R0, 0x7610, R19 ;  /* 0x0000761000137816 */ /* 0x000fe20000000013 */
[----:B------:R-:W-:Y:S06]  /*8c40*/  BRA `(.L_x_6910) ;  /* 0x0000000c003c7947 */ /* 0x000fec0003800000 */
.L_x_6913:
        /* <DEDUP_REMOVED lines=9> */
.L_x_6916:
[----:B------:R-:W2:Y:S02]  /*8ce0*/  LDG.E.U16 R4, desc[UR36][R4.64] ;  /* 0x0000002404047981 */ /* 0x000ea4000c1e1500 */
[----:B--2---:R-:W-:-:S05]  /*8cf0*/  HADD2.F32 R0, -RZ, R4.H0_H0 ;  /* 0x20000004ff007230 */ /* 0x004fca0000004100 */
[----:B------:R-:W-:-:S04]  /*8d00*/  F2FP.BF16.F32.PACK_AB R0, RZ, R0 ;  /* 0x00000000ff00723e */ /* 0x000fc800000010ff */
[----:B------:R-:W-:Y:S01]  /*8d10*/  PRMT R19, R0, 0x7610, R19 ;  /* 0x0000761000137816 */ /* 0x000fe20000000013 */
[----:B------:R-:W-:Y:S06]  /*8d20*/  BRA `(.L_x_6910) ;  /* 0x0000000c00047947 */ /* 0x000fec0003800000 */
.L_x_6915:
        /* <DEDUP_REMOVED lines=9> */
.L_x_6905:
        /* <DEDUP_REMOVED lines=14> */
.L_x_6919:
        /* <DEDUP_REMOVED lines=9> */
.L_x_6918:
        /* <DEDUP_REMOVED lines=28> */
.L_x_6921:
        /* <DEDUP_REMOVED lines=15> */
.L_x_6920:
[----:B------:R0:W5:Y:S01]  /*91e0*/  LDG.E.U16 R19, desc[UR36][R4.64] ;  /* 0x0000002404137981 */ /* 0x000162000c1e1500 */
[----:B------:R-:W-:Y:S05]  /*91f0*/  BRA `(.L_x_6910) ;  /* 0x0000000400d07947 */ /* 0x000fea0003800000 */
.L_x_6917:
        /* <DEDUP_REMOVED lines=13> */
.L_x_6924:
        /* <DEDUP_REMOVED lines=21> */
.L_x_6928:
[----:B------:R-:W-:Y:S05]  /*9420*/  BSYNC B1 ;  /* 0x0000000000017941 */ /* 0x000fea0003800000 */
.L_x_6927:
[----:B------:R-:W-:Y:S01]  /*9430*/  LEA R5, R0, 0x3b800000, 0x17 ;  /* 0x3b80000000057811 */ /* 0x000fe200078eb8ff */
[----:B------:R-:W-:-:S05]  /*9440*/  IMAD.SHL.U32 R0, R3, 0x100000, RZ ;  /* 0x0010000003007824 */ /* 0x000fca00078e00ff */
[----:B------:R-:W-:-:S07]  /*9450*/  LOP3.LUT R0, R5, R0, R6, 0xfe, !PT ;  /* 0x0000000005007212 */ /* 0x000fce00078efe06 */
.L_x_6926:
[----:B------:R-:W-:Y:S05]  /*9460*/  BSYNC B0 ;  /* 0x0000000000007941 */ /* 0x000fea0003800000 */
.L_x_6925:
[----:B------:R-:W-:-:S04]  /*9470*/  F2FP.BF16.F32.PACK_AB R0, RZ, R0 ;  /* 0x00000000ff00723e */ /* 0x000fc800000010ff */
[----:B------:R-:W-:Y:S01]  /*9480*/  PRMT R19, R0, 0x7610, R19 ;  /* 0x0000761000137816 */ /* 0x000fe20000000013 */
[----:B------:R-:W-:Y:S06]  /*9490*/  BRA `(.L_x_6910) ;  /* 0x0000000400287947 */ /* 0x000fec0003800000 */
.L_x_6923:
        /* <DEDUP_REMOVED lines=21> */
.L_x_6932:
[----:B------:R-:W-:Y:S05]  /*95f0*/  BSYNC B1 ;  /* 0x0000000000017941 */ /* 0x000fea0003800000 */
.L_x_6931:
[----:B------:R-:W-:Y:S01]  /*9600*/  LEA R5, R0, 0x37800000, 0x17 ;  /* 0x3780000000057811 */ /* 0x000fe200078eb8ff */
[----:B------:R-:W-:-:S05]  /*9610*/  IMAD.SHL.U32 R0, R3, 0x200000, RZ ;  /* 0x0020000003007824 */ /* 0x000fca00078e00ff */
[----:B------:R-:W-:-:S07]  /*9620*/  LOP3.LUT R0, R5, R0, R6, 0xfe, !PT ;  /* 0x0000000005007212 */ /* 0x000fce00078efe06 */
.L_x_6930:
[----:B------:R-:W-:Y:S05]  /*9630*/  BSYNC B0 ;  /* 0x0000000000007941 */ /* 0x000fea0003800000 */
.L_x_6929:
[----:B------:R-:W-:-:S04]  /*9640*/  F2FP.BF16.F32.PACK_AB R0, RZ, R0 ;  /* 0x00000000ff00723e */ /* 0x000fc800000010ff */
[----:B------:R-:W-:Y:S01]  /*9650*/  PRMT R19, R0, 0x7610, R19 ;  /* 0x0000761000137816 */ /* 0x000fe20000000013 */
[----:B------:R-:W-:Y:S06]  /*9660*/  BRA `(.L_x_6910) ;  /* 0x0000000000b47947 */ /* 0x000fec0003800000 */
.L_x_6922:
        /* <DEDUP_REMOVED lines=14> */
.L_x_6936:
[----:B------:R-:W-:Y:S05]  /*9750*/  BSYNC B0 ;  /* 0x0000000000007941 */ /* 0x000fea0003800000 */
.L_x_6935:
[----:B------:R-:W-:-:S04]  /*9760*/  F2FP.BF16.F32.PACK_AB R0, RZ, R0 ;  /* 0x00000000ff00723e */ /* 0x000fc800000010ff */
[----:B------:R-:W-:Y:S01]  /*9770*/  PRMT R19, R0, 0x7610, R19 ;  /* 0x0000761000137816 */ /* 0x000fe20000000013 */
[----:B------:R-:W-:Y:S06]  /*9780*/  BRA `(.L_x_6910) ;  /* 0x00000000006c7947 */ /* 0x000fec0003800000 */
.L_x_6909:
        /* <DEDUP_REMOVED lines=16> */
.L_x_6937:
[----:B------:R-:W-:Y:S01]  /*9890*/  PRMT R19, RZ, 0x7610, R19 ;  /* 0x00007610ff137816 */ /* 0x000fe20000000013 */
[----:B------:R-:W-:Y:S06]  /*98a0*/  BRA `(.L_x_6910) ;  /* 0x0000000000247947 */ /* 0x000fec0003800000 */
.L_x_6934:
[----:B------:R-:W2:Y:S02]  /*98b0*/  LDG.E.64 R4, desc[UR36][R4.64] ;  /* 0x0000002404047981 */ /* 0x000ea4000c1e1b00 */
[----:B--2---:R-:W0:Y:S02]  /*98c0*/  I2F.U64 R0, R4 ;  /* 0x0000000400007312 */ /* 0x004e240000301000 */
[----:B0-----:R-:W-:-:S04]  /*98d0*/  F2FP.BF16.F32.PACK_AB R0, RZ, R0 ;  /* 0x00000000ff00723e */ /* 0x001fc800000010ff */
[----:B------:R-:W-:Y:S01]  /*98e0*/  PRMT R19, R0, 0x7610, R19 ;  /* 0x0000761000137816 */ /* 0x000fe20000000013 */
[----:B------:R-:W-:Y:S06]  /*98f0*/  BRA `(.L_x_6910) ;  /* 0x0000000000107947 */ /* 0x000fec0003800000 */
.L_x_6933:
[----:B------:R-:W2:Y:S02]  /*9900*/  LDG.E R4, desc[UR36][R4.64] ;  /* 0x0000002404047981 */ /* 0x000ea4000c1e1900 */
[----:B--2---:R-:W-:-:S04]  /*9910*/  I2FP.F32.U32 R0, R4 ;  /* 0x0000000400007245 */ /* 0x004fc80000201000 */
[----:B------:R-:W-:-:S04]  /*9920*/  F2FP.BF16.F32.PACK_AB R0, RZ, R0 ;  /* 0x00000000ff00723e */ /* 0x000fc800000010ff */
[----:B------:R-:W-:-:S07]  /*9930*/  PRMT R19, R0, 0x7610, R19 ;  /* 0x0000761000137816 */ /* 0x000fce0000000013 */
.L_x_6910:
[----:B------:R-:W-:-:S07]  /*9940*/  VIADD R26, R26, 0x80 ;  /* 0x000000801a1a7836 */ /* 0x000fce0000000000 */
.L_x_6838:
[----:B------:R-:W-:Y:S05]  /*9950*/  BSYNC B6 ;  /* 0x0000000000067941 */ /* 0x000fea0003800000 */
.L_x_6837:
[----:B0-----:R-:W0:Y:S01]  /*9960*/  S2R R4, SR_CTAID.X ;  /* 0x0000000000047919 */ /* 0x001e220000002500 */
[----:B------:R-:W0:Y:S01]  /*9970*/  LDC R3, c[0x0][0x210] ;  /* 0x00008400ff037b82 */ /* 0x000e220000000800 */
[----:B------:R-:W-:Y:S01]  /*9980*/  BSSY B6, `(.L_x_6938) ;  /* 0x000031d000067945 */ /* 0x000fe20003800000 */
[----:B------:R-:W-:Y:S02]  /*9990*/  PRMT R25, RZ, 0x7610, R25 ;  /* 0x00007610ff197816 */ /* 0x000fe40000000019 */
[----:B------:R-:W-:Y:S01]  /*99a0*/  PRMT R0, RZ, 0x7610, R0 ;  /* 0x00007610ff007816 */ /* 0x000fe20000000000 */
[----:B0-----:R-:W-:-:S05]  /*99b0*/  IMAD R3, R4, -0x200, R3 ;  /* 0xfffffe0004037824 */ /* 0x001fca00078e0203 */
[----:B------:R-:W-:-:S13]  /*99c0*/  ISETP.GE.AND P0, PT, R26, R3, PT ;  /* 0x000000031a00720c */ /* 0x000fda0003f06270 */
[----:B------:R-:W-:Y:S05]  /*99d0*/  @P0 BRA `(.L_x_6939) ;  /* 0x00000030005c0947 */ /* 0x000fea0003800000 */
[----:B------:R-:W0:Y:S01]  /*99e0*/  S2R R3, SR_CTAID.X ;  /* 0x0000000000037919 */ /* 0x000e220000002500 */
[----:B------:R-:W1:Y:S01]  /*99f0*/  LDC.64 R4, c[0x0][0x220] ;  /* 0x00008800ff047b82 */ /* 0x000e620000000a00 */
[----:B------:R-:W-:Y:S01]  /*9a00*/  PRMT R0, R27, 0x9910, RZ ;  /* 0x000099101b007816 */ /* 0x000fe200000000ff */
[----:B------:R-:W-:-:S03]  /*9a10*/  ULDC UR4, c[0x0][0x240] ;  /* 0x0000900000047ab9 */ /* 0x000fc60000000800 */
[----:B------:R-:W-:Y:S01]  /*9a20*/  ISETP.GT.AND P1, PT, R0, 0x9, PT ;  /* 0x000000090000780c */ /* 0x000fe20003f24270 */
[----:B0-----:R-:W-:-:S04]  /*9a30*/  IMAD R26, R3, 0x200, R26 ;  /* 0x00000200031a7824 */ /* 0x001fc800078e021a */
[----:B------:R-:W-:-:S05]  /*9a40*/  IMAD R3, R26, UR4, RZ ;  /* 0x000000041a037c24 */ /* 0x000fca000f8e02ff */
[----:B-1----:R-:W-:-:S05]  /*9a50*/  IADD3 R4, P0, R3, R4, RZ ;  /* 0x0000000403047210 */ /* 0x002fca0007f1e0ff */
[----:B------:R-:W-:Y:S01]  /*9a60*/  IMAD.X R5, RZ, RZ, R5, P0 ;  /* 0x000000ffff057224 */ /* 0x000fe200000e0605 */
[----:B------:R-:W-:Y:S07]  /*9a70*/  @P1 BRA `(.L_x_6940) ;  /* 0x0000000400301947 */ /* 0x000fee0003800000 */
        /* <DEDUP_REMOVED lines=13> */
.L_x_6943:
[----:B------:R-:W2:Y:S02]  /*9b50*/  LDG.E.U8 R4, desc[UR36][R4.64] ;  /* 0x0000002404047981 */ /* 0x000ea4000c1e1100 */
[----:B--2---:R-:W-:-:S04]  /*9b60*/  I2FP.F32.U32 R0, R4 ;  /* 0x0000000400007245 */ /* 0x004fc80000201000 */
[----:B------:R-:W-:-:S04]  /*9b70*/  F2FP.BF16.F32.PACK_AB R0, RZ, R0 ;  /* 0x00000000ff00723e */ /* 0x000fc800000010ff */
[----:B------:R-:W-:Y:S01]  /*9b80*/  PRMT R16, R0, 0x7610, R16 ;  /* 0x0000761000107816 */ /* 0x000fe20000000010 */
[----:B------:R-:W-:Y:S06]  /*9b90*/  BRA `(.L_x_6945) ;  /* 0x0000000c00c87947 */ /* 0x000fec0003800000 */
.L_x_6942:
        /* <DEDUP_REMOVED lines=11> */
.L_x_6947:
[----:B------:R-:W2:Y:S02]  /*9c50*/  LDG.E R4, desc[UR36][R4.64] ;  /* 0x0000002404047981 */ /* 0x000ea4000c1e1900 */
[----:B--2---:R-:W-:-:S04]  /*9c60*/  I2FP.F32.S32 R0, R4 ;  /* 0x0000000400007245 */ /* 0x004fc80000201400 */
[----:B------:R-:W-:-:S04]  /*9c70*/  F2FP.BF16.F32.PACK_AB R0, RZ, R0 ;  /* 0x00000000ff00723e */ /* 0x000fc800000010ff */
[----:B------:R-:W-:Y:S01]  /*9c80*/  PRMT R16, R0, 0x7610, R16 ;  /* 0x0000761000107816 */ /* 0x000fe20000000010 */
[----:B------:R-:W-:Y:S06]  /*9c90*/  BRA `(.L_x_6945) ;  /* 0x0000000c00887947 */ /* 0x000fec0003800000 */
.L_x_6946:
[----:B------:R-:W2:Y:S02]  /*9ca0*/  LDG.E.U16 R4, desc[UR36][R4.64] ;  /* 0x0000002404047981 */ /* 0x000ea4000c1e1500 */
[----:B--2---:R-:W0:Y:S02]  /*9cb0*/  I2F.S16 R0, R4 ;  /* 0x0000000400007306 */ /* 0x004e240000101400 */
[----:B0-----:R-:W-:-:S04]  /*9cc0*/  F2FP.BF16.F32.PACK_AB R0, RZ, R0 ;  /* 0x00000000ff00723e */ /* 0x001fc800000010ff */
[----:B------:R-:W-:Y:S01]  /*9cd0*/  PRMT R16, R0, 0x7610, R16 ;  /* 0x0000761000107816 */ /* 0x000fe20000000010 */
[----:B------:R-:W-:Y:S06]  /*9ce0*/  BRA `(.L_x_6945) ;  /* 0x0000000c00747947 */ /* 0x000fec0003800000 */
.L_x_6941:
        /* <DEDUP_REMOVED lines=9> */
.L_x_6949:
[----:B------:R-:W2:Y:S02]  /*9d80*/  LDG.E.U16 R0, desc[UR36][R4.64] ;  /* 0x0000002404007981 */ /* 0x000ea4000c1e1500 */
[----:B--2---:R-:W-:-:S05]  /*9d90*/  HADD2.F32 R0, -RZ, R0.H0_H0 ;  /* 0x20000000ff007230 */ /* 0x004fca0000004100 */
[----:B------:R-:W-:-:S04]  /*9da0*/  F2FP.BF16.F32.PACK_AB R0, RZ, R0 ;  /* 0x00000000ff00723e */ /* 0x000fc800000010ff */
[----:B------:R-:W-:Y:S01]  /*9db0*/  PRMT R16, R0, 0x7610, R16 ;  /* 0x0000761000107816 */ /* 0x000fe20000000010 */
[----:B------:R-:W-:Y:S06]  /*9dc0*/  BRA `(.L_x_6945) ;  /* 0x0000000c003c7947 */ /* 0x000fec0003800000 */
.L_x_6948:
        /* <DEDUP_REMOVED lines=9> */
.L_x_6951:
[----:B------:R-:W2:Y:S02]  /*9e60*/  LDG.E.U16 R4, desc[UR36][R4.64] ;  /* 0x0000002404047981 */ /* 0x000ea4000c1e1500 */
[----:B--2---:R-:W-:-:S05]  /*9e70*/  HADD2.F32 R0, -RZ, R4.H0_H0 ;  /* 0x20000004ff007230 */ /* 0x004fca0000004100 */
[----:B------:R-:W-:-:S04]  /*9e80*/  F2FP.BF16.F32.PACK_AB R0, RZ, R0 ;  /* 0x00000000ff00723e */ /* 0x000fc800000010ff */
[----:B------:R-:W-:Y:S01]  /*9e90*/  PRMT R16, R0, 0x7610, R16 ;  /* 0x0000761000107816 */ /* 0x000fe20000000010 */
[----:B------:R-:W-:Y:S06]  /*9ea0*/  BRA `(.L_x_6945) ;  /* 0x0000000c00047947 */ /* 0x000fec0003800000 */
.L_x_6950:
        /* <DEDUP_REMOVED lines=9> */
.L_x_6940:
        /* <DEDUP_REMOVED lines=14> */
.L_x_6954:
        /* <DEDUP_REMOVED lines=9> */
.L_x_6953:
        /* <DEDUP_REMOVED lines=28> */
.L_x_6956:
        /* <DEDUP_REMOVED lines=15> */
.L_x_6955:
[----:B------:R0:W5:Y:S01]  /*a360*/  LDG.E.U16 R16, desc[UR36][R4.64] ;  /* 0x0000002404107981 */ /* 0x000162000c1e1500 */
[----:B------:R-:W-:Y:S05]  /*a370*/  BRA `(.L_x_6945) ;  /* 0x0000000400d07947 */ /* 0x000fea0003800000 */
.L_x_6952:
        /* <DEDUP_REMOVED lines=13> */
.L_x_6959:
        /* <DEDUP_REMOVED lines=21> */
.L_x_6963:
[----:B------:R-:W-:Y:S05]  /*a5a0*/  BSYNC B1 ;  /* 0x0000000000017941 */ /* 0x000fea0003800000 */
.L_x_6962:
[----:B------:R-:W-:Y:S01]  /*a5b0*/  LEA R5, R0, 0x3b800000, 0x17 ;  /* 0x3b80000000057811 */ /* 0x000fe200078eb8ff */
[----:B------:R-:W-:-:S05]  /*a5c0*/  IMAD.SHL.U32 R0, R3, 0x100000, RZ ;  /* 0x0010000003007824 */ /* 0x000fca00078e00ff */
[----:B------:R-:W-:-:S07]  /*a5d0*/  LOP3.LUT R0, R5, R0, R6, 0xfe, !PT ;  /* 0x0000000005007212 */ /* 0x000fce00078efe06 */
.L_x_6961:
[----:B------:R-:W-:Y:S05]  /*a5e0*/  BSYNC B0 ;  /* 0x0000000000007941 */ /* 0x000fea0003800000 */
.L_x_6960:
[----:B------:R-:W-:-:S04]  /*a5f0*/  F2FP.BF16.F32.PACK_AB R0, RZ, R0 ;  /* 0x00000000ff00723e */ /* 0x000fc800000010ff */
[----:B------:R-:W-:Y:S01]  /*a600*/  PRMT R16, R0, 0x7610, R16 ;  /* 0x0000761000107816 */ /* 0x000fe20000000010 */
[----:B------:R-:W-:Y:S06]  /*a610*/  BRA `(.L_x_6945) ;  /* 0x0000000400287947 */ /* 0x000fec0003800000 */
.L_x_6958:
        /* <DEDUP_REMOVED lines=21> */
.L_x_6967:
[----:B------:R-:W-:Y:S05]  /*a770*/  BSYNC B1 ;  /* 0x0000000000017941 */ /* 0x000fea0003800000 */
.L_x_6966:
[----:B------:R-:W-:Y:S01]  /*a780*/  LEA R5, R0, 0x37800000, 0x17 ;  /* 0x3780000000057811 */ /* 0x000fe200078eb8ff */
[----:B------:R-:W-:-:S05]  /*a790*/  IMAD.SHL.U32 R0, R3, 0x200000, RZ ;  /* 0x0020000003007824 */ /* 0x000fca00078e00ff */
[----:B------:R-:W-:-:S07]  /*a7a0*/  LOP3.LUT R0, R5, R0, R6, 0xfe, !PT ;  /* 0x0000000005007212 */ /* 0x000fce00078efe06 */
.L_x_6965:
[----:B------:R-:W-:Y:S05]  /*a7b0*/  BSYNC B0 ;  /* 0x0000000000007941 */ /* 0x000fea0003800000 */
.L_x_6964:
[----:B------:R-:W-:-:S04]  /*a7c0*/  F2FP.BF16.F32.PACK_AB R0, RZ, R0 ;  /* 0x00000000ff00723e */ /* 0x000fc800000010ff */
[----:B------:R-:W-:Y:S01]  /*a7d0*/  PRMT R16, R0, 0x7610, R16 ;  /* 0x0000761000107816 */ /* 0x000fe20000000010 */
[----:B------:R-:W-:Y:S06]  /*a7e0*/  BRA `(.L_x_6945) ;  /* 0x0000000000b47947 */ /* 0x000fec0003800000 */
.L_x_6957:
        /* <DEDUP_REMOVED lines=14> */
.L_x_6971:
[----:B------:R-:W-:Y:S05]  /*a8d0*/  BSYNC B0 ;  /* 0x0000000000007941 */ /* 0x000fea0003800000 */
.L_x_6970:
[----:B------:R-:W-:-:S04]  /*a8e0*/  F2FP.BF16.F32.PACK_AB R0, RZ, R0 ;  /* 0x00000000ff00723e */ /* 0x000fc800000010ff */
[----:B------:R-:W-:Y:S01]  /*a8f0*/  PRMT R16, R0, 0x7610, R16 ;  /* 0x0000761000107816 */ /* 0x000fe20000000010 */
[----:B------:R-:W-:Y:S06]  /*a900*/  BRA `(.L_x_6945) ;  /* 0x00000000006c7947 */ /* 0x000fec0003800000 */
.L_x_6944:
        /* <DEDUP_REMOVED lines=16> */
.L_x_6972:
[----:B------:R-:W-:Y:S01]  /*aa10*/  PRMT R16, RZ, 0x7610, R16 ;  /* 0x00007610ff107816 */ /* 0x000fe20000000010 */
[----:B------:R-:W-:Y:S06]  /*aa20*/  BRA `(.L_x_6945) ;  /* 0x0000000000247947 */ /* 0x000fec0003800000 */
.L_x_6969:
[----:B------:R-:W2:Y:S02]  /*aa30*/  LDG.E.64 R4, desc[UR36][R4.64] ;  /* 0x0000002404047981 */ /* 0x000ea4000c1e1b00 */
[----:B--2---:R-:W0:Y:S02]  /*aa40*/  I2F.U64 R0, R4 ;  /* 0x0000000400007312 */ /* 0x004e240000301000 */
[----:B0-----:R-:W-:-:S04]  /*aa50*/  F2FP.BF16.F32.PACK_AB R0, RZ, R0 ;  /* 0x00000000ff00723e */ /* 0x001fc800000010ff */
[----:B------:R-:W-:Y:S01]  /*aa60*/  PRMT R16, R0, 0x7610, R16 ;  /* 0x0000761000107816 */ /* 0x000fe20000000010 */
[----:B------:R-:W-:Y:S06]  /*aa70*/  BRA `(.L_x_6945) ;  /* 0x0000000000107947 */ /* 0x000fec0003800000 */
.L_x_6968:
[----:B------:R-:W2:Y:S02]  /*aa80*/  LDG.E R4, desc[UR36][R4.64] ;  /* 0x0000002404047981 */ /* 0x000ea4000c1e1900 */
[----:B--2---:R-:W-:-:S04]  /*aa90*/  I2FP.F32.U32 R0, R4 ;  /* 0x0000000400007245 */ /* 0x004fc80000201000 */
[----:B------:R-:W-:-:S04]  /*aaa0*/  F2FP.BF16.F32.PACK_AB R0, RZ, R0 ;  /* 0x00000000ff00723e */ /* 0x000fc800000010ff */
[----:B------:R-:W-:-:S07]  /*aab0*/  PRMT R16, R0, 0x7610, R16 ;  /* 0x0000761000107816 */ /* 0x000fce0000000010 */
.L_x_6945:
        /* <DEDUP_REMOVED lines=22> */
.L_x_6976:
[----:B------:R-:W2:Y:S02]  /*ac20*/  LDG.E.U8 R4, desc[UR36][R4.64] ;  /* 0x0000002404047981 */ /* 0x000ea4000c1e1100 */
[----:B--2---:R-:W-:-:S04]  /*ac30*/  I2FP.F32.U32 R0, R4 ;  /* 0x0000000400007245 */ /* 0x004fc80000201000 */
[----:B------:R-:W-:-:S04]  /*ac40*/  F2FP.BF16.F32.PACK_AB R0, RZ, R0 ;  /* 0x00000000ff00723e */ /* 0x000fc800000010ff */
[----:B------:R-:W-:Y:S01]  /*ac50*/  PRMT R25, R0, 0x7610, R25 ;  /* 0x0000761000197816 */ /* 0x000fe20000000019 */
[----:B------:R-:W-:Y:S06]  /*ac60*/  BRA `(.L_x_6978) ;  /* 0x0000000c00c87947 */ /* 0x000fec0003800000 */
.L_x_6975:
        /* <DEDUP_REMOVED lines=11> */
.L_x_6980:
[----:B------:R-:W2:Y:S02]  /*ad20*/  LDG.E R4, desc[UR36][R4.64] ;  /* 0x0000002404047981 */ /* 0x000ea4000c1e1900 */
[----:B--2---:R-:W-:-:S04]  /*ad30*/  I2FP.F32.S32 R0, R4 ;  /* 0x0000000400007245 */ /* 0x004fc80000201400 */
[----:B------:R-:W-:-:S04]  /*ad40*/  F2FP.BF16.F32.PACK_AB R0, RZ, R0 ;  /* 0x00000000ff00723e */ /* 0x000fc800000010ff */
[----:B------:R-:W-:Y:S01]  /*ad50*/  PRMT R25, R0, 0x7610, R25 ;  /* 0x0000761000197816 */ /* 0x000fe20000000019 */
[----:B------:R-:W-:Y:S06]  /*ad60*/  BRA `(.L_x_6978) ;  /* 0x0000000c00887947 */ /* 0x000fec0003800000 */
.L_x_6979:
[----:B------:R-:W2:Y:S02]  /*ad70*/  LDG.E.U16 R4, desc[UR36][R4.64] ;  /* 0x0000002404047981 */ /* 0x000ea4000c1e1500 */
[----:B--2---:R-:W0:Y:S02]  /*ad80*/  I2F.S16 R0, R4 ;  /* 0x0000000400007306 */ /* 0x004e240000101400 */
[----:B0-----:R-:W-:-:S04]  /*ad90*/  F2FP.BF16.F32.PACK_AB R0, RZ, R0 ;  /* 0x00000000ff00723e */ /* 0x001fc800000010ff */
[----:B------:R-:W-:Y:S01]  /*ada0*/  PRMT R25, R0, 0x7610, R25 ;  /* 0x0000761000197816 */ /* 0x000fe20000000019 */
[----:B------:R-:W-:Y:S06]  /*adb0*/  BRA `(.L_x_6978) ;  /* 0x0000000c00747947 */ /* 0x000fec0003800000 */
.L_x_6974:
        /* <DEDUP_REMOVED lines=9> */
.L_x_6982:
[----:B------:R-:W2:Y:S02]  /*ae50*/  LDG.E.U16 R0, desc[UR36][R4.64] ;  /* 0x0000002404007981 */ /* 0x000ea4000c1e1500 */
[----:B--2---:R-:W-:-:S05]  /*ae60*/  HADD2.F32 R0, -RZ, R0.H0_H0 ;  /* 0x20000000ff007230 */ /* 0x004fca0000004100 */
[----:B------:R-:W-:-:S04]  /*ae70*/  F2FP.BF16.F32.PACK_AB R0, RZ, R0 ;  /* 0x00000000ff00723e */ /* 0x000fc800000010ff */
[----:B------:R-:W-:Y:S01]  /*ae80*/  PRMT R25, R0, 0x7610, R25 ;  /* 0x0000761000197816 */ /* 0x000fe20000000019 */
[----:B------:R-:W-:Y:S06]  /*ae90*/  BRA `(.L_x_6978) ;  /* 0x0000000c003c7947 */ /* 0x000fec0003800000 */
.L_x_6981:
        /* <DEDUP_REMOVED lines=9> */
.L_x_6984:
[----:B------:R-:W2:Y:S02]  /*af30*/  LDG.E.U16 R4, desc[UR36][R4.64] ;  /* 0x0000002404047981 */ /* 0x000ea4000c1e1500 */
[----:B--2---:R-:W-:-:S05]  /*af40*/  HADD2.F32 R0, -RZ, R4.H0_H0 ;  /* 0x20000004ff007230 */ /* 0x004fca0000004100 */
[----:B------:R-:W-:-:S04]  /*af50*/  F2FP.BF16.F32.PACK_AB R0, RZ, R0 ;  /* 0x00000000ff00723e */ /* 0x000fc800000010ff */
[----:B------:R-:W-:Y:S01]  /*af60*/  PRMT R25, R0, 0x7610, R25 ;  /* 0x0000761000197816 */ /* 0x000fe20000000019 */
[----:B------:R-:W-:Y:S06]  /*af70*/  BRA `(.L_x_6978) ;  /* 0x0000000c00047947 */ /* 0x000fec0003800000 */
.L_x_6983:
        /* <DEDUP_REMOVED lines=9> */
.L_x_6973:
        /* <DEDUP_REMOVED lines=14> */
.L_x_6987:
        /* <DEDUP_REMOVED lines=9> */
.L_x_6986:
        /* <DEDUP_REMOVED lines=28> */
.L_x_6989:
        /* <DEDUP_REMOVED lines=15> */
.L_x_6988:
[----:B------:R0:W5:Y:S01]  /*b430*/  LDG.E.U16 R25, desc[UR36][R4.64] ;  /* 0x0000002404197981 */ /* 0x000162000c1e1500 */
[----:B------:R-:W-:Y:S05]  /*b440*/  BRA `(.L_x_6978) ;  /* 0x0000000400d07947 */ /* 0x000fea0003800000 */
.L_x_6985:
        /* <DEDUP_REMOVED lines=13> */
.L_x_6992:
        /* <DEDUP_REMOVED lines=21> */
.L_x_6996:
[----:B------:R-:W-:Y:S05]  /*b670*/  BSYNC B1 ;  /* 0x0000000000017941 */ /* 0x000fea0003800000 */
.L_x_6995:
[----:B------:R-:W-:Y:S01]  /*b680*/  LEA R5, R0, 0x3b800000, 0x17 ;  /* 0x3b80000000057811 */ /* 0x000fe200078eb8ff */
[----:B------:R-:W-:-:S05]  /*b690*/  IMAD.SHL.U32 R0, R3, 0x100000, RZ ;  /* 0x0010000003007824 */ /* 0x000fca00078e00ff */
[----:B------:R-:W-:-:S07]  /*b6a0*/  LOP3.LUT R0, R5, R0, R6, 0xfe, !PT ;  /* 0x0000000005007212 */ /* 0x000fce00078efe06 */
.L_x_6994:
[----:B------:R-:W-:Y:S05]  /*b6b0*/  BSYNC B0 ;  /* 0x0000000000007941 */ /* 0x000fea0003800000 */
.L_x_6993:
[----:B------:R-:W-:-:S04]  /*b6c0*/  F2FP.BF16.F32.PACK_AB R0, RZ, R0 ;  /* 0x00000000ff00723e */ /* 0x000fc800000010ff */
[----:B------:R-:W-:Y:S01]  /*b6d0*/  PRMT R25, R0, 0x7610, R25 ;  /* 0x0000761000197816 */ /* 0x000fe20000000019 */
[----:B------:R-:W-:Y:S06]  /*b6e0*/  BRA `(.L_x_6978) ;  /* 0x0000000400287947 */ /* 0x000fec0003800000 */
.L_x_6991:
        /* <DEDUP_REMOVED lines=21> */
.L_x_7000:
[----:B------:R-:W-:Y:S05]  /*b840*/  BSYNC B1 ;  /* 0x0000000000017941 */ /* 0x000fea0003800000 */
.L_x_6999:
[----:B------:R-:W-:Y:S01]  /*b850*/  LEA R5, R0, 0x37800000, 0x17 ;  /* 0x3780000000057811 */ /* 0x000fe200078eb8ff */
[----:B------:R-:W-:-:S05]  /*b860*/  IMAD.SHL.U32 R0, R3, 0x200000, RZ ;  /* 0x0020000003007824 */ /* 0x000fca00078e00ff */
[----:B------:R-:W-:-:S07]  /*b870*/  LOP3.LUT R0, R5, R0, R6, 0xfe, !PT ;  /* 0x0000000005007212 */ /* 0x000fce00078efe06 */
.L_x_6998:
[----:B------:R-:W-:Y:S05]  /*b880*/  BSYNC B0 ;  /* 0x0000000000007941 */ /* 0x000fea0003800000 */
.L_x_6997:
[----:B------:R-:W-:-:S04]  /*b890*/  F2FP.BF16.F32.PACK_AB R0, RZ, R0 ;  /* 0x00000000ff00723e */ /* 0x000fc800000010ff */
[----:B------:R-:W-:Y:S01]  /*b8a0*/  PRMT R25, R0, 0x7610, R25 ;  /* 0x0000761000197816 */ /* 0x000fe20000000019 */
[----:B------:R-:W-:Y:S06]  /*b8b0*/  BRA `(.L_x_6978) ;  /* 0x0000000000b47947 */ /* 0x000fec0003800000 */
.L_x_6990:
        /* <DEDUP_REMOVED lines=14> */
.L_x_7004:
[----:B------:R-:W-:Y:S05]  /*b9a0*/  BSYNC B0 ;  /* 0x0000000000007941 */ /* 0x000fea0003800000 */
.L_x_7003:
[----:B------:R-:W-:-:S04]  /*b9b0*/  F2FP.BF16.F32.PACK_AB R0, RZ, R0 ;  /* 0x00000000ff00723e */ /* 0x000fc800000010ff */
[----:B------:R-:W-:Y:S01]  /*b9c0*/  PRMT R25, R0, 0x7610, R25 ;  /* 0x0000761000197816 */ /* 0x000fe20000000019 */
[----:B------:R-:W-:Y:S06]  /*b9d0*/  BRA `(.L_x_6978) ;  /* 0x00000000006c7947 */ /* 0x000fec0003800000 */
.L_x_6977:
        /* <DEDUP_REMOVED lines=16> */
.L_x_7005:
[----:B------:R-:W-:Y:S01]  /*bae0*/  PRMT R25, RZ, 0x7610, R25 ;  /* 0x00007610ff197816 */ /* 0x000fe20000000019 */
[----:B------:R-:W-:Y:S06]  /*baf0*/  BRA `(.L_x_6978) ;  /* 0x0000000000247947 */ /* 0x000fec0003800000 */
.L_x_7002:
[----:B------:R-:W2:Y:S02]  /*bb00*/  LDG.E.64 R4, desc[UR36][R4.64] ;  /* 0x0000002404047981 */ /* 0x000ea4000c1e1b00 */
[----:B--2---:R-:W0:Y:S02]  /*bb10*/  I2F.U64 R0, R4 ;  /* 0x0000000400007312 */ /* 0x004e240000301000 */
[----:B0-----:R-:W-:-:S04]  /*bb20*/  F2FP.BF16.F32.PACK_AB R0, RZ, R0 ;  /* 0x00000000ff00723e */ /* 0x001fc800000010ff */
[----:B------:R-:W-:Y:S01]  /*bb30*/  PRMT R25, R0, 0x7610, R25 ;  /* 0x0000761000197816 */ /* 0x000fe20000000019 */
[----:B------:R-:W-:Y:S06]  /*bb40*/  BRA `(.L_x_6978) ;  /* 0x0000000000107947 */ /* 0x000fec0003800000 */
.L_x_7001:
[----:B------:R-:W2:Y:S02]  /*bb50*/  LDG.E R4, desc[UR36][R4.64] ;  /* 0x0000002404047981 */ /* 0x000ea4000c1e1900 */
[----:B--2---:R-:W-:-:S04]  /*bb60*/  I2FP.F32.U32 R0, R4 ;  /* 0x0000000400007245 */ /* 0x004fc80000201000 */
[----:B------:R-:W-:-:S04]  /*bb70*/  F2FP.BF16.F32.PACK_AB R0, RZ, R0 ;  /* 0x00000000ff00723e */ /* 0x000fc800000010ff */
[----:B------:R-:W-:-:S07]  /*bb80*/  PRMT R25, R0, 0x7610, R25 ;  /* 0x0000761000197816 */ /* 0x000fce0000000019 */
.L_x_6978:
        /* <DEDUP_REMOVED lines=21> */
.L_x_7009:
[----:B------:R-:W2:Y:S02]  /*bce0*/  LDG.E.U8 R4, desc[UR36][R4.64] ;  /* 0x0000002404047981 */ /* 0x000ea4000c1e1100 */
[----:B--2---:R-:W-:-:S04]  /*bcf0*/  I2FP.F32.U32 R0, R4 ;  /* 0x0000000400007245 */ /* 0x004fc80000201000 */
[----:B------:R-:W-:Y:S01]  /*bd00*/  F2FP.BF16.F32.PACK_AB R0, RZ, R0 ;  /* 0x00000000ff00723e */ /* 0x000fe200000010ff */
[----:B------:R-:W-:Y:S06]  /*bd10*/  BRA `(.L_x_6939) ;  /* 0x0000000c008c7947 */ /* 0x000fec0003800000 */
.L_x_7008:
        /* <DEDUP_REMOVED lines=10> */
.L_x_7012:
[----:B------:R-:W2:Y:S02]  /*bdc0*/  LDG.E R4, desc[UR36][R4.64] ;  /* 0x0000002404047981 */ /* 0x000ea4000c1e1900 */
[----:B--2---:R-:W-:-:S04]  /*bdd0*/  I2FP.F32.S32 R0, R4 ;  /* 0x0000000400007245 */ /* 0x004fc80000201400 */
[----:B------:R-:W-:Y:S01]  /*bde0*/  F2FP.BF16.F32.PACK_AB R0, RZ, R0 ;  /* 0x00000000ff00723e */ /* 0x000fe200000010ff */
[----:B------:R-:W-:Y:S06]  /*bdf0*/  BRA `(.L_x_6939) ;  /* 0x0000000c00547947 */ /* 0x000fec0003800000 */
.L_x_7011:
[----:B------:R-:W2:Y:S02]  /*be00*/  LDG.E.U16 R4, desc[UR36][R4.64] ;  /* 0x0000002404047981 */ /* 0x000ea4000c1e1500 */
[----:B--2---:R-:W0:Y:S02]  /*be10*/  I2F.S16 R0, R4 ;  /* 0x0000000400007306 */ /* 0x004e240000101400 */
[----:B0-----:R-:W-:Y:S01]  /*be20*/  F2FP.BF16.F32.PACK_AB R0, RZ, R0 ;  /* 0x00000000ff00723e */ /* 0x001fe200000010ff */
[----:B------:R-:W-:Y:S06]  /*be30*/  BRA `(.L_x_6939) ;  /* 0x0000000c00447947 */ /* 0x000fec0003800000 */
.L_x_7007:
        /* <DEDUP_REMOVED lines=9> */
.L_x_7014:
[----:B------:R-:W2:Y:S02]  /*bed0*/  LDG.E.U16 R0, desc[UR36][R4.64] ;  /* 0x0000002404007981 */ /* 0x000ea4000c1e1500 */
[----:B--2---:R-:W-:-:S05]  /*bee0*/  HADD2.F32 R0, -RZ, R0.H0_H0 ;  /* 0x20000000ff007230 */ /* 0x004fca0000004100 */
[----:B------:R-:W-:Y:S01]  /*bef0*/  F2FP.BF16.F32.PACK_AB R0, RZ, R0 ;  /* 0x00000000ff00723e */ /* 0x000fe200000010ff */
[----:B------:R-:W-:Y:S06]  /*bf00*/  BRA `(.L_x_6939) ;  /* 0x0000000c00107947 */ /* 0x000fec0003800000 */
.L_x_7013:
        /* <DEDUP_REMOVED lines=9> */
.L_x_7016:
[----:B------:R-:W2:Y:S02]  /*bfa0*/  LDG.E.U16 R4, desc[UR36][R4.64] ;  /* 0x0000002404047981 */ /* 0x000ea4000c1e1500 */
[----:B--2---:R-:W-:-:S05]  /*bfb0*/  HADD2.F32 R0, -RZ, R4.H0_H0 ;  /* 0x20000004ff007230 */ /* 0x004fca0000004100 */
[----:B------:R-:W-:Y:S01]  /*bfc0*/  F2FP.BF16.F32.PACK_AB R0, RZ, R0 ;  /* 0x00000000ff00723e */ /* 0x000fe200000010ff */
[----:B------:R-:W-:Y:S06]  /*bfd0*/  BRA `(.L_x_6939) ;  /* 0x0000000800dc7947 */ /* 0x000fec0003800000 */
.L_x_7015:
        /* <DEDUP_REMOVED lines=8> */
.L_x_7006:
        /* <DEDUP_REMOVED lines=13> */
.L_x_7019:
        /* <DEDUP_REMOVED lines=8> */
.L_x_7018:
        /* <DEDUP_REMOVED lines=28> */
.L_x_7021:
        /* <DEDUP_REMOVED lines=12> */
[----:B------:R-:W-:Y:S01]  /*c430*/  F2FP.BF16.F32.PACK_AB R0, RZ, R0 ;  /* 0x00000000ff00723e */ /* 0x000fe200000010ff */
[----:B------:R-:W-:Y:S06]  /*c440*/  BRA `(.L_x_6939) ;  /* 0x0000000400c07947 */ /* 0x000fec0003800000 */
.L_x_7020:
[----:B------:R0:W5:Y:S01]  /*c450*/  LDG.E.U16 R0, desc[UR36][R4.64] ;  /* 0x0000002404007981 */ /* 0x000162000c1e1500 */
[----:B------:R-:W-:Y:S05]  /*c460*/  BRA `(.L_x_6939) ;  /* 0x0000000400b87947 */ /* 0x000fea0003800000 */
.L_x_7017:
        /* <DEDUP_REMOVED lines=12> */
.L_x_7024:
        /* <DEDUP_REMOVED lines=21> */
.L_x_7028:
[----:B------:R-:W-:Y:S05]  /*c680*/  BSYNC B1 ;  /* 0x0000000000017941 */ /* 0x000fea0003800000 */
.L_x_7027:
[----:B------:R-:W-:Y:S01]  /*c690*/  LEA R5, R0, 0x3b800000, 0x17 ;  /* 0x3b80000000057811 */ /* 0x000fe200078eb8ff */
[----:B------:R-:W-:-:S05]  /*c6a0*/  IMAD.SHL.U32 R0, R3, 0x100000, RZ ;  /* 0x0010000003007824 */ /* 0x000fca00078e00ff */
[----:B------:R-:W-:-:S07]  /*c6b0*/  LOP3.LUT R0, R5, R0, R6, 0xfe, !PT ;  /* 0x0000000005007212 */ /* 0x000fce00078efe06 */
.L_x_7026:
[----:B------:R-:W-:Y:S05]  /*c6c0*/  BSYNC B0 ;  /* 0x0000000000007941 */ /* 0x000fea0003800000 */
.L_x_7025:
[----:B------:R-:W-:Y:S01]  /*c6d0*/  F2FP.BF16.F32.PACK_AB R0, RZ, R0 ;  /* 0x00000000ff00723e */ /* 0x000fe200000010ff */
[----:B------:R-:W-:Y:S06]  /*c6e0*/  BRA `(.L_x_6939) ;  /* 0x0000000400187947 */ /* 0x000fec0003800000 */
.L_x_7023:
        /* <DEDUP_REMOVED lines=21> */
.L_x_7032:
[----:B------:R-:W-:Y:S05]  /*c840*/  BSYNC B1 ;  /* 0x0000000000017941 */ /* 0x000fea0003800000 */
.L_x_7031:
[----:B------:R-:W-:Y:S01]  /*c850*/  LEA R5, R0, 0x37800000, 0x17 ;  /* 0x3780000000057811 */ /* 0x000fe200078eb8ff */
[----:B------:R-:W-:-:S05]  /*c860*/  IMAD.SHL.U32 R0, R3, 0x200000, RZ ;  /* 0x0020000003007824 */ /* 0x000fca00078e00ff */
[----:B------:R-:W-:-:S07]  /*c870*/  LOP3.LUT R0, R5, R0, R6, 0xfe, !PT ;  /* 0x0000000005007212 */ /* 0x000fce00078efe06 */
.L_x_7030:
[----:B------:R-:W-:Y:S05]  /*c880*/  BSYNC B0 ;  /* 0x0000000000007941 */ /* 0x000fea0003800000 */
.L_x_7029:
[----:B------:R-:W-:Y:S01]  /*c890*/  F2FP.BF16.F32.PACK_AB R0, RZ, R0 ;  /* 0x00000000ff00723e */ /* 0x000fe200000010ff */
[----:B------:R-:W-:Y:S06]  /*c8a0*/  BRA `(.L_x_6939) ;  /* 0x0000000000a87947 */ /* 0x000fec0003800000 */
.L_x_7022:
        /* <DEDUP_REMOVED lines=14> */
.L_x_7036:
[----:B------:R-:W-:Y:S05]  /*c990*/  BSYNC B0 ;  /* 0x0000000000007941 */ /* 0x000fea0003800000 */
.L_x_7035:
[----:B------:R-:W-:Y:S01]  /*c9a0*/  F2FP.BF16.F32.PACK_AB R0, RZ, R0 ;  /* 0x00000000ff00723e */ /* 0x000fe200000010ff */
[----:B------:R-:W-:Y:S06]  /*c9b0*/  BRA `(.L_x_6939) ;  /* 0x0000000000647947 */ /* 0x000fec0003800000 */
.L_x_7010:
        /* <DEDUP_REMOVED lines=16> */
.L_x_7037:
[----:B------:R-:W-:Y:S01]  /*cac0*/  PRMT R0, RZ, 0x7610, R0 ;  /* 0x00007610ff007816 */ /* 0x000fe20000000000 */
[----:B------:R-:W-:Y:S06]  /*cad0*/  BRA `(.L_x_6939) ;  /* 0x00000000001c7947 */ /* 0x000fec0003800000 */
.L_x_7034:
[----:B------:R-:W2:Y:S02]  /*cae0*/  LDG.E.64 R4, desc[UR36][R4.64] ;  /* 0x0000002404047981 */ /* 0x000ea4000c1e1b00 */
[----:B--2---:R-:W0:Y:S02]  /*caf0*/  I2F.U64 R0, R4 ;  /* 0x0000000400007312 */ /* 0x004e240000301000 */
[----:B0-----:R-:W-:Y:S01]  /*cb00*/  F2FP.BF16.F32.PACK_AB R0, RZ, R0 ;  /* 0x00000000ff00723e */ /* 0x001fe200000010ff */
[----:B------:R-:W-:Y:S06]  /*cb10*/  BRA `(.L_x_6939) ;  /* 0x00000000000c7947 */ /* 0x000fec0003800000 */
.L_x_7033:
[----:B------:R-:W2:Y:S02]  /*cb20*/  LDG.E R4, desc[UR36][R4.64] ;  /* 0x0000002404047981 */ /* 0x000ea4000c1e1900 */
[----:B--2---:R-:W-:-:S04]  /*cb30*/  I2FP.F32.U32 R0, R4 ;  /* 0x0000000400007245 */ /* 0x004fc80000201000 */
[----:B------:R-:W-:-:S07]  /*cb40*/  F2FP.BF16.F32.PACK_AB R0, RZ, R0 ;  /* 0x00000000ff00723e */ /* 0x000fce00000010ff */
.L_x_6939:
[----:B------:R-:W-:Y:S05]  /*cb50*/  BSYNC B6 ;  /* 0x0000000000067941 */ /* 0x000fea0003800000 */
.L_x_6938:
[----:B------:R-:W1:Y:S01]  /*cb60*/  S2R R3, SR_CTAID.X ;  /* 0x0000000000037919 */ /* 0x000e620000002500 */
[----:B0-----:R-:W1:Y:S01]  /*cb70*/  LDC R5, c[0x0][0x210] ;  /* 0x00008400ff057b82 */ /* 0x001e620000000800 */
[----:B------:R-:W-:Y:S01]  /*cb80*/  BSSY B0, `(.L_x_7038) ;  /* 0x0000021000007945 */ /* 0x000fe20003800000 */
[----:B------:R-:W0:Y:S06]  /*cb90*/  S2R R26, SR_TID.X ;  /* 0x00000000001a7919 */ /* 0x000e2c0000002100 */
[----:B------:R-:W2:Y:S01]  /*cba0*/  LDC.U8 R10, c[0x0][0x24c] ;  /* 0x00009300ff0a7b82 */ /* 0x000ea20000000000 */
[----:B-1----:R-:W-:-:S02]  /*cbb0*/  IMAD R5, R3, -0x200, R5 ;  /* 0xfffffe0003057824 */ /* 0x002fc400078e0205 */
[----:B0-----:R-:W-:-:S03]  /*cbc0*/  VIADD R3, R26, 0x100 ;  /* 0x000001001a037836 */ /* 0x001fc60000000000 */
[CC--:B------:R-:W-:Y:S01]  /*cbd0*/  ISETP.GE.AND P3, PT, R26.reuse, R5.reuse, PT ;  /* 0x000000051a00720c */ /* 0x0c0fe20003f66270 */
[C---:B------:R-:W-:Y:S02]  /*cbe0*/  VIADD R4, R26.reuse, 0x180 ;  /* 0x000001801a047836 */ /* 0x040fe40000000000 */
[----:B------:R-:W-:Y:S01]  /*cbf0*/  VIADD R27, R26, 0x80 ;  /* 0x000000801a1b7836 */ /* 0x000fe20000000000 */
[-C--:B------:R-:W-:Y:S02]  /*cc00*/  ISETP.GE.AND P1, PT, R3, R5.reuse, PT ;  /* 0x000000050300720c */ /* 0x080fe40003f26270 */
[-C--:B------:R-:W-:Y:S02]  /*cc10*/  ISETP.GE.AND P2, PT, R4, R5.reuse, PT ;  /* 0x000000050400720c */ /* 0x080fe40003f46270 */
[----:B------:R-:W-:-:S05]  /*cc20*/  ISETP.GE.AND P0, PT, R27, R5, PT ;  /* 0x000000051b00720c */ /* 0x000fca0003f06270 */
[----:B--2---:R-:W-:Y:S08]  /*cc30*/  @P3 BRA `(.L_x_7039) ;  /* 0x0000000000543947 */ /* 0x004ff00003800000 */
[----:B-----5:R-:W-:Y:S02]  /*cc40*/  IMAD.U32 R24, R24, 0x10000, RZ ;  /* 0x0001000018187824 */ /* 0x020fe400078e00ff */
[----:B------:R-:W-:Y:S02]  /*cc50*/  IMAD.U32 R23, R23, 0x10000, RZ ;  /* 0x0001000017177824 */ /* 0x000fe400078e00ff */
[C---:B------:R-:W-:Y:S01]  /*cc60*/  FADD.FTZ R3, -R24.reuse, 1 ;  /* 0x3f80000018037421 */ /* 0x040fe20000010100 */
[----:B------:R-:W-:Y:S02]  /*cc70*/  IMAD.U32 R29, R29, 0x10000, RZ ;  /* 0x000100001d1d7824 */ /* 0x000fe400078e00ff */
[----:B------:R-:W-:-:S03]  /*cc80*/  FADD.FTZ R23, R24, -R23 ;  /* 0x8000001718177221 */ /* 0x000fc60000010000 */
[----:B------:R-:W0:Y:S08]  /*cc90*/  F2F.BF16.F32 R3, R3 ;  /* 0x0000000300037304 */ /* 0x000e300000202000 */
[----:B------:R-:W1:Y:S01]  /*cca0*/  F2F.BF16.F32 R23, R23 ;  /* 0x0000001700177304 */ /* 0x000e620000202000 */
[----:B0-----:R-:W-:-:S04]  /*ccb0*/  IMAD.U32 R5, R3, 0x10000, RZ ;  /* 0x0001000003057824 */ /* 0x001fc800078e00ff */
[----:B------:R-:W-:Y:S01]  /*ccc0*/  FMUL.FTZ R5, R24, R5 ;  /* 0x0000000518057220 */ /* 0x000fe20000410000 */
[----:B-1----:R-:W-:-:S05]  /*ccd0*/  IMAD.U32 R6, R23, 0x10000, RZ ;  /* 0x0001000017067824 */ /* 0x002fca00078e00ff */
[----:B------:R-:W0:Y:S01]  /*cce0*/  F2F.BF16.F32 R5, R5 ;  /* 0x0000000500057304 */ /* 0x000e220000202000 */
[----:B------:R-:W-:-:S07]  /*ccf0*/  FMUL.FTZ R6, R29, R6 ;  /* 0x000000061d067220 */ /* 0x000fce0000410000 */
[----:B------:R-:W1:Y:S01]  /*cd00*/  F2F.BF16.F32 R6, R6 ;  /* 0x0000000600067304 */ /* 0x000e620000202000 */
[----:B0-----:R-:W-:-:S05]  /*cd10*/  IMAD.U32 R4, R5, 0x10000, RZ ;  /* 0x0001000005047824 */ /* 0x001fca00078e00ff */
[----:B------:R-:W-:Y:S01]  /*cd20*/  FMNMX.FTZ R4, R4, 1.0018652574217412621e-12, !PT ;  /* 0x2b8d000004047809 */ /* 0x000fe20007810000 */
[----:B-1----:R-:W-:-:S05]  /*cd30*/  IMAD.U32 R3, R6, 0x10000, RZ ;  /* 0x0001000006037824 */ /* 0x002fca00078e00ff */
[----:B------:R-:W0:Y:S02]  /*cd40*/  F2F.BF16.F32 R4, R4 ;  /* 0x0000000400047304 */ /* 0x000e240000202000 */
[----:B0-----:R-:W-:-:S06]  /*cd50*/  IMAD.U32 R7, R4, 0x10000, RZ ;  /* 0x0001000004077824 */ /* 0x001fcc00078e00ff */
[----:B------:R-:W0:Y:S02]  /*cd60*/  MUFU.RCP R8, R7 ;  /* 0x0000000700087308 */ /* 0x000e240000001000 */
[----:B0-----:R-:W-:-:S06]  /*cd70*/  FMUL.FTZ R3, R3, R8 ;  /* 0x0000000803037220 */ /* 0x001fcc0000410000 */
[----:B------:R0:W1:Y:S02]  /*cd80*/  F2F.BF16.F32 R5, R3 ;  /* 0x0000000300057304 */ /* 0x0000640000202000 */
.L_x_7039:
[----:B------:R-:W-:Y:S05]  /*cd90*/  BSYNC B0 ;  /* 0x0000000000007941 */ /* 0x000fea0003800000 */
.L_x_7038:
[----:B------:R-:W-:Y:S04]  /*cda0*/  BSSY B0, `(.L_x_7040) ;  /* 0x0000017000007945 */ /* 0x000fe80003800000 */
[----:B------:R-:W-:Y:S05]  /*cdb0*/  @P0 BRA `(.L_x_7041) ;  /* 0x0000000000540947 */ /* 0x000fea0003800000 */
[----:B-----5:R-:W-:Y:S02]  /*cdc0*/  IMAD.U32 R22, R22, 0x10000, RZ ;  /* 0x0001000016167824 */ /* 0x020fe400078e00ff */
[----:B------:R-:W-:Y:S02]  /*cdd0*/  IMAD.U32 R9, R18, 0x10000, RZ ;  /* 0x0001000012097824 */ /* 0x000fe400078e00ff */
[----:B0-----:R-:W-:Y:S01]  /*cde0*/  FADD.FTZ R3, -R22, 1 ;  /* 0x3f80000016037421 */ /* 0x001fe20000010100 */
        /* <DEDUP_REMOVED lines=14> */
[----:B0-----:R-:W-:-:S06]  /*ced0*/  IMAD.U32 R7, R4, 0x10000, RZ ;  /* 0x0001000004077824 */ /* 0x001fcc00078e00ff */
[----:B------:R-:W0:Y:S02]  /*cee0*/  MUFU.RCP R7, R7 ;  /* 0x0000000700077308 */ /* 0x000e240000001000 */
[----:B0-----:R-:W-:-:S06]  /*cef0*/  FMUL.FTZ R6, R6, R7 ;  /* 0x0000000706067220 */ /* 0x001fcc0000410000 */
[----:B------:R2:W3:Y:S02]  /*cf00*/  F2F.BF16.F32 R18, R6 ;  /* 0x0000000600127304 */ /* 0x0004e40000202000 */
.L_x_7041:
[----:B------:R-:W-:Y:S05]  /*cf10*/  BSYNC B0 ;  /* 0x0000000000007941 */ /* 0x000fea0003800000 */
.L_x_7040:
[----:B------:R-:W-:Y:S04]  /*cf20*/  BSSY B0, `(.L_x_7042) ;  /* 0x0000017000007945 */ /* 0x000fe80003800000 */
[----:B------:R-:W-:Y:S05]  /*cf30*/  @P1 BRA `(.L_x_7043) ;  /* 0x0000000000541947 */ /* 0x000fea0003800000 */
[----:B-----5:R-:W-:Y:S02]  /*cf40*/  IMAD.U32 R17, R17, 0x10000, RZ ;  /* 0x0001000011117824 */ /* 0x020fe400078e00ff */
[----:B--2---:R-:W-:Y:S02]  /*cf50*/  IMAD.U32 R6, R19, 0x10000, RZ ;  /* 0x0001000013067824 */ /* 0x004fe400078e00ff */
        /* <DEDUP_REMOVED lines=14> */
[----:B0-----:R-:W-:-:S07]  /*d040*/  IMAD.U32 R4, R6, 0x10000, RZ ;  /* 0x0001000006047824 */ /* 0x001fce00078e00ff */
[----:B------:R-:W0:Y:S01]  /*d050*/  MUFU.RCP R4, R4 ;  /* 0x0000000400047308 */ /* 0x000e220000001000 */
[----:B--2---:R-:W-:-:S04]  /*d060*/  IMAD.U32 R3, R2, 0x10000, RZ ;  /* 0x0001000002037824 */ /* 0x004fc800078e00ff */
[----:B0-----:R-:W-:-:S04]  /*d070*/  FMUL.FTZ R3, R3, R4 ;  /* 0x0000000403037220 */ /* 0x001fc80000410000 */
[----:B------:R4:W0:Y:S03]  /*d080*/  F2F.BF16.F32 R17, R3 ;  /* 0x0000000300117304 */ /* 0x0008260000202000 */
.L_x_7043:
[----:B------:R-:W-:Y:S05]  /*d090*/  BSYNC B0 ;  /* 0x0000000000007941 */ /* 0x000fea0003800000 */
.L_x_7042:
[----:B------:R-:W-:Y:S04]  /*d0a0*/  BSSY B0, `(.L_x_7044) ;  /* 0x0000017000007945 */ /* 0x000fe80003800000 */
[----:B------:R-:W-:Y:S05]  /*d0b0*/  @P2 BRA `(.L_x_7045) ;  /* 0x0000000000542947 */ /* 0x000fea0003800000 */
[----:B-----5:R-:W-:Y:S02]  /*d0c0*/  IMAD.U32 R25, R25, 0x10000, RZ ;  /* 0x0001000019197824 */ /* 0x020fe400078e00ff */
[----:B------:R-:W-:Y:S02]  /*d0d0*/  IMAD.U32 R0, R0, 0x10000, RZ ;  /* 0x0001000000007824 */ /* 0x000fe400078e00ff */
[----:B------:R-:W-:Y:S01]  /*d0e0*/  FADD.FTZ R2, -R25, 1 ;  /* 0x3f80000019027421 */ /* 0x000fe20000010100 */
[----:B------:R-:W-:-:S05]  /*d0f0*/  IMAD.U32 R16, R16, 0x10000, RZ ;  /* 0x0001000010107824 */ /* 0x000fca00078e00ff */
[----:B------:R-:W0:Y:S02]  /*d100*/  F2F.BF16.F32 R2, R2 ;  /* 0x0000000200027304 */ /* 0x000e240000202000 */
[----:B0-----:R-:W-:-:S04]  /*d110*/  IMAD.U32 R4, R2, 0x10000, RZ ;  /* 0x0001000002047824 */ /* 0x001fc800078e00ff */
[C---:B------:R-:W-:Y:S01]  /*d120*/  FMUL.FTZ R4, R25.reuse, R4 ;  /* 0x0000000419047220 */ /* 0x040fe20000410000 */
[----:B------:R-:W-:-:S05]  /*d130*/  FADD.FTZ R25, R25, -R0 ;  /* 0x8000000019197221 */ /* 0x000fca0000010000 */
[----:B------:R-:W0:Y:S08]  /*d140*/  F2F.BF16.F32 R4, R4 ;  /* 0x0000000400047304 */ /* 0x000e300000202000 */
[----:B------:R-:W4:Y:S01]  /*d150*/  F2F.BF16.F32 R25, R25 ;  /* 0x0000001900197304 */ /* 0x000f220000202000 */
[----:B0-----:R-:W-:-:S05]  /*d160*/  IMAD.U32 R0, R4, 0x10000, RZ ;  /* 0x0001000004007824 */ /* 0x001fca00078e00ff */
[----:B------:R-:W-:Y:S01]  /*d170*/  FMNMX.FTZ R0, R0, 1.0018652574217412621e-12, !PT ;  /* 0x2b8d000000007809 */ /* 0x000fe20007810000 */
[----:B----4-:R-:W-:-:S05]  /*d180*/  IMAD.U32 R3, R25, 0x10000, RZ ;  /* 0x0001000019037824 */ /* 0x010fca00078e00ff */
[----:B------:R-:W0:Y:S01]  /*d190*/  F2F.BF16.F32 R0, R0 ;  /* 0x0000000000007304 */ /* 0x000e220000202000 */
[----:B------:R-:W-:-:S07]  /*d1a0*/  FMUL.FTZ R3, R16, R3 ;  /* 0x0000000310037220 */ /* 0x000fce0000410000 */
[----:B------:R-:W4:Y:S01]  /*d1b0*/  F2F.BF16.F32 R3, R3 ;  /* 0x0000000300037304 */ /* 0x000f220000202000 */
[----:B0-----:R-:W-:-:S07]  /*d1c0*/  IMAD.U32 R4, R0, 0x10000, RZ ;  /* 0x0001000000047824 */ /* 0x001fce00078e00ff */
[----:B------:R-:W0:Y:S01]  /*d1d0*/  MUFU.RCP R7, R4 ;  /* 0x0000000400077308 */ /* 0x000e220000001000 */
[----:B----4-:R-:W-:-:S04]  /*d1e0*/  IMAD.U32 R2, R3, 0x10000, RZ ;  /* 0x0001000003027824 */ /* 0x010fc800078e00ff */
[----:B0-----:R-:W-:-:S04]  /*d1f0*/  FMUL.FTZ R2, R2, R7 ;  /* 0x0000000702027220 */ /* 0x001fc80000410000 */
[----:B------:R0:W4:Y:S03]  /*d200*/  F2F.BF16.F32 R16, R2 ;  /* 0x0000000200107304 */ /* 0x0001260000202000 */
.L_x_7045:
[----:B------:R-:W-:Y:S05]  /*d210*/  BSYNC B0 ;  /* 0x0000000000007941 */ /* 0x000fea0003800000 */
.L_x_7044:
[----:B------:R-:W-:Y:S04]  /*d220*/  BSSY B6, `(.L_x_7046) ;  /* 0x0000113000067945 */ /* 0x000fe80003800000 */
[----:B------:R-:W-:Y:S05]  /*d230*/  @P3 BRA `(.L_x_7047) ;  /* 0x0000001000443947 */ /* 0x000fea0003800000 */
[----:B-----5:R-:W1:Y:S01]  /*d240*/  S2R R0, SR_CTAID.X ;  /* 0x0000000000007919 */ /* 0x020e620000002500 */
[----:B0---4-:R-:W0:Y:S01]  /*d250*/  LDC.64 R2, c[0x0][0x218] ;  /* 0x00008600ff027b82 */ /* 0x011e220000000a00 */
[----:B------:R-:W-:Y:S01]  /*d260*/  ULDC UR4, c[0x0][0x250] ;  /* 0x0000940000047ab9 */ /* 0x000fe20000000800 */
[----:B-1----:R-:W-:Y:S01]  /*d270*/  IMAD R26, R0, 0x200, R26 ;  /* 0x00000200001a7824 */ /* 0x002fe200078e021a */
[----:B------:R-:W-:-:S03]  /*d280*/  PRMT R0, R10, 0x9910, RZ ;  /* 0x000099100a007816 */ /* 0x000fc600000000ff */
        /* <DEDUP_REMOVED lines=13> */
[----:B------:R-:W-:Y:S02]  /*d360*/  IMAD.U32 R5, R5, 0x10000, RZ ;  /* 0x0001000005057824 */ /* 0x000fe400078e00ff */
[----:B------:R-:W-:-:S04]  /*d370*/  IMAD.MOV.U32 R26, RZ, RZ, R27 ;  /* 0x000000ffff1a7224 */ /* 0x000fc800078e001b */
[----:B------:R-:W0:Y:S02]  /*d380*/  F2I.FTZ.TRUNC.NTZ R5, R5 ;  /* 0x0000000500057305 */ /* 0x000e24000021f100 */
[----:B0-----:R0:W-:Y:S01]  /*d390*/  STG.E.U8 desc[UR36][R2.64], R5 ;  /* 0x0000000502007986 */ /* 0x0011e2000c101124 */
[----:B------:R-:W-:Y:S05]  /*d3a0*/  BRA `(.L_x_7047) ;  /* 0x0000000c00e87947 */ /* 0x000fea0003800000 */
.L_x_7051:
[----:B------:R-:W-:Y:S02]  /*d3b0*/  IMAD.U32 R5, R5, 0x10000, RZ ;  /* 0x0001000005057824 */ /* 0x000fe400078e00ff */
[----:B------:R-:W-:-:S04]  /*d3c0*/  IMAD.MOV.U32 R26, RZ, RZ, R27 ;  /* 0x000000ffff1a7224 */ /* 0x000fc800078e001b */
[----:B------:R-:W0:Y:S02]  /*d3d0*/  F2I.S64.TRUNC R4, R5 ;  /* 0x0000000500047311 */ /* 0x000e24000020d900 */
[----:B0-----:R0:W-:Y:S01]  /*d3e0*/  STG.E.U8 desc[UR36][R2.64], R4 ;  /* 0x0000000402007986 */ /* 0x0011e2000c101124 */
[----:B------:R-:W-:Y:S05]  /*d3f0*/  BRA `(.L_x_7047) ;  /* 0x0000000c00d47947 */ /* 0x000fea0003800000 */
.L_x_7050:
[----:B------:R-:W-:-:S13]  /*d400*/  ISETP.NE.AND P0, PT, R0, 0x2, PT ;  /* 0x000000020000780c */ /* 0x000fda0003f05270 */
[----:B------:R-:W-:Y:S05]  /*d410*/  @!P0 BRA `(.L_x_7053) ;  /* 0x0000000000388947 */ /* 0x000fea0003800000 */
[----:B------:R-:W-:-:S13]  /*d420*/  ISETP.NE.AND P0, PT, R0, 0x3, PT ;  /* 0x000000030000780c */ /* 0x000fda0003f05270 */
[----:B------:R-:W-:Y:S05]  /*d430*/  @!P0 BRA `(.L_x_7054) ;  /* 0x00000000001c8947 */ /* 0x000fea0003800000 */
[----:B------:R-:W-:-:S13]  /*d440*/  ISETP.NE.AND P0, PT, R0, 0x4, PT ;  /* 0x000000040000780c */ /* 0x000fda0003f05270 */
[----:B------:R-:W-:Y:S05]  /*d450*/  @P0 BRA `(.L_x_7052) ;  /* 0x0000000c00500947 */ /* 0x000fea0003800000 */
[----:B------:R-:W-:Y:S02]  /*d460*/  IMAD.U32 R5, R5, 0x10000, RZ ;  /* 0x0001000005057824 */ /* 0x000fe400078e00ff */
[----:B------:R-:W-:-:S04]  /*d470*/  IMAD.MOV.U32 R26, RZ, RZ, R27 ;  /* 0x000000ffff1a7224 */ /* 0x000fc800078e001b */
[----:B------:R-:W0:Y:S02]  /*d480*/  F2I.S64.TRUNC R4, R5 ;  /* 0x0000000500047311 */ /* 0x000e24000020d900 */
[----:B0-----:R0:W-:Y:S01]  /*d490*/  STG.E.64 desc[UR36][R2.64], R4 ;  /* 0x0000000402007986 */ /* 0x0011e2000c101b24 */
[----:B------:R-:W-:Y:S05]  /*d4a0*/  BRA `(.L_x_7047) ;  /* 0x0000000c00a87947 */ /* 0x000fea0003800000 */
.L_x_7054:
[----:B------:R-:W-:Y:S02]  /*d4b0*/  IMAD.U32 R5, R5, 0x10000, RZ ;  /* 0x0001000005057824 */ /* 0x000fe400078e00ff */
[----:B------:R-:W-:-:S04]  /*d4c0*/  IMAD.MOV.U32 R26, RZ, RZ, R27 ;  /* 0x000000ffff1a7224 */ /* 0x000fc800078e001b */
[----:B------:R-:W0:Y:S02]  /*d4d0*/  F2I.FTZ.TRUNC.NTZ R5, R5 ;  /* 0x0000000500057305 */ /* 0x000e24000021f100 */
[----:B0-----:R0:W-:Y:S01]  /*d4e0*/  STG.E desc[UR36][R2.64], R5 ;  /* 0x0000000502007986 */ /* 0x0011e2000c101924 */
[----:B------:R-:W-:Y:S05]  /*d4f0*/  BRA `(.L_x_7047) ;  /* 0x0000000c00947947 */ /* 0x000fea0003800000 */
.L_x_7053:
[----:B------:R-:W-:Y:S02]  /*d500*/  IMAD.U32 R5, R5, 0x10000, RZ ;  /* 0x0001000005057824 */ /* 0x000fe400078e00ff */
[----:B------:R-:W-:-:S04]  /*d510*/  IMAD.MOV.U32 R26, RZ, RZ, R27 ;  /* 0x000000ffff1a7224 */ /* 0x000fc800078e001b */
[----:B------:R-:W0:Y:S02]  /*d520*/  F2I.FTZ.TRUNC.NTZ R5, R5 ;  /* 0x0000000500057305 */ /* 0x000e24000021f100 */
[----:B0-----:R0:W-:Y:S01]  /*d530*/  STG.E.U16 desc[UR36][R2.64], R5 ;  /* 0x0000000502007986 */ /* 0x0011e2000c101524 */
[----:B------:R-:W-:Y:S05]  /*d540*/  BRA `(.L_x_7047) ;  /* 0x0000000c00807947 */ /* 0x000fea0003800000 */
.L_x_7049:
[----:B------:R-:W-:-:S13]  /*d550*/  ISETP.GT.AND P0, PT, R0, 0x6, PT ;  /* 0x000000060000780c */ /* 0x000fda0003f04270 */
[----:B------:R-:W-:Y:S05]  /*d560*/  @P0 BRA `(.L_x_7055) ;  /* 0x0000000000340947 */ /* 0x000fea0003800000 */
[----:B------:R-:W-:-:S13]  /*d570*/  ISETP.NE.AND P0, PT, R0, 0x5, PT ;  /* 0x000000050000780c */ /* 0x000fda0003f05270 */
[----:B------:R-:W-:Y:S05]  /*d580*/  @!P0 BRA `(.L_x_7056) ;  /* 0x0000000000188947 */ /* 0x000fea0003800000 */
[----:B------:R-:W-:-:S13]  /*d590*/  ISETP.NE.AND P0, PT, R0, 0x6, PT ;  /* 0x000000060000780c */ /* 0x000fda0003f05270 */
[----:B------:R-:W-:Y:S05]  /*d5a0*/  @P0 BRA `(.L_x_7052) ;  /* 0x0000000800fc0947 */ /* 0x000fea0003800000 */
[----:B------:R-:W-:Y:S02]  /*d5b0*/  IMAD.U32 R5, R5, 0x10000, RZ ;  /* 0x0001000005057824 */ /* 0x000fe400078e00ff */
[----:B------:R-:W-:-:S03]  /*d5c0*/  IMAD.MOV.U32 R26, RZ, RZ, R27 ;  /* 0x000000ffff1a7224 */ /* 0x000fc600078e001b */
[----:B------:R0:W-:Y:S01]  /*d5d0*/  STG.E desc[UR36][R2.64], R5 ;  /* 0x0000000502007986 */ /* 0x0001e2000c101924 */
[----:B------:R-:W-:Y:S05]  /*d5e0*/  BRA `(.L_x_7047) ;  /* 0x0000000c00587947 */ /* 0x000fea0003800000 */
.L_x_7056:
[----:B------:R-:W-:Y:S02]  /*d5f0*/  IMAD.U32 R0, R5, 0x10000, RZ ;  /* 0x0001000005007824 */ /* 0x000fe400078e00ff */
[----:B------:R-:W-:-:S03]  /*d600*/  IMAD.MOV.U32 R26, RZ, RZ, R27 ;  /* 0x000000ffff1a7224 */ /* 0x000fc600078e001b */
[----:B------:R-:W-:-:S05]  /*d610*/  F2FP.F16.F32.PACK_AB R0, RZ, R0 ;  /* 0x00000000ff00723e */ /* 0x000fca00000000ff */
[----:B------:R0:W-:Y:S01]  /*d620*/  STG.E.U16 desc[UR36][R2.64], R0 ;  /* 0x0000000002007986 */ /* 0x0001e2000c101524 */
[----:B------:R-:W-:Y:S05]  /*d630*/  BRA `(.L_x_7047) ;  /* 0x0000000c00447947 */ /* 0x000fea0003800000 */
.L_x_7055:
[----:B------:R-:W-:-:S13]  /*d640*/  ISETP.NE.AND P0, PT, R0, 0x7, PT ;  /* 0x000000070000780c */ /* 0x000fda0003f05270 */
[----:B------:R-:W-:Y:S05]  /*d650*/  @!P0 BRA `(.L_x_7057) ;  /* 0x00000000003c8947 */ /* 0x000fea0003800000 */
[----:B------:R-:W-:-:S13]  /*d660*/  ISETP.NE.AND P0, PT, R0, 0x8, PT ;  /* 0x000000080000780c */ /* 0x000fda0003f05270 */
[----:B------:R-:W-:Y:S05]  /*d670*/  @!P0 BRA `(.L_x_7058) ;  /* 0x00000000001c8947 */ /* 0x000fea0003800000 */
[----:B------:R-:W-:-:S13]  /*d680*/  ISETP.NE.AND P0, PT, R0, 0x9, PT ;  /* 0x000000090000780c */ /* 0x000fda0003f05270 */
[----:B------:R-:W-:Y:S05]  /*d690*/  @P0 BRA `(.L_x_7052) ;  /* 0x0000000800c00947 */ /* 0x000fea0003800000 */
[----:B------:R-:W-:Y:S02]  /*d6a0*/  IMAD.U32 R4, R5, 0x10000, RZ ;  /* 0x0001000005047824 */ /* 0x000fe400078e00ff */
[----:B------:R-:W-:Y:S02]  /*d6b0*/  IMAD.MOV.U32 R5, RZ, RZ, RZ ;  /* 0x000000ffff057224 */ /* 0x000fe400078e00ff */
[----:B------:R-:W-:-:S03]  /*d6c0*/  IMAD.MOV.U32 R26, RZ, RZ, R27 ;  /* 0x000000ffff1a7224 */ /* 0x000fc600078e001b */
[----:B------:R0:W-:Y:S01]  /*d6d0*/  STG.E.64 desc[UR36][R2.64], R4 ;  /* 0x0000000402007986 */ /* 0x0001e2000c101b24 */
[----:B------:R-:W-:Y:S05]  /*d6e0*/  BRA `(.L_x_7047) ;  /* 0x0000000c00187947 */ /* 0x000fea0003800000 */
.L_x_7058:
[----:B------:R-:W-:Y:S02]  /*d6f0*/  IMAD.U32 R5, R5, 0x10000, RZ ;  /* 0x0001000005057824 */ /* 0x000fe400078e00ff */
[----:B------:R-:W-:-:S03]  /*d700*/  IMAD.MOV.U32 R26, RZ, RZ, R27 ;  /* 0x000000ffff1a7224 */ /* 0x000fc600078e001b */
[----:B------:R-:W-:-:S04]  /*d710*/  F2FP.F16.F32.PACK_AB R5, RZ, R5 ;  /* 0x00000005ff05723e */ /* 0x000fc800000000ff */
[----:B------:R-:W-:-:S05]  /*d720*/  PRMT R5, R5, 0x5410, RZ ;  /* 0x0000541005057816 */ /* 0x000fca00000000ff */
[----:B------:R0:W-:Y:S01]  /*d730*/  STG.E desc[UR36][R2.64], R5 ;  /* 0x0000000502007986 */ /* 0x0001e2000c101924 */
[----:B------:R-:W-:Y:S05]  /*d740*/  BRA `(.L_x_7047) ;  /* 0x0000000c00007947 */ /* 0x000fea0003800000 */
.L_x_7057:
[----:B------:R-:W-:Y:S02]  /*d750*/  IMAD.U32 R4, R5, 0x10000, RZ ;  /* 0x0001000005047824 */ /* 0x000fe400078e00ff */
[----:B------:R-:W-:Y:S02]  /*d760*/  IMAD.MOV.U32 R26, RZ, RZ, R27 ;  /* 0x000000ffff1a7224 */ /* 0x000fe400078e001b */
[----:B------:R-:W-:-:S06]  /*d770*/  FMUL.FTZ R4, R4, 1 ;  /* 0x3f80000004047820 */ /* 0x000fcc0000410000 */
[----:B------:R-:W0:Y:S02]  /*d780*/  F2F.F64.F32 R4, R4 ;  /* 0x0000000400047310 */ /* 0x000e240000201800 */
[----:B0-----:R0:W-:Y:S01]  /*d790*/  STG.E.64 desc[UR36][R2.64], R4 ;  /* 0x0000000402007986 */ /* 0x0011e2000c101b24 */
[----:B------:R-:W-:Y:S05]  /*d7a0*/  BRA `(.L_x_7047) ;  /* 0x0000000800e87947 */ /* 0x000fea0003800000 */
.L_x_7048:
        /* <DEDUP_REMOVED lines=10> */
[----:B------:R-:W-:-:S04]  /*d850*/  FSETP.NEU.FTZ.AND P0, PT, R5, RZ, PT ;  /* 0x000000ff0500720b */ /* 0x000fc80003f1d000 */
[----:B------:R-:W-:-:S05]  /*d860*/  SEL R5, RZ, 0x1, !P0 ;  /* 0x00000001ff057807 */ /* 0x000fca0004000000 */
[----:B------:R0:W-:Y:S01]  /*d870*/  STG.E.U8 desc[UR36][R2.64], R5 ;  /* 0x0000000502007986 */ /* 0x0001e2000c101124 */
[----:B------:R-:W-:Y:S05]  /*d880*/  BRA `(.L_x_7047) ;  /* 0x0000000800b07947 */ /* 0x000fea0003800000 */
.L_x_7061:
[----:B------:R-:W-:Y:S01]  /*d890*/  IMAD.U32 R5, R5, 0x10000, RZ ;  /* 0x0001000005057824 */ /* 0x000fe200078e00ff */
[----:B--2---:R-:W-:Y:S01]  /*d8a0*/  CS2R R6, SRZ ;  /* 0x0000000000067805 */ /* 0x004fe2000001ff00 */
[----:B------:R-:W-:Y:S02]  /*d8b0*/  IMAD.MOV.U32 R26, RZ, RZ, R27 ;  /* 0x000000ffff1a7224 */ /* 0x000fe400078e001b */
[----:B------:R-:W-:-:S06]  /*d8c0*/  FMUL.FTZ R5, R5, 1 ;  /* 0x3f80000005057820 */ /* 0x000fcc0000410000 */
[----:B------:R-:W0:Y:S02]  /*d8d0*/  F2F.F64.F32 R4, R5 ;  /* 0x0000000500047310 */ /* 0x000e240000201800 */
[----:B0-----:R0:W-:Y:S01]  /*d8e0*/  STG.E.128 desc[UR36][R2.64], R4 ;  /* 0x0000000402007986 */ /* 0x0011e2000c101d24 */
[----:B------:R-:W-:Y:S05]  /*d8f0*/  BRA `(.L_x_7047) ;  /* 0x0000000800947947 */ /* 0x000fea0003800000 */
.L_x_7060:
        /* <DEDUP_REMOVED lines=21> */
.L_x_7065:
[----:B------:R-:W-:Y:S05]  /*da50*/  BSYNC B0 ;  /* 0x0000000000007941 */ /* 0x000fea0003800000 */
.L_x_7064:
[----:B------:R-:W-:Y:S01]  /*da60*/  LOP3.LUT R5, R0, R5, RZ, 0xfc, !PT ;  /* 0x0000000500057212 */ /* 0x000fe200078efcff */
[----:B------:R-:W-:-:S04]  /*da70*/  IMAD.MOV.U32 R26, RZ, RZ, R27 ;  /* 0x000000ffff1a7224 */ /* 0x000fc800078e001b */
[----:B------:R0:W-:Y:S01]  /*da80*/  STG.E.U8 desc[UR36][R2.64], R5 ;  /* 0x0000000502007986 */ /* 0x0001e2000c101124 */
[----:B------:R-:W-:Y:S05]  /*da90*/  BRA `(.L_x_7047) ;  /* 0x00000008002c7947 */ /* 0x000fea0003800000 */
.L_x_7063:
        /* <DEDUP_REMOVED lines=13> */
.L_x_7067:
[----:B------:R-:W-:Y:S01]  /*db70*/  IMAD.MOV.U32 R0, RZ, RZ, 0x7f ;  /* 0x0000007fff007424 */ /* 0x000fe200078e00ff */
[----:B------:R-:W-:-:S04]  /*db80*/  ISETP.GT.U32.AND P0, PT, R4, 0x7f800000, PT ;  /* 0x7f8000000400780c */ /* 0x000fc80003f04070 */
[----:B------:R-:W-:-:S09]  /*db90*/  SEL R0, R0, 0x7c, P0 ;  /* 0x0000007c00007807 */ /* 0x000fd20000000000 */
.L_x_7068:
[----:B------:R-:W-:Y:S05]  /*dba0*/  BSYNC B0 ;  /* 0x0000000000007941 */ /* 0x000fea0003800000 */
.L_x_7066:
[----:B------:R-:W-:Y:S01]  /*dbb0*/  LOP3.LUT R4, R5, 0x80000000, RZ, 0xc0, !PT ;  /* 0x8000000005047812 */ /* 0x000fe200078ec0ff */
[----:B------:R-:W-:-:S03]  /*dbc0*/  IMAD.MOV.U32 R26, RZ, RZ, R27 ;  /* 0x000000ffff1a7224 */ /* 0x000fc600078e001b */
[----:B------:R-:W-:-:S04]  /*dbd0*/  SHF.R.U32.HI R5, RZ, 0x18, R4 ;  /* 0x00000018ff057819 */ /* 0x000fc80000011604 */
[----:B------:R-:W-:-:S05]  /*dbe0*/  LOP3.LUT R5, R0, R5, RZ, 0xfc, !PT ;  /* 0x0000000500057212 */ /* 0x000fca00078efcff */
[----:B------:R0:W-:Y:S01]  /*dbf0*/  STG.E.U8 desc[UR36][R2.64], R5 ;  /* 0x0000000502007986 */ /* 0x0001e2000c101124 */
[----:B------:R-:W-:Y:S05]  /*dc00*/  BRA `(.L_x_7047) ;  /* 0x0000000400d07947 */ /* 0x000fea0003800000 */
.L_x_7062:
[----:B------:R0:W-:Y:S01]  /*dc10*/  STG.E.U16 desc[UR36][R2.64], R5 ;  /* 0x0000000502007986 */ /* 0x0001e2000c101524 */
[----:B------:R-:W-:Y:S01]  /*dc20*/  IMAD.MOV.U32 R26, RZ, RZ, R27 ;  /* 0x000000ffff1a7224 */ /* 0x000fe200078e001b */
[----:B------:R-:W-:Y:S06]  /*dc30*/  BRA `(.L_x_7047) ;  /* 0x0000000400c47947 */ /* 0x000fec0003800000 */
.L_x_7059:
        /* <DEDUP_REMOVED lines=10> */
[----:B------:R-:W0:Y:S02]  /*dce0*/  F2I.FTZ.U32.TRUNC.NTZ R5, R5 ;  /* 0x0000000500057305 */ /* 0x000e24000021f000 */
[----:B0-----:R0:W-:Y:S01]  /*dcf0*/  STG.E.U16 desc[UR36][R2.64], R5 ;  /* 0x0000000502007986 */ /* 0x0011e2000c101524 */
[----:B------:R-:W-:Y:S05]  /*dd00*/  BRA `(.L_x_7047) ;  /* 0x0000000400907947 */ /* 0x000fea0003800000 */
.L_x_7071:
        /* <DEDUP_REMOVED lines=17> */
.L_x_7074:
[----:B------:R-:W-:-:S04]  /*de20*/  LOP3.LUT R0, R7, 0x80000000, RZ, 0xc0, !PT ;  /* 0x8000000007007812 */ /* 0x000fc800078ec0ff */
[----:B------:R-:W-:-:S04]  /*de30*/  SHF.R.U32.HI R5, RZ, 0x18, R0 ;  /* 0x00000018ff057819 */ /* 0x000fc80000011600 */
[----:B------:R-:W-:-:S04]  /*de40*/  LOP3.LUT R4, R4, R5, RZ, 0xfc, !PT ;  /* 0x0000000504047212 */ /* 0x000fc800078efcff */
[----:B------:R-:W-:-:S07]  /*de50*/  PRMT R0, R4, 0x7610, R0 ;  /* 0x0000761004007816 */ /* 0x000fce0000000000 */
.L_x_7073:
[----:B------:R-:W-:Y:S05]  /*de60*/  BSYNC B0 ;  /* 0x0000000000007941 */ /* 0x000fea0003800000 */
.L_x_7072:
[----:B------:R0:W-:Y:S01]  /*de70*/  STG.E.U8 desc[UR36][R2.64], R0 ;  /* 0x0000000002007986 */ /* 0x0001e2000c101124 */
[----:B------:R-:W-:Y:S01]  /*de80*/  IMAD.MOV.U32 R26, RZ, RZ, R27 ;  /* 0x000000ffff1a7224 */ /* 0x000fe200078e001b */
[----:B------:R-:W-:Y:S06]  /*de90*/  BRA `(.L_x_7047) ;  /* 0x00000004002c7947 */ /* 0x000fec0003800000 */
.L_x_7070:
        /* <DEDUP_REMOVED lines=17> */
.L_x_7077:
[----:B------:R-:W-:-:S04]  /*dfb0*/  LOP3.LUT R0, R7, 0x80000000, RZ, 0xc0, !PT ;  /* 0x8000000007007812 */ /* 0x000fc800078ec0ff */
[----:B------:R-:W-:-:S04]  /*dfc0*/  SHF.R.U32.HI R5, RZ, 0x18, R0 ;  /* 0x00000018ff057819 */ /* 0x000fc80000011600 */
[----:B------:R-:W-:-:S04]  /*dfd0*/  LOP3.LUT R4, R4, R5, RZ, 0xfc, !PT ;  /* 0x0000000504047212 */ /* 0x000fc800078efcff */
[----:B------:R-:W-:-:S07]  /*dfe0*/  PRMT R0, R4, 0x7610, R0 ;  /* 0x0000761004007816 */ /* 0x000fce0000000000 */
.L_x_7076:
[----:B------:R-:W-:Y:S05]  /*dff0*/  BSYNC B0 ;  /* 0x0000000000007941 */ /* 0x000fea0003800000 */
.L_x_7075:
[----:B------:R0:W-:Y:S01]  /*e000*/  STG.E.U8 desc[UR36][R2.64], R0 ;  /* 0x0000000002007986 */ /* 0x0001e2000c101124 */
[----:B------:R-:W-:Y:S01]  /*e010*/  IMAD.MOV.U32 R26, RZ, RZ, R27 ;  /* 0x000000ffff1a7224 */ /* 0x000fe200078e001b */
[----:B------:R-:W-:Y:S06]  /*e020*/  BRA `(.L_x_7047) ;  /* 0x0000000000c87947 */ /* 0x000fec0003800000 */
.L_x_7069:
[----:B------:R-:W-:-:S13]  /*e030*/  ISETP.NE.AND P0, PT, R0, 0x1c, PT ;  /* 0x0000001c0000780c */ /* 0x000fda0003f05270 */
[----:B------:R-:W-:Y:S05]  /*e040*/  @!P0 BRA `(.L_x_7078) ;  /* 0x0000000000b08947 */ /* 0x000fea0003800000 */
[----:B------:R-:W-:-:S13]  /*e050*/  ISETP.NE.AND P0, PT, R0, 0x1d, PT ;  /* 0x0000001d0000780c */ /* 0x000fda0003f05270 */
[----:B------:R-:W-:Y:S05]  /*e060*/  @!P0 BRA `(.L_x_7079) ;  /* 0x0000000000948947 */ /* 0x000fea0003800000 */
[----:B------:R-:W-:-:S13]  /*e070*/  ISETP.NE.AND P0, PT, R0, 0x2c, PT ;  /* 0x0000002c0000780c */ /* 0x000fda0003f05270 */
[----:B------:R-:W-:Y:S05]  /*e080*/  @P0 BRA `(.L_x_7052) ;  /* 0x0000000000440947 */ /* 0x000fea0003800000 */
[----:B------:R-:W-:Y:S02]  /*e090*/  IMAD.U32 R5, R5, 0x10000, RZ ;  /* 0x0001000005057824 */ /* 0x000fe400078e00ff */
[----:B------:R-:W-:-:S03]  /*e0a0*/  IMAD.MOV.U32 R26, RZ, RZ, R27 ;  /* 0x000000ffff1a7224 */ /* 0x000fc600078e001b */
        /* <DEDUP_REMOVED lines=15> */
.L_x_7052:
[----:B------:R-:W-:Y:S01]  /*e1a0*/  MOV R2, 0x0 ;  /* 0x0000000000027802 */ /* 0x000fe20000000f00 */
[----:B------:R-:W-:Y:S01]  /*e1b0*/  ULDC.64 UR4, c[0x4][0x310] ;  /* 0x0100c40000047ab9 */ /* 0x000fe20000000a00 */
[----:B------:R-:W-:Y:S01]  /*e1c0*/  ULDC.64 UR6, c[0x4][0x318] ;  /* 0x0100c60000067ab9 */ /* 0x000fe20000000a00 */
[----:B------:R-:W-:Y:S02]  /*e1d0*/  IMAD.U32 R4, RZ, RZ, UR4 ;  /* 0x00000004ff047e24 */ /* 0x000fe4000f8e00ff */
[----:B------:R-:W-:Y:S01]  /*e1e0*/  IMAD.U32 R5, RZ, RZ, UR5 ;  /* 0x00000005ff057e24 */ /* 0x000fe2000f8e00ff */
[----:B------:R-:W0:Y:S01]  /*e1f0*/  LDC.64 R2, c[0x4][R2] ;  /* 0x0100000002027b82 */ /* 0x000e220000000a00 */
[----:B------:R-:W-:Y:S01]  /*e200*/  ULDC.64 UR4, c[0x4][0x60] ;  /* 0x0100180000047ab9 */ /* 0x000fe20000000a00 */
[----:B--2---:R-:W-:Y:S02]  /*e210*/  IMAD.U32 R6, RZ, RZ, UR6 ;  /* 0x00000006ff067e24 */ /* 0x004fe4000f8e00ff */
        /* <DEDUP_REMOVED lines=8> */
.L_x_7080:
[----:B------:R-:W-:Y:S01]  /*e2a0*/  IMAD.MOV.U32 R26, RZ, RZ, R27 ;  /* 0x000000ffff1a7224 */ /* 0x000fe200078e001b */
[----:B------:R-:W-:Y:S06]  /*e2b0*/  BRA `(.L_x_7047) ;  /* 0x0000000000247947 */ /* 0x000fec0003800000 */
.L_x_7079:
[----:B------:R-:W-:Y:S02]  /*e2c0*/  IMAD.U32 R5, R5, 0x10000, RZ ;  /* 0x0001000005057824 */ /* 0x000fe400078e00ff */
[----:B------:R-:W-:-:S04]  /*e2d0*/  IMAD.MOV.U32 R26, RZ, RZ, R27 ;  /* 0x000000ffff1a7224 */ /* 0x000fc800078e001b */
[----:B------:R-:W0:Y:S02]  /*e2e0*/  F2I.U64.TRUNC R4, R5 ;  /* 0x0000000500047311 */ /* 0x000e24000020d800 */
[----:B0-----:R0:W-:Y:S01]  /*e2f0*/  STG.E.64 desc[UR36][R2.64], R4 ;  /* 0x0000000402007986 */ /* 0x0011e2000c101b24 */
[----:B------:R-:W-:Y:S05]  /*e300*/  BRA `(.L_x_7047) ;  /* 0x0000000000107947 */ /* 0x000fea0003800000 */
.L_x_7078:
[----:B------:R-:W-:Y:S02]  /*e310*/  IMAD.U32 R5, R5, 0x10000, RZ ;  /* 0x0001000005057824 */ /* 0x000fe400078e00ff */
[----:B------:R-:W-:-:S04]  /*e320*/  IMAD.MOV.U32 R26, RZ, RZ, R27 ;  /* 0x000000ffff1a7224 */ /* 0x000fc800078e001b */
[----:B------:R-:W0:Y:S02]  /*e330*/  F2I.FTZ.U32.TRUNC.NTZ R5, R5 ;  /* 0x0000000500057305 */ /* 0x000e24000021f000 */
[----:B0-----:R0:W-:Y:S02]  /*e340*/  STG.E desc[UR36][R2.64], R5 ;  /* 0x0000000502007986 */ /* 0x0011e4000c101924 */
.L_x_7047:
[----:B------:R-:W-:Y:S05]  /*e350*/  BSYNC B6 ;  /* 0x0000000000067941 */ /* 0x000fea0003800000 */
.L_x_7046:
[----:B-----5:R-:W1:Y:S01]  /*e360*/  S2R R24, SR_CTAID.X ;  /* 0x0000000000187919 */ /* 0x020e620000002500 */
[----:B------:R-:W1:Y:S01]  /*e370*/  LDC R22, c[0x0][0x210] ;  /* 0x00008400ff167b82 */ /* 0x000e620000000800 */
[----:B------:R-:W-:Y:S01]  /*e380*/  BSSY B6, `(.L_x_7081) ;  /* 0x00001ff000067945 */ /* 0x000fe20003800000 */
[----:B-1----:R-:W-:-:S05]  /*e390*/  IMAD R22, R24, -0x200, R22 ;  /* 0xfffffe0018167824 */ /* 0x002fca00078e0216 */
[----:B------:R-:W-:-:S13]  /*e3a0*/  ISETP.GE.AND P0, PT, R26, R22, PT ;  /* 0x000000161a00720c */ /* 0x000fda0003f06270 */
[----:B------:R-:W-:Y:S05]  /*e3b0*/  @P0 BRA `(.L_x_7082) ;  /* 0x0000001c00ec0947 */ /* 0x000fea0003800000 */
[----:B------:R-:W1:Y:S01]  /*e3c0*/  LDC.U8 R23, c[0x0][0x24c] ;  /* 0x00009300ff177b82 */ /* 0x000e620000000000 */
[----:B0-----:R-:W-:Y:S01]  /*e3d0*/  IMAD R0, R24, 0x200, R26 ;  /* 0x0000020018007824 */ /* 0x001fe200078e021a */
[----:B------:R-:W-:-:S03]  /*e3e0*/  ULDC UR4, c[0x0][0x250] ;  /* 0x0000940000047ab9 */ /* 0x000fc60000000800 */
[----:B------:R-:W-:-:S03]  /*e3f0*/  IMAD R5, R0, UR4, RZ ;  /* 0x0000000400057c24 */ /* 0x000fc6000f8e02ff */
[----:B----4-:R-:W0:Y:S01]  /*e400*/  LDC.64 R2, c[0x0][0x218] ;  /* 0x00008600ff027b82 */ /* 0x010e220000000a00 */
[----:B-1----:R-:W-:-:S05]  /*e410*/  PRMT R4, R23, 0x9910, RZ ;  /* 0x0000991017047816 */ /* 0x002fca00000000ff */
[----:B------:R-:W-:Y:S01]  /*e420*/  IMAD.MOV.U32 R0, RZ, RZ, R4 ;  /* 0x000000ffff007224 */ /* 0x000fe200078e0004 */
[----:B0-----:R-:W-:-:S04]  /*e430*/  IADD3 R2, P0, R5, R2, RZ ;  /* 0x0000000205027210 */ /* 0x001fc80007f1e0ff */
[----:B------:R-:W-:Y:S01]  /*e440*/  ISETP.GT.AND P1, PT, R0, 0x9, PT ;  /* 0x000000090000780c */ /* 0x000fe20003f24270 */
[----:B------:R-:W-:-:S12]  /*e450*/  IMAD.X R3, RZ, RZ, R3, P0 ;  /* 0x000000ffff037224 */ /* 0x000fd800000e0603 */
        /* <DEDUP_REMOVED lines=9> */
[----:B---3--:R-:W-:-:S04]  /*e4f0*/  IMAD.U32 R18, R18, 0x10000, RZ ;  /* 0x0001000012127824 */ /* 0x008fc800078e00ff */
[----:B------:R-:W0:Y:S02]  /*e500*/  F2I.FTZ.TRUNC.NTZ R5, R18 ;  /* 0x0000001200057305 */ /* 0x000e24000021f100 */
[----:B0-----:R0:W-:Y:S01]  /*e510*/  STG.E.U8 desc[UR36][R2.64], R5 ;  /* 0x0000000502007986 */ /* 0x0011e2000c101124 */
[----:B------:R-:W-:Y:S05]  /*e520*/  BRA `(.L_x_7088) ;  /* 0x0000000c00947947 */ /* 0x000fea0003800000 */
.L_x_7086:
[----:B---3--:R-:W-:-:S06]  /*e530*/  IMAD.U32 R5, R18, 0x10000, RZ ;  /* 0x0001000012057824 */ /* 0x008fcc00078e00ff */
[----:B------:R-:W0:Y:S02]  /*e540*/  F2I.S64.TRUNC R4, R5 ;  /* 0x0000000500047311 */ /* 0x000e24000020d900 */
[----:B0-----:R4:W-:Y:S01]  /*e550*/  STG.E.U8 desc[UR36][R2.64], R4 ;  /* 0x0000000402007986 */ /* 0x0019e2000c101124 */
[----:B------:R-:W-:Y:S05]  /*e560*/  BRA `(.L_x_7088) ;  /* 0x0000000c00847947 */ /* 0x000fea0003800000 */
.L_x_7085:
[----:B------:R-:W-:-:S13]  /*e570*/  ISETP.NE.AND P0, PT, R0, 0x2, PT ;  /* 0x000000020000780c */ /* 0x000fda0003f05270 */
[----:B------:R-:W-:Y:S05]  /*e580*/  @!P0 BRA `(.L_x_7089) ;  /* 0x0000000000308947 */ /* 0x000fea0003800000 */
[----:B------:R-:W-:-:S13]  /*e590*/  ISETP.NE.AND P0, PT, R0, 0x3, PT ;  /* 0x000000030000780c */ /* 0x000fda0003f05270 */
[----:B------:R-:W-:Y:S05]  /*e5a0*/  @!P0 BRA `(.L_x_7090) ;  /* 0x0000000000188947 */ /* 0x000fea0003800000 */
[----:B------:R-:W-:-:S13]  /*e5b0*/  ISETP.NE.AND P0, PT, R0, 0x4, PT ;  /* 0x000000040000780c */ /* 0x000fda0003f05270 */
[----:B------:R-:W-:Y:S05]  /*e5c0*/  @P0 BRA `(.L_x_7087) ;  /* 0x0000000c000c0947 */ /* 0x000fea0003800000 */
[----:B---3--:R-:W-:-:S06]  /*e5d0*/  IMAD.U32 R4, R18, 0x10000, RZ ;  /* 0x0001000012047824 */ /* 0x008fcc00078e00ff */
[----:B------:R-:W0:Y:S02]  /*e5e0*/  F2I.S64.TRUNC R4, R4 ;  /* 0x0000000400047311 */ /* 0x000e24000020d900 */
[----:B0-----:R0:W-:Y:S01]  /*e5f0*/  STG.E.64 desc[UR36][R2.64], R4 ;  /* 0x0000000402007986 */ /* 0x0011e2000c101b24 */
[----:B------:R-:W-:Y:S05]  /*e600*/  BRA `(.L_x_7088) ;  /* 0x0000000c005c7947 */ /* 0x000fea0003800000 */
.L_x_7090:
[----:B---3--:R-:W-:-:S04]  /*e610*/  IMAD.U32 R18, R18, 0x10000, RZ ;  /* 0x0001000012127824 */ /* 0x008fc800078e00ff */
[----:B------:R-:W0:Y:S02]  /*e620*/  F2I.FTZ.TRUNC.NTZ R5, R18 ;  /* 0x0000001200057305 */ /* 0x000e24000021f100 */
[----:B0-----:R1:W-:Y:S01]  /*e630*/  STG.E desc[UR36][R2.64], R5 ;  /* 0x0000000502007986 */ /* 0x0013e2000c101924 */
[----:B------:R-:W-:Y:S05]  /*e640*/  BRA `(.L_x_7088) ;  /* 0x0000000c004c7947 */ /* 0x000fea0003800000 */
.L_x_7089:
[----:B---3--:R-:W-:-:S04]  /*e650*/  IMAD.U32 R18, R18, 0x10000, RZ ;  /* 0x0001000012127824 */ /* 0x008fc800078e00ff */
[----:B------:R-:W0:Y:S02]  /*e660*/  F2I.FTZ.TRUNC.NTZ R5, R18 ;  /* 0x0000001200057305 */ /* 0x000e24000021f100 */
[----:B0-----:R3:W-:Y:S01]  /*e670*/  STG.E.U16 desc[UR36][R2.64], R5 ;  /* 0x0000000502007986 */ /* 0x0017e2000c101524 */
[----:B------:R-:W-:Y:S05]  /*e680*/  BRA `(.L_x_7088) ;  /* 0x0000000c003c7947 */ /* 0x000fea0003800000 */
.L_x_7084:
[----:B------:R-:W-:-:S13]  /*e690*/  ISETP.GT.AND P0, PT, R0, 0x6, PT ;  /* 0x000000060000780c */ /* 0x000fda0003f04270 */
[----:B------:R-:W-:Y:S05]  /*e6a0*/  @P0 BRA `(.L_x_7091) ;  /* 0x00000000002c0947 */ /* 0x000fea0003800000 */
[----:B------:R-:W-:-:S13]  /*e6b0*/  ISETP.NE.AND P0, PT, R0, 0x5, PT ;  /* 0x000000050000780c */ /* 0x000fda0003f05270 */
[----:B------:R-:W-:Y:S05]  /*e6c0*/  @!P0 BRA `(.L_x_7092) ;  /* 0x0000000000148947 */ /* 0x000fea0003800000 */
[----:B------:R-:W-:-:S13]  /*e6d0*/  ISETP.NE.AND P0, PT, R0, 0x6, PT ;  /* 0x000000060000780c */ /* 0x000fda0003f05270 */
[----:B------:R-:W-:Y:S05]  /*e6e0*/  @P0 BRA `(.L_x_7087) ;  /* 0x0000000800c40947 */ /* 0x000fea0003800000 */
[----:B---3--:R-:W-:-:S05]  /*e6f0*/  IMAD.U32 R5, R18, 0x10000, RZ ;  /* 0x0001000012057824 */ /* 0x008fca00078e00ff */
[----:B------:R0:W-:Y:S01]  /*e700*/  STG.E desc[UR36][R2.64], R5 ;  /* 0x0000000502007986 */ /* 0x0001e2000c101924 */
[----:B------:R-:W-:Y:S05]  /*e710*/  BRA `(.L_x_7088) ;  /* 0x0000000c00187947 */ /* 0x000fea0003800000 */
.L_x_7092:
[----:B---3--:R-:W-:-:S05]  /*e720*/  IMAD.U32 R0, R18, 0x10000, RZ ;  /* 0x0001000012007824 */ /* 0x008fca00078e00ff */
[----:B------:R-:W-:-:S05]  /*e730*/  F2FP.F16.F32.PACK_AB R0, RZ, R0 ;  /* 0x00000000ff00723e */ /* 0x000fca00000000ff */
[----:B------:R0:W-:Y:S01]  /*e740*/  STG.E.U16 desc[UR36][R2.64], R0 ;  /* 0x0000000002007986 */ /* 0x0001e2000c101524 */
[----:B------:R-:W-:Y:S05]  /*e750*/  BRA `(.L_x_7088) ;  /* 0x0000000c00087947 */ /* 0x000fea0003800000 */
.L_x_7091:
[----:B------:R-:W-:-:S13]  /*e760*/  ISETP.NE.AND P0, PT, R0, 0x7, PT ;  /* 0x000000070000780c */ /* 0x000fda0003f05270 */
[----:B------:R-:W-:Y:S05]  /*e770*/  @!P0 BRA `(.L_x_7093) ;  /* 0x0000000000348947 */ /* 0x000fea0003800000 */
[----:B------:R-:W-:-:S13]  /*e780*/  ISETP.NE.AND P0, PT, R0, 0x8, PT ;  /* 0x000000080000780c */ /* 0x000fda0003f05270 */
[----:B------:R-:W-:Y:S05]  /*e790*/  @!P0 BRA `(.L_x_7094) ;  /* 0x0000000000188947 */ /* 0x000fea0003800000 */
[----:B------:R-:W-:-:S13]  /*e7a0*/  ISETP.NE.AND P0, PT, R0, 0x9, PT ;  /* 0x000000090000780c */ /* 0x000fda0003f05270 */
[----:B------:R-:W-:Y:S05]  /*e7b0*/  @P0 BRA `(.L_x_7087) ;  /* 0x0000000800900947 */ /* 0x000fea0003800000 */
[----:B---3--:R-:W-:Y:S02]  /*e7c0*/  IMAD.U32 R18, R18, 0x10000, RZ ;  /* 0x0001000012127824 */ /* 0x008fe400078e00ff */
[----:B------:R-:W-:-:S05]  /*e7d0*/  IMAD.MOV.U32 R19, RZ, RZ, RZ ;  /* 0x000000ffff137224 */ /* 0x000fca00078e00ff */
[----:B------:R0:W-:Y:S01]  /*e7e0*/  STG.E.64 desc[UR36][R2.64], R18 ;  /* 0x0000001202007986 */ /* 0x0001e2000c101b24 */
[----:B------:R-:W-:Y:S05]  /*e7f0*/  BRA `(.L_x_7088) ;  /* 0x0000000800e07947 */ /* 0x000fea0003800000 */
.L_x_7094:
[----:B---3--:R-:W-:-:S05]  /*e800*/  IMAD.U32 R18, R18, 0x10000, RZ ;  /* 0x0001000012127824 */ /* 0x008fca00078e00ff */
[----:B------:R-:W-:-:S04]  /*e810*/  F2FP.F16.F32.PACK_AB R5, RZ, R18 ;  /* 0x00000012ff05723e */ /* 0x000fc800000000ff */
[----:B------:R-:W-:-:S05]  /*e820*/  PRMT R5, R5, 0x5410, RZ ;  /* 0x0000541005057816 */ /* 0x000fca00000000ff */
[----:B------:R0:W-:Y:S01]  /*e830*/  STG.E desc[UR36][R2.64], R5 ;  /* 0x0000000502007986 */ /* 0x0001e2000c101924 */
[----:B------:R-:W-:Y:S05]  /*e840*/  BRA `(.L_x_7088) ;  /* 0x0000000800cc7947 */ /* 0x000fea0003800000 */
.L_x_7093:
[----:B---3--:R-:W-:-:S04]  /*e850*/  IMAD.U32 R4, R18, 0x10000, RZ ;  /* 0x0001000012047824 */ /* 0x008fc800078e00ff */
[----:B------:R-:W-:-:S06]  /*e860*/  FMUL.FTZ R4, R4, 1 ;  /* 0x3f80000004047820 */ /* 0x000fcc0000410000 */
[----:B------:R-:W0:Y:S02]  /*e870*/  F2F.F64.F32 R4, R4 ;  /* 0x0000000400047310 */ /* 0x000e240000201800 */
[----:B0-----:R0:W-:Y:S01]  /*e880*/  STG.E.64 desc[UR36][R2.64], R4 ;  /* 0x0000000402007986 */ /* 0x0011e2000c101b24 */
[----:B------:R-:W-:Y:S05]  /*e890*/  BRA `(.L_x_7088) ;  /* 0x0000000800b87947 */ /* 0x000fea0003800000 */
.L_x_7083:
        /* <DEDUP_REMOVED lines=8> */
[----:B---3--:R-:W-:-:S05]  /*e920*/  IMAD.U32 R18, R18, 0x10000, RZ ;  /* 0x0001000012127824 */ /* 0x008fca00078e00ff */
[----:B------:R-:W-:-:S04]  /*e930*/  FSETP.NEU.FTZ.AND P0, PT, R18, RZ, PT ;  /* 0x000000ff1200720b */ /* 0x000fc80003f1d000 */
[----:B------:R-:W-:-:S05]  /*e940*/  SEL R5, RZ, 0x1, !P0 ;  /* 0x00000001ff057807 */ /* 0x000fca0004000000 */
[----:B------:R0:W-:Y:S01]  /*e950*/  STG.E.U8 desc[UR36][R2.64], R5 ;  /* 0x0000000502007986 */ /* 0x0001e2000c101124 */
[----:B------:R-:W-:Y:S05]  /*e960*/  BRA `(.L_x_7088) ;  /* 0x0000000800847947 */ /* 0x000fea0003800000 */
.L_x_7097:
[----:B---3--:R-:W-:Y:S01]  /*e970*/  IMAD.U32 R18, R18, 0x10000, RZ ;  /* 0x0001000012127824 */ /* 0x008fe200078e00ff */
[----:B--2---:R-:W-:-:S03]  /*e980*/  CS2R R6, SRZ ;  /* 0x0000000000067805 */ /* 0x004fc6000001ff00 */
[----:B------:R-:W-:-:S06]  /*e990*/  FMUL.FTZ R4, R18, 1 ;  /* 0x3f80000012047820 */ /* 0x000fcc0000410000 */
[----:B------:R-:W0:Y:S02]  /*e9a0*/  F2F.F64.F32 R4, R4 ;  /* 0x0000000400047310 */ /* 0x000e240000201800 */
[----:B0-----:R0:W-:Y:S01]  /*e9b0*/  STG.E.128 desc[UR36][R2.64], R4 ;  /* 0x0000000402007986 */ /* 0x0011e2000c101d24 */
[----:B------:R-:W-:Y:S05]  /*e9c0*/  BRA `(.L_x_7088) ;  /* 0x00000008006c7947 */ /* 0x000fea0003800000 */
.L_x_7096:
        /* <DEDUP_REMOVED lines=21> */
.L_x_7101:
[----:B------:R-:W-:Y:S05]  /*eb20*/  BSYNC B0 ;  /* 0x0000000000007941 */ /* 0x000fea0003800000 */
.L_x_7100:
[----:B------:R-:W-:-:S05]  /*eb30*/  LOP3.LUT R5, R0, R5, RZ, 0xfc, !PT ;  /* 0x0000000500057212 */ /* 0x000fca00078efcff */
[----:B------:R0:W-:Y:S01]  /*eb40*/  STG.E.U8 desc[UR36][R2.64], R5 ;  /* 0x0000000502007986 */ /* 0x0001e2000c101124 */
[----:B------:R-:W-:Y:S05]  /*eb50*/  BRA `(.L_x_7088) ;  /* 0x0000000800087947 */ /* 0x000fea0003800000 */
.L_x_7099:
        /* <DEDUP_REMOVED lines=13> */
.L_x_7103:
[----:B------:R-:W-:Y:S01]  /*ec30*/  IMAD.MOV.U32 R0, RZ, RZ, 0x7f ;  /* 0x0000007fff007424 */ /* 0x000fe200078e00ff */
[----:B------:R-:W-:-:S04]  /*ec40*/  ISETP.GT.U32.AND P0, PT, R4, 0x7f800000, PT ;  /* 0x7f8000000400780c */ /* 0x000fc80003f04070 */
[----:B------:R-:W-:-:S09]  /*ec50*/  SEL R0, R0, 0x7c, P0 ;  /* 0x0000007c00007807 */ /* 0x000fd20000000000 */
.L_x_7104:
[----:B------:R-:W-:Y:S05]  /*ec60*/  BSYNC B0 ;  /* 0x0000000000007941 */ /* 0x000fea0003800000 */
.L_x_7102:
[----:B------:R-:W-:-:S04]  /*ec70*/  LOP3.LUT R4, R5, 0x80000000, RZ, 0xc0, !PT ;  /* 0x8000000005047812 */ /* 0x000fc800078ec0ff */
[----:B------:R-:W-:-:S04]  /*ec80*/  SHF.R.U32.HI R5, RZ, 0x18, R4 ;  /* 0x00000018ff057819 */ /* 0x000fc80000011604 */
[----:B------:R-:W-:-:S05]  /*ec90*/  LOP3.LUT R5, R0, R5, RZ, 0xfc, !PT ;  /* 0x0000000500057212 */ /* 0x000fca00078efcff */
[----:B------:R0:W-:Y:S01]  /*eca0*/  STG.E.U8 desc[UR36][R2.64], R5 ;  /* 0x0000000502007986 */ /* 0x0001e2000c101124 */
[----:B------:R-:W-:Y:S05]  /*ecb0*/  BRA `(.L_x_7088) ;  /* 0x0000000400b07947 */ /* 0x000fea0003800000 */
.L_x_7098:
[----:B---3--:R0:W-:Y:S01]  /*ecc0*/  STG.E.U16 desc[UR36][R2.64], R18 ;  /* 0x0000001202007986 */ /* 0x0081e2000c101524 */
[----:B------:R-:W-:Y:S05]  /*ecd0*/  BRA `(.L_x_7088) ;  /* 0x0000000400a87947 */ /* 0x000fea0003800000 */
.L_x_7095:
        /* <DEDUP_REMOVED lines=8> */
[----:B---3--:R-:W-:-:S06]  /*ed60*/  IMAD.U32 R5, R18, 0x10000, RZ ;  /* 0x0001000012057824 */ /* 0x008fcc00078e00ff */
[----:B------:R-:W0:Y:S02]  /*ed70*/  F2I.FTZ.U32.TRUNC.NTZ R5, R5 ;  /* 0x0000000500057305 */ /* 0x000e24000021f000 */
[----:B0-----:R0:W-:Y:S01]  /*ed80*/  STG.E.U16 desc[UR36][R2.64], R5 ;  /* 0x0000000502007986 */ /* 0x0011e2000c101524 */
[----:B------:R-:W-:Y:S05]  /*ed90*/  BRA `(.L_x_7088) ;  /* 0x0000000400787947 */ /* 0x000fea0003800000 */
.L_x_7107:
        /* <DEDUP_REMOVED lines=17> */
.L_x_7110:
[----:B------:R-:W-:-:S04]  /*eeb0*/  LOP3.LUT R0, R7, 0x80000000, RZ, 0xc0, !PT ;  /* 0x8000000007007812 */ /* 0x000fc800078ec0ff */
[----:B------:R-:W-:-:S04]  /*eec0*/  SHF.R.U32.HI R5, RZ, 0x18, R0 ;  /* 0x00000018ff057819 */ /* 0x000fc80000011600 */
[----:B------:R-:W-:-:S04]  /*eed0*/  LOP3.LUT R4, R4, R5, RZ, 0xfc, !PT ;  /* 0x0000000504047212 */ /* 0x000fc800078efcff */
[----:B------:R-:W-:-:S07]  /*eee0*/  PRMT R0, R4, 0x7610, R0 ;  /* 0x0000761004007816 */ /* 0x000fce0000000000 */
.L_x_7109:
[----:B------:R-:W-:Y:S05]  /*eef0*/  BSYNC B0 ;  /* 0x0000000000007941 */ /* 0x000fea0003800000 */
.L_x_7108:
[----:B------:R0:W-:Y:S01]  /*ef00*/  STG.E.U8 desc[UR36][R2.64], R0 ;  /* 0x0000000002007986 */ /* 0x0001e2000c101124 */
[----:B------:R-:W-:Y:S05]  /*ef10*/  BRA `(.L_x_7088) ;  /* 0x0000000400187947 */ /* 0x000fea0003800000 */
.L_x_7106:
        /* <DEDUP_REMOVED lines=17> */
.L_x_7113:
[----:B------:R-:W-:-:S04]  /*f030*/  LOP3.LUT R0, R7, 0x80000000, RZ, 0xc0, !PT ;  /* 0x8000000007007812 */ /* 0x000fc800078ec0ff */
[----:B------:R-:W-:-:S04]  /*f040*/  SHF.R.U32.HI R5, RZ, 0x18, R0 ;  /* 0x00000018ff057819 */ /* 0x000fc80000011600 */
[----:B------:R-:W-:-:S04]  /*f050*/  LOP3.LUT R4, R4, R5, RZ, 0xfc, !PT ;  /* 0x0000000504047212 */ /* 0x000fc800078efcff */
[----:B------:R-:W-:-:S07]  /*f060*/  PRMT R0, R4, 0x7610, R0 ;  /* 0x0000761004007816 */ /* 0x000fce0000000000 */
.L_x_7112:
[----:B------:R-:W-:Y:S05]  /*f070*/  BSYNC B0 ;  /* 0x0000000000007941 */ /* 0x000fea0003800000 */
.L_x_7111:
[----:B------:R0:W-:Y:S01]  /*f080*/  STG.E.U8 desc[UR36][R2.64], R0 ;  /* 0x0000000002007986 */ /* 0x0001e2000c101124 */
[----:B------:R-:W-:Y:S05]  /*f090*/  BRA `(.L_x_7088) ;  /* 0x0000000000b87947 */ /* 0x000fea0003800000 */
.L_x_7105:
[----:B------:R-:W-:-:S13]  /*f0a0*/  ISETP.NE.AND P0, PT, R0, 0x1c, PT ;  /* 0x0000001c0000780c */ /* 0x000fda0003f05270 */
[----:B------:R-:W-:Y:S05]  /*f0b0*/  @!P0 BRA `(.L_x_7114) ;  /* 0x0000000000a48947 */ /* 0x000fea0003800000 */
[----:B------:R-:W-:-:S13]  /*f0c0*/  ISETP.NE.AND P0, PT, R0, 0x1d, PT ;  /* 0x0000001d0000780c */ /* 0x000fda0003f05270 */
[----:B------:R-:W-:Y:S05]  /*f0d0*/  @!P0 BRA `(.L_x_7115) ;  /* 0x00000000008c8947 */ /* 0x000fea0003800000 */
[----:B------:R-:W-:-:S13]  /*f0e0*/  ISETP.NE.AND P0, PT, R0, 0x2c, PT ;  /* 0x0000002c0000780c */ /* 0x000fda0003f05270 */
[----:B------:R-:W-:Y:S05]  /*f0f0*/  @P0 BRA `(.L_x_7087) ;  /* 0x0000000000400947 */ /* 0x000fea0003800000 */
[----:B---3--:R-:W-:-:S05]  /*f100*/  IMAD.U32 R5, R18, 0x10000, RZ ;  /* 0x0001000012057824 */ /* 0x008fca00078e00ff */
        /* <DEDUP_REMOVED lines=15> */
.L_x_7087:
        /* <DEDUP_REMOVED lines=8> */
[----:B--2---:R-:W-:-:S02]  /*f280*/  IMAD.U32 R6, RZ, RZ, UR4 ;  /* 0x00000004ff067e24 */ /* 0x004fc4000f8e00ff */
[----:B------:R-:W-:Y:S02]  /*f290*/  IMAD.U32 R7, RZ, RZ, UR5 ;  /* 0x00000005ff077e24 */ /* 0x000fe4000f8e00ff */
[----:B------:R-:W-:Y:S02]  /*f2a0*/  IMAD.U32 R11, RZ, RZ, UR7 ;  /* 0x00000007ff0b7e24 */ /* 0x000fe4000f8e00ff */
[----:B------:R-:W-:Y:S02]  /*f2b0*/  IMAD.MOV.U32 R8, RZ, RZ, 0x65 ;  /* 0x00000065ff087424 */ /* 0x000fe400078e00ff */
[----:B------:R-:W-:Y:S02]  /*f2c0*/  IMAD.MOV.U32 R12, RZ, RZ, 0x1 ;  /* 0x00000001ff0c7424 */ /* 0x000fe400078e00ff */
[----:B------:R-:W-:-:S07]  /*f2d0*/  IMAD.MOV.U32 R13, RZ, RZ, RZ ;  /* 0x000000ffff0d7224 */ /* 0x000fce00078e00ff */
[----:B------:R-:W-:-:S07]  /*f2e0*/  LEPC R20, `(.L_x_7116) ;  /* 0x000000001014794e */ /* 0x000fce0000000000 */
[----:B0--3--:R-:W-:Y:S05]  /*f2f0*/  CALL.ABS.NOINC R2 ;  /* 0x0000000002007343 */ /* 0x009fea0003c00000 */
.L_x_7116:
[----:B------:R-:W-:Y:S05]  /*f300*/  BRA `(.L_x_7088) ;  /* 0x00000000001c7947 */ /* 0x000fea0003800000 */
.L_x_7115:
[----:B---3--:R-:W-:-:S06]  /*f310*/  IMAD.U32 R4, R18, 0x10000, RZ ;  /* 0x0001000012047824 */ /* 0x008fcc00078e00ff */
[----:B------:R-:W0:Y:S02]  /*f320*/  F2I.U64.TRUNC R4, R4 ;  /* 0x0000000400047311 */ /* 0x000e24000020d800 */
[----:B0-----:R0:W-:Y:S01]  /*f330*/  STG.E.64 desc[UR36][R2.64], R4 ;  /* 0x0000000402007986 */ /* 0x0011e2000c101b24 */
[----:B------:R-:W-:Y:S05]  /*f340*/  BRA `(.L_x_7088) ;  /* 0x00000000000c7947 */ /* 0x000fea0003800000 */
.L_x_7114:
[----:B---3--:R-:W-:-:S04]  /*f350*/  IMAD.U32 R18, R18, 0x10000, RZ ;  /* 0x0001000012127824 */ /* 0x008fc800078e00ff */
[----:B------:R-:W0:Y:S02]  /*f360*/  F2I.FTZ.U32.TRUNC.NTZ R5, R18 ;  /* 0x0000001200057305 */ /* 0x000e24000021f000 */
[----:B0-----:R0:W-:Y:S02]  /*f370*/  STG.E desc[UR36][R2.64], R5 ;  /* 0x0000000502007986 */ /* 0x0011e4000c101924 */
.L_x_7088:
[----:B------:R-:W-:-:S05]  /*f380*/  VIADD R26, R26, 0x80 ;  /* 0x000000801a1a7836 */ /* 0x000fca0000000000 */
[----:B------:R-:W-:-:S13]  /*f390*/  ISETP.GE.AND P0, PT, R26, R22, PT ;  /* 0x000000161a00720c */ /* 0x000fda0003f06270 */
[----:B------:R-:W-:Y:S05]  /*f3a0*/  @P0 BRA `(.L_x_7082) ;  /* 0x0000000c00f00947 */ /* 0x000fea0003800000 */
[----:B01-34-:R-:W0:Y:S01]  /*f3b0*/  LDC.64 R2, c[0x0][0x218] ;  /* 0x00008600ff027b82 */ /* 0x01be220000000a00 */
        /* <DEDUP_REMOVED lines=17> */
[----:B------:R-:W-:-:S06]  /*f4d0*/  IMAD.U32 R17, R17, 0x10000, RZ ;  /* 0x0001000011117824 */ /* 0x000fcc00078e00ff */
[----:B------:R-:W0:Y:S02]  /*f4e0*/  F2I.FTZ.TRUNC.NTZ R17, R17 ;  /* 0x0000001100117305 */ /* 0x000e24000021f100 */
[----:B0-----:R0:W-:Y:S01]  /*f4f0*/  STG.E.U8 desc[UR36][R2.64], R17 ;  /* 0x0000001102007986 */ /* 0x0011e2000c101124 */
[----:B------:R-:W-:Y:S05]  /*f500*/  BRA `(.L_x_7122) ;  /* 0x0000000c00947947 */ /* 0x000fea0003800000 */
.L_x_7120:
[----:B------:R-:W-:-:S06]  /*f510*/  IMAD.U32 R5, R17, 0x10000, RZ ;  /* 0x0001000011057824 */ /* 0x000fcc00078e00ff */
[----:B------:R-:W0:Y:S02]  /*f520*/  F2I.S64.TRUNC R4, R5 ;  /* 0x0000000500047311 */ /* 0x000e24000020d900 */
[----:B0-----:R0:W-:Y:S01]  /*f530*/  STG.E.U8 desc[UR36][R2.64], R4 ;  /* 0x0000000402007986 */ /* 0x0011e2000c101124 */
[----:B------:R-:W-:Y:S05]  /*f540*/  BRA `(.L_x_7122) ;  /* 0x0000000c00847947 */ /* 0x000fea0003800000 */
.L_x_7119:
        /* <DEDUP_REMOVED lines=10> */
.L_x_7124:
[----:B------:R-:W-:-:S06]  /*f5f0*/  IMAD.U32 R17, R17, 0x10000, RZ ;  /* 0x0001000011117824 */ /* 0x000fcc00078e00ff */
[----:B------:R-:W0:Y:S02]  /*f600*/  F2I.FTZ.TRUNC.NTZ R17, R17 ;  /* 0x0000001100117305 */ /* 0x000e24000021f100 */
[----:B0-----:R0:W-:Y:S01]  /*f610*/  STG.E desc[UR36][R2.64], R17 ;  /* 0x0000001102007986 */ /* 0x0011e2000c101924 */
[----:B------:R-:W-:Y:S05]  /*f620*/  BRA `(.L_x_7122) ;  /* 0x0000000c004c7947 */ /* 0x000fea0003800000 */
.L_x_7123:
[----:B------:R-:W-:-:S06]  /*f630*/  IMAD.U32 R17, R17, 0x10000, RZ ;  /* 0x0001000011117824 */ /* 0x000fcc00078e00ff */
[----:B------:R-:W0:Y:S02]  /*f640*/  F2I.FTZ.TRUNC.NTZ R17, R17 ;  /* 0x0000001100117305 */ /* 0x000e24000021f100 */
[----:B0-----:R0:W-:Y:S01]  /*f650*/  STG.E.U16 desc[UR36][R2.64], R17 ;  /* 0x0000001102007986 */ /* 0x0011e2000c101524 */
[----:B------:R-:W-:Y:S05]  /*f660*/  BRA `(.L_x_7122) ;  /* 0x0000000c003c7947 */ /* 0x000fea0003800000 */
.L_x_7118:
        /* <DEDUP_REMOVED lines=9> */
.L_x_7126:
[----:B------:R-:W-:-:S05]  /*f700*/  IMAD.U32 R0, R17, 0x10000, RZ ;  /* 0x0001000011007824 */ /* 0x000fca00078e00ff */
[----:B------:R-:W-:-:S05]  /*f710*/  F2FP.F16.F32.PACK_AB R0, RZ, R0 ;  /* 0x00000000ff00723e */ /* 0x000fca00000000ff */
[----:B------:R0:W-:Y:S01]  /*f720*/  STG.E.U16 desc[UR36][R2.64], R0 ;  /* 0x0000000002007986 */ /* 0x0001e2000c101524 */
[----:B------:R-:W-:Y:S05]  /*f730*/  BRA `(.L_x_7122) ;  /* 0x0000000c00087947 */ /* 0x000fea0003800000 */
.L_x_7125:
        /* <DEDUP_REMOVED lines=10> */
.L_x_7128:
[----:B------:R-:W-:-:S05]  /*f7e0*/  IMAD.U32 R17, R17, 0x10000, RZ ;  /* 0x0001000011117824 */ /* 0x000fca00078e00ff */
[----:B------:R-:W-:-:S04]  /*f7f0*/  F2FP.F16.F32.PACK_AB R5, RZ, R17 ;  /* 0x00000011ff05723e */ /* 0x000fc800000000ff */
[----:B------:R-:W-:-:S05]  /*f800*/  PRMT R5, R5, 0x5410, RZ ;  /* 0x0000541005057816 */ /* 0x000fca00000000ff */
[----:B------:R0:W-:Y:S01]  /*f810*/  STG.E desc[UR36][R2.64], R5 ;  /* 0x0000000502007986 */ /* 0x0001e2000c101924 */
[----:B------:R-:W-:Y:S05]  /*f820*/  BRA `(.L_x_7122) ;  /* 0x0000000800cc7947 */ /* 0x000fea0003800000 */
.L_x_7127:
[----:B------:R-:W-:-:S04]  /*f830*/  IMAD.U32 R4, R17, 0x10000, RZ ;  /* 0x0001000011047824 */ /* 0x000fc800078e00ff */
[----:B------:R-:W-:-:S06]  /*f840*/  FMUL.FTZ R4, R4, 1 ;  /* 0x3f80000004047820 */ /* 0x000fcc0000410000 */
[----:B------:R-:W0:Y:S02]  /*f850*/  F2F.F64.F32 R4, R4 ;  /* 0x0000000400047310 */ /* 0x000e240000201800 */
[----:B0-----:R0:W-:Y:S01]  /*f860*/  STG.E.64 desc[UR36][R2.64], R4 ;  /* 0x0000000402007986 */ /* 0x0011e2000c101b24 */
[----:B------:R-:W-:Y:S05]  /*f870*/  BRA `(.L_x_7122) ;  /* 0x0000000800b87947 */ /* 0x000fea0003800000 */
.L_x_7117:
        /* <DEDUP_REMOVED lines=13> */
.L_x_7131:
[----:B------:R-:W-:Y:S01]  /*f950*/  IMAD.U32 R17, R17, 0x10000, RZ ;  /* 0x0001000011117824 */ /* 0x000fe200078e00ff */
[----:B--2---:R-:W-:-:S03]  /*f960*/  CS2R R6, SRZ ;  /* 0x0000000000067805 */ /* 0x004fc6000001ff00 */
[----:B------:R-:W-:-:S06]  /*f970*/  FMUL.FTZ R4, R17, 1 ;  /* 0x3f80000011047820 */ /* 0x000fcc0000410000 */
[----:B------:R-:W0:Y:S02]  /*f980*/  F2F.F64.F32 R4, R4 ;  /* 0x0000000400047310 */ /* 0x000e240000201800 */
[----:B0-----:R0:W-:Y:S01]  /*f990*/  STG.E.128 desc[UR36][R2.64], R4 ;  /* 0x0000000402007986 */ /* 0x0011e2000c101d24 */
[----:B------:R-:W-:Y:S05]  /*f9a0*/  BRA `(.L_x_7122) ;  /* 0x00000008006c7947 */ /* 0x000fea0003800000 */
.L_x_7130:
        /* <DEDUP_REMOVED lines=21> */
.L_x_7135:
[----:B------:R-:W-:Y:S05]  /*fb00*/  BSYNC B0 ;  /* 0x0000000000007941 */ /* 0x000fea0003800000 */
.L_x_7134:
[----:B------:R-:W-:-:S05]  /*fb10*/  LOP3.LUT R5, R0, R5, RZ, 0xfc, !PT ;  /* 0x0000000500057212 */ /* 0x000fca00078efcff */
[----:B------:R0:W-:Y:S01]  /*fb20*/  STG.E.U8 desc[UR36][R2.64], R5 ;  /* 0x0000000502007986 */ /* 0x0001e2000c101124 */
[----:B------:R-:W-:Y:S05]  /*fb30*/  BRA `(.L_x_7122) ;  /* 0x0000000800087947 */ /* 0x000fea0003800000 */
.L_x_7133:
        /* <DEDUP_REMOVED lines=13> */
.L_x_7137:
[----:B------:R-:W-:Y:S01]  /*fc10*/  IMAD.MOV.U32 R0, RZ, RZ, 0x7f ;  /* 0x0000007fff007424 */ /* 0x000fe200078e00ff */
[----:B------:R-:W-:-:S04]  /*fc20*/  ISETP.GT.U32.AND P0, PT, R4, 0x7f800000, PT ;  /* 0x7f8000000400780c */ /* 0x000fc80003f04070 */
[----:B------:R-:W-:-:S09]  /*fc30*/  SEL R0, R0, 0x7c, P0 ;  /* 0x0000007c00007807 */ /* 0x000fd20000000000 */
.L_x_7138:
[----:B------:R-:W-:Y:S05]  /*fc40*/  BSYNC B0 ;  /* 0x0000000000007941 */ /* 0x000fea0003800000 */
.L_x_7136:
[----:B------:R-:W-:-:S04]  /*fc50*/  LOP3.LUT R4, R17, 0x80000000, RZ, 0xc0, !PT ;  /* 0x8000000011047812 */ /* 0x000fc800078ec0ff */
[----:B------:R-:W-:-:S04]  /*fc60*/  SHF.R.U32.HI R5, RZ, 0x18, R4 ;  /* 0x00000018ff057819 */ /* 0x000fc80000011604 */
[----:B------:R-:W-:-:S05]  /*fc70*/  LOP3.LUT R5, R0, R5, RZ, 0xfc, !PT ;  /* 0x0000000500057212 */ /* 0x000fca00078efcff */
[----:B------:R0:W-:Y:S01]  /*fc80*/  STG.E.U8 desc[UR36][R2.64], R5 ;  /* 0x0000000502007986 */ /* 0x0001e2000c101124 */
[----:B------:R-:W-:Y:S05]  /*fc90*/  BRA `(.L_x_7122) ;  /* 0x0000000400b07947 */ /* 0x000fea0003800000 */
.L_x_7132:
[----:B------:R0:W-:Y:S01]  /*fca0*/  STG.E.U16 desc[UR36][R2.64], R17 ;  /* 0x0000001102007986 */ /* 0x0001e2000c101524 */
[----:B------:R-:W-:Y:S05]  /*fcb0*/  BRA `(.L_x_7122) ;  /* 0x0000000400a87947 */ /* 0x000fea0003800000 */
.L_x_7129:
        /* <DEDUP_REMOVED lines=12> */
.L_x_7141:
        /* <DEDUP_REMOVED lines=17> */
.L_x_7144:
[----:B------:R-:W-:-:S04]  /*fe90*/  LOP3.LUT R0, R17, 0x80000000, RZ, 0xc0, !PT ;  /* 0x8000000011007812 */ /* 0x000fc800078ec0ff */
[----:B------:R-:W-:-:S04]  /*fea0*/  SHF.R.U32.HI R5, RZ, 0x18, R0 ;  /* 0x00000018ff057819 */ /* 0x000fc80000011600 */
[----:B------:R-:W-:-:S04]  /*feb0*/  LOP3.LUT R4, R4, R5, RZ, 0xfc, !PT ;  /* 0x0000000504047212 */ /* 0x000fc800078efcff */
[----:B------:R-:W-:-:S07]  /*fec0*/  PRMT R0, R4, 0x7610, R0 ;  /* 0x0000761004007816 */ /* 0x000fce0000000000 */
.L_x_7143:
[----:B------:R-:W-:Y:S05]  /*fed0*/  BSYNC B0 ;  /* 0x0000000000007941 */ /* 0x000fea0003800000 */
.L_x_7142:
[----:B------:R4:W-:Y:S01]  /*fee0*/  STG.E.U8 desc[UR36][R2.64], R0 ;  /* 0x0000000002007986 */ /* 0x0009e2000c101124 */
[----:B------:R-:W-:Y:S05]  /*fef0*/  BRA `(.L_x_7122) ;  /* 0x0000000400187947 */ /* 0x000fea0003800000 */
.L_x_7140:
        /* <DEDUP_REMOVED lines=17> */
.L_x_7147:
[----:B------:R-:W-:-:S04]  /*10010*/  LOP3.LUT R0, R17, 0x80000000, RZ, 0xc0, !PT ;  /* 0x8000000011007812 */ /* 0x000fc800078ec0ff */
[----:B------:R-:W-:-:S04]  /*10020*/  SHF.R.U32.HI R5, RZ, 0x18, R0 ;  /* 0x00000018ff057819 */ /* 0x000fc80000011600 */
[----:B------:R-:W-:-:S04]  /*10030*/  LOP3.LUT R4, R4, R5, RZ, 0xfc, !PT ;  /* 0x0000000504047212 */ /* 0x000fc800078efcff */
[----:B------:R-:W-:-:S07]  /*10040*/  PRMT R0, R4, 0x7610, R0 ;  /* 0x0000761004007816 */ /* 0x000fce0000000000 */
.L_x_7146:
[----:B------:R-:W-:Y:S05]  /*10050*/  BSYNC B0 ;  /* 0x0000000000007941 */ /* 0x000fea0003800000 */
.L_x_7145:
[----:B------:R0:W-:Y:S01]  /*10060*/  STG.E.U8 desc[UR36][R2.64], R0 ;  /* 0x0000000002007986 */ /* 0x0001e2000c101124 */
[----:B------:R-:W-:Y:S05]  /*10070*/  BRA `(.L_x_7122) ;  /* 0x0000000000b87947 */ /* 0x000fea0003800000 */
.L_x_7139:
        /* <DEDUP_REMOVED lines=8> */
[----:B--2---:R-:W-:-:S04]  /*10100*/  SHF.R.U32.HI R6, RZ, 0x17, R17 ;  /* 0x00000017ff067819 */ /* 0x004fc80000011611 */
        /* <DEDUP_REMOVED lines=13> */
.L_x_7121:
        /* <DEDUP_REMOVED lines=15> */
[----:B0-----:R-:W-:Y:S05]  /*102d0*/  CALL.ABS.NOINC R2 ;  /* 0x0000000002007343 */ /* 0x001fea0003c00000 */
.L_x_7150:
[----:B------:R-:W-:Y:S05]  /*102e0*/  BRA `(.L_x_7122) ;  /* 0x00000000001c7947 */ /* 0x000fea0003800000 */
.L_x_7149:
[----:B------:R-:W-:-:S06]  /*102f0*/  IMAD.U32 R4, R17, 0x10000, RZ ;  /* 0x0001000011047824 */ /* 0x000fcc00078e00ff */
[----:B------:R-:W0:Y:S02]  /*10300*/  F2I.U64.TRUNC R4, R4 ;  /* 0x0000000400047311 */ /* 0x000e24000020d800 */
[----:B0-----:R3:W-:Y:S01]  /*10310*/  STG.E.64 desc[UR36][R2.64], R4 ;  /* 0x0000000402007986 */ /* 0x0017e2000c101b24 */
[----:B------:R-:W-:Y:S05]  /*10320*/  BRA `(.L_x_7122) ;  /* 0x00000000000c7947 */ /* 0x000fea0003800000 */
.L_x_7148:
[----:B------:R-:W-:-:S06]  /*10330*/  IMAD.U32 R17, R17, 0x10000, RZ ;  /* 0x0001000011117824 */ /* 0x000fcc00078e00ff */
[----:B------:R-:W0:Y:S02]  /*10340*/  F2I.FTZ.U32.TRUNC.NTZ R17, R17 ;  /* 0x0000001100117305 */ /* 0x000e24000021f000 */
[----:B0-----:R0:W-:Y:S02]  /*10350*/  STG.E desc[UR36][R2.64], R17 ;  /* 0x0000001102007986 */ /* 0x0011e4000c101924 */
.L_x_7122:
[----:B------:R-:W-:-:S07]  /*10360*/  VIADD R26, R26, 0x80 ;  /* 0x000000801a1a7836 */ /* 0x000fce0000000000 */
.L_x_7082:
[----:B------:R-:W-:Y:S05]  /*10370*/  BSYNC B6 ;  /* 0x0000000000067941 */ /* 0x000fea0003800000 */
.L_x_7081:
[----:B------:R-:W-:-:S13]  /*10380*/  ISETP.GE.AND P0, PT, R26, R22, PT ;  /* 0x000000161a00720c */ /* 0x000fda0003f06270 */
[----:B------:R-:W-:Y:S05]  /*10390*/  @P0 EXIT ;  /* 0x000000000000094d */ /* 0x000fea0003800000 */
[----:B0---4-:R-:W0:Y:S01]  /*103a0*/  S2R R0, SR_CTAID.X ;  /* 0x0000000000007919 */ /* 0x011e220000002500 */
[----:B---3--:R-:W3:Y:S01]  /*103b0*/  LDC.U8 R4, c[0x0][0x24c] ;  /* 0x00009300ff047b82 */ /* 0x008ee20000000000 */
[----:B------:R-:W-:-:S07]  /*103c0*/  ULDC UR4, c[0x0][0x250] ;  /* 0x0000940000047ab9 */ /* 0x000fce0000000800 */
[----:B-1----:R-:W1:Y:S01]  /*103d0*/  LDC.64 R2, c[0x0][0x218] ;  /* 0x00008600ff027b82 */ /* 0x002e620000000a00 */
[----:B0-----:R-:W-:Y:S01]  /*103e0*/  IMAD R26, R0, 0x200, R26 ;  /* 0x00000200001a7824 */ /* 0x001fe200078e021a */
[----:B---3--:R-:W-:-:S03]  /*103f0*/  PRMT R0, R4, 0x9910, RZ ;  /* 0x0000991004007816 */ /* 0x008fc600000000ff */
        /* <DEDUP_REMOVED lines=17> */
.L_x_7154:
[----:B------:R-:W-:-:S06]  /*10510*/  IMAD.U32 R5, R16, 0x10000, RZ ;  /* 0x0001000010057824 */ /* 0x000fcc00078e00ff */
[----:B------:R-:W0:Y:S02]  /*10520*/  F2I.S64.TRUNC R4, R5 ;  /* 0x0000000500047311 */ /* 0x000e24000020d900 */
[----:B0-----:R-:W-:Y:S01]  /*10530*/  STG.E.U8 desc[UR36][R2.64], R4 ;  /* 0x0000000402007986 */ /* 0x001fe2000c101124 */
[----:B------:R-:W-:Y:S05]  /*10540*/  EXIT ;  /* 0x000000000000794d */ /* 0x000fea0003800000 */
.L_x_7153:
        /* <DEDUP_REMOVED lines=10> */
.L_x_7157:
[----:B------:R-:W-:-:S04]  /*105f0*/  IMAD.U32 R16, R16, 0x10000, RZ ;  /* 0x0001000010107824 */ /* 0x000fc800078e00ff */
[----:B------:R-:W0:Y:S02]  /*10600*/  F2I.FTZ.TRUNC.NTZ R5, R16 ;  /* 0x0000001000057305 */ /* 0x000e24000021f100 */
[----:B0-----:R-:W-:Y:S01]  /*10610*/  STG.E desc[UR36][R2.64], R5 ;  /* 0x0000000502007986 */ /* 0x001fe2000c101924 */
[----:B------:R-:W-:Y:S05]  /*10620*/  EXIT ;  /* 0x000000000000794d */ /* 0x000fea0003800000 */
.L_x_7156:
[----:B------:R-:W-:-:S04]  /*10630*/  IMAD.U32 R16, R16, 0x10000, RZ ;  /* 0x0001000010107824 */ /* 0x000fc800078e00ff */
[----:B------:R-:W0:Y:S02]  /*10640*/  F2I.FTZ.TRUNC.NTZ R5, R16 ;  /* 0x0000001000057305 */ /* 0x000e24000021f100 */
[----:B0-----:R-:W-:Y:S01]  /*10650*/  STG.E.U16 desc[UR36][R2.64], R5 ;  /* 0x0000000502007986 */ /* 0x001fe2000c101524 */
[----:B------:R-:W-:Y:S05]  /*10660*/  EXIT ;  /* 0x000000000000794d */ /* 0x000fea0003800000 */
.L_x_7152:
        /* <DEDUP_REMOVED lines=9> */
.L_x_7159:
[----:B------:R-:W-:-:S05]  /*10700*/  IMAD.U32 R0, R16, 0x10000, RZ ;  /* 0x0001000010007824 */ /* 0x000fca00078e00ff */
[----:B------:R-:W-:-:S05]  /*10710*/  F2FP.F16.F32.PACK_AB R0, RZ, R0 ;  /* 0x00000000ff00723e */ /* 0x000fca00000000ff */
[----:B------:R-:W-:Y:S01]  /*10720*/  STG.E.U16 desc[UR36][R2.64], R0 ;  /* 0x0000000002007986 */ /* 0x000fe2000c101524 */
[----:B------:R-:W-:Y:S05]  /*10730*/  EXIT ;  /* 0x000000000000794d */ /* 0x000fea0003800000 */
.L_x_7158:
        /* <DEDUP_REMOVED lines=10> */
.L_x_7161:
[----:B------:R-:W-:-:S05]  /*107e0*/  IMAD.U32 R16, R16, 0x10000, RZ ;  /* 0x0001000010107824 */ /* 0x000fca00078e00ff */
[----:B------:R-:W-:-:S04]  /*107f0*/  F2FP.F16.F32.PACK_AB R5, RZ, R16 ;  /* 0x00000010ff05723e */ /* 0x000fc800000000ff */
[----:B------:R-:W-:-:S05]  /*10800*/  PRMT R5, R5, 0x5410, RZ ;  /* 0x0000541005057816 */ /* 0x000fca00000000ff */
[----:B------:R-:W-:Y:S01]  /*10810*/  STG.E desc[UR36][R2.64], R5 ;  /* 0x0000000502007986 */ /* 0x000fe2000c101924 */
[----:B------:R-:W-:Y:S05]  /*10820*/  EXIT ;  /* 0x000000000000794d */ /* 0x000fea0003800000 */
.L_x_7160:
[----:B------:R-:W-:-:S04]  /*10830*/  IMAD.U32 R4, R16, 0x10000, RZ ;  /* 0x0001000010047824 */ /* 0x000fc800078e00ff */
[----:B------:R-:W-:-:S06]  /*10840*/  FMUL.FTZ R4, R4, 1 ;  /* 0x3f80000004047820 */ /* 0x000fcc0000410000 */
[----:B------:R-:W0:Y:S02]  /*10850*/  F2F.F64.F32 R4, R4 ;  /* 0x0000000400047310 */ /* 0x000e240000201800 */
[----:B0-----:R-:W-:Y:S01]  /*10860*/  STG.E.64 desc[UR36][R2.64], R4 ;  /* 0x0000000402007986 */ /* 0x001fe2000c101b24 */
[----:B------:R-:W-:Y:S05]  /*10870*/  EXIT ;  /* 0x000000000000794d */ /* 0x000fea0003800000 */
.L_x_7151:
        /* <DEDUP_REMOVED lines=13> */
.L_x_7164:
[----:B------:R-:W-:Y:S01]  /*10950*/  IMAD.U32 R16, R16, 0x10000, RZ ;  /* 0x0001000010107824 */ /* 0x000fe200078e00ff */
[----:B--2---:R-:W-:-:S03]  /*10960*/  CS2R R6, SRZ ;  /* 0x0000000000067805 */ /* 0x004fc6000001ff00 */
[----:B------:R-:W-:-:S06]  /*10970*/  FMUL.FTZ R4, R16, 1 ;  /* 0x3f80000010047820 */ /* 0x000fcc0000410000 */
[----:B------:R-:W0:Y:S02]  /*10980*/  F2F.F64.F32 R4, R4 ;  /* 0x0000000400047310 */ /* 0x000e240000201800 */
[----:B0-----:R-:W-:Y:S01]  /*10990*/  STG.E.128 desc[UR36][R2.64], R4 ;  /* 0x0000000402007986 */ /* 0x001fe2000c101d24 */
[----:B------:R-:W-:Y:S05]  /*109a0*/  EXIT ;  /* 0x000000000000794d */ /* 0x000fea0003800000 */
.L_x_7163:
        /* <DEDUP_REMOVED lines=21> */
.L_x_7168:
[----:B------:R-:W-:Y:S05]  /*10b00*/  BSYNC B0 ;  /* 0x0000000000007941 */ /* 0x000fea0003800000 */
.L_x_7167:
[----:B------:R-:W-:-:S05]  /*10b10*/  LOP3.LUT R5, R0, R5, RZ, 0xfc, !PT ;  /* 0x0000000500057212 */ /* 0x000fca00078efcff */
[----:B------:R-:W-:Y:S01]  /*10b20*/  STG.E.U8 desc[UR36][R2.64], R5 ;  /* 0x0000000502007986 */ /* 0x000fe2000c101124 */
[----:B------:R-:W-:Y:S05]  /*10b30*/  EXIT ;  /* 0x000000000000794d */ /* 0x000fea0003800000 */
.L_x_7166:
        /* <DEDUP_REMOVED lines=13> */
.L_x_7170:
[----:B------:R-:W-:Y:S01]  /*10c10*/  IMAD.MOV.U32 R0, RZ, RZ, 0x7f ;  /* 0x0000007fff007424 */ /* 0x000fe200078e00ff */
[----:B------:R-:W-:-:S04]  /*10c20*/  ISETP.GT.U32.AND P0, PT, R4, 0x7f800000, PT ;  /* 0x7f8000000400780c */ /* 0x000fc80003f04070 */
[----:B------:R-:W-:-:S09]  /*10c30*/  SEL R0, R0, 0x7c, P0 ;  /* 0x0000007c00007807 */ /* 0x000fd20000000000 */
.L_x_7171:
[----:B------:R-:W-:Y:S05]  /*10c40*/  BSYNC B0 ;  /* 0x0000000000007941 */ /* 0x000fea0003800000 */
.L_x_7169:
[----:B------:R-:W-:-:S04]  /*10c50*/  LOP3.LUT R4, R5, 0x80000000, RZ, 0xc0, !PT ;  /* 0x8000000005047812 */ /* 0x000fc800078ec0ff */
[----:B------:R-:W-:-:S04]  /*10c60*/  SHF.R.U32.HI R5, RZ, 0x18, R4 ;  /* 0x00000018ff057819 */ /* 0x000fc80000011604 */
[----:B------:R-:W-:-:S05]  /*10c70*/  LOP3.LUT R5, R0, R5, RZ, 0xfc, !PT ;  /* 0x0000000500057212 */ /* 0x000fca00078efcff */
[----:B------:R-:W-:Y:S01]  /*10c80*/  STG.E.U8 desc[UR36][R2.64], R5 ;  /* 0x0000000502007986 */ /* 0x000fe2000c101124 */
[----:B------:R-:W-:Y:S05]  /*10c90*/  EXIT ;  /* 0x000000000000794d */ /* 0x000fea0003800000 */
.L_x_7165:
[----:B------:R-:W-:Y:S01]  /*10ca0*/  STG.E.U16 desc[UR36][R2.64], R16 ;  /* 0x0000001002007986 */ /* 0x000fe2000c101524 */
[----:B------:R-:W-:Y:S05]  /*10cb0*/  EXIT ;  /* 0x000000000000794d */ /* 0x000fea0003800000 */
.L_x_7162:
        /* <DEDUP_REMOVED lines=12> */
.L_x_7174:
        /* <DEDUP_REMOVED lines=17> */
.L_x_7177:
[----:B------:R-:W-:-:S04]  /*10e90*/  LOP3.LUT R0, R7, 0x80000000, RZ, 0xc0, !PT ;  /* 0x8000000007007812 */ /* 0x000fc800078ec0ff */
[----:B------:R-:W-:-:S04]  /*10ea0*/  SHF.R.U32.HI R5, RZ, 0x18, R0 ;  /* 0x00000018ff057819 */ /* 0x000fc80000011600 */
[----:B------:R-:W-:-:S04]  /*10eb0*/  LOP3.LUT R4, R4, R5, RZ, 0xfc, !PT ;  /* 0x0000000504047212 */ /* 0x000fc800078efcff */
[----:B------:R-:W-:-:S07]  /*10ec0*/  PRMT R0, R4, 0x7610, R0 ;  /* 0x0000761004007816 */ /* 0x000fce0000000000 */
.L_x_7176:
[----:B------:R-:W-:Y:S05]  /*10ed0*/  BSYNC B0 ;  /* 0x0000000000007941 */ /* 0x000fea0003800000 */
.L_x_7175:
[----:B------:R-:W-:Y:S01]  /*10ee0*/  STG.E.U8 desc[UR36][R2.64], R0 ;  /* 0x0000000002007986 */ /* 0x000fe2000c101124 */
[----:B------:R-:W-:Y:S05]  /*10ef0*/  EXIT ;  /* 0x000000000000794d */ /* 0x000fea0003800000 */
.L_x_7173:
        /* <DEDUP_REMOVED lines=17> */
.L_x_7180:
[----:B------:R-:W-:-:S04]  /*11010*/  LOP3.LUT R0, R7, 0x80000000, RZ, 0xc0, !PT ;  /* 0x8000000007007812 */ /* 0x000fc800078ec0ff */
[----:B------:R-:W-:-:S04]  /*11020*/  SHF.R.U32.HI R5, RZ, 0x18, R0 ;  /* 0x00000018ff057819 */ /* 0x000fc80000011600 */
[----:B------:R-:W-:-:S04]  /*11030*/  LOP3.LUT R4, R4, R5, RZ, 0xfc, !PT ;  /* 0x0000000504047212 */ /* 0x000fc800078efcff */
[----:B------:R-:W-:-:S07]  /*11040*/  PRMT R0, R4, 0x7610, R0 ;  /* 0x0000761004007816 */ /* 0x000fce0000000000 */
.L_x_7179:
[----:B------:R-:W-:Y:S05]  /*11050*/  BSYNC B0 ;  /* 0x0000000000007941 */ /* 0x000fea0003800000 */
.L_x_7178:
[----:B------:R-:W-:Y:S01]  /*11060*/  STG.E.U8 desc[UR36][R2.64], R0 ;  /* 0x0000000002007986 */ /* 0x000fe2000c101124 */
[----:B------:R-:W-:Y:S05]  /*11070*/  EXIT ;  /* 0x000000000000794d */ /* 0x000fea0003800000 */
.L_x_7172:
[----:B------:R-:W-:-:S13]  /*11080*/  ISETP.NE.AND P0, PT, R0, 0x1c, PT ;  /* 0x0000001c0000780c */ /* 0x000fda0003f05270 */
[----:B------:R-:W-:Y:S05]  /*11090*/  @!P0 BRA `(.L_x_7181) ;  /* 0x0000000000a48947 */ /* 0x000fea0003800000 */
[----:B------:R-:W-:-:S13]  /*110a0*/  ISETP.NE.AND P0, PT, R0, 0x1d, PT ;  /* 0x0000001d0000780c */ /* 0x000fda0003f05270 */
[----:B------:R-:W-:Y:S05]  /*110b0*/  @!P0 BRA `(.L_x_7182) ;  /* 0x00000000008c8947 */ /* 0x000fea0003800000 */
[----:B------:R-:W-:-:S13]  /*110c0*/  ISETP.NE.AND P0, PT, R0, 0x2c, PT ;  /* 0x0000002c0000780c */ /* 0x000fda0003f05270 */
[----:B------:R-:W-:Y:S05]  /*110d0*/  @P0 BRA `(.L_x_7155) ;  /* 0x0000000000400947 */ /* 0x000fea0003800000 */
[----:B------:R-:W-:-:S05]  /*110e0*/  IMAD.U32 R5, R16, 0x10000, RZ ;  /* 0x0001000010057824 */ /* 0x000fca00078e00ff */
        /* <DEDUP_REMOVED lines=15> */
.L_x_7155:
        /* <DEDUP_REMOVED lines=8> */
[----:B--2---:R-:W-:Y:S02]  /*11260*/  IMAD.U32 R6, RZ, RZ, UR4 ;  /* 0x00000004ff067e24 */ /* 0x004fe4000f8e00ff */
[----:B------:R-:W-:-:S02]  /*11270*/  IMAD.U32 R7, RZ, RZ, UR5 ;  /* 0x00000005ff077e24 */ /* 0x000fc4000f8e00ff */
[----:B------:R-:W-:Y:S02]  /*11280*/  IMAD.U32 R11, RZ, RZ, UR7 ;  /* 0x00000007ff0b7e24 */ /* 0x000fe4000f8e00ff */
[----:B------:R-:W-:Y:S02]  /*11290*/  IMAD.MOV.U32 R8, RZ, RZ, 0x65 ;  /* 0x00000065ff087424 */ /* 0x000fe400078e00ff */
[----:B------:R-:W-:Y:S02]  /*112a0*/  IMAD.MOV.U32 R12, RZ, RZ, 0x1 ;  /* 0x00000001ff0c7424 */ /* 0x000fe400078e00ff */
[----:B0-----:R-:W-:-:S07]  /*112b0*/  IMAD.MOV.U32 R13, RZ, RZ, RZ ;  /* 0x000000ffff0d7224 */ /* 0x001fce00078e00ff */
[----:B------:R-:W-:-:S07]  /*112c0*/  LEPC R20, `(.L_x_7183) ;  /* 0x000000001014794e */ /* 0x000fce0000000000 */
[----:B-1----:R-:W-:Y:S05]  /*112d0*/  CALL.ABS.NOINC R2 ;  /* 0x0000000002007343 */ /* 0x002fea0003c00000 */
.L_x_7183:
[----:B------:R-:W-:Y:S05]  /*112e0*/  EXIT ;  /* 0x000000000000794d */ /* 0x000fea0003800000 */
.L_x_7182:
[----:B------:R-:W-:-:S06]  /*112f0*/  IMAD.U32 R4, R16, 0x10000, RZ ;  /* 0x0001000010047824 */ /* 0x000fcc00078e00ff */
[----:B------:R-:W0:Y:S02]  /*11300*/  F2I.U64.TRUNC R4, R4 ;  /* 0x0000000400047311 */ /* 0x000e24000020d800 */
[----:B0-----:R-:W-:Y:S01]  /*11310*/  STG.E.64 desc[UR36][R2.64], R4 ;  /* 0x0000000402007986 */ /* 0x001fe2000c101b24 */
[----:B------:R-:W-:Y:S05]  /*11320*/  EXIT ;  /* 0x000000000000794d */ /* 0x000fea0003800000 */
.L_x_7181:
[----:B------:R-:W-:-:S04]  /*11330*/  IMAD.U32 R16, R16, 0x10000, RZ ;  /* 0x0001000010107824 */ /* 0x000fc800078e00ff */
[----:B------:R-:W0:Y:S02]  /*11340*/  F2I.FTZ.U32.TRUNC.NTZ R5, R16 ;  /* 0x0000001000057305 */ /* 0x000e24000021f000 */
[----:B0-----:R-:W-:Y:S01]  /*11350*/  STG.E desc[UR36][R2.64], R5 ;  /* 0x0000000502007986 */ /* 0x001fe2000c101924 */
[----:B------:R-:W-:Y:S05]  /*11360*/  EXIT ;  /* 0x000000000000794d */ /* 0x000fea0003800000 */
.L_x_7184:
        /* <DEDUP_REMOVED lines=9> */
.L_x_10840:


//--------------------- .text._ZN2at6native18elementwise_kernelILi128ELi4EZNS0_22gpu_kernel_impl_nocastIZZZN37_INTERNAL_cee6930f_7_Loss_cu_5b0651e139_GLOBAL__N__cee6930f_7_Loss_cu_5b0651e140binary_cross_entropy_backward_out_kernelERNS_6TensorERKS5_S8_S8_ENKUlvE_clEvENKUlvE2_clEvEUlN3c108BFloat16ESC_SC_E_EEvRNS_18TensorIteratorBaseERKT_EUliE_EEviT1_ --------------------------
	.section	.text._ZN2at6native18elementwise_kernelILi128ELi4EZNS0_22gpu_kernel_impl_nocastIZZZN37_INTERNAL_cee6930f_7_Loss_cu_5b0651e139_GLOBAL__N__cee6930f_7_Loss_cu_5b0651e140binary_cross_entropy_backward_out_kernelERNS_6TensorERKS5_S8_S8_ENKUlvE_clEvENKUlvE2_clEvEUlN3c108BFloat16ESC_SC_E_EEvRNS_18TensorIteratorBaseERKT_EUliE_EEviT1_,"ax",@progbits
	.align	128
        .global         _ZN2at6native18elementwise_kernelILi128ELi4EZNS0_22gpu_kernel_impl_nocastIZZZN37_INTERNAL_cee6930f_7_Loss_cu_5b0651e139_GLOBAL__N__cee6930f_7_Loss_cu_5b0651e140binary_cross_entropy_backward_out_kernelERNS_6TensorERKS5_S8_S8_ENKUlvE_clEvENKUlvE2_clEvEUlN3c108BFloat16ESC_SC_E_EEvRNS_18TensorIteratorBaseERKT_EUliE_EEviT1_
        .type           _ZN2at6native18elementwise_kernelILi128ELi4EZNS0_22gpu_kernel_impl_nocastIZZZN37_INTERNAL_cee6930f_7_Loss_cu_5b0651e139_GLOBAL__N__cee6930f_7_Loss_cu_5b0651e140binary_cross_entropy_backward_out_kernelERNS_6TensorERKS5_S8_S8_ENKUlvE_clEvENKUlvE2_clEvEUlN3c108BFloat16ESC_SC_E_EEvRNS_18TensorIteratorBaseERKT_EUliE_EEviT1_,@function
        .size           _ZN2at6native18elementwise_kernelILi128ELi4EZNS0_22gpu_kernel_impl_nocastIZZZN37_INTERNAL_cee6930f_7_Loss_cu_5b0651e139_GLOBAL__N__cee6930f_7_Loss_cu_5b0651e140binary_cross_entropy_backward_out_kernelERNS_6TensorERKS5_S8_S8_ENKUlvE_clEvENKUlvE2_clEvEUlN3c108BFloat16ESC_SC_E_EEvRNS_18TensorIteratorBaseERKT_EUliE_EEviT1_,(.L_x_10841 - _ZN2at6native18elementwise_kernelILi128ELi4EZNS0_22gpu_kernel_impl_nocastIZZZN37_INTERNAL_cee6930f_7_Loss_cu_5b0651e139_GLOBAL__N__cee6930f_7_Loss_cu_5b0651e140binary_cross_entropy_backward_out_kernelERNS_6TensorERKS5_S8_S8_ENKUlvE_clEvENKUlvE2_clEvEUlN3c108BFloat16ESC_SC_E_EEvRNS_18TensorIteratorBaseERKT_EUliE_EEviT1_)
        .other          _ZN2at6native18elementwise_kernelILi128ELi4EZNS0_22gpu_kernel_impl_nocastIZZZN37_INTERNAL_cee6930f_7_Loss_cu_5b0651e139_GLOBAL__N__cee6930f_7_Loss_cu_5b0651e140binary_cross_entropy_backward_out_kernelERNS_6TensorERKS5_S8_S8_ENKUlvE_clEvENKUlvE2_clEvEUlN3c108BFloat16ESC_SC_E_EEvRNS_18TensorIteratorBaseERKT_EUliE_EEviT1_,@"STO_CUDA_ENTRY STV_DEFAULT"
_ZN2at6native18elementwise_kernelILi128ELi4EZNS0_22gpu_kernel_impl_nocastIZZZN37_INTERNAL_cee6930f_7_Loss_cu_5b0651e139_GLOBAL__N__cee6930f_7_Loss_cu_5b0651e140binary_cross_entropy_backward_out_kernelERNS_6TensorERKS5_S8_S8_ENKUlvE_clEvENKUlvE2_clEvEUlN3c108BFloat16ESC_SC_E_EEvRNS_18TensorIteratorBaseERKT_EUliE_EEviT1_:
.text._ZN2at6native18elementwise_kernelILi128ELi4EZNS0_22gpu_kernel_impl_nocastIZZZN37_INTERNAL_cee6930f_7_Loss_cu_5b0651e139_GLOBAL__N__cee6930f_7_Loss_cu_5b0651e140binary_cross_entropy_backward_out_kernelERNS_6TensorERKS5_S8_S8_ENKUlvE_clEvENKUlvE2_clEvEUlN3c108BFloat16ESC_SC_E_EEvRNS_18TensorIteratorBaseERKT_EUliE_EEviT1_:
[----:B------:R-:W-:Y:S01]  /*0000*/  LDC R1, c[0x0][0x28] ;  /* 0x00000a00ff017b82 */ /* 0x000fe20000000800 */
[----:B------:R-:W0:Y:S01]  /*0010*/  S2R R3, SR_CTAID.X ;  /* 0x0000000000037919 */ /* 0x000e220000002500 */
[----:B------:R-:W-:Y:S01]  /*0020*/  ULDC UR6, c[0x0][0x210] ;  /* 0x0000840000067ab9 */ /* 0x000fe20000000800 */
[----:B------:R-:W-:Y:S01]  /*0030*/  ULDC.64 UR4, c[0x0][0x208] ;  /* 0x0000820000047ab9 */ /* 0x000fe20000000a00 */
[----:B------:R-:W-:Y:S01]  /*0040*/  BSSY B0, `(.L_x_7185) ;  /* 0x00001a7000007945 */ /* 0x000fe20003800000 */
[----:B------:R-:W0:Y:S02]  /*0050*/  S2R R0, SR_TID.X ;  /* 0x0000000000007919 */ /* 0x000e240000002100 */
[----:B0-----:R-:W-:-:S04]  /*0060*/  LEA R3, R3, R0, 0x9 ;  /* 0x0000000003037211 */ /* 0x001fc800078e48ff */
[----:B------:R-:W-:-:S13]  /*0070*/  ISETP.GE.AND P0, PT, R3, UR6, PT ;  /* 0x0000000603007c0c */ /* 0x000fda000bf06270 */
[----:B------:R-:W-:Y:S05]  /*0080*/  @P0 BRA `(.L_x_7186) ;  /* 0x0000001800880947 */ /* 0x000fea0003800000 */
[----:B------:R-:W0:Y:S01]  /*0090*/  LDC R6, c[0x0][0x218] ;  /* 0x00008600ff067b82 */ /* 0x000e220000000800 */
[----:B------:R-:W-:Y:S01]  /*00a0*/  HFMA2.MMA R2, -RZ, RZ, 0, 0 ;  /* 0x00000000ff027435 */ /* 0x000fe200000001ff */
[----:B------:R-:W-:Y:S01]  /*00b0*/  MOV R7, RZ ;  /* 0x000000ff00077202 */ /* 0x000fe20000000f00 */
[----:B------:R-:W-:Y:S01]  /*00c0*/  HFMA2.MMA R0, -RZ, RZ, 0, 0 ;  /* 0x00000000ff007435 */ /* 0x000fe200000001ff */
[----:B------:R-:W-:Y:S02]  /*00d0*/  MOV R5, RZ ;  /* 0x000000ff00057202 */ /* 0x000fe40000000f00 */
[----:B0-----:R-:W-:-:S13]  /*00e0*/  ISETP.NE.AND P0, PT, R6, RZ, PT ;  /* 0x000000ff0600720c */ /* 0x001fda0003f05270 */
[----:B------:R-:W-:Y:S05]  /*00f0*/  @!P0 BRA `(.L_x_7187) ;  /* 0x0000001400d48947 */ /* 0x000fea0003800000 */
[----:B------:R-:W-:Y:S01]  /*0100*/  MOV R4, RZ ;  /* 0x000000ff00047202 */ /* 0x000fe20000000f00 */
[----:B------:R-:W-:Y:S01]  /*0110*/  ULDC.64 UR8, c[0x0][0x220] ;  /* 0x0000880000087ab9 */ /* 0x000fe20000000a00 */
[----:B------:R-:W-:Y:S01]  /*0120*/  MOV R5, R3 ;  /* 0x0000000300057202 */ /* 0x000fe20000000f00 */
[----:B------:R-:W-:Y:S01]  /*0130*/  ULDC UR7, c[0x0][0x21c] ;  /* 0x0000870000077ab9 */ /* 0x000fe20000000800 */
[----:B------:R-:W-:Y:S01]  /*0140*/  ISETP.NE.AND P0, PT, R6, 0x1, PT ;  /* 0x000000010600780c */ /* 0x000fe20003f05270 */
[----:B------:R-:W-:Y:S01]  /*0150*/  ULDC.64 UR10, c[0x0][0x350] ;  /* 0x0000d400000a7ab9 */ /* 0x000fe20000000a00 */
[----:B------:R-:W-:-:S05]  /*0160*/  IMAD.HI.U32 R8, R3, UR8, R4 ;  /* 0x0000000803087c27 */ /* 0x000fca000f8e0004 */
[----:B------:R-:W-:Y:S01]  /*0170*/  SHF.R.U32.HI R9, RZ, UR9, R8 ;  /* 0x00000009ff097c19 */ /* 0x000fe20008011608 */
[----:B------:R-:W-:-:S03]  /*0180*/  ULDC.64 UR8, c[0x0][0x348] ;  /* 0x0000d20000087ab9 */ /* 0x000fc60000000a00 */
[----:B------:R-:W-:-:S05]  /*0190*/  IADD3 R2, -R9, RZ, RZ ;  /* 0x000000ff09027210 */ /* 0x000fca0007ffe1ff */
[----:B------:R-:W-:-:S04]  /*01a0*/  IMAD R2, R2, UR7, R3 ;  /* 0x0000000702027c24 */ /* 0x000fc8000f8e0203 */
[C---:B------:R-:W-:Y:S02]  /*01b0*/  IMAD R5, R2.reuse, UR8, RZ ;  /* 0x0000000802057c24 */ /* 0x040fe4000f8e02ff */
[C---:B------:R-:W-:Y:S02]  /*01c0*/  IMAD R0, R2.reuse, UR9, RZ ;  /* 0x0000000902007c24 */ /* 0x040fe4000f8e02ff */
[C---:B------:R-:W-:Y:S02]  /*01d0*/  IMAD R7, R2.reuse, UR10, RZ ;  /* 0x0000000a02077c24 */ /* 0x040fe4000f8e02ff */
[----:B------:R-:W-:Y:S01]  /*01e0*/  IMAD R2, R2, UR11, RZ ;  /* 0x0000000b02027c24 */ /* 0x000fe2000f8e02ff */
[----:B------:R-:W-:Y:S06]  /*01f0*/  @!P0 BRA `(.L_x_7187) ;  /* 0x0000001400948947 */ /* 0x000fec0003800000 */
[----:B------:R-:W-:Y:S01]  /*0200*/  HFMA2.MMA R8, -RZ, RZ, 0, 0 ;  /* 0x00000000ff087435 */ /* 0x000fe200000001ff */
[----:B------:R-:W-:Y:S01]  /*0210*/  ULDC.64 UR8, c[0x0][0x228] ;  /* 0x00008a0000087ab9 */ /* 0x000fe20000000a00 */
[----:B------:R-:W-:Y:S01]  /*0220*/  ULDC UR7, c[0x0][0x230] ;  /* 0x00008c0000077ab9 */ /* 0x000fe20000000800 */
[----:B------:R-:W-:Y:S01]  /*0230*/  ISETP.NE.AND P0, PT, R6, 0x2, PT ;  /* 0x000000020600780c */ /* 0x000fe20003f05270 */
[----:B------:R-:W-:-:S06]  /*0240*/  ULDC.64 UR10, c[0x0][0x360] ;  /* 0x0000d800000a7ab9 */ /* 0x000fcc0000000a00 */
[----:B------:R-:W-:-:S05]  /*0250*/  IMAD.HI.U32 R10, R9, UR9, R8 ;  /* 0x00000009090a7c27 */ /* 0x000fca000f8e0008 */
[----:B------:R-:W-:-:S04]  /*0260*/  SHF.R.U32.HI R11, RZ, UR7, R10 ;  /* 0x00000007ff0b7c19 */ /* 0x000fc8000801160a */
[----:B------:R-:W-:-:S05]  /*0270*/  IADD3 R8, -R11, RZ, RZ ;  /* 0x000000ff0b087210 */ /* 0x000fca0007ffe1ff */
[----:B------:R-:W-:Y:S01]  /*0280*/  IMAD R8, R8, UR8, R9 ;  /* 0x0000000808087c24 */ /* 0x000fe2000f8e0209 */
[----:B------:R-:W-:-:S03]  /*0290*/  ULDC.64 UR8, c[0x0][0x358] ;  /* 0x0000d60000087ab9 */ /* 0x000fc60000000a00 */
[C---:B------:R-:W-:Y:S02]  /*02a0*/  IMAD R5, R8.reuse, UR8, R5 ;  /* 0x0000000808057c24 */ /* 0x040fe4000f8e0205 */
[C---:B------:R-:W-:Y:S02]  /*02b0*/  IMAD R0, R8.reuse, UR9, R0 ;  /* 0x0000000908007c24 */ /* 0x040fe4000f8e0200 */
[C---:B------:R-:W-:Y:S02]  /*02c0*/  IMAD R7, R8.reuse, UR10, R7 ;  /* 0x0000000a08077c24 */ /* 0x040fe4000f8e0207 */
[----:B------:R-:W-:Y:S01]  /*02d0*/  IMAD R2, R8, UR11, R2 ;  /* 0x0000000b08027c24 */ /* 0x000fe2000f8e0202 */
[----:B------:R-:W-:Y:S06]  /*02e0*/  @!P0 BRA `(.L_x_7187) ;  /* 0x0000001400588947 */ /* 0x000fec0003800000 */
[----:B------:R-:W-:Y:S01]  /*02f0*/  MOV R10, RZ ;  /* 0x000000ff000a7202 */ /* 0x000fe20000000f00 */
[----:B------:R-:W-:Y:S01]  /*0300*/  ULDC.64 UR8, c[0x0][0x238] ;  /* 0x00008e0000087ab9 */ /* 0x000fe20000000a00 */
[----:B------:R-:W-:Y:S01]  /*0310*/  ISETP.NE.AND P0, PT, R6, 0x3, PT ;  /* 0x000000030600780c */ /* 0x000fe20003f05270 */
[----:B------:R-:W-:Y:S01]  /*0320*/  ULDC UR7, c[0x0][0x234] ;  /* 0x00008d0000077ab9 */ /* 0x000fe20000000800 */
[----:B------:R-:W-:Y:S01]  /*0330*/  ULDC.64 UR10, c[0x0][0x370] ;  /* 0x0000dc00000a7ab9 */ /* 0x000fe20000000a00 */
[----:B------:R-:W-:-:S05]  /*0340*/  IMAD.HI.U32 R8, R11, UR8, R10 ;  /* 0x000000080b087c27 */ /* 0x000fca000f8e000a */
[----:B------:R-:W-:Y:S01]  /*0350*/  SHF.R.U32.HI R9, RZ, UR9, R8 ;  /* 0x00000009ff097c19 */ /* 0x000fe20008011608 */
[----:B------:R-:W-:-:S03]  /*0360*/  ULDC.64 UR8, c[0x0][0x368] ;  /* 0x0000da0000087ab9 */ /* 0x000fc60000000a00 */
[----:B------:R-:W-:-:S05]  /*0370*/  IADD3 R10, -R9, RZ, RZ ;  /* 0x000000ff090a7210 */ /* 0x000fca0007ffe1ff */
[----:B------:R-:W-:-:S04]  /*0380*/  IMAD R10, R10, UR7, R11 ;  /* 0x000000070a0a7c24 */ /* 0x000fc8000f8e020b */
[C---:B------:R-:W-:Y:S02]  /*0390*/  IMAD R5, R10.reuse, UR8, R5 ;  /* 0x000000080a057c24 */ /* 0x040fe4000f8e0205 */
[C---:B------:R-:W-:Y:S02]  /*03a0*/  IMAD R0, R10.reuse, UR9, R0 ;  /* 0x000000090a007c24 */ /* 0x040fe4000f8e0200 */
[C---:B------:R-:W-:Y:S02]  /*03b0*/  IMAD R7, R10.reuse, UR10, R7 ;  /* 0x0000000a0a077c24 */ /* 0x040fe4000f8e0207 */
[----:B------:R-:W-:Y:S01]  /*03c0*/  IMAD R2, R10, UR11, R2 ;  /* 0x0000000b0a027c24 */ /* 0x000fe2000f8e0202 */
[----:B------:R-:W-:Y:S06]  /*03d0*/  @!P0 BRA `(.L_x_7187) ;  /* 0x00000014001c8947 */ /* 0x000fec0003800000 */
[----:B------:R-:W-:Y:S01]  /*03e0*/  MOV R8, RZ ;  /* 0x000000ff00087202 */ /* 0x000fe20000000f00 */
[----:B------:R-:W-:Y:S01]  /*03f0*/  ULDC.64 UR8, c[0x0][0x240] ;  /* 0x0000900000087ab9 */ /* 0x000fe20000000a00 */
[----:B------:R-:W-:Y:S01]  /*0400*/  ULDC UR7, c[0x0][0x248] ;  /* 0x0000920000077ab9 */ /* 0x000fe20000000800 */
[----:B------:R-:W-:Y:S01]  /*0410*/  ISETP.NE.AND P0, PT, R6, 0x4, PT ;  /* 0x000000040600780c */ /* 0x000fe20003f05270 */
[----:B------:R-:W-:Y:S01]  /*0420*/  ULDC.64 UR10, c[0x0][0x380] ;  /* 0x0000e000000a7ab9 */ /* 0x000fe20000000a00 */
        /* <DEDUP_REMOVED lines=10> */
[----:B------:R-:W-:Y:S01]  /*04d0*/  HFMA2.MMA R10, -RZ, RZ, 0, 0 ;  /* 0x00000000ff0a7435 */ /* 0x000fe200000001ff */
[----:B------:R-:W-:Y:S01]  /*04e0*/  ULDC.64 UR8, c[0x0][0x250] ;  /* 0x0000940000087ab9 */ /* 0x000fe20000000a00 */
[----:B------:R-:W-:Y:S01]  /*04f0*/  ISETP.NE.AND P0, PT, R6, 0x5, PT ;  /* 0x000000050600780c */ /* 0x000fe20003f05270 */
[----:B------:R-:W-:Y:S01]  /*0500*/  ULDC UR7, c[0x0][0x24c] ;  /* 0x0000930000077ab9 */ /* 0x000fe20000000800 */
[----:B------:R-:W-:-:S06]  /*0510*/  ULDC.64 UR10, c[0x0][0x390] ;  /* 0x0000e400000a7ab9 */ /* 0x000fcc0000000a00 */
        /* <DEDUP_REMOVED lines=280> */
[----:B------:R-:W-:Y:S01]  /*16a0*/  ISETP.NE.AND P0, PT, R6, 0x18, PT ;  /* 0x000000180600780c */ /* 0x000fe20003f05270 */
[----:B------:R-:W-:Y:S01]  /*16b0*/  ULDC.64 UR8, c[0x0][0x330] ;  /* 0x0000cc0000087ab9 */ /* 0x000fe20000000a00 */
[----:B------:R-:W-:Y:S01]  /*16c0*/  MOV R8, RZ ;  /* 0x000000ff00087202 */ /* 0x000fe20000000f00 */
[----:B------:R-:W-:Y:S01]  /*16d0*/  ULDC UR7, c[0x0][0x338] ;  /* 0x0000ce0000077ab9 */ /* 0x000fe20000000800 */
[----:B------:R-:W-:-:S03]  /*16e0*/  ULDC.64 UR10, c[0x0][0x4c0] ;  /* 0x00013000000a7ab9 */ /* 0x000fc60000000a00 */
[----:B------:R-:W-:-:S05]  /*16f0*/  IMAD.HI.U32 R14, R9, UR9, R8 ;  /* 0x00000009090e7c27 */ /* 0x000fca000f8e0008 */
[----:B------:R-:W-:Y:S01]  /*1700*/  SHF.R.U32.HI R15, RZ, UR7, R14 ;  /* 0x00000007ff0f7c19 */ /* 0x000fe2000801160e */
[----:B------:R-:W0:Y:S01]  /*1710*/  @P0 LDC.64 R16, c[0x0][0x340] ;  /* 0x0000d000ff100b82 */ /* 0x000e220000000a00 */
[----:B------:R-:W-:Y:S02]  /*1720*/  @P0 MOV R14, RZ ;  /* 0x000000ff000e0202 */ /* 0x000fe40000000f00 */
[----:B------:R-:W-:-:S05]  /*1730*/  IADD3 R8, -R15, RZ, RZ ;  /* 0x000000ff0f087210 */ /* 0x000fca0007ffe1ff */
[----:B------:R-:W1:Y:S01]  /*1740*/  @P0 LDC R19, c[0x0][0x33c] ;  /* 0x0000cf00ff130b82 */ /* 0x000e620000000800 */
[----:B------:R-:W-:Y:S01]  /*1750*/  IMAD R8, R8, UR8, R9 ;  /* 0x0000000808087c24 */ /* 0x000fe2000f8e0209 */
[----:B------:R-:W-:-:S03]  /*1760*/  ULDC.64 UR8, c[0x0][0x4b8] ;  /* 0x00012e0000087ab9 */ /* 0x000fc60000000a00 */
[C---:B------:R-:W-:Y:S02]  /*1770*/  IMAD R5, R8.reuse, UR8, R5 ;  /* 0x0000000808057c24 */ /* 0x040fe4000f8e0205 */
[C---:B------:R-:W-:Y:S01]  /*1780*/  IMAD R0, R8.reuse, UR9, R0 ;  /* 0x0000000908007c24 */ /* 0x040fe2000f8e0200 */
[----:B------:R-:W2:Y:S01]  /*1790*/  @P0 LDC.64 R10, c[0x0][0x4c8] ;  /* 0x00013200ff0a0b82 */ /* 0x000ea20000000a00 */
[C---:B------:R-:W-:Y:S02]  /*17a0*/  IMAD R7, R8.reuse, UR10, R7 ;  /* 0x0000000a08077c24 */ /* 0x040fe4000f8e0207 */
[----:B------:R-:W-:-:S05]  /*17b0*/  IMAD R2, R8, UR11, R2 ;  /* 0x0000000b08027c24 */ /* 0x000fca000f8e0202 */
[----:B------:R-:W3:Y:S01]  /*17c0*/  @P0 LDC.64 R12, c[0x0][0x4d0] ;  /* 0x00013400ff0c0b82 */ /* 0x000ee20000000a00 */
[----:B0-----:R-:W-:-:S05]  /*17d0*/  @P0 IMAD.HI.U32 R4, R15, R16, R14 ;  /* 0x000000100f040227 */ /* 0x001fca00078e000e */
[----:B------:R-:W-:-:S04]  /*17e0*/  @P0 SHF.R.U32.HI R4, RZ, R17, R4 ;  /* 0x00000011ff040219 */ /* 0x000fc80000011604 */
[----:B------:R-:W-:-:S05]  /*17f0*/  @P0 IADD3 R14, -R4, RZ, RZ ;  /* 0x000000ff040e0210 */ /* 0x000fca0007ffe1ff */
[----:B-1----:R-:W-:-:S04]  /*1800*/  @P0 IMAD R14, R14, R19, R15 ;  /* 0x000000130e0e0224 */ /* 0x002fc800078e020f */
[C---:B--2---:R-:W-:Y:S02]  /*1810*/  @P0 IMAD R5, R14.reuse, R10, R5 ;  /* 0x0000000a0e050224 */ /* 0x044fe400078e0205 */
[C---:B------:R-:W-:Y:S02]  /*1820*/  @P0 IMAD R0, R14.reuse, R11, R0 ;  /* 0x0000000b0e000224 */ /* 0x040fe400078e0200 */
[C---:B---3--:R-:W-:Y:S02]  /*1830*/  @P0 IMAD R7, R14.reuse, R12, R7 ;  /* 0x0000000c0e070224 */ /* 0x048fe400078e0207 */
[----:B------:R-:W-:-:S07]  /*1840*/  @P0 IMAD R2, R14, R13, R2 ;  /* 0x0000000d0e020224 */ /* 0x000fce00078e0202 */
.L_x_7187:
        /* <DEDUP_REMOVED lines=8> */
[----:B------:R-:W3:Y:S01]  /*18d0*/  LDG.E.U16 R10, desc[UR4][R10.64] ;  /* 0x000000040a0a7981 */ /* 0x000ee2000c1e1500 */
[----:B------:R-:W-:-:S04]  /*18e0*/  IADD3 R6, P0, R0, UR8, RZ ;  /* 0x0000000800067c10 */ /* 0x000fc8000ff1e0ff */
[----:B------:R-:W-:Y:S01]  /*18f0*/  IADD3.X R7, RZ, UR9, RZ, P0, !PT ;  /* 0x00000009ff077c10 */ /* 0x000fe200087fe4ff */
[----:B------:R-:W-:-:S04]  /*1900*/  ULDC.64 UR8, c[0x0][0x4d8] ;  /* 0x0001360000087ab9 */ /* 0x000fc80000000a00 */
[----:B------:R-:W4:Y:S01]  /*1910*/  LDG.E.U16 R6, desc[UR4][R6.64] ;  /* 0x0000000406067981 */ /* 0x000f22000c1e1500 */
[----:B------:R-:W-:Y:S02]  /*1920*/  IADD3 R4, P0, R5, UR8, RZ ;  /* 0x0000000805047c10 */ /* 0x000fe4000ff1e0ff */
[----:B------:R-:W-:Y:S02]  /*1930*/  IADD3 R3, R3, 0x80, RZ ;  /* 0x0000008003037810 */ /* 0x000fe40007ffe0ff */
[----:B------:R-:W-:Y:S02]  /*1940*/  IADD3.X R5, RZ, UR9, RZ, P0, !PT ;  /* 0x00000009ff057c10 */ /* 0x000fe400087fe4ff */
[----:B--2---:R-:W-:-:S05]  /*1950*/  SHF.L.U32 R0, R8, 0x10, RZ ;  /* 0x0000001008007819 */ /* 0x004fca00000006ff */
[----:B------:R-:W-:Y:S01]  /*1960*/  FADD.FTZ R2, -R0, 1 ;  /* 0x3f80000000027421 */ /* 0x000fe20000010100 */
[----:B---3--:R-:W-:-:S05]  /*1970*/  SHF.L.U32 R11, R10, 0x10, RZ ;  /* 0x000000100a0b7819 */ /* 0x008fca00000006ff */
[----:B------:R-:W0:Y:S01]  /*1980*/  F2F.BF16.F32 R2, R2 ;  /* 0x0000000200027304 */ /* 0x000e220000202000 */
[----:B------:R-:W-:Y:S01]  /*1990*/  FADD.FTZ R11, R0, -R11 ;  /* 0x8000000b000b7221 */ /* 0x000fe20000010000 */
[----:B----4-:R-:W-:-:S06]  /*19a0*/  SHF.L.U32 R6, R6, 0x10, RZ ;  /* 0x0000001006067819 */ /* 0x010fcc00000006ff */
[----:B------:R-:W1:Y:S01]  /*19b0*/  F2F.BF16.F32 R11, R11 ;  /* 0x0000000b000b7304 */ /* 0x000e620000202000 */
[----:B0-----:R-:W-:-:S05]  /*19c0*/  SHF.L.U32 R9, R2, 0x10, RZ ;  /* 0x0000001002097819 */ /* 0x001fca00000006ff */
[----:B------:R-:W-:Y:S01]  /*19d0*/  FMUL.FTZ R9, R0, R9 ;  /* 0x0000000900097220 */ /* 0x000fe20000410000 */
[----:B-1----:R-:W-:-:S05]  /*19e0*/  SHF.L.U32 R7, R11, 0x10, RZ ;  /* 0x000000100b077819 */ /* 0x002fca00000006ff */
[----:B------:R-:W0:Y:S01]  /*19f0*/  F2F.BF16.F32 R9, R9 ;  /* 0x0000000900097304 */ /* 0x000e220000202000 */
[----:B------:R-:W-:-:S07]  /*1a00*/  FMUL.FTZ R6, R6, R7 ;  /* 0x0000000706067220 */ /* 0x000fce0000410000 */
[----:B------:R-:W1:Y:S01]  /*1a10*/  F2F.BF16.F32 R6, R6 ;  /* 0x0000000600067304 */ /* 0x000e620000202000 */
[----:B0-----:R-:W-:-:S04]  /*1a20*/  SHF.L.U32 R0, R9, 0x10, RZ ;  /* 0x0000001009007819 */ /* 0x001fc800000006ff */
[----:B------:R-:W-:-:S06]  /*1a30*/  FMNMX.FTZ R0, R0, 1.0018652574217412621e-12, !PT ;  /* 0x2b8d000000007809 */ /* 0x000fcc0007810000 */
[----:B------:R-:W0:Y:S01]  /*1a40*/  F2F.BF16.F32 R0, R0 ;  /* 0x0000000000007304 */ /* 0x000e220000202000 */
[----:B-1----:R-:W-:Y:S02]  /*1a50*/  SHF.L.U32 R2, R6, 0x10, RZ ;  /* 0x0000001006027819 */ /* 0x002fe400000006ff */
[----:B0-----:R-:W-:-:S06]  /*1a60*/  SHF.L.U32 R7, R0, 0x10, RZ ;  /* 0x0000001000077819 */ /* 0x001fcc00000006ff */
[----:B------:R-:W0:Y:S02]  /*1a70*/  MUFU.RCP R7, R7 ;  /* 0x0000000700077308 */ /* 0x000e240000001000 */
[----:B0-----:R-:W-:-:S05]  /*1a80*/  FMUL.FTZ R2, R2, R7 ;  /* 0x0000000702027220 */ /* 0x001fca0000410000 */
[----:B------:R-:W-:-:S05]  /*1a90*/  F2FP.BF16.F32.PACK_AB R2, RZ, R2 ;  /* 0x00000002ff02723e */ /* 0x000fca00000010ff */
[----:B------:R0:W-:Y:S02]  /*1aa0*/  STG.E.U16 desc[UR4][R4.64], R2 ;  /* 0x0000000204007986 */ /* 0x0001e4000c101504 */
.L_x_7186:
[----:B------:R-:W-:Y:S05]  /*1ab0*/  BSYNC B0 ;  /* 0x0000000000007941 */ /* 0x000fea0003800000 */
.L_x_7185:
[----:B------:R-:W-:Y:S01]  /*1ac0*/  ISETP.GE.AND P0, PT, R3, UR6, PT ;  /* 0x0000000603007c0c */ /* 0x000fe2000bf06270 */
[----:B------:R-:W-:-:S12]  /*1ad0*/  BSSY B0, `(.L_x_7188) ;  /* 0x0000346000007945 */ /* 0x000fd80003800000 */
[----:B------:R-:W-:Y:S05]  /*1ae0*/  @P0 BRA `(.L_x_7189) ;  /* 0x0000003400100947 */ /* 0x000fea0003800000 */
[----:B0-----:R-:W0:Y:S01]  /*1af0*/  LDC R4, c[0x0][0x218] ;  /* 0x00008600ff047b82 */ /* 0x001e220000000800 */
        /* <DEDUP_REMOVED lines=352> */
[----:B------:R-:W-:Y:S01]  /*3100*/  HFMA2.MMA R8, -RZ, RZ, 0, 0 ;  /* 0x00000000ff087435 */ /* 0x000fe200000001ff */
[----:B------:R-:W-:Y:S01]  /*3110*/  ULDC.64 UR8, c[0x0][0x330] ;  /* 0x0000cc0000087ab9 */ /* 0x000fe20000000a00 */
[----:B------:R-:W-:Y:S01]  /*3120*/  ULDC UR7, c[0x0][0x338] ;  /* 0x0000ce0000077ab9 */ /* 0x000fe20000000800 */
[----:B------:R-:W-:-:S07]  /*3130*/  ULDC.64 UR10, c[0x0][0x4c0] ;  /* 0x00013000000a7ab9 */ /* 0x000fce0000000a00 */
[----:B------:R-:W-:Y:S02]  /*3140*/  IMAD.HI.U32 R14, R9, UR9, R8 ;  /* 0x00000009090e7c27 */ /* 0x000fe4000f8e0008 */
[----:B------:R-:W0:Y:S03]  /*3150*/  @P0 LDC.64 R16, c[0x0][0x340] ;  /* 0x0000d000ff100b82 */ /* 0x000e260000000a00 */
[----:B------:R-:W-:Y:S02]  /*3160*/  SHF.R.U32.HI R15, RZ, UR7, R14 ;  /* 0x00000007ff0f7c19 */ /* 0x000fe4000801160e */
        /* <DEDUP_REMOVED lines=8> */
[C---:B------:R-:W-:Y:S02]  /*31f0*/  IMAD R7, R8.reuse, UR10, R7 ;  /* 0x0000000a08077c24 */ /* 0x040fe4000f8e0207 */
[----:B------:R-:W-:Y:S01]  /*3200*/  IMAD R2, R8, UR11, R2 ;  /* 0x0000000b08027c24 */ /* 0x000fe2000f8e0202 */
        /* <DEDUP_REMOVED lines=9> */
.L_x_7190:
        /* <DEDUP_REMOVED lines=16> */
[----:B------:R-:W-:Y:S02]  /*33a0*/  ISETP.GE.AND P0, PT, R3, UR6, PT ;  /* 0x0000000603007c0c */ /* 0x000fe4000bf06270 */
        /* <DEDUP_REMOVED lines=21> */
[----:B------:R1:W-:Y:S01]  /*3500*/  STG.E.U16 desc[UR4][R4.64], R2 ;  /* 0x0000000204007986 */ /* 0x0003e2000c101504 */
[----:B------:R-:W-:Y:S05]  /*3510*/  @P0 BRA `(.L_x_7189) ;  /* 0x0000001800840947 */ /* 0x000fea0003800000 */
[----:B-1----:R-:W0:Y:S01]  /*3520*/  LDC R4, c[0x0][0x218] ;  /* 0x00008600ff047b82 */ /* 0x002e220000000800 */
        /* <DEDUP_REMOVED lines=378> */
.L_x_7191:
        /* <DEDUP_REMOVED lines=38> */
.L_x_7189:
[----:B------:R-:W-:Y:S05]  /*4f30*/  BSYNC B0 ;  /* 0x0000000000007941 */ /* 0x000fea0003800000 */
.L_x_7188:
[----:B------:R-:W-:-:S13]  /*4f40*/  ISETP.GE.AND P0, PT, R3, UR6, PT ;  /* 0x0000000603007c0c */ /* 0x000fda000bf06270 */
[----:B------:R-:W-:Y:S05]  /*4f50*/  @P0 EXIT ;  /* 0x000000000000094d */ /* 0x000fea0003800000 */
[----:B012---:R-:W0:Y:S01]  /*4f60*/  LDC R4, c[0x0][0x218] ;  /* 0x00008600ff047b82 */ /* 0x007e220000000800 */
        /* <DEDUP_REMOVED lines=9> */
[----:B------:R-:W-:Y:S02]  /*5000*/  ULDC.64 UR8, c[0x0][0x350] ;  /* 0x0000d40000087ab9 */ /* 0x000fe40000000a00 */
        /* <DEDUP_REMOVED lines=17> */
[----:B------:R-:W-:-:S03]  /*5120*/  ULDC.64 UR6, c[0x0][0x358] ;  /* 0x0000d60000067ab9 */ /* 0x000fc60000000a00 */
        /* <DEDUP_REMOVED lines=11> */
[----:B------:R-:W-:-:S07]  /*51e0*/  ULDC.64 UR8, c[0x0][0x370] ;  /* 0x0000dc0000087ab9 */ /* 0x000fce0000000a00 */
        /* <DEDUP_REMOVED lines=318> */
[----:B------:R-:W-:Y:S01]  /*65d0*/  ULDC.64 UR6, c[0x0][0x4b8] ;  /* 0x00012e0000067ab9 */ /* 0x000fe20000000a00 */
        /* <DEDUP_REMOVED lines=19> */
.L_x_7192:
        /* <DEDUP_REMOVED lines=30> */
[----:B0-----:R-:W-:-:S05]  /*68f0*/  SHF.L.U32 R6, R0, 0x10, RZ ;  /* 0x0000001000067819 */ /* 0x001fca00000006ff */
[----:B------:R-:W0:Y:S02]  /*6900*/  MUFU.RCP R3, R6 ;  /* 0x0000000600037308 */ /* 0x000e240000001000 */
[----:B0-----:R-:W-:Y:S01]  /*6910*/  FMUL.FTZ R3, R2, R3 ;  /* 0x0000000302037220 */ /* 0x001fe20000410000 */
[----:B------:R-:W-:-:S04]  /*6920*/  IADD3 R2, P0, R5, UR6, RZ ;  /* 0x0000000605027c10 */ /* 0x000fc8000ff1e0ff */
[----:B------:R-:W-:Y:S02]  /*6930*/  F2FP.BF16.F32.PACK_AB R0, RZ, R3 ;  /* 0x00000003ff00723e */ /* 0x000fe400000010ff */
[----:B------:R-:W-:-:S05]  /*6940*/  IADD3.X R3, RZ, UR7, RZ, P0, !PT ;  /* 0x00000007ff037c10 */ /* 0x000fca00087fe4ff */
[----:B------:R-:W-:Y:S01]  /*6950*/  STG.E.U16 desc[UR4][R2.64], R0 ;  /* 0x0000000002007986 */ /* 0x000fe2000c101504 */
[----:B------:R-:W-:Y:S05]  /*6960*/  EXIT ;  /* 0x000000000000794d */ /* 0x000fea0003800000 */
.L_x_7193:
        /* <DEDUP_REMOVED lines=9> */
.L_x_10841:


//--------------------- .text._ZN2at6native27unrolled_elementwise_kernelIZZZN37_INTERNAL_cee6930f_7_Loss_cu_5b0651e139_GLOBAL__N__cee6930f_7_Loss_cu_5b0651e140binary_cross_entropy_backward_out_kernelERNS_6TensorERKS4_S7_S7_ENKUlvE_clEvENKUlvE2_clEvEUlN3c108BFloat16ESB_SB_E_St5arrayIPcLm4EELi4E23TrivialOffsetCalculatorILi3EjESG_ILi1EjENS0_6memory15LoadWithoutCastENSJ_16StoreWithoutCastEEEviT_T0_T2_T3_T4_T5_ --------------------------
	.section	.text._ZN2at6native27unrolled_elementwise_kernelIZZZN37_INTERNAL_cee6930f_7_Loss_cu_5b0651e139_GLOBAL__N__cee6930f_7_Loss_cu_5b0651e140binary_cross_entropy_backward_out_kernelERNS_6TensorERKS4_S7_S7_ENKUlvE_clEvENKUlvE2_clEvEUlN3c108BFloat16ESB_SB_E_St5arrayIPcLm4EELi4E23TrivialOffsetCalculatorILi3EjESG_ILi1EjENS0_6memory15LoadWithoutCastENSJ_16StoreWithoutCastEEEviT_T0_T2_T3_T4_T5_,"ax",@progbits
	.align	128
        .global         _ZN2at6native27unrolled_elementwise_kernelIZZZN37_INTERNAL_cee6930f_7_Loss_cu_5b0651e139_GLOBAL__N__cee6930f_7_Loss_cu_5b0651e140binary_cross_entropy_backward_out_kernelERNS_6TensorERKS4_S7_S7_ENKUlvE_clEvENKUlvE2_clEvEUlN3c108BFloat16ESB_SB_E_St5arrayIPcLm4EELi4E23TrivialOffsetCalculatorILi3EjESG_ILi1EjENS0_6memory15LoadWithoutCastENSJ_16StoreWithoutCastEEEviT_T0_T2_T3_T4_T5_
        .type           _ZN2at6native27unrolled_elementwise_kernelIZZZN37_INTERNAL_cee6930f_7_Loss_cu_5b0651e139_GLOBAL__N__cee6930f_7_Loss_cu_5b0651e140binary_cross_entropy_backward_out_kernelERNS_6TensorERKS4_S7_S7_ENKUlvE_clEvENKUlvE2_clEvEUlN3c108BFloat16ESB_SB_E_St5arrayIPcLm4EELi4E23TrivialOffsetCalculatorILi3EjESG_ILi1EjENS0_6memory15LoadWithoutCastENSJ_16StoreWithoutCastEEEviT_T0_T2_T3_T4_T5_,@function
        .size           _ZN2at6native27unrolled_elementwise_kernelIZZZN37_INTERNAL_cee6930f_7_Loss_cu_5b0651e139_GLOBAL__N__cee6930f_7_Loss_cu_5b0651e140binary_cross_entropy_backward_out_kernelERNS_6TensorERKS4_S7_S7_ENKUlvE_clEvENKUlvE2_clEvEUlN3c108BFloat16ESB_SB_E_St5arrayIPcLm4EELi4E23TrivialOffsetCalculatorILi3EjESG_ILi1EjENS0_6memory15LoadWithoutCastENSJ_16StoreWithoutCastEEEviT_T0_T2_T3_T4_T5_,(.L_x_10842 - _ZN2at6native27unrolled_elementwise_kernelIZZZN37_INTERNAL_cee6930f_7_Loss_cu_5b0651e139_GLOBAL__N__cee6930f_7_Loss_cu_5b0651e140binary_cross_entropy_backward_out_kernelERNS_6TensorERKS4_S7_S7_ENKUlvE_clEvENKUlvE2_clEvEUlN3c108BFloat16ESB_SB_E_St5arrayIPcLm4EELi4E23TrivialOffsetCalculatorILi3EjESG_ILi1EjENS0_6memory15LoadWithoutCastENSJ_16StoreWithoutCastEEEviT_T0_T2_T3_T4_T5_)
        .other          _ZN2at6native27unrolled_elementwise_kernelIZZZN37_INTERNAL_cee6930f_7_Loss_cu_5b0651e139_GLOBAL__N__cee6930f_7_Loss_cu_5b0651e140binary_cross_entropy_backward_out_kernelERNS_6TensorERKS4_S7_S7_ENKUlvE_clEvENKUlvE2_clEvEUlN3c108BFloat16ESB_SB_E_St5arrayIPcLm4EELi4E23TrivialOffsetCalculatorILi3EjESG_ILi1EjENS0_6memory15LoadWithoutCastENSJ_16StoreWithoutCastEEEviT_T0_T2_T3_T4_T5_,@"STO_CUDA_ENTRY STV_DEFAULT"
_ZN2at6native27unrolled_elementwise_kernelIZZZN37_INTERNAL_cee6930f_7_Loss_cu_5b0651e139_GLOBAL__N__cee6930f_7_Loss_cu_5b0651e140binary_cross_entropy_backward_out_kernelERNS_6TensorERKS4_S7_S7_ENKUlvE_clEvENKUlvE2_clEvEUlN3c108BFloat16ESB_SB_E_St5arrayIPcLm4EELi4E23TrivialOffsetCalculatorILi3EjESG_ILi1EjENS0_6memory15LoadWithoutCastENSJ_16StoreWithoutCastEEEviT_T0_T2_T3_T4_T5_:
.text._ZN2at6native27unrolled_elementwise_kernelIZZZN37_INTERNAL_cee6930f_7_Loss_cu_5b0651e139_GLOBAL__N__cee6930f_7_Loss_cu_5b0651e140binary_cross_entropy_backward_out_kernelERNS_6TensorERKS4_S7_S7_ENKUlvE_clEvENKUlvE2_clEvEUlN3c108BFloat16ESB_SB_E_St5arrayIPcLm4EELi4E23TrivialOffsetCalculatorILi3EjESG_ILi1EjENS0_6memory15LoadWithoutCastENSJ_16StoreWithoutCastEEEviT_T0_T2_T3_T4_T5_:
[----:B------:R-:W-:Y:S01]  /*0000*/  LDC R1, c[0x0][0x28] ;  /* 0x00000a00ff017b82 */ /* 0x000fe20000000800 */
[----:B------:R-:W0:Y:S07]  /*0010*/  S2R R0, SR_CTAID.X ;  /* 0x0000000000007919 */ /* 0x000e2e0000002500 */
[----:B------:R-:W0:Y:S01]  /*0020*/  LDC R3, c[0x0][0x210] ;  /* 0x00008400ff037b82 */ /* 0x000e220000000800 */
[----:B------:R-:W-:Y:S01]  /*0030*/  ULDC.64 UR4, c[0x0][0x208] ;  /* 0x0000820000047ab9 */ /* 0x000fe20000000a00 */
[----:B------:R-:W-:Y:S01]  /*0040*/  PRMT R4, RZ, 0x7610, R4 ;  /* 0x00007610ff047816 */ /* 0x000fe20000000004 */
[----:B------:R-:W1:Y:S01]  /*0050*/  S2R R27, SR_TID.X ;  /* 0x00000000001b7919 */ /* 0x000e620000002100 */
[--C-:B0-----:R-:W-:Y:S01]  /*0060*/  IMAD R2, R0, -0x200, R3.reuse ;  /* 0xfffffe0000027824 */ /* 0x101fe200078e0203 */
[----:B------:R-:W-:-:S02]  /*0070*/  PRMT R3, RZ, 0x7610, R3 ;  /* 0x00007610ff037816 */ /* 0x000fc40000000003 */
[----:B-1----:R-:W-:Y:S02]  /*0080*/  MOV R11, R27 ;  /* 0x0000001b000b7202 */ /* 0x002fe40000000f00 */
[----:B------:R-:W-:-:S13]  /*0090*/  ISETP.GE.AND P0, PT, R27, R2, PT ;  /* 0x000000021b00720c */ /* 0x000fda0003f06270 */
[----:B------:R-:W-:Y:S01]  /*00a0*/  @!P0 IMAD R29, R0, 0x200, R11 ;  /* 0x00000200001d8824 */ /* 0x000fe200078e020b */
[----:B------:R-:W-:-:S04]  /*00b0*/  @!P0 IADD3 R11, R11, 0x80, RZ ;  /* 0x000000800b0b8810 */ /* 0x000fc80007ffe0ff */
[----:B------:R-:W-:-:S13]  /*00c0*/  ISETP.GE.AND P1, PT, R11, R2, PT ;  /* 0x000000020b00720c */ /* 0x000fda0003f26270 */
[----:B------:R-:W0:Y:S01]  /*00d0*/  @!P1 LDC.64 R12, c[0x0][0x220] ;  /* 0x00008800ff0c9b82 */ /* 0x000e220000000a00 */
[----:B------:R-:W-:Y:S01]  /*00e0*/  @!P1 IMAD R5, R0, 0x200, R11 ;  /* 0x0000020000059824 */ /* 0x000fe200078e020b */
[----:B------:R-:W-:-:S04]  /*00f0*/  @!P1 IADD3 R11, R11, 0x80, RZ ;  /* 0x000000800b0b9810 */ /* 0x000fc80007ffe0ff */
[C---:B------:R-:W-:Y:S02]  /*0100*/  ISETP.GE.AND P3, PT, R11.reuse, R2, PT ;  /* 0x000000020b00720c */ /* 0x040fe40003f66270 */
[----:B------:R-:W1:Y:S08]  /*0110*/  @!P1 LDC.64 R6, c[0x0][0x228] ;  /* 0x00008a00ff069b82 */ /* 0x000e700000000a00 */
[----:B------:R-:W2:Y:S03]  /*0120*/  @!P1 LDC.64 R8, c[0x0][0x230] ;  /* 0x00008c00ff089b82 */ /* 0x000ea60000000a00 */
[----:B------:R-:W-:Y:S01]  /*0130*/  @!P3 IMAD R25, R0, 0x200, R11 ;  /* 0x000002000019b824 */ /* 0x000fe200078e020b */
[----:B------:R-:W-:Y:S01]  /*0140*/  @!P3 IADD3 R11, R11, 0x80, RZ ;  /* 0x000000800b0bb810 */ /* 0x000fe20007ffe0ff */
[----:B0-----:R-:W-:-:S03]  /*0150*/  @!P1 IMAD.WIDE.U32 R12, R5, 0x2, R12 ;  /* 0x00000002050c9825 */ /* 0x001fc600078e000c */
[----:B------:R-:W0:Y:S01]  /*0160*/  @!P3 LDC.64 R22, c[0x0][0x220] ;  /* 0x00008800ff16bb82 */ /* 0x000e220000000a00 */
[----:B------:R-:W-:Y:S01]  /*0170*/  ISETP.GE.AND P2, PT, R11, R2, PT ;  /* 0x000000020b00720c */ /* 0x000fe20003f46270 */
[----:B------:R3:W5:Y:S01]  /*0180*/  @!P1 LDG.E.U16 R3, desc[UR4][R12.64] ;  /* 0x000000040c039981 */ /* 0x000762000c1e1500 */
[----:B-1----:R-:W-:-:S05]  /*0190*/  @!P1 IMAD.WIDE.U32 R6, R5, 0x2, R6 ;  /* 0x0000000205069825 */ /* 0x002fca00078e0006 */
[----:B------:R-:W1:Y:S01]  /*01a0*/  @!P3 LDC.64 R20, c[0x0][0x228] ;  /* 0x00008a00ff14bb82 */ /* 0x000e620000000a00 */
[----:B------:R4:W5:Y:S07]  /*01b0*/  @!P1 LDG.E.U16 R4, desc[UR4][R6.64] ;  /* 0x0000000406049981 */ /* 0x00096e000c1e1500 */
[----:B---3--:R-:W3:Y:S01]  /*01c0*/  @!P3 LDC.64 R12, c[0x0][0x230] ;  /* 0x00008c00ff0cbb82 */ /* 0x008ee20000000a00 */
[----:B----4-:R-:W-:-:S07]  /*01d0*/  PRMT R6, RZ, 0x7610, R6 ;  /* 0x00007610ff067816 */ /* 0x010fce0000000006 */
[----:B------:R-:W4:Y:S01]  /*01e0*/  @!P2 LDC.64 R14, c[0x0][0x220] ;  /* 0x00008800ff0eab82 */ /* 0x000f220000000a00 */
[----:B------:R-:W-:Y:S01]  /*01f0*/  PRMT R7, RZ, 0x7610, R7 ;  /* 0x00007610ff077816 */ /* 0x000fe20000000007 */
[----:B0-----:R-:W-:-:S05]  /*0200*/  @!P3 IMAD.WIDE.U32 R22, R25, 0x2, R22 ;  /* 0x000000021916b825 */ /* 0x001fca00078e0016 */
[----:B------:R0:W5:Y:S01]  /*0210*/  @!P3 LDG.E.U16 R6, desc[UR4][R22.64] ;  /* 0x000000041606b981 */ /* 0x000162000c1e1500 */
[C---:B-1----:R-:W-:Y:S01]  /*0220*/  @!P3 IMAD.WIDE.U32 R20, R25.reuse, 0x2, R20 ;  /* 0x000000021914b825 */ /* 0x042fe200078e0014 */
[----:B------:R-:W-:Y:S01]  /*0230*/  PRMT R26, RZ, 0x7610, R26 ;  /* 0x00007610ff1a7816 */ /* 0x000fe2000000001a */
[----:B------:R-:W1:Y:S03]  /*0240*/  @!P2 LDC.64 R16, c[0x0][0x228] ;  /* 0x00008a00ff10ab82 */ /* 0x000e660000000a00 */
[----:B------:R2:W5:Y:S01]  /*0250*/  @!P3 LDG.E.U16 R7, desc[UR4][R20.64] ;  /* 0x000000041407b981 */ /* 0x000562000c1e1500 */
[----:B---3--:R-:W-:-:S04]  /*0260*/  @!P3 IMAD.WIDE.U32 R12, R25, 0x2, R12 ;  /* 0x00000002190cb825 */ /* 0x008fc800078e000c */
[----:B------:R-:W3:Y:S08]  /*0270*/  @!P0 LDC.64 R24, c[0x0][0x220] ;  /* 0x00008800ff188b82 */ /* 0x000ef00000000a00 */
[----:B0-----:R-:W0:Y:S08]  /*0280*/  @!P0 LDC.64 R22, c[0x0][0x228] ;  /* 0x00008a00ff168b82 */ /* 0x001e300000000a00 */
[----:B--2---:R-:W2:Y:S01]  /*0290*/  @!P0 LDC.64 R20, c[0x0][0x230] ;  /* 0x00008c00ff148b82 */ /* 0x004ea20000000a00 */
[----:B------:R-:W-:Y:S01]  /*02a0*/  @!P1 IMAD.WIDE.U32 R8, R5, 0x2, R8 ;  /* 0x0000000205089825 */ /* 0x000fe200078e0008 */
[----:B------:R-:W-:-:S03]  /*02b0*/  PRMT R5, RZ, 0x7610, R5 ;  /* 0x00007610ff057816 */ /* 0x000fc60000000005 */
[----:B------:R-:W-:-:S03]  /*02c0*/  @!P2 IMAD R11, R0, 0x200, R11 ;  /* 0x00000200000ba824 */ /* 0x000fc600078e020b */
[----:B------:R1:W5:Y:S01]  /*02d0*/  @!P1 LDG.E.U16 R5, desc[UR4][R8.64] ;  /* 0x0000000408059981 */ /* 0x000362000c1e1500 */
[----:B----4-:R-:W-:Y:S01]  /*02e0*/  @!P2 IMAD.WIDE.U32 R14, R11, 0x2, R14 ;  /* 0x000000020b0ea825 */ /* 0x010fe200078e000e */
[----:B------:R-:W-:Y:S01]  /*02f0*/  PRMT R28, RZ, 0x7610, R28 ;  /* 0x00007610ff1c7816 */ /* 0x000fe2000000001c */
[----:B------:R-:W4:Y:S01]  /*0300*/  @!P2 LDC.64 R18, c[0x0][0x230] ;  /* 0x00008c00ff12ab82 */ /* 0x000f220000000a00 */
[----:B-1----:R-:W-:Y:S01]  /*0310*/  PRMT R9, RZ, 0x7610, R9 ;  /* 0x00007610ff097816 */ /* 0x002fe20000000009 */
[----:B---3--:R-:W-:-:S05]  /*0320*/  @!P0 IMAD.WIDE.U32 R24, R29, 0x2, R24 ;  /* 0x000000021d188825 */ /* 0x008fca00078e0018 */
[----:B------:R1:W5:Y:S01]  /*0330*/  @!P2 LDG.E.U16 R9, desc[UR4][R14.64] ;  /* 0x000000040e09a981 */ /* 0x000362000c1e1500 */
[----:B0-----:R-:W-:-:S03]  /*0340*/  @!P0 IMAD.WIDE.U32 R22, R29, 0x2, R22 ;  /* 0x000000021d168825 */ /* 0x001fc600078e0016 */
[----:B------:R-:W5:Y:S01]  /*0350*/  @!P0 LDG.E.U16 R26, desc[UR4][R24.64] ;  /* 0x00000004181a8981 */ /* 0x000f62000c1e1500 */
[----:B--2---:R-:W-:-:S03]  /*0360*/  @!P0 IMAD.WIDE.U32 R20, R29, 0x2, R20 ;  /* 0x000000021d148825 */ /* 0x004fc600078e0014 */
[----:B------:R-:W5:Y:S01]  /*0370*/  @!P0 LDG.E.U16 R28, desc[UR4][R22.64] ;  /* 0x00000004161c8981 */ /* 0x000f62000c1e1500 */
[----:B-1----:R-:W-:-:S06]  /*0380*/  PRMT R14, RZ, 0x7610, R14 ;  /* 0x00007610ff0e7816 */ /* 0x002fcc000000000e */
[----:B------:R-:W5:Y:S01]  /*0390*/  @!P0 LDG.E.U16 R14, desc[UR4][R20.64] ;  /* 0x00000004140e8981 */ /* 0x000f62000c1e1500 */
[----:B------:R-:W-:-:S06]  /*03a0*/  PRMT R8, RZ, 0x7610, R8 ;  /* 0x00007610ff087816 */ /* 0x000fcc0000000008 */
[----:B------:R0:W5:Y:S01]  /*03b0*/  @!P3 LDG.E.U16 R8, desc[UR4][R12.64] ;  /* 0x000000040c08b981 */ /* 0x000162000c1e1500 */
[----:B------:R-:W-:Y:S01]  /*03c0*/  PRMT R10, RZ, 0x7610, R10 ;  /* 0x00007610ff0a7816 */ /* 0x000fe2000000000a */
[----:B0-----:R-:W0:Y:S01]  /*03d0*/  @!P0 LDC.64 R12, c[0x0][0x218] ;  /* 0x00008600ff0c8b82 */ /* 0x001e220000000a00 */
[----:B------:R-:W-:Y:S01]  /*03e0*/  @!P2 IMAD.WIDE.U32 R16, R11, 0x2, R16 ;  /* 0x000000020b10a825 */ /* 0x000fe200078e0010 */
[----:B------:R-:W-:-:S03]  /*03f0*/  MOV R15, R27 ;  /* 0x0000001b000f7202 */ /* 0x000fc60000000f00 */
[----:B----4-:R-:W-:Y:S01]  /*0400*/  @!P2 IMAD.WIDE.U32 R18, R11, 0x2, R18 ;  /* 0x000000020b12a825 */ /* 0x010fe200078e0012 */
[----:B------:R-:W-:Y:S01]  /*0410*/  PRMT R11, RZ, 0x7610, R11 ;  /* 0x00007610ff0b7816 */ /* 0x000fe2000000000b */
[----:B------:R1:W5:Y:S02]  /*0420*/  @!P2 LDG.E.U16 R10, desc[UR4][R16.64] ;  /* 0x00000004100aa981 */ /* 0x000364000c1e1500 */
[----:B------:R-:W-:-:S03]  /*0430*/  VIADD R29, R15, 0x80 ;  /* 0x000000800f1d7836 */ /* 0x000fc60000000000 */
[----:B------:R2:W5:Y:S01]  /*0440*/  @!P2 LDG.E.U16 R11, desc[UR4][R18.64] ;  /* 0x00000004120ba981 */ /* 0x000562000c1e1500 */
[----:B-1----:R-:W-:Y:S01]  /*0450*/  IADD3 R17, R15, 0x100, RZ ;  /* 0x000001000f117810 */ /* 0x002fe20007ffe0ff */
[----:B------:R-:W-:Y:S03]  /*0460*/  BSSY B0, `(.L_x_7194) ;  /* 0x000001f000007945 */ /* 0x000fe60003800000 */
[-C--:B------:R-:W-:Y:S01]  /*0470*/  ISETP.GE.AND P2, PT, R17, R2.reuse, PT ;  /* 0x000000021100720c */ /* 0x080fe20003f46270 */
[----:B--2---:R-:W-:Y:S01]  /*0480*/  VIADD R19, R15, 0x180 ;  /* 0x000001800f137836 */ /* 0x004fe20000000000 */
[----:B------:R-:W-:Y:S01]  /*0490*/  @!P0 MOV R15, R29 ;  /* 0x0000001d000f8202 */ /* 0x000fe20000000f00 */
[----:B------:R-:W-:Y:S01]  /*04a0*/  @!P0 IMAD R17, R0, 0x200, R27 ;  /* 0x0000020000118824 */ /* 0x000fe200078e021b */
[-C--:B------:R-:W-:Y:S02]  /*04b0*/  ISETP.GE.AND P1, PT, R29, R2.reuse, PT ;  /* 0x000000021d00720c */ /* 0x080fe40003f26270 */
[-C--:B------:R-:W-:Y:S01]  /*04c0*/  ISETP.GE.AND P3, PT, R19, R2.reuse, PT ;  /* 0x000000021300720c */ /* 0x080fe20003f66270 */
[----:B0-----:R-:W-:Y:S01]  /*04d0*/  @!P0 IMAD.WIDE.U32 R12, R17, 0x2, R12 ;  /* 0x00000002110c8825 */ /* 0x001fe200078e000c */
[----:B------:R-:W-:Y:S01]  /*04e0*/  ISETP.GE.AND P4, PT, R15, R2, PT ;  /* 0x000000020f00720c */ /* 0x000fe20003f86270 */
[----:B------:R-:W-:-:S12]  /*04f0*/  @P0 BRA `(.L_x_7195) ;  /* 0x0000000000540947 */ /* 0x000fd80003800000 */
[----:B-----5:R-:W-:Y:S02]  /*0500*/  SHF.L.U32 R28, R28, 0x10, RZ ;  /* 0x000000101c1c7819 */ /* 0x020fe400000006ff */
[----:B------:R-:W-:Y:S02]  /*0510*/  SHF.L.U32 R19, R14, 0x10, RZ ;  /* 0x000000100e137819 */ /* 0x000fe400000006ff */
[----:B------:R-:W-:Y:S01]  /*0520*/  SHF.L.U32 R26, R26, 0x10, RZ ;  /* 0x000000101a1a7819 */ /* 0x000fe200000006ff */
[C---:B------:R-:W-:Y:S02]  /*0530*/  FADD.FTZ R16, -R28.reuse, 1 ;  /* 0x3f8000001c107421 */ /* 0x040fe40000010100 */
[----:B------:R-:W-:-:S04]  /*0540*/  FADD.FTZ R19, R28, -R19 ;  /* 0x800000131c137221 */ /* 0x000fc80000010000 */
        /* <DEDUP_REMOVED lines=12> */
[----:B0-----:R-:W-:-:S06]  /*0610*/  SHF.L.U32 R16, R18, 0x10, RZ ;  /* 0x0000001012107819 */ /* 0x001fcc00000006ff */
[----:B------:R-:W0:Y:S02]  /*0620*/  MUFU.RCP R17, R16 ;  /* 0x0000001000117308 */ /* 0x000e240000001000 */
[----:B0-----:R-:W-:-:S05]  /*0630*/  FMUL.FTZ R14, R14, R17 ;  /* 0x000000110e0e7220 */ /* 0x001fca0000410000 */
[----:B------:R-:W-:-:S07]  /*0640*/  F2FP.BF16.F32.PACK_AB R14, RZ, R14 ;  /* 0x0000000eff0e723e */ /* 0x000fce00000010ff */
.L_x_7195:
[----:B------:R-:W-:Y:S05]  /*0650*/  BSYNC B0 ;  /* 0x0000000000007941 */ /* 0x000fea0003800000 */
.L_x_7194:
[----:B------:R-:W-:Y:S04]  /*0660*/  BSSY B0, `(.L_x_7196) ;  /* 0x0000017000007945 */ /* 0x000fe80003800000 */
[----:B------:R-:W-:Y:S05]  /*0670*/  @P1 BRA `(.L_x_7197) ;  /* 0x0000000000541947 */ /* 0x000fea0003800000 */
        /* <DEDUP_REMOVED lines=21> */
.L_x_7197:
[----:B------:R-:W-:Y:S05]  /*07d0*/  BSYNC B0 ;  /* 0x0000000000007941 */ /* 0x000fea0003800000 */
.L_x_7196:
        /* <DEDUP_REMOVED lines=11> */
[----:B-1----:R-:W-:-:S05]  /*0890*/  SHF.L.U32 R7, R8, 0x10, RZ ;  /* 0x0000001008077819 */ /* 0x002fca00000006ff */
[----:B------:R-:W0:Y:S01]  /*08a0*/  F2F.BF16.F32 R16, R16 ;  /* 0x0000001000107304 */ /* 0x000e220000202000 */
[----:B------:R-:W-:-:S07]  /*08b0*/  FMUL.FTZ R6, R6, R7 ;  /* 0x0000000706067220 */ /* 0x000fce0000410000 */
[----:B------:R-:W1:Y:S01]  /*08c0*/  F2F.BF16.F32 R6, R6 ;  /* 0x0000000600067304 */ /* 0x000e620000202000 */
[----:B0-----:R-:W-:-:S05]  /*08d0*/  IMAD.U32 R5, R16, 0x10000, RZ ;  /* 0x0001000010057824 */ /* 0x001fca00078e00ff */
[----:B------:R-:W-:Y:S02]  /*08e0*/  FMNMX.FTZ R5, R5, 1.0018652574217412621e-12, !PT ;  /* 0x2b8d000005057809 */ /* 0x000fe40007810000 */
[----:B-1----:R-:W-:-:S04]  /*08f0*/  SHF.L.U32 R4, R6, 0x10, RZ ;  /* 0x0000001006047819 */ /* 0x002fc800000006ff */
[----:B------:R-:W0:Y:S02]  /*0900*/  F2F.BF16.F32 R5, R5 ;  /* 0x0000000500057304 */ /* 0x000e240000202000 */
[----:B0-----:R-:W-:-:S06]  /*0910*/  IMAD.U32 R7, R5, 0x10000, RZ ;  /* 0x0001000005077824 */ /* 0x001fcc00078e00ff */
[----:B------:R-:W0:Y:S02]  /*0920*/  MUFU.RCP R7, R7 ;  /* 0x0000000700077308 */ /* 0x000e240000001000 */
[----:B0-----:R-:W-:-:S05]  /*0930*/  FMUL.FTZ R4, R4, R7 ;  /* 0x0000000704047220 */ /* 0x001fca0000410000 */
[----:B------:R-:W-:-:S07]  /*0940*/  F2FP.BF16.F32.PACK_AB R4, RZ, R4 ;  /* 0x00000004ff04723e */ /* 0x000fce00000010ff */
.L_x_7199:
[----:B------:R-:W-:Y:S05]  /*0950*/  BSYNC B0 ;  /* 0x0000000000007941 */ /* 0x000fea0003800000 */
.L_x_7198:
[----:B------:R-:W-:Y:S04]  /*0960*/  BSSY B0, `(.L_x_7200) ;  /* 0x0000017000007945 */ /* 0x000fe80003800000 */
[----:B------:R-:W-:Y:S05]  /*0970*/  @P3 BRA `(.L_x_7201) ;  /* 0x0000000000543947 */ /* 0x000fea0003800000 */
[----:B-----5:R-:W-:Y:S01]  /*0980*/  SHF.L.U32 R10, R10, 0x10, RZ ;  /* 0x000000100a0a7819 */ /* 0x020fe200000006ff */
[----:B------:R-:W-:Y:S01]  /*0990*/  IMAD.U32 R9, R9, 0x10000, RZ ;  /* 0x0001000009097824 */ /* 0x000fe200078e00ff */
[----:B------:R-:W-:-:S03]  /*09a0*/  SHF.L.U32 R11, R11, 0x10, RZ ;  /* 0x000000100b0b7819 */ /* 0x000fc600000006ff */
        /* <DEDUP_REMOVED lines=10> */
[----:B0-----:R-:W-:-:S04]  /*0a50*/  SHF.L.U32 R6, R7, 0x10, RZ ;  /* 0x0000001007067819 */ /* 0x001fc800000006ff */
[----:B------:R-:W-:Y:S01]  /*0a60*/  FMNMX.FTZ R6, R6, 1.0018652574217412621e-12, !PT ;  /* 0x2b8d000006067809 */ /* 0x000fe20007810000 */
[----:B-1----:R-:W-:-:S05]  /*0a70*/  IMAD.U32 R5, R8, 0x10000, RZ ;  /* 0x0001000008057824 */ /* 0x002fca00078e00ff */
[----:B------:R-:W0:Y:S02]  /*0a80*/  F2F.BF16.F32 R6, R6 ;  /* 0x0000000600067304 */ /* 0x000e240000202000 */
[----:B0-----:R-:W-:-:S06]  /*0a90*/  SHF.L.U32 R7, R6, 0x10, RZ ;  /* 0x0000001006077819 */ /* 0x001fcc00000006ff */
[----:B------:R-:W0:Y:S02]  /*0aa0*/  MUFU.RCP R10, R7 ;  /* 0x00000007000a7308 */ /* 0x000e240000001000 */
[----:B0-----:R-:W-:-:S05]  /*0ab0*/  FMUL.FTZ R5, R5, R10 ;  /* 0x0000000a05057220 */ /* 0x001fca0000410000 */
[----:B------:R-:W-:-:S07]  /*0ac0*/  F2FP.BF16.F32.PACK_AB R5, RZ, R5 ;  /* 0x00000005ff05723e */ /* 0x000fce00000010ff */
.L_x_7201:
[----:B------:R-:W-:Y:S05]  /*0ad0*/  BSYNC B0 ;  /* 0x0000000000007941 */ /* 0x000fea0003800000 */
.L_x_7200:
[----:B-----5:R0:W-:Y:S01]  /*0ae0*/  @!P0 STG.E.U16 desc[UR4][R12.64], R14 ;  /* 0x0000000e0c008986 */ /* 0x0201e2000c101504 */
[----:B------:R-:W-:Y:S04]  /*0af0*/  BSSY B0, `(.L_x_7202) ;  /* 0x000000c000007945 */ /* 0x000fe80003800000 */
[----:B------:R-:W-:Y:S05]  /*0b00*/  @P4 BRA `(.L_x_7203) ;  /* 0x0000000000284947 */ /* 0x000fea0003800000 */
[----:B------:R-:W1:Y:S01]  /*0b10*/  LDC.64 R8, c[0x0][0x218] ;  /* 0x00008600ff087b82 */ /* 0x000e620000000a00 */
[----:B------:R-:W-:Y:S02]  /*0b20*/  LEA R7, R0, R15, 0x9 ;  /* 0x0000000f00077211 */ /* 0x000fe400078e48ff */
[----:B------:R-:W-:-:S04]  /*0b30*/  IADD3 R15, R15, 0x80, RZ ;  /* 0x000000800f0f7810 */ /* 0x000fc80007ffe0ff */
[----:B------:R-:W-:-:S13]  /*0b40*/  ISETP.GE.AND P0, PT, R15, R2, PT ;  /* 0x000000020f00720c */ /* 0x000fda0003f06270 */
[----:B------:R-:W-:Y:S01]  /*0b50*/  @!P0 IMAD R11, R0, 0x200, R15 ;  /* 0x00000200000b8824 */ /* 0x000fe200078e020f */
[----:B------:R-:W-:Y:S01]  /*0b60*/  @!P0 IADD3 R15, R15, 0x80, RZ ;  /* 0x000000800f0f8810 */ /* 0x000fe20007ffe0ff */
[----:B-1----:R-:W-:-:S04]  /*0b70*/  IMAD.WIDE.U32 R6, R7, 0x2, R8 ;  /* 0x0000000207067825 */ /* 0x002fc800078e0008 */
[----:B------:R-:W-:Y:S01]  /*0b80*/  @!P0 IMAD.WIDE.U32 R8, R11, 0x2, R8 ;  /* 0x000000020b088825 */ /* 0x000fe200078e0008 */
[----:B------:R1:W-:Y:S04]  /*0b90*/  STG.E.U16 desc[UR4][R6.64], R3 ;  /* 0x0000000306007986 */ /* 0x0003e8000c101504 */
[----:B------:R1:W-:Y:S02]  /*0ba0*/  @!P0 STG.E.U16 desc[UR4][R8.64], R4 ;  /* 0x0000000408008986 */ /* 0x0003e4000c101504 */
.L_x_7203:
[----:B------:R-:W-:Y:S05]  /*0bb0*/  BSYNC B0 ;  /* 0x0000000000007941 */ /* 0x000fea0003800000 */
.L_x_7202:
[----:B------:R-:W-:-:S13]  /*0bc0*/  ISETP.GE.AND P0, PT, R15, R2, PT ;  /* 0x000000020f00720c */ /* 0x000fda0003f06270 */
[----:B------:R-:W-:Y:S05]  /*0bd0*/  @P0 EXIT ;  /* 0x000000000000094d */ /* 0x000fea0003800000 */
[----:B-1----:R-:W1:Y:S01]  /*0be0*/  LDC.64 R2, c[0x0][0x218] ;  /* 0x00008600ff027b82 */ /* 0x002e620000000a00 */
[----:B------:R-:W-:-:S05]  /*0bf0*/  LEA R15, R0, R15, 0x9 ;  /* 0x0000000f000f7211 */ /* 0x000fca00078e48ff */
[----:B-1----:R-:W-:-:S05]  /*0c00*/  IMAD.WIDE.U32 R2, R15, 0x2, R2 ;  /* 0x000000020f027825 */ /* 0x002fca00078e0002 */
[----:B------:R-:W-:Y:S01]  /*0c10*/  STG.E.U16 desc[UR4][R2.64], R5 ;  /* 0x0000000502007986 */ /* 0x000fe2000c101504 */
[----:B------:R-:W-:Y:S05]  /*0c20*/  EXIT ;  /* 0x000000000000794d */ /* 0x000fea0003800000 */
.L_x_7204:
        /* <DEDUP_REMOVED lines=13> */
.L_x_10842:


//--------------------- .text._ZN2at6native29vectorized_elementwise_kernelILi2EZZZN37_INTERNAL_cee6930f_7_Loss_cu_5b0651e139_GLOBAL__N__cee6930f_7_Loss_cu_5b0651e140binary_cross_entropy_backward_out_kernelERNS_6TensorERKS4_S7_S7_ENKUlvE_clEvENKUlvE2_clEvEUlN3c108BFloat16ESB_SB_E_St5arrayIPcLm4EEEEviT0_T1_ --------------------------
	.section	.text._ZN2at6native29vectorized_elementwise_kernelILi2EZZZN37_INTERNAL_cee6930f_7_Loss_cu_5b0651e139_GLOBAL__N__cee6930f_7_Loss_cu_5b0651e140binary_cross_entropy_backward_out_kernelERNS_6TensorERKS4_S7_S7_ENKUlvE_clEvENKUlvE2_clEvEUlN3c108BFloat16ESB_SB_E_St5arrayIPcLm4EEEEviT0_T1_,"ax",@progbits
	.align	128
        .global         _ZN2at6native29vectorized_elementwise_kernelILi2EZZZN37_INTERNAL_cee6930f_7_Loss_cu_5b0651e139_GLOBAL__N__cee6930f_7_Loss_cu_5b0651e140binary_cross_entropy_backward_out_kernelERNS_6TensorERKS4_S7_S7_ENKUlvE_clEvENKUlvE2_clEvEUlN3c108BFloat16ESB_SB_E_St5arrayIPcLm4EEEEviT0_T1_
        .type           _ZN2at6native29vectorized_elementwise_kernelILi2EZZZN37_INTERNAL_cee6930f_7_Loss_cu_5b0651e139_GLOBAL__N__cee6930f_7_Loss_cu_5b0651e140binary_cross_entropy_backward_out_kernelERNS_6TensorERKS4_S7_S7_ENKUlvE_clEvENKUlvE2_clEvEUlN3c108BFloat16ESB_SB_E_St5arrayIPcLm4EEEEviT0_T1_,@function
        .size           _ZN2at6native29vectorized_elementwise_kernelILi2EZZZN37_INTERNAL_cee6930f_7_Loss_cu_5b0651e139_GLOBAL__N__cee6930f_7_Loss_cu_5b0651e140binary_cross_entropy_backward_out_kernelERNS_6TensorERKS4_S7_S7_ENKUlvE_clEvENKUlvE2_clEvEUlN3c108BFloat16ESB_SB_E_St5arrayIPcLm4EEEEviT0_T1_,(.L_x_10843 - _ZN2at6native29vectorized_elementwise_kernelILi2EZZZN37_INTERNAL_cee6930f_7_Loss_cu_5b0651e139_GLOBAL__N__cee6930f_7_Loss_cu_5b0651e140binary_cross_entropy_backward_out_kernelERNS_6TensorERKS4_S7_S7_ENKUlvE_clEvENKUlvE2_clEvEUlN3c108BFloat16ESB_SB_E_St5arrayIPcLm4EEEEviT0_T1_)
        .other          _ZN2at6native29vectorized_elementwise_kernelILi2EZZZN37_INTERNAL_cee6930f_7_Loss_cu_5b0651e139_GLOBAL__N__cee6930f_7_Loss_cu_5b0651e140binary_cross_entropy_backward_out_kernelERNS_6TensorERKS4_S7_S7_ENKUlvE_clEvENKUlvE2_clEvEUlN3c108BFloat16ESB_SB_E_St5arrayIPcLm4EEEEviT0_T1_,@"STO_CUDA_ENTRY STV_DEFAULT"
_ZN2at6native29vectorized_elementwise_kernelILi2EZZZN37_INTERNAL_cee6930f_7_Loss_cu_5b0651e139_GLOBAL__N__cee6930f_7_Loss_cu_5b0651e140binary_cross_entropy_backward_out_kernelERNS_6TensorERKS4_S7_S7_ENKUlvE_clEvENKUlvE2_clEvEUlN3c108BFloat16ESB_SB_E_St5arrayIPcLm4EEEEviT0_T1_:
.text._ZN2at6native29vectorized_elementwise_kernelILi2EZZZN37_INTERNAL_cee6930f_7_Loss_cu_5b0651e139_GLOBAL__N__cee6930f_7_Loss_cu_5b0651e140binary_cross_entropy_backward_out_kernelERNS_6TensorERKS4_S7_S7_ENKUlvE_clEvENKUlvE2_clEvEUlN3c108BFloat16ESB_SB_E_St5arrayIPcLm4EEEEviT0_T1_:
[----:B------:R-:W-:Y:S01]  /*0000*/  LDC R1, c[0x0][0x28] ;  /* 0x00000a00ff017b82 */ /* 0x000fe20000000800 */
[----:B------:R-:W0:Y:S01]  /*0010*/  S2R R2, SR_CTAID.X ;  /* 0x0000000000027919 */ /* 0x000e220000002500 */
[----:B------:R-:W-:Y:S01]  /*0020*/  ULDC UR4, c[0x0][0x210] ;  /* 0x0000840000047ab9 */ /* 0x000fe20000000800 */
[----:B0-----:R-:W-:-:S04]  /*0030*/  SHF.L.U32 R2, R2, 0xa, RZ ;  /* 0x0000000a02027819 */ /* 0x001fc800000006ff */
[----:B------:R-:W-:Y:S01]  /*0040*/  IADD3 R3, -R2, UR4, RZ ;  /* 0x0000000402037c10 */ /* 0x000fe2000fffe1ff */
[----:B------:R-:W-:-:S03]  /*0050*/  ULDC.64 UR4, c[0x0][0x208] ;  /* 0x0000820000047ab9 */ /* 0x000fc60000000a00 */
[----:B------:R-:W-:-:S13]  /*0060*/  ISETP.GE.U32.AND P0, PT, R3, 0x400, PT ;  /* 0x000004000300780c */ /* 0x000fda0003f06070 */
[----:B------:R-:W-:Y:S05]  /*0070*/  @!P0 BRA `(.L_x_7205) ;  /* 0x0000000c00388947 */ /* 0x000fea0003800000 */
[----:B------:R-:W0:Y:S01]  /*0080*/  S2R R3, SR_TID.X ;  /* 0x0000000000037919 */ /* 0x000e220000002100 */
[----:B------:R-:W1:Y:S08]  /*0090*/  LDC.64 R4, c[0x0][0x228] ;  /* 0x00008a00ff047b82 */ /* 0x000e700000000a00 */
[----:B------:R-:W2:Y:S01]  /*00a0*/  LDC.64 R6, c[0x0][0x230] ;  /* 0x00008c00ff067b82 */ /* 0x000ea20000000a00 */
[----:B-1----:R-:W-:-:S04]  /*00b0*/  IMAD.WIDE R4, R2, 0x2, R4 ;  /* 0x0000000202047825 */ /* 0x002fc800078e0204 */
[----:B0-----:R-:W-:-:S03]  /*00c0*/  IMAD.WIDE.U32 R22, R3, 0x4, R4 ;  /* 0x0000000403167825 */ /* 0x001fc600078e0004 */
[----:B------:R-:W0:Y:S01]  /*00d0*/  LDC.64 R4, c[0x0][0x220] ;  /* 0x00008800ff047b82 */ /* 0x000e220000000a00 */
[----:B--2---:R-:W-:Y:S01]  /*00e0*/  IMAD.WIDE R6, R2, 0x2, R6 ;  /* 0x0000000202067825 */ /* 0x004fe200078e0206 */
[----:B------:R-:W2:Y:S04]  /*00f0*/  LDG.E R12, desc[UR4][R22.64+0x200] ;  /* 0x00020004160c7981 */ /* 0x000ea8000c1e1900 */
[----:B------:R-:W3:Y:S01]  /*0100*/  LDG.E R15, desc[UR4][R22.64+0x400] ;  /* 0x00040004160f7981 */ /* 0x000ee2000c1e1900 */
[----:B------:R-:W-:-:S03]  /*0110*/  IMAD.WIDE.U32 R26, R3, 0x4, R6 ;  /* 0x00000004031a7825 */ /* 0x000fc600078e0006 */
[----:B------:R-:W4:Y:S04]  /*0120*/  LDG.E R7, desc[UR4][R22.64] ;  /* 0x0000000416077981 */ /* 0x000f28000c1e1900 */
[----:B------:R-:W5:Y:S04]  /*0130*/  LDG.E R9, desc[UR4][R26.64] ;  /* 0x000000041a097981 */ /* 0x000f68000c1e1900 */
[----:B------:R-:W5:Y:S04]  /*0140*/  LDG.E R14, desc[UR4][R26.64+0x200] ;  /* 0x000200041a0e7981 */ /* 0x000f68000c1e1900 */
[----:B------:R-:W5:Y:S01]  /*0150*/  LDG.E R17, desc[UR4][R22.64+0x600] ;  /* 0x0006000416117981 */ /* 0x000f62000c1e1900 */
[----:B0-----:R-:W-:-:S03]  /*0160*/  IMAD.WIDE R4, R2, 0x2, R4 ;  /* 0x0000000202047825 */ /* 0x001fc600078e0204 */
[----:B------:R-:W5:Y:S01]  /*0170*/  LDG.E R18, desc[UR4][R26.64+0x400] ;  /* 0x000400041a127981 */ /* 0x000f62000c1e1900 */
[----:B------:R-:W-:-:S03]  /*0180*/  IMAD.WIDE.U32 R10, R3, 0x4, R4 ;  /* 0x00000004030a7825 */ /* 0x000fc600078e0004 */
[----:B------:R2:W5:Y:S04]  /*0190*/  LDG.E R20, desc[UR4][R26.64+0x600] ;  /* 0x000600041a147981 */ /* 0x000568000c1e1900 */
[----:B------:R-:W5:Y:S04]  /*01a0*/  LDG.E R6, desc[UR4][R10.64] ;  /* 0x000000040a067981 */ /* 0x000f68000c1e1900 */
[----:B------:R-:W5:Y:S04]  /*01b0*/  LDG.E R0, desc[UR4][R10.64+0x200] ;  /* 0x000200040a007981 */ /* 0x000f68000c1e1900 */
[----:B------:R-:W5:Y:S04]  /*01c0*/  LDG.E R4, desc[UR4][R10.64+0x400] ;  /* 0x000400040a047981 */ /* 0x000f68000c1e1900 */
[----:B------:R0:W5:Y:S01]  /*01d0*/  LDG.E R5, desc[UR4][R10.64+0x600] ;  /* 0x000600040a057981 */ /* 0x000162000c1e1900 */
[----:B--2---:R-:W-:-:S02]  /*01e0*/  IMAD.U32 R26, R12, 0x10000, RZ ;  /* 0x000100000c1a7824 */ /* 0x004fc400078e00ff */
[----:B----4-:R-:W-:Y:S02]  /*01f0*/  IMAD.U32 R24, R7, 0x10000, RZ ;  /* 0x0001000007187824 */ /* 0x010fe400078e00ff */
[----:B---3--:R-:W-:Y:S02]  /*0200*/  IMAD.U32 R22, R15, 0x10000, RZ ;  /* 0x000100000f167824 */ /* 0x008fe400078e00ff */
[----:B------:R-:W-:Y:S01]  /*0210*/  FADD.FTZ R8, -R24, 1 ;  /* 0x3f80000018087421 */ /* 0x000fe20000010100 */
[----:B------:R-:W-:Y:S01]  /*0220*/  FADD.FTZ R23, -R26, 1 ;  /* 0x3f8000001a177421 */ /* 0x000fe20000010100 */
[----:B0-----:R-:W-:Y:S01]  /*0230*/  FADD.FTZ R10, -R22, 1 ;  /* 0x3f800000160a7421 */ /* 0x001fe20000010100 */
[----:B-----5:R-:W-:-:S03]  /*0240*/  SHF.L.U32 R13, R9, 0x10, RZ ;  /* 0x00000010090d7819 */ /* 0x020fc600000006ff */
[----:B------:R-:W0:Y:S01]  /*0250*/  F2F.BF16.F32 R8, R8 ;  /* 0x0000000800087304 */ /* 0x000e220000202000 */
[----:B------:R-:W-:Y:S01]  /*0260*/  SHF.L.U32 R19, R14, 0x10, RZ ;  /* 0x000000100e137819 */ /* 0x000fe200000006ff */
[----:B------:R-:W-:-:S06]  /*0270*/  FADD.FTZ R13, R24, -R13 ;  /* 0x8000000d180d7221 */ /* 0x000fcc0000010000 */
[----:B------:R-:W1:Y:S01]  /*0280*/  F2F.BF16.F32 R23, R23 ;  /* 0x0000001700177304 */ /* 0x000e620000202000 */
[----:B------:R-:W-:Y:S01]  /*0290*/  FADD.FTZ R19, R26, -R19 ;  /* 0x800000131a137221 */ /* 0x000fe20000010000 */
[----:B------:R-:W-:-:S06]  /*02a0*/  SHF.L.U32 R11, R17, 0x10, RZ ;  /* 0x00000010110b7819 */ /* 0x000fcc00000006ff */
[----:B------:R-:W2:Y:S01]  /*02b0*/  F2F.BF16.F32 R10, R10 ;  /* 0x0000000a000a7304 */ /* 0x000ea20000202000 */
[----:B------:R-:W-:Y:S01]  /*02c0*/  IMAD.U32 R27, R18, 0x10000, RZ ;  /* 0x00010000121b7824 */ /* 0x000fe200078e00ff */
[----:B0-----:R-:W-:Y:S01]  /*02d0*/  SHF.L.U32 R25, R8, 0x10, RZ ;  /* 0x0000001008197819 */ /* 0x001fe200000006ff */
[----:B------:R-:W-:-:S05]  /*02e0*/  FADD.FTZ R21, -R11, 1 ;  /* 0x3f8000000b157421 */ /* 0x000fca0000010100 */
[----:B------:R-:W0:Y:S01]  /*02f0*/  F2F.BF16.F32 R13, R13 ;  /* 0x0000000d000d7304 */ /* 0x000e220000202000 */
[----:B------:R-:W-:Y:S01]  /*0300*/  FADD.FTZ R16, R22, -R27 ;  /* 0x8000001b16107221 */ /* 0x000fe20000010000 */
[----:B------:R-:W-:Y:S01]  /*0310*/  PRMT R7, R7, 0x7632, R7 ;  /* 0x0000763207077816 */ /* 0x000fe20000000007 */
[----:B------:R-:W-:Y:S01]  /*0320*/  FMUL.FTZ R24, R24, R25 ;  /* 0x0000001918187220 */ /* 0x000fe20000410000 */
[----:B-1----:R-:W-:-:S04]  /*0330*/  SHF.L.U32 R23, R23, 0x10, RZ ;  /* 0x0000001017177819 */ /* 0x002fc800000006ff */
[----:B------:R-:W1:Y:S01]  /*0340*/  F2F.BF16.F32 R19, R19 ;  /* 0x0000001300137304 */ /* 0x000e620000202000 */
[----:B--2---:R-:W-:Y:S01]  /*0350*/  SHF.L.U32 R25, R10, 0x10, RZ ;  /* 0x000000100a197819 */ /* 0x004fe200000006ff */
[----:B------:R-:W-:Y:S01]  /*0360*/  IMAD.U32 R7, R7, 0x10000, RZ ;  /* 0x0001000007077824 */ /* 0x000fe200078e00ff */
[----:B------:R-:W-:Y:S01]  /*0370*/  PRMT R10, R9, 0x7632, R10 ;  /* 0x00007632090a7816 */ /* 0x000fe2000000000a */
[----:B------:R-:W-:-:S04]  /*0380*/  FMUL.FTZ R26, R26, R23 ;  /* 0x000000171a1a7220 */ /* 0x000fc80000410000 */
[----:B------:R-:W2:Y:S01]  /*0390*/  F2F.BF16.F32 R21, R21 ;  /* 0x0000001500157304 */ /* 0x000ea20000202000 */
[----:B------:R-:W-:Y:S01]  /*03a0*/  FMUL.FTZ R9, R22, R25 ;  /* 0x0000001916097220 */ /* 0x000fe20000410000 */
[----:B------:R-:W-:Y:S01]  /*03b0*/  FADD.FTZ R23, -R7, 1 ;  /* 0x3f80000007177421 */ /* 0x000fe20000010100 */
[----:B0-----:R-:W-:Y:S01]  /*03c0*/  SHF.L.U32 R22, R13, 0x10, RZ ;  /* 0x000000100d167819 */ /* 0x001fe200000006ff */
[----:B------:R-:W-:-:S04]  /*03d0*/  IMAD.U32 R8, R20, 0x10000, RZ ;  /* 0x0001000014087824 */ /* 0x000fc800078e00ff */
[----:B------:R-:W0:Y:S01]  /*03e0*/  F2F.BF16.F32 R16, R16 ;  /* 0x0000001000107304 */ /* 0x000e220000202000 */
[----:B------:R-:W-:Y:S02]  /*03f0*/  IMAD.U32 R25, R6, 0x10000, RZ ;  /* 0x0001000006197824 */ /* 0x000fe400078e00ff */
[----:B------:R-:W-:Y:S02]  /*0400*/  IMAD.U32 R28, R10, 0x10000, RZ ;  /* 0x000100000a1c7824 */ /* 0x000fe400078e00ff */
[----:B------:R-:W-:Y:S01]  /*0410*/  FADD.FTZ R8, R11, -R8 ;  /* 0x800000080b087221 */ /* 0x000fe20000010000 */
[----:B------:R-:W-:Y:S01]  /*0420*/  PRMT R12, R12, 0x7632, R12 ;  /* 0x000076320c0c7816 */ /* 0x000fe2000000000c */
[----:B------:R-:W-:Y:S01]  /*0430*/  FMUL.FTZ R25, R25, R22 ;  /* 0x0000001619197220 */ /* 0x000fe20000410000 */
[----:B------:R3:W4:Y:S01]  /*0440*/  F2F.BF16.F32 R10, R23 ;  /* 0x00000017000a7304 */ /* 0x0007220000202000 */
[----:B-1----:R-:W-:Y:S01]  /*0450*/  IMAD.U32 R22, R19, 0x10000, RZ ;  /* 0x0001000013167824 */ /* 0x002fe200078e00ff */
[----:B------:R-:W-:-:S02]  /*0460*/  PRMT R18, R17, 0x7632, R18 ;  /* 0x0000763211127816 */ /* 0x000fc40000000012 */
[----:B------:R-:W-:Y:S02]  /*0470*/  PRMT R15, R15, 0x7632, R15 ;  /* 0x000076320f0f7816 */ /* 0x000fe4000000000f */
[----:B---3--:R-:W-:Y:S01]  /*0480*/  SHF.L.U32 R23, R0, 0x10, RZ ;  /* 0x0000001000177819 */ /* 0x008fe200000006ff */
[----:B------:R-:W-:Y:S01]  /*0490*/  IMAD.U32 R12, R12, 0x10000, RZ ;  /* 0x000100000c0c7824 */ /* 0x000fe200078e00ff */
[----:B------:R-:W1:Y:S01]  /*04a0*/  F2F.BF16.F32 R8, R8 ;  /* 0x0000000800087304 */ /* 0x000e620000202000 */
[----:B--2---:R-:W-:Y:S02]  /*04b0*/  SHF.L.U32 R21, R21, 0x10, RZ ;  /* 0x0000001015157819 */ /* 0x004fe400000006ff */
[----:B------:R-:W-:Y:S01]  /*04c0*/  FMUL.FTZ R23, R23, R22 ;  /* 0x0000001617177220 */ /* 0x000fe20000410000 */
[----:B------:R-:W-:Y:S01]  /*04d0*/  SHF.L.U32 R22, R4, 0x10, RZ ;  /* 0x0000001004167819 */ /* 0x000fe200000006ff */
[----:B0-----:R-:W-:Y:S01]  /*04e0*/  IMAD.U32 R27, R16, 0x10000, RZ ;  /* 0x00010000101b7824 */ /* 0x001fe200078e00ff */
[----:B------:R-:W-:Y:S01]  /*04f0*/  PRMT R0, R18, 0x7632, R0 ;  /* 0x0000763212007816 */ /* 0x000fe20000000000 */
[----:B------:R-:W-:Y:S01]  /*0500*/  IMAD.U32 R15, R15, 0x10000, RZ ;  /* 0x000100000f0f7824 */ /* 0x000fe200078e00ff */
[----:B------:R-:W-:-:S02]  /*0510*/  PRMT R14, R14, 0x7632, R14 ;  /* 0x000076320e0e7816 */ /* 0x000fc4000000000e */
[----:B------:R-:W-:Y:S01]  /*0520*/  SHF.L.U32 R18, R18, 0x10, RZ ;  /* 0x0000001012127819 */ /* 0x000fe200000006ff */
[----:B------:R-:W-:Y:S01]  /*0530*/  FADD.FTZ R19, -R12, 1 ;  /* 0x3f8000000c137421 */ /* 0x000fe20000010100 */
[----:B------:R-:W-:Y:S01]  /*0540*/  FADD.FTZ R13, R7, -R28 ;  /* 0x8000001c070d7221 */ /* 0x000fe20000010000 */
[----:B------:R-:W-:Y:S01]  /*0550*/  FMUL.FTZ R11, R11, R21 ;  /* 0x000000150b0b7220 */ /* 0x000fe20000410000 */
[----:B------:R-:W-:Y:S01]  /*0560*/  FMUL.FTZ R17, R22, R27 ;  /* 0x0000001b16117220 */ /* 0x000fe20000410000 */
[----:B------:R-:W-:Y:S01]  /*0570*/  PRMT R4, R20, 0x7632, R4 ;  /* 0x0000763214047816 */ /* 0x000fe20000000004 */
[----:B------:R-:W-:Y:S01]  /*0580*/  FADD.FTZ R27, -R15, 1 ;  /* 0x3f8000000f1b7421 */ /* 0x000fe20000010100 */
[----:B------:R-:W-:Y:S01]  /*0590*/  SHF.L.U32 R21, R14, 0x10, RZ ;  /* 0x000000100e157819 */ /* 0x000fe200000006ff */
[----:B------:R-:W-:Y:S01]  /*05a0*/  FADD.FTZ R20, -R18, 1 ;  /* 0x3f80000012147421 */ /* 0x000fe20000010100 */
[----:B------:R-:W0:Y:S01]  /*05b0*/  F2F.BF16.F32 R14, R19 ;  /* 0x00000013000e7304 */ /* 0x000e220000202000 */
[----:B----4-:R-:W-:-:S07]  /*05c0*/  IMAD.U32 R10, R10, 0x10000, RZ ;  /* 0x000100000a0a7824 */ /* 0x010fce00078e00ff */
[----:B------:R1:W-:Y:S08]  /*05d0*/  F2F.BF16.F32 R19, R27 ;  /* 0x0000001b00137304 */ /* 0x0003f00000202000 */
[----:B------:R-:W2:Y:S01]  /*05e0*/  F2F.BF16.F32 R13, R13 ;  /* 0x0000000d000d7304 */ /* 0x000ea20000202000 */
[----:B-1----:R-:W-:Y:S01]  /*05f0*/  SHF.L.U32 R27, R8, 0x10, RZ ;  /* 0x00000010081b7819 */ /* 0x002fe200000006ff */
[----:B------:R-:W-:-:S06]  /*0600*/  IMAD.U32 R8, R5, 0x10000, RZ ;  /* 0x0001000005087824 */ /* 0x000fcc00078e00ff */
[----:B------:R-:W1:Y:S01]  /*0610*/  F2F.BF16.F32 R20, R20 ;  /* 0x0000001400147304 */ /* 0x000e620000202000 */
[----:B------:R-:W-:Y:S01]  /*0620*/  FMUL.FTZ R7, R7, R10 ;  /* 0x0000000a07077220 */ /* 0x000fe20000410000 */
[----:B------:R-:W-:Y:S02]  /*0630*/  IMAD.U32 R22, R0, 0x10000, RZ ;  /* 0x0001000000167824 */ /* 0x000fe400078e00ff */
[----:B------:R-:W-:Y:S01]  /*0640*/  FMUL.FTZ R10, R8, R27 ;  /* 0x0000001b080a7220 */ /* 0x000fe20000410000 */
[----:B------:R-:W-:Y:S01]  /*0650*/  PRMT R0, R6, 0x7632, R0 ;  /* 0x0000763206007816 */ /* 0x000fe20000000000 */
[----:B------:R-:W-:Y:S01]  /*0660*/  FADD.FTZ R21, R12, -R21 ;  /* 0x800000150c157221 */ /* 0x000fe20000010000 */
[----:B0-----:R-:W-:Y:S01]  /*0670*/  SHF.L.U32 R27, R14, 0x10, RZ ;  /* 0x000000100e1b7819 */ /* 0x001fe200000006ff */
[----:B------:R0:W-:Y:S01]  /*0680*/  F2F.BF16.F32 R6, R10 ;  /* 0x0000000a00067304 */ /* 0x0001e20000202000 */
[----:B------:R-:W-:Y:S01]  /*0690*/  SHF.L.U32 R29, R4, 0x10, RZ ;  /* 0x00000010041d7819 */ /* 0x000fe200000006ff */
[----:B--2---:R-:W-:Y:S01]  /*06a0*/  IMAD.U32 R13, R13, 0x10000, RZ ;  /* 0x000100000d0d7824 */ /* 0x004fe200078e00ff */
[----:B------:R-:W-:Y:S01]  /*06b0*/  SHF.L.U32 R8, R0, 0x10, RZ ;  /* 0x0000001000087819 */ /* 0x000fe200000006ff */
[----:B------:R-:W-:Y:S01]  /*06c0*/  FMUL.FTZ R12, R12, R27 ;  /* 0x0000001b0c0c7220 */ /* 0x000fe20000410000 */
[----:B------:R-:W-:-:S03]  /*06d0*/  PRMT R4, R0, 0x7632, R4 ;  /* 0x0000763200047816 */ /* 0x000fc60000000004 */
[----:B------:R2:W-:Y:S01]  /*06e0*/  F2F.BF16.F32 R16, R21 ;  /* 0x0000001500107304 */ /* 0x0005e20000202000 */
[----:B0-----:R-:W-:Y:S01]  /*06f0*/  IMAD.U32 R10, R19, 0x10000, RZ ;  /* 0x00010000130a7824 */ /* 0x001fe200078e00ff */
[----:B-1----:R-:W-:Y:S01]  /*0700*/  SHF.L.U32 R19, R20, 0x10, RZ ;  /* 0x0000001014137819 */ /* 0x002fe200000006ff */
[----:B------:R-:W-:Y:S01]  /*0710*/  FMUL.FTZ R13, R8, R13 ;  /* 0x0000000d080d7220 */ /* 0x000fe20000410000 */
[----:B------:R-:W-:-:S04]  /*0720*/  PRMT R5, R4, 0x7632, R5 ;  /* 0x0000763204057816 */ /* 0x000fc80000000005 */
[----:B------:R-:W0:Y:S01]  /*0730*/  F2F.BF16.F32 R9, R9 ;  /* 0x0000000900097304 */ /* 0x000e220000202000 */
[C---:B--2---:R-:W-:Y:S01]  /*0740*/  FADD.FTZ R21, R15.reuse, -R22 ;  /* 0x800000160f157221 */ /* 0x044fe20000010000 */
[----:B------:R-:W-:Y:S01]  /*0750*/  FMUL.FTZ R15, R15, R10 ;  /* 0x0000000a0f0f7220 */ /* 0x000fe20000410000 */
[----:B------:R-:W-:Y:S02]  /*0760*/  IMAD.U32 R8, R4, 0x10000, RZ ;  /* 0x0001000004087824 */ /* 0x000fe400078e00ff */
[----:B------:R-:W-:-:S03]  /*0770*/  FMUL.FTZ R19, R18, R19 ;  /* 0x0000001312137220 */ /* 0x000fc60000410000 */
[----:B------:R-:W1:Y:S01]  /*0780*/  F2F.BF16.F32 R26, R26 ;  /* 0x0000001a001a7304 */ /* 0x000e620000202000 */
[----:B------:R-:W-:-:S07]  /*0790*/  PRMT R10, R5, 0x7632, R10 ;  /* 0x00007632050a7816 */ /* 0x000fce000000000a */
[----:B------:R-:W2:Y:S08]  /*07a0*/  F2F.BF16.F32 R11, R11 ;  /* 0x0000000b000b7304 */ /* 0x000eb00000202000 */
[----:B------:R-:W3:Y:S08]  /*07b0*/  F2F.BF16.F32 R24, R24 ;  /* 0x0000001800187304 */ /* 0x000ef00000202000 */
[----:B------:R-:W4:Y:S08]  /*07c0*/  F2F.BF16.F32 R7, R7 ;  /* 0x0000000700077304 */ /* 0x000f300000202000 */
[----:B------:R-:W-:Y:S08]  /*07d0*/  F2F.BF16.F32 R21, R21 ;  /* 0x0000001500157304 */ /* 0x000ff00000202000 */
[----:B------:R-:W-:Y:S08]  /*07e0*/  F2F.BF16.F32 R12, R12 ;  /* 0x0000000c000c7304 */ /* 0x000ff00000202000 */
[----:B------:R-:W5:Y:S01]  /*07f0*/  F2F.BF16.F32 R4, R15 ;  /* 0x0000000f00047304 */ /* 0x000f620000202000 */
[----:B0-----:R-:W-:-:S07]  /*0800*/  IMAD.U32 R9, R9, 0x10000, RZ ;  /* 0x0001000009097824 */ /* 0x001fce00078e00ff */
[----:B------:R0:W-:Y:S01]  /*0810*/  F2F.BF16.F32 R0, R13 ;  /* 0x0000000d00007304 */ /* 0x0001e20000202000 */
[----:B-1----:R-:W-:Y:S01]  /*0820*/  SHF.L.U32 R26, R26, 0x10, RZ ;  /* 0x000000101a1a7819 */ /* 0x002fe200000006ff */
[----:B0-----:R-:W-:-:S06]  /*0830*/  IMAD.U32 R13, R5, 0x10000, RZ ;  /* 0x00010000050d7824 */ /* 0x001fcc00078e00ff */
[----:B------:R0:W1:Y:S01]  /*0840*/  F2F.BF16.F32 R5, R19 ;  /* 0x0000001300057304 */ /* 0x0000620000202000 */
[----:B--2---:R-:W-:Y:S01]  /*0850*/  SHF.L.U32 R11, R11, 0x10, RZ ;  /* 0x000000100b0b7819 */ /* 0x004fe200000006ff */
[----:B---3--:R-:W-:Y:S02]  /*0860*/  IMAD.U32 R24, R24, 0x10000, RZ ;  /* 0x0001000018187824 */ /* 0x008fe400078e00ff */
[----:B------:R-:W-:Y:S01]  /*0870*/  FADD.FTZ R22, R18, -R29 ;  /* 0x8000001d12167221 */ /* 0x000fe20000010000 */
[----:B----4-:R-:W-:Y:S01]  /*0880*/  IMAD.U32 R7, R7, 0x10000, RZ ;  /* 0x0001000007077824 */ /* 0x010fe200078e00ff */
[----:B------:R-:W-:Y:S02]  /*0890*/  FMNMX.FTZ R15, R9, 1.0018652574217412621e-12, !PT ;  /* 0x2b8d0000090f7809 */ /* 0x000fe40007810000 */
[----:B------:R-:W-:Y:S01]  /*08a0*/  FMNMX.FTZ R9, R11, 1.0018652574217412621e-12, !PT ;  /* 0x2b8d00000b097809 */ /* 0x000fe20007810000 */
[----:B-----5:R-:W-:Y:S01]  /*08b0*/  IMAD.U32 R11, R4, 0x10000, RZ ;  /* 0x00010000040b7824 */ /* 0x020fe200078e00ff */
[----:B0-----:R-:W-:-:S02]  /*08c0*/  FMNMX.FTZ R19, R26, 1.0018652574217412621e-12, !PT ;  /* 0x2b8d00001a137809 */ /* 0x001fc40007810000 */
[----:B------:R-:W-:Y:S02]  /*08d0*/  SHF.L.U32 R27, R16, 0x10, RZ ;  /* 0x00000010101b7819 */ /* 0x000fe400000006ff */
[----:B------:R-:W-:Y:S02]  /*08e0*/  SHF.L.U32 R14, R21, 0x10, RZ ;  /* 0x00000010150e7819 */ /* 0x000fe400000006ff */
[----:B------:R-:W-:Y:S02]  /*08f0*/  SHF.L.U32 R12, R12, 0x10, RZ ;  /* 0x000000100c0c7819 */ /* 0x000fe400000006ff */
[----:B------:R-:W-:Y:S01]  /*0900*/  FMNMX.FTZ R16, R24, 1.0018652574217412621e-12, !PT ;  /* 0x2b8d000018107809 */ /* 0x000fe20007810000 */
[----:B------:R-:W0:Y:S01]  /*0910*/  F2F.BF16.F32 R22, R22 ;  /* 0x0000001600167304 */ /* 0x000e220000202000 */
[----:B------:R-:W-:Y:S02]  /*0920*/  FMNMX.FTZ R7, R7, 1.0018652574217412621e-12, !PT ;  /* 0x2b8d000007077809 */ /* 0x000fe40007810000 */
[----:B-1----:R-:W-:Y:S01]  /*0930*/  SHF.L.U32 R5, R5, 0x10, RZ ;  /* 0x0000001005057819 */ /* 0x002fe200000006ff */
[----:B------:R-:W-:Y:S01]  /*0940*/  FMUL.FTZ R14, R13, R14 ;  /* 0x0000000e0d0e7220 */ /* 0x000fe20000410000 */
[----:B------:R-:W-:-:S02]  /*0950*/  FMNMX.FTZ R21, R12, 1.0018652574217412621e-12, !PT ;  /* 0x2b8d00000c157809 */ /* 0x000fc40007810000 */
[----:B------:R-:W-:Y:S01]  /*0960*/  FMNMX.FTZ R18, R11, 1.0018652574217412621e-12, !PT ;  /* 0x2b8d00000b127809 */ /* 0x000fe20007810000 */
[----:B------:R-:W1:Y:S01]  /*0970*/  F2F.BF16.F32 R19, R19 ;  /* 0x0000001300137304 */ /* 0x000e620000202000 */
[----:B------:R-:W-:Y:S01]  /*0980*/  FMNMX.FTZ R5, R5, 1.0018652574217412621e-12, !PT ;  /* 0x2b8d000005057809 */ /* 0x000fe20007810000 */
[----:B------:R-:W-:-:S06]  /*0990*/  IMAD.U32 R13, R10, 0x10000, RZ ;  /* 0x000100000a0d7824 */ /* 0x000fcc00078e00ff */
[----:B------:R-:W2:Y:S08]  /*09a0*/  F2F.BF16.F32 R20, R7 ;  /* 0x0000000700147304 */ /* 0x000eb00000202000 */
[----:B------:R-:W3:Y:S08]  /*09b0*/  F2F.BF16.F32 R16, R16 ;  /* 0x0000001000107304 */ /* 0x000ef00000202000 */
[----:B------:R-:W4:Y:S08]  /*09c0*/  F2F.BF16.F32 R4, R21 ;  /* 0x0000001500047304 */ /* 0x000f300000202000 */
[----:B------:R-:W-:Y:S08]  /*09d0*/  F2F.BF16.F32 R10, R14 ;  /* 0x0000000e000a7304 */ /* 0x000ff00000202000 */
[----:B------:R-:W5:Y:S01]  /*09e0*/  F2F.BF16.F32 R15, R15 ;  /* 0x0000000f000f7304 */ /* 0x000f620000202000 */
[----:B0-----:R-:W-:-:S07]  /*09f0*/  SHF.L.U32 R22, R22, 0x10, RZ ;  /* 0x0000001016167819 */ /* 0x001fce00000006ff */
[----:B------:R-:W0:Y:S08]  /*0a00*/  F2F.BF16.F32 R9, R9 ;  /* 0x0000000900097304 */ /* 0x000e300000202000 */
[----:B------:R-:W0:Y:S08]  /*0a10*/  F2F.BF16.F32 R18, R18 ;  /* 0x0000001200127304 */ /* 0x000e300000202000 */
[----:B------:R0:W0:Y:S01]  /*0a20*/  F2F.BF16.F32 R14, R5 ;  /* 0x00000005000e7304 */ /* 0x0000220000202000 */
[----:B-1----:R-:W-:Y:S01]  /*0a30*/  SHF.L.U32 R11, R19, 0x10, RZ ;  /* 0x00000010130b7819 */ /* 0x002fe200000006ff */
[----:B--2---:R-:W-:-:S02]  /*0a40*/  IMAD.U32 R19, R20, 0x10000, RZ ;  /* 0x0001000014137824 */ /* 0x004fc400078e00ff */
[----:B------:R-:W-:Y:S01]  /*0a50*/  FMUL.FTZ R8, R8, R27 ;  /* 0x0000001b08087220 */ /* 0x000fe20000410000 */
[----:B---3--:R-:W-:Y:S02]  /*0a60*/  IMAD.U32 R12, R16, 0x10000, RZ ;  /* 0x00010000100c7824 */ /* 0x008fe400078e00ff */
[----:B------:R-:W-:Y:S01]  /*0a70*/  FMUL.FTZ R13, R13, R22 ;  /* 0x000000160d0d7220 */ /* 0x000fe20000410000 */
[----:B----4-:R-:W-:Y:S01]  /*0a80*/  SHF.L.U32 R16, R4, 0x10, RZ ;  /* 0x0000001004107819 */ /* 0x010fe200000006ff */
[----:B-----5:R-:W-:Y:S01]  /*0a90*/  IMAD.U32 R7, R15, 0x10000, RZ ;  /* 0x000100000f077824 */ /* 0x020fe200078e00ff */
[----:B0-----:R-:W0:Y:S01]  /*0aa0*/  LDC.64 R4, c[0x0][0x218] ;  /* 0x00008600ff047b82 */ /* 0x001e220000000a00 */
[----:B------:R-:W-:Y:S01]  /*0ab0*/  SHF.L.U32 R9, R9, 0x10, RZ ;  /* 0x0000001009097819 */ /* 0x000fe200000006ff */
[----:B------:R-:W-:Y:S01]  /*0ac0*/  IMAD.U32 R15, R18, 0x10000, RZ ;  /* 0x00010000120f7824 */ /* 0x000fe200078e00ff */
[----:B------:R-:W-:Y:S01]  /*0ad0*/  MUFU.RCP R19, R19 ;  /* 0x0000001300137308 */ /* 0x000fe20000001000 */
[----:B------:R-:W-:-:S07]  /*0ae0*/  SHF.L.U32 R14, R14, 0x10, RZ ;  /* 0x000000100e0e7819 */ /* 0x000fce00000006ff */
[----:B------:R-:W1:Y:S08]  /*0af0*/  F2F.BF16.F32 R8, R8 ;  /* 0x0000000800087304 */ /* 0x000e700000202000 */
[----:B------:R-:W-:Y:S08]  /*0b00*/  F2F.BF16.F32 R13, R13 ;  /* 0x0000000d000d7304 */ /* 0x000ff00000202000 */
[----:B------:R-:W2:Y:S08]  /*0b10*/  F2F.BF16.F32 R25, R25 ;  /* 0x0000001900197304 */ /* 0x000eb00000202000 */
[----:B------:R-:W3:Y:S08]  /*0b20*/  F2F.BF16.F32 R23, R23 ;  /* 0x0000001700177304 */ /* 0x000ef00000202000 */
[----:B------:R-:W4:Y:S01]  /*0b30*/  F2F.BF16.F32 R17, R17 ;  /* 0x0000001100117304 */ /* 0x000f220000202000 */
[----:B------:R-:W-:-:S07]  /*0b40*/  SHF.L.U32 R0, R0, 0x10, RZ ;  /* 0x0000001000007819 */ /* 0x000fce00000006ff */
[----:B------:R-:W5:Y:S08]  /*0b50*/  MUFU.RCP R12, R12 ;  /* 0x0000000c000c7308 */ /* 0x000f700000001000 */
[----:B------:R-:W0:Y:S08]  /*0b60*/  MUFU.RCP R11, R11 ;  /* 0x0000000b000b7308 */ /* 0x000e300000001000 */
[----:B------:R-:W-:Y:S08]  /*0b70*/  MUFU.RCP R7, R7 ;  /* 0x0000000700077308 */ /* 0x000ff00000001000 */
[----:B------:R-:W-:Y:S08]  /*0b80*/  MUFU.RCP R9, R9 ;  /* 0x0000000900097308 */ /* 0x000ff00000001000 */
[----:B------:R-:W0:Y:S08]  /*0b90*/  MUFU.RCP R16, R16 ;  /* 0x0000001000107308 */ /* 0x000e300000001000 */
[----:B------:R-:W0:Y:S08]  /*0ba0*/  MUFU.RCP R15, R15 ;  /* 0x0000000f000f7308 */ /* 0x000e300000001000 */
[----:B------:R-:W0:Y:S01]  /*0bb0*/  MUFU.RCP R14, R14 ;  /* 0x0000000e000e7308 */ /* 0x000e220000001000 */
[----:B-1----:R-:W-:Y:S01]  /*0bc0*/  SHF.L.U32 R21, R8, 0x10, RZ ;  /* 0x0000001008157819 */ /* 0x002fe200000006ff */
[----:B------:R-:W-:Y:S01]  /*0bd0*/  FMUL.FTZ R19, R0, R19 ;  /* 0x0000001300137220 */ /* 0x000fe20000410000 */
[----:B------:R-:W-:Y:S01]  /*0be0*/  SHF.L.U32 R10, R10, 0x10, RZ ;  /* 0x000000100a0a7819 */ /* 0x000fe200000006ff */
[----:B--2---:R-:W-:Y:S01]  /*0bf0*/  IMAD.U32 R25, R25, 0x10000, RZ ;  /* 0x0001000019197824 */ /* 0x004fe200078e00ff */
[----:B------:R-:W-:Y:S01]  /*0c00*/  SHF.L.U32 R13, R13, 0x10, RZ ;  /* 0x000000100d0d7819 */ /* 0x000fe200000006ff */
[----:B---3--:R-:W-:-:S02]  /*0c10*/  IMAD.U32 R18, R23, 0x10000, RZ ;  /* 0x0001000017127824 */ /* 0x008fc400078e00ff */
[----:B----4-:R-:W-:Y:S02]  /*0c20*/  IMAD.U32 R0, R17, 0x10000, RZ ;  /* 0x0001000011007824 */ /* 0x010fe400078e00ff */
[----:B------:R-:W-:Y:S02]  /*0c30*/  IMAD.U32 R6, R6, 0x10000, RZ ;  /* 0x0001000006067824 */ /* 0x000fe400078e00ff */
[----:B-----5:R-:W-:Y:S01]  /*0c40*/  FMUL.FTZ R12, R25, R12 ;  /* 0x0000000c190c7220 */ /* 0x020fe20000410000 */
[----:B0-----:R-:W-:-:S04]  /*0c50*/  IMAD.WIDE.U32 R4, R2, 0x2, R4 ;  /* 0x0000000202047825 */ /* 0x001fc800078e0004 */
[----:B------:R-:W-:Y:S01]  /*0c60*/  FMUL.FTZ R11, R18, R11 ;  /* 0x0000000b120b7220 */ /* 0x000fe20000410000 */
[----:B------:R-:W-:Y:S01]  /*0c70*/  FMUL.FTZ R16, R21, R16 ;  /* 0x0000001015107220 */ /* 0x000fe20000410000 */
[----:B------:R-:W-:Y:S01]  /*0c80*/  FMUL.FTZ R0, R0, R7 ;  /* 0x0000000700007220 */ /* 0x000fe20000410000 */
[----:B------:R-:W-:Y:S01]  /*0c90*/  FMUL.FTZ R15, R10, R15 ;  /* 0x0000000f0a0f7220 */ /* 0x000fe20000410000 */
[----:B------:R-:W-:Y:S01]  /*0ca0*/  FMUL.FTZ R6, R6, R9 ;  /* 0x0000000906067220 */ /* 0x000fe20000410000 */
[----:B------:R-:W-:Y:S01]  /*0cb0*/  FMUL.FTZ R13, R13, R14 ;  /* 0x0000000e0d0d7220 */ /* 0x000fe20000410000 */
[----:B------:R-:W-:Y:S01]  /*0cc0*/  F2FP.BF16.F32.PACK_AB R19, R19, R12 ;  /* 0x0000000c1313723e */ /* 0x000fe200000010ff */
[----:B------:R-:W-:Y:S01]  /*0cd0*/  IMAD.WIDE R4, R3, 0x4, R4 ;  /* 0x0000000403047825 */ /* 0x000fe200078e0204 */
[----:B------:R-:W-:Y:S02]  /*0ce0*/  F2FP.BF16.F32.PACK_AB R11, R16, R11 ;  /* 0x0000000b100b723e */ /* 0x000fe400000010ff */
[----:B------:R-:W-:-:S02]  /*0cf0*/  F2FP.BF16.F32.PACK_AB R15, R15, R0 ;  /* 0x000000000f0f723e */ /* 0x000fc400000010ff */
[----:B------:R-:W-:Y:S01]  /*0d00*/  F2FP.BF16.F32.PACK_AB R13, R13, R6 ;  /* 0x000000060d0d723e */ /* 0x000fe200000010ff */
[----:B------:R-:W-:Y:S04]  /*0d10*/  STG.E desc[UR4][R4.64], R19 ;  /* 0x0000001304007986 */ /* 0x000fe8000c101904 */
[----:B------:R-:W-:Y:S04]  /*0d20*/  STG.E desc[UR4][R4.64+0x200], R11 ;  /* 0x0002000b04007986 */ /* 0x000fe8000c101904 */
[----:B------:R-:W-:Y:S04]  /*0d30*/  STG.E desc[UR4][R4.64+0x400], R15 ;  /* 0x0004000f04007986 */ /* 0x000fe8000c101904 */
[----:B------:R-:W-:Y:S01]  /*0d40*/  STG.E desc[UR4][R4.64+0x600], R13 ;  /* 0x0006000d04007986 */ /* 0x000fe2000c101904 */
[----:B------:R-:W-:Y:S05]  /*0d50*/  EXIT ;  /* 0x000000000000794d */ /* 0x000fea0003800000 */
.L_x_7205:
[----:B------:R-:W0:Y:S01]  /*0d60*/  S2R R4, SR_TID.X ;  /* 0x0000000000047919 */ /* 0x000e220000002100 */
[----:B------:R-:W-:Y:S02]  /*0d70*/  PRMT R5, RZ, 0x7610, R5 ;  /* 0x00007610ff057816 */ /* 0x000fe40000000005 */
[----:B------:R-:W-:Y:S02]  /*0d80*/  PRMT R6, RZ, 0x7610, R6 ;  /* 0x00007610ff067816 */ /* 0x000fe40000000006 */
[----:B0-----:R-:W-:Y:S01]  /*0d90*/  ISETP.GE.AND P0, PT, R4, R3, PT ;  /* 0x000000030400720c */ /* 0x001fe20003f06270 */
[----:B------:R-:W-:-:S12]  /*0da0*/  IMAD.MOV.U32 R15, RZ, RZ, R4 ;  /* 0x000000ffff0f7224 */ /* 0x000fd800078e0004 */
[----:B------:R-:W-:Y:S01]  /*0db0*/  @!P0 IADD3 R7, R2, R15, RZ ;  /* 0x0000000f02078210 */ /* 0x000fe20007ffe0ff */
[----:B------:R-:W-:Y:S01]  /*0dc0*/  @!P0 VIADD R15, R15, 0x80 ;  /* 0x000000800f0f8836 */ /* 0x000fe20000000000 */
[----:B------:R-:W0:Y:S04]  /*0dd0*/  @!P0 LDC.64 R22, c[0x0][0x220] ;  /* 0x00008800ff168b82 */ /* 0x000e280000000a00 */
[----:B------:R-:W-:-:S04]  /*0de0*/  ISETP.GE.AND P1, PT, R15, R3, PT ;  /* 0x000000030f00720c */ /* 0x000fc80003f26270 */
[----:B------:R-:W1:Y:S08]  /*0df0*/  @!P0 LDC.64 R10, c[0x0][0x228] ;  /* 0x00008a00ff0a8b82 */ /* 0x000e700000000a00 */
[----:B------:R-:W2:Y:S01]  /*0e00*/  @!P0 LDC.64 R24, c[0x0][0x230] ;  /* 0x00008c00ff188b82 */ /* 0x000ea20000000a00 */
[----:B------:R-:W-:Y:S01]  /*0e10*/  @!P1 IADD3 R9, R2, R15, RZ ;  /* 0x0000000f02099210 */ /* 0x000fe20007ffe0ff */
[----:B------:R-:W-:-:S05]  /*0e20*/  @!P1 VIADD R15, R15, 0x80 ;  /* 0x000000800f0f9836 */ /* 0x000fca0000000000 */
[----:B------:R-:W-:Y:S01]  /*0e30*/  ISETP.GE.AND P2, PT, R15, R3, PT ;  /* 0x000000030f00720c */ /* 0x000fe20003f46270 */
[----:B------:R-:W3:Y:S01]  /*0e40*/  @!P1 LDC.64 R18, c[0x0][0x230] ;  /* 0x00008c00ff129b82 */ /* 0x000ee20000000a00 */
[----:B0-----:R-:W-:-:S05]  /*0e50*/  @!P0 IMAD.WIDE.U32 R22, R7, 0x2, R22 ;  /* 0x0000000207168825 */ /* 0x001fca00078e0016 */
[----:B------:R-:W5:Y:S02]  /*0e60*/  @!P0 LDG.E.U16 R5, desc[UR4][R22.64] ;  /* 0x0000000416058981 */ /* 0x000f64000c1e1500 */
[----:B------:R-:W0:Y:S01]  /*0e70*/  @!P1 LDC.64 R20, c[0x0][0x220] ;  /* 0x00008800ff149b82 */ /* 0x000e220000000a00 */
[----:B-1----:R-:W-:-:S03]  /*0e80*/  @!P0 IMAD.WIDE.U32 R10, R7, 0x2, R10 ;  /* 0x00000002070a8825 */ /* 0x002fc600078e000a */
[----:B------:R-:W-:-:S04]  /*0e90*/  @!P2 IADD3 R13, R2, R15, RZ ;  /* 0x0000000f020da210 */ /* 0x000fc80007ffe0ff */
[----:B------:R-:W1:Y:S01]  /*0ea0*/  @!P1 LDC.64 R26, c[0x0][0x228] ;  /* 0x00008a00ff1a9b82 */ /* 0x000e620000000a00 */
[----:B------:R-:W-:Y:S01]  /*0eb0*/  @!P2 VIADD R15, R15, 0x80 ;  /* 0x000000800f0fa836 */ /* 0x000fe20000000000 */
[----:B------:R4:W5:Y:S01]  /*0ec0*/  @!P0 LDG.E.U16 R6, desc[UR4][R10.64] ;  /* 0x000000040a068981 */ /* 0x000962000c1e1500 */
[----:B--2---:R-:W-:Y:S01]  /*0ed0*/  @!P0 IMAD.WIDE.U32 R24, R7, 0x2, R24 ;  /* 0x0000000207188825 */ /* 0x004fe200078e0018 */
[----:B------:R-:W-:Y:S02]  /*0ee0*/  PRMT R7, RZ, 0x7610, R7 ;  /* 0x00007610ff077816 */ /* 0x000fe40000000007 */
[----:B------:R-:W-:Y:S02]  /*0ef0*/  ISETP.GE.AND P3, PT, R15, R3, PT ;  /* 0x000000030f00720c */ /* 0x000fe40003f66270 */
[----:B------:R-:W2:Y:S01]  /*0f00*/  @!P2 LDC.64 R28, c[0x0][0x228] ;  /* 0x00008a00ff1cab82 */ /* 0x000ea20000000a00 */
[----:B---3--:R-:W-:Y:S01]  /*0f10*/  @!P1 IMAD.WIDE.U32 R18, R9, 0x2, R18 ;  /* 0x0000000209129825 */ /* 0x008fe200078e0012 */
[----:B------:R3:W5:Y:S01]  /*0f20*/  @!P0 LDG.E.U16 R7, desc[UR4][R24.64] ;  /* 0x0000000418078981 */ /* 0x000762000c1e1500 */
[----:B----4-:R-:W-:-:S05]  /*0f30*/  PRMT R10, RZ, 0x7610, R10 ;  /* 0x00007610ff0a7816 */ /* 0x010fca000000000a */
[----:B------:R-:W4:Y:S01]  /*0f40*/  @!P2 LDC.64 R16, c[0x0][0x220] ;  /* 0x00008800ff10ab82 */ /* 0x000f220000000a00 */
[C---:B0-----:R-:W-:Y:S01]  /*0f50*/  @!P1 IMAD.WIDE.U32 R20, R9.reuse, 0x2, R20 ;  /* 0x0000000209149825 */ /* 0x041fe200078e0014 */
[----:B------:R-:W-:Y:S01]  /*0f60*/  PRMT R8, RZ, 0x7610, R8 ;  /* 0x00007610ff087816 */ /* 0x000fe20000000008 */
[----:B------:R0:W5:Y:S05]  /*0f70*/  @!P1 LDG.E.U16 R10, desc[UR4][R18.64] ;  /* 0x00000004120a9981 */ /* 0x00016a000c1e1500 */
[----:B------:R-:W4:Y:S01]  /*0f80*/  @!P2 LDC.64 R22, c[0x0][0x230] ;  /* 0x00008c00ff16ab82 */ /* 0x000f220000000a00 */
[----:B-1----:R-:W-:Y:S01]  /*0f90*/  @!P1 IMAD.WIDE.U32 R26, R9, 0x2, R26 ;  /* 0x00000002091a9825 */ /* 0x002fe200078e001a */
[----:B------:R-:W-:Y:S01]  /*0fa0*/  PRMT R9, RZ, 0x7610, R9 ;  /* 0x00007610ff097816 */ /* 0x000fe20000000009 */
[----:B------:R1:W5:Y:S05]  /*0fb0*/  @!P1 LDG.E.U16 R8, desc[UR4][R20.64] ;  /* 0x0000000414089981 */ /* 0x00036a000c1e1500 */
[----:B---3--:R-:W3:Y:S01]  /*0fc0*/  @!P3 LDC.64 R24, c[0x0][0x228] ;  /* 0x00008a00ff18bb82 */ /* 0x008ee20000000a00 */
[----:B0-----:R-:W-:Y:S01]  /*0fd0*/  @!P3 IADD3 R19, R2, R15, RZ ;  /* 0x0000000f0213b210 */ /* 0x001fe20007ffe0ff */
[----:B------:R0:W5:Y:S01]  /*0fe0*/  @!P1 LDG.E.U16 R9, desc[UR4][R26.64] ;  /* 0x000000041a099981 */ /* 0x000162000c1e1500 */
[----:B------:R-:W-:-:S04]  /*0ff0*/  @!P3 IADD3 R15, R15, 0x80, RZ ;  /* 0x000000800f0fb810 */ /* 0x000fc80007ffe0ff */
[----:B------:R-:W-:Y:S01]  /*1000*/  ISETP.GE.AND P1, PT, R15, R3, PT ;  /* 0x000000030f00720c */ /* 0x000fe20003f26270 */
[----:B-1----:R-:W1:Y:S01]  /*1010*/  @!P3 LDC.64 R20, c[0x0][0x220] ;  /* 0x00008800ff14bb82 */ /* 0x002e620000000a00 */
[----:B------:R-:W-:Y:S01]  /*1020*/  PRMT R12, RZ, 0x7610, R12 ;  /* 0x00007610ff0c7816 */ /* 0x000fe2000000000c */
[----:B--2---:R-:W-:Y:S01]  /*1030*/  @!P2 IMAD.WIDE.U32 R28, R13, 0x2, R28 ;  /* 0x000000020d1ca825 */ /* 0x004fe200078e001c */
[----:B------:R-:W-:-:S03]  /*1040*/  PRMT R11, RZ, 0x7610, R11 ;  /* 0x00007610ff0b7816 */ /* 0x000fc6000000000b */
[C---:B----4-:R-:W-:Y:S01]  /*1050*/  @!P2 IMAD.WIDE.U32 R16, R13.reuse, 0x2, R16 ;  /* 0x000000020d10a825 */ /* 0x050fe200078e0010 */
[----:B------:R2:W5:Y:S01]  /*1060*/  @!P2 LDG.E.U16 R12, desc[UR4][R28.64] ;  /* 0x000000041c0ca981 */ /* 0x000562000c1e1500 */
[----:B0-----:R-:W0:Y:S02]  /*1070*/  @!P3 LDC.64 R26, c[0x0][0x230] ;  /* 0x00008c00ff1abb82 */ /* 0x001e240000000a00 */
[----:B------:R-:W-:Y:S01]  /*1080*/  @!P2 IMAD.WIDE.U32 R22, R13, 0x2, R22 ;  /* 0x000000020d16a825 */ /* 0x000fe200078e0016 */
[----:B------:R-:W-:Y:S01]  /*1090*/  PRMT R13, RZ, 0x7610, R13 ;  /* 0x00007610ff0d7816 */ /* 0x000fe2000000000d */
[----:B------:R4:W5:Y:S02]  /*10a0*/  @!P2 LDG.E.U16 R11, desc[UR4][R16.64] ;  /* 0x00000004100ba981 */ /* 0x000964000c1e1500 */
[----:B------:R-:W-:Y:S01]  /*10b0*/  @!P1 IMAD.IADD R0, R2, 0x1, R15 ;  /* 0x0000000102009824 */ /* 0x000fe200078e020f */
[----:B------:R-:W-:Y:S01]  /*10c0*/  @!P1 IADD3 R15, R15, 0x80, RZ ;  /* 0x000000800f0f9810 */ /* 0x000fe20007ffe0ff */
[----:B--2---:R-:W2:Y:S01]  /*10d0*/  @!P1 LDC.64 R28, c[0x0][0x228] ;  /* 0x00008a00ff1c9b82 */ /* 0x004ea20000000a00 */
[----:B---3--:R-:W-:Y:S01]  /*10e0*/  @!P3 IMAD.WIDE.U32 R24, R19, 0x2, R24 ;  /* 0x000000021318b825 */ /* 0x008fe200078e0018 */
[----:B------:R3:W5:Y:S01]  /*10f0*/  @!P2 LDG.E.U16 R13, desc[UR4][R22.64] ;  /* 0x00000004160da981 */ /* 0x000762000c1e1500 */
[----:B----4-:R-:W-:-:S02]  /*1100*/  PRMT R17, RZ, 0x7610, R17 ;  /* 0x00007610ff117816 */ /* 0x010fc40000000011 */
[----:B------:R-:W-:-:S04]  /*1110*/  ISETP.GE.AND P2, PT, R15, R3, PT ;  /* 0x000000030f00720c */ /* 0x000fc80003f46270 */
[----:B------:R4:W5:Y:S01]  /*1120*/  @!P3 LDG.E.U16 R17, desc[UR4][R24.64] ;  /* 0x000000041811b981 */ /* 0x000962000c1e1500 */
[----:B---3--:R-:W3:Y:S01]  /*1130*/  @!P1 LDC.64 R22, c[0x0][0x220] ;  /* 0x00008800ff169b82 */ /* 0x008ee20000000a00 */
[----:B------:R-:W-:Y:S01]  /*1140*/  PRMT R18, RZ, 0x7610, R18 ;  /* 0x00007610ff127816 */ /* 0x000fe20000000012 */
[----:B0-----:R-:W-:Y:S01]  /*1150*/  @!P3 IMAD.WIDE.U32 R26, R19, 0x2, R26 ;  /* 0x00000002131ab825 */ /* 0x001fe200078e001a */
[----:B------:R-:W-:-:S03]  /*1160*/  PRMT R16, RZ, 0x7610, R16 ;  /* 0x00007610ff107816 */ /* 0x000fc60000000010 */
[----:B-1----:R-:W-:Y:S01]  /*1170*/  @!P3 IMAD.WIDE.U32 R20, R19, 0x2, R20 ;  /* 0x000000021314b825 */ /* 0x002fe200078e0014 */
[----:B------:R0:W5:Y:S01]  /*1180*/  @!P3 LDG.E.U16 R18, desc[UR4][R26.64] ;  /* 0x000000041a12b981 */ /* 0x000162000c1e1500 */
[----:B----4-:R-:W1:Y:S03]  /*1190*/  @!P1 LDC.64 R24, c[0x0][0x230] ;  /* 0x00008c00ff189b82 */ /* 0x010e660000000a00 */
[----:B------:R4:W5:Y:S01]  /*11a0*/  @!P3 LDG.E.U16 R16, desc[UR4][R20.64] ;  /* 0x000000041410b981 */ /* 0x000962000c1e1500 */
[----:B--2---:R-:W-:-:S04]  /*11b0*/  @!P1 IMAD.WIDE.U32 R28, R0, 0x2, R28 ;  /* 0x00000002001c9825 */ /* 0x004fc800078e001c */
[----:B0-----:R-:W0:Y:S01]  /*11c0*/  @!P2 LDC.64 R26, c[0x0][0x220] ;  /* 0x00008800ff1aab82 */ /* 0x001e220000000a00 */
[----:B----4-:R-:W-:Y:S02]  /*11d0*/  PRMT R20, RZ, 0x7610, R20 ;  /* 0x00007610ff147816 */ /* 0x010fe40000000014 */
[----:B------:R-:W-:-:S04]  /*11e0*/  PRMT R21, RZ, 0x7610, R21 ;  /* 0x00007610ff157816 */ /* 0x000fc80000000015 */
[----:B------:R2:W5:Y:S01]  /*11f0*/  @!P1 LDG.E.U16 R20, desc[UR4][R28.64] ;  /* 0x000000041c149981 */ /* 0x000562000c1e1500 */
[----:B------:R-:W-:Y:S01]  /*1200*/  PRMT R19, RZ, 0x7610, R19 ;  /* 0x00007610ff137816 */ /* 0x000fe20000000013 */
[C---:B-1----:R-:W-:Y:S01]  /*1210*/  @!P1 IMAD.WIDE.U32 R24, R0.reuse, 0x2, R24 ;  /* 0x0000000200189825 */ /* 0x042fe200078e0018 */
[----:B--2---:R-:W1:Y:S03]  /*1220*/  @!P2 LDC.64 R28, c[0x0][0x228] ;  /* 0x00008a00ff1cab82 */ /* 0x004e660000000a00 */
[----:B---3--:R-:W-:Y:S01]  /*1230*/  @!P1 IMAD.WIDE.U32 R22, R0, 0x2, R22 ;  /* 0x0000000200169825 */ /* 0x008fe200078e0016 */
[----:B------:R2:W5:Y:S04]  /*1240*/  @!P1 LDG.E.U16 R21, desc[UR4][R24.64] ;  /* 0x0000000418159981 */ /* 0x000568000c1e1500 */
[----:B------:R3:W5:Y:S01]  /*1250*/  @!P1 LDG.E.U16 R19, desc[UR4][R22.64] ;  /* 0x0000000416139981 */ /* 0x000762000c1e1500 */
[----:B--2---:R-:W-:Y:S01]  /*1260*/  @!P2 IADD3 R25, R2, R15, RZ ;  /* 0x0000000f0219a210 */ /* 0x004fe20007ffe0ff */
[----:B------:R-:W-:Y:S01]  /*1270*/  @!P2 VIADD R15, R15, 0x80 ;  /* 0x000000800f0fa836 */ /* 0x000fe20000000000 */
[----:B---3--:R-:W-:-:S03]  /*1280*/  PRMT R22, RZ, 0x7610, R22 ;  /* 0x00007610ff167816 */ /* 0x008fc60000000016 */
[----:B0-----:R-:W-:Y:S01]  /*1290*/  @!P2 IMAD.WIDE.U32 R26, R25, 0x2, R26 ;  /* 0x00000002191aa825 */ /* 0x001fe200078e001a */
[----:B------:R-:W-:-:S04]  /*12a0*/  ISETP.GE.AND P1, PT, R15, R3, PT ;  /* 0x000000030f00720c */ /* 0x000fc80003f26270 */
[----:B------:R0:W5:Y:S01]  /*12b0*/  @!P2 LDG.E.U16 R22, desc[UR4][R26.64] ;  /* 0x000000041a16a981 */ /* 0x000162000c1e1500 */
[----:B------:R-:W-:Y:S01]  /*12c0*/  PRMT R23, RZ, 0x7610, R23 ;  /* 0x00007610ff177816 */ /* 0x000fe20000000017 */
[----:B-1----:R-:W-:-:S05]  /*12d0*/  @!P2 IMAD.WIDE.U32 R28, R25, 0x2, R28 ;  /* 0x00000002191ca825 */ /* 0x002fca00078e001c */
[----:B------:R1:W5:Y:S01]  /*12e0*/  @!P2 LDG.E.U16 R23, desc[UR4][R28.64] ;  /* 0x000000041c17a981 */ /* 0x000362000c1e1500 */
[----:B0-----:R-:W0:Y:S08]  /*12f0*/  @!P2 LDC.64 R26, c[0x0][0x230] ;  /* 0x00008c00ff1aab82 */ /* 0x001e300000000a00 */
[----:B-1----:R-:W1:Y:S01]  /*1300*/  @!P1 LDC.64 R28, c[0x0][0x220] ;  /* 0x00008800ff1c9b82 */ /* 0x002e620000000a00 */
[----:B------:R-:W-:Y:S01]  /*1310*/  PRMT R24, RZ, 0x7610, R24 ;  /* 0x00007610ff187816 */ /* 0x000fe20000000018 */
[----:B0-----:R-:W-:-:S05]  /*1320*/  @!P2 IMAD.WIDE.U32 R26, R25, 0x2, R26 ;  /* 0x00000002191aa825 */ /* 0x001fca00078e001a */
[----:B------:R0:W5:Y:S01]  /*1330*/  @!P2 LDG.E.U16 R24, desc[UR4][R26.64] ;  /* 0x000000041a18a981 */ /* 0x000162000c1e1500 */
[----:B------:R-:W-:Y:S02]  /*1340*/  PRMT R25, RZ, 0x7610, R25 ;  /* 0x00007610ff197816 */ /* 0x000fe40000000019 */
[----:B0-----:R-:W-:-:S05]  /*1350*/  @!P1 IADD3 R27, R2, R15, RZ ;  /* 0x0000000f021b9210 */ /* 0x001fca0007ffe0ff */
[----:B-1----:R-:W-:-:S05]  /*1360*/  @!P1 IMAD.WIDE.U32 R28, R27, 0x2, R28 ;  /* 0x000000021b1c9825 */ /* 0x002fca00078e001c */
[----:B------:R0:W5:Y:S02]  /*1370*/  @!P1 LDG.E.U16 R25, desc[UR4][R28.64] ;  /* 0x000000041c199981 */ /* 0x000164000c1e1500 */
[----:B0-----:R-:W0:Y:S01]  /*1380*/  @!P1 LDC.64 R28, c[0x0][0x228] ;  /* 0x00008a00ff1c9b82 */ /* 0x001e220000000a00 */
[----:B------:R-:W-:Y:S01]  /*1390*/  PRMT R26, RZ, 0x7610, R26 ;  /* 0x00007610ff1a7816 */ /* 0x000fe2000000001a */
[----:B0-----:R-:W-:-:S05]  /*13a0*/  @!P1 IMAD.WIDE.U32 R28, R27, 0x2, R28 ;  /* 0x000000021b1c9825 */ /* 0x001fca00078e001c */
[----:B------:R0:W5:Y:S02]  /*13b0*/  @!P1 LDG.E.U16 R26, desc[UR4][R28.64] ;  /* 0x000000041c1a9981 */ /* 0x000164000c1e1500 */
[----:B0-----:R-:W0:Y:S01]  /*13c0*/  @!P1 LDC.64 R28, c[0x0][0x230] ;  /* 0x00008c00ff1c9b82 */ /* 0x001e220000000a00 */
[----:B------:R-:W-:Y:S01]  /*13d0*/  @!P1 IADD3 R15, R15, 0x80, RZ ;  /* 0x000000800f0f9810 */ /* 0x000fe20007ffe0ff */
[----:B0-----:R-:W-:Y:S01]  /*13e0*/  @!P1 IMAD.WIDE.U32 R28, R27, 0x2, R28 ;  /* 0x000000021b1c9825 */ /* 0x001fe200078e001c */
[----:B------:R-:W-:-:S06]  /*13f0*/  PRMT R27, RZ, 0x7610, R27 ;  /* 0x00007610ff1b7816 */ /* 0x000fcc000000001b */
[----:B------:R0:W5:Y:S01]  /*1400*/  @!P1 LDG.E.U16 R27, desc[UR4][R28.64] ;  /* 0x000000041c1b9981 */ /* 0x000162000c1e1500 */
[----:B------:R-:W-:-:S13]  /*1410*/  ISETP.GE.AND P1, PT, R15, R3, PT ;  /* 0x000000030f00720c */ /* 0x000fda0003f26270 */
[----:B0-----:R-:W-:Y:S02]  /*1420*/  @!P1 IMAD.IADD R29, R2, 0x1, R15 ;  /* 0x00000001021d9824 */ /* 0x001fe400078e020f */
[----:B------:R-:W0:Y:S01]  /*1430*/  @!P1 LDC.64 R14, c[0x0][0x220] ;  /* 0x00008800ff0e9b82 */ /* 0x000e220000000a00 */
[----:B------:R-:W-:Y:S01]  /*1440*/  PRMT R28, RZ, 0x7610, R28 ;  /* 0x00007610ff1c7816 */ /* 0x000fe2000000001c */
[----:B0-----:R-:W-:-:S05]  /*1450*/  @!P1 IMAD.WIDE.U32 R14, R29, 0x2, R14 ;  /* 0x000000021d0e9825 */ /* 0x001fca00078e000e */
[----:B------:R0:W5:Y:S02]  /*1460*/  @!P1 LDG.E.U16 R28, desc[UR4][R14.64] ;  /* 0x000000040e1c9981 */ /* 0x000164000c1e1500 */
[----:B0-----:R-:W0:Y:S01]  /*1470*/  @!P1 LDC.64 R14, c[0x0][0x228] ;  /* 0x00008a00ff0e9b82 */ /* 0x001e220000000a00 */
[----:B------:R-:W-:Y:S01]  /*1480*/  PRMT R0, RZ, 0x7610, R0 ;  /* 0x00007610ff007816 */ /* 0x000fe20000000000 */
[----:B0-----:R-:W-:-:S05]  /*1490*/  @!P1 IMAD.WIDE.U32 R14, R29, 0x2, R14 ;  /* 0x000000021d0e9825 */ /* 0x001fca00078e000e */
[----:B------:R0:W5:Y:S02]  /*14a0*/  @!P1 LDG.E.U16 R0, desc[UR4][R14.64] ;  /* 0x000000040e009981 */ /* 0x000164000c1e1500 */
[----:B0-----:R-:W0:Y:S02]  /*14b0*/  @!P1 LDC.64 R14, c[0x0][0x230] ;  /* 0x00008c00ff0e9b82 */ /* 0x001e240000000a00 */
[----:B0-----:R-:W-:Y:S01]  /*14c0*/  @!P1 IMAD.WIDE.U32 R14, R29, 0x2, R14 ;  /* 0x000000021d0e9825 */ /* 0x001fe200078e000e */
[----:B------:R-:W-:-:S06]  /*14d0*/  PRMT R29, RZ, 0x7610, R29 ;  /* 0x00007610ff1d7816 */ /* 0x000fcc000000001d */
[----:B------:R0:W5:Y:S01]  /*14e0*/  @!P1 LDG.E.U16 R29, desc[UR4][R14.64] ;  /* 0x000000040e1d9981 */ /* 0x000162000c1e1500 */
[----:B------:R-:W-:Y:S04]  /*14f0*/  BSSY B0, `(.L_x_7206) ;  /* 0x0000017000007945 */ /* 0x000fe80003800000 */
[----:B------:R-:W-:Y:S05]  /*1500*/  @P0 BRA `(.L_x_7207) ;  /* 0x0000000000540947 */ /* 0x000fea0003800000 */
[----:B-----5:R-:W-:Y:S02]  /*1510*/  SHF.L.U32 R6, R6, 0x10, RZ ;  /* 0x0000001006067819 */ /* 0x020fe400000006ff */
[----:B------:R-:W-:Y:S02]  /*1520*/  SHF.L.U32 R7, R7, 0x10, RZ ;  /* 0x0000001007077819 */ /* 0x000fe400000006ff */
[----:B------:R-:W-:Y:S01]  /*1530*/  SHF.L.U32 R5, R5, 0x10, RZ ;  /* 0x0000001005057819 */ /* 0x000fe200000006ff */
[----:B0-----:R-:W-:-:S06]  /*1540*/  FADD.FTZ R15, -R6, 1 ;  /* 0x3f800000060f7421 */ /* 0x001fcc0000010100 */
[----:B------:R-:W0:Y:S02]  /*1550*/  F2F.BF16.F32 R15, R15 ;  /* 0x0000000f000f7304 */ /* 0x000e240000202000 */
[----:B0-----:R-:W-:-:S04]  /*1560*/  IMAD.U32 R14, R15, 0x10000, RZ ;  /* 0x000100000f0e7824 */ /* 0x001fc800078e00ff */
[C---:B------:R-:W-:Y:S01]  /*1570*/  FMUL.FTZ R14, R6.reuse, R14 ;  /* 0x0000000e060e7220 */ /* 0x040fe20000410000 */
[----:B------:R-:W-:-:S05]  /*1580*/  FADD.FTZ R6, R6, -R7 ;  /* 0x8000000706067221 */ /* 0x000fca0000010000 */
[----:B------:R-:W-:Y:S08]  /*1590*/  F2F.BF16.F32 R14, R14 ;  /* 0x0000000e000e7304 */ /* 0x000ff00000202000 */
[----:B------:R-:W0:Y:S02]  /*15a0*/  F2F.BF16.F32 R6, R6 ;  /* 0x0000000600067304 */ /* 0x000e240000202000 */
[----:B0-----:R-:W-:-:S05]  /*15b0*/  SHF.L.U32 R7, R6, 0x10, RZ ;  /* 0x0000001006077819 */ /* 0x001fca00000006ff */
[----:B------:R-:W-:Y:S01]  /*15c0*/  FMUL.FTZ R6, R5, R7 ;  /* 0x0000000705067220 */ /* 0x000fe20000410000 */
[----:B------:R-:W-:-:S05]  /*15d0*/  IMAD.U32 R5, R14, 0x10000, RZ ;  /* 0x000100000e057824 */ /* 0x000fca00078e00ff */
[----:B------:R-:W-:Y:S02]  /*15e0*/  FMNMX.FTZ R7, R5, 1.0018652574217412621e-12, !PT ;  /* 0x2b8d000005077809 */ /* 0x000fe40007810000 */
[----:B------:R-:W0:Y:S08]  /*15f0*/  F2F.BF16.F32 R5, R6 ;  /* 0x0000000600057304 */ /* 0x000e300000202000 */
[----:B------:R-:W1:Y:S01]  /*1600*/  F2F.BF16.F32 R7, R7 ;  /* 0x0000000700077304 */ /* 0x000e620000202000 */
[----:B0-----:R-:W-:-:S02]  /*1610*/  SHF.L.U32 R5, R5, 0x10, RZ ;  /* 0x0000001005057819 */ /* 0x001fc400000006ff */
[----:B-1----:R-:W-:-:S06]  /*1620*/  SHF.L.U32 R15, R7, 0x10, RZ ;  /* 0x00000010070f7819 */ /* 0x002fcc00000006ff */
[----:B------:R-:W0:Y:S02]  /*1630*/  MUFU.RCP R15, R15 ;  /* 0x0000000f000f7308 */ /* 0x000e240000001000 */
[----:B0-----:R-:W-:-:S05]  /*1640*/  FMUL.FTZ R5, R5, R15 ;  /* 0x0000000f05057220 */ /* 0x001fca0000410000 */
[----:B------:R-:W-:-:S07]  /*1650*/  F2FP.BF16.F32.PACK_AB R5, RZ, R5 ;  /* 0x00000005ff05723e */ /* 0x000fce00000010ff */
.L_x_7207:
[----:B------:R-:W-:Y:S05]  /*1660*/  BSYNC B0 ;  /* 0x0000000000007941 */ /* 0x000fea0003800000 */
.L_x_7206:
[----:B0-----:R-:W-:Y:S01]  /*1670*/  VIADD R14, R4, 0x80 ;  /* 0x00000080040e7836 */ /* 0x001fe20000000000 */
[----:B------:R-:W-:Y:S04]  /*1680*/  BSSY B0, `(.L_x_7208) ;  /* 0x0000018000007945 */ /* 0x000fe80003800000 */
[----:B------:R-:W-:-:S13]  /*1690*/  ISETP.GE.AND P1, PT, R14, R3, PT ;  /* 0x000000030e00720c */ /* 0x000fda0003f26270 */
[----:B------:R-:W-:Y:S05]  /*16a0*/  @P1 BRA `(.L_x_7209) ;  /* 0x0000000000541947 */ /* 0x000fea0003800000 */
[----:B-----5:R-:W-:Y:S01]  /*16b0*/  SHF.L.U32 R9, R9, 0x10, RZ ;  /* 0x0000001009097819 */ /* 0x020fe200000006ff */
[----:B------:R-:W-:Y:S01]  /*16c0*/  IMAD.U32 R7, R10, 0x10000, RZ ;  /* 0x000100000a077824 */ /* 0x000fe200078e00ff */
[----:B------:R-:W-:-:S03]  /*16d0*/  SHF.L.U32 R8, R8, 0x10, RZ ;  /* 0x0000001008087819 */ /* 0x000fc600000006ff */
[----:B------:R-:W-:-:S06]  /*16e0*/  FADD.FTZ R15, -R9, 1 ;  /* 0x3f800000090f7421 */ /* 0x000fcc0000010100 */
[----:B------:R-:W0:Y:S02]  /*16f0*/  F2F.BF16.F32 R15, R15 ;  /* 0x0000000f000f7304 */ /* 0x000e240000202000 */
[----:B0-----:R-:W-:-:S05]  /*1700*/  SHF.L.U32 R6, R15, 0x10, RZ ;  /* 0x000000100f067819 */ /* 0x001fca00000006ff */
[C---:B------:R-:W-:Y:S01]  /*1710*/  FMUL.FTZ R10, R9.reuse, R6 ;  /* 0x00000006090a7220 */ /* 0x040fe20000410000 */
[----:B------:R-:W-:-:S05]  /*1720*/  FADD.FTZ R6, R9, -R7 ;  /* 0x8000000709067221 */ /* 0x000fca0000010000 */
[----:B------:R-:W0:Y:S08]  /*1730*/  F2F.BF16.F32 R10, R10 ;  /* 0x0000000a000a7304 */ /* 0x000e300000202000 */
[----:B------:R-:W1:Y:S01]  /*1740*/  F2F.BF16.F32 R6, R6 ;  /* 0x0000000600067304 */ /* 0x000e620000202000 */
[----:B0-----:R-:W-:-:S04]  /*1750*/  SHF.L.U32 R7, R10, 0x10, RZ ;  /* 0x000000100a077819 */ /* 0x001fc800000006ff */
[----:B------:R-:W-:Y:S01]  /*1760*/  FMNMX.FTZ R7, R7, 1.0018652574217412621e-12, !PT ;  /* 0x2b8d000007077809 */ /* 0x000fe20007810000 */
[----:B-1----:R-:W-:-:S05]  /*1770*/  IMAD.U32 R9, R6, 0x10000, RZ ;  /* 0x0001000006097824 */ /* 0x002fca00078e00ff */
[----:B------:R-:W0:Y:S01]  /*1780*/  F2F.BF16.F32 R7, R7 ;  /* 0x0000000700077304 */ /* 0x000e220000202000 */
[----:B------:R-:W-:-:S07]  /*1790*/  FMUL.FTZ R9, R8, R9 ;  /* 0x0000000908097220 */ /* 0x000fce0000410000 */
[----:B------:R-:W1:Y:S01]  /*17a0*/  F2F.BF16.F32 R9, R9 ;  /* 0x0000000900097304 */ /* 0x000e620000202000 */
[----:B0-----:R-:W-:-:S07]  /*17b0*/  SHF.L.U32 R15, R7, 0x10, RZ ;  /* 0x00000010070f7819 */ /* 0x001fce00000006ff */
[----:B------:R-:W0:Y:S01]  /*17c0*/  MUFU.RCP R15, R15 ;  /* 0x0000000f000f7308 */ /* 0x000e220000001000 */
[----:B-1----:R-:W-:-:S05]  /*17d0*/  SHF.L.U32 R8, R9, 0x10, RZ ;  /* 0x0000001009087819 */ /* 0x002fca00000006ff */
[----:B0-----:R-:W-:-:S05]  /*17e0*/  FMUL.FTZ R8, R8, R15 ;  /* 0x0000000f08087220 */ /* 0x001fca0000410000 */
[----:B------:R-:W-:-:S07]  /*17f0*/  F2FP.BF16.F32.PACK_AB R8, RZ, R8 ;  /* 0x00000008ff08723e */ /* 0x000fce00000010ff */
.L_x_7209:
[----:B------:R-:W-:Y:S05]  /*1800*/  BSYNC B0 ;  /* 0x0000000000007941 */ /* 0x000fea0003800000 */
.L_x_7208:
[----:B-----5:R-:W-:Y:S01]  /*1810*/  VIADD R6, R4, 0x100 ;  /* 0x0000010004067836 */ /* 0x020fe20000000000 */
[----:B------:R-:W-:Y:S04]  /*1820*/  BSSY B0, `(.L_x_7210) ;  /* 0x0000018000007945 */ /* 0x000fe80003800000 */
[----:B------:R-:W-:-:S13]  /*1830*/  ISETP.GE.AND P1, PT, R6, R3, PT ;  /* 0x000000030600720c */ /* 0x000fda0003f26270 */
[----:B------:R-:W-:Y:S05]  /*1840*/  @P1 BRA `(.L_x_7211) ;  /* 0x0000000000541947 */ /* 0x000fea0003800000 */
[----:B------:R-:W-:Y:S01]  /*1850*/  SHF.L.U32 R12, R12, 0x10, RZ ;  /* 0x000000100c0c7819 */ /* 0x000fe200000006ff */
[----:B------:R-:W-:Y:S01]  /*1860*/  IMAD.U32 R13, R13, 0x10000, RZ ;  /* 0x000100000d0d7824 */ /* 0x000fe200078e00ff */
[----:B------:R-:W-:-:S03]  /*1870*/  SHF.L.U32 R11, R11, 0x10, RZ ;  /* 0x000000100b0b7819 */ /* 0x000fc600000006ff */
[C---:B------:R-:W-:Y:S01]  /*1880*/  FADD.FTZ R6, -R12.reuse, 1 ;  /* 0x3f8000000c067421 */ /* 0x040fe20000010100 */
[----:B------:R-:W-:-:S05]  /*1890*/  FADD.FTZ R13, R12, -R13 ;  /* 0x8000000d0c0d7221 */ /* 0x000fca0000010000 */
[----:B------:R-:W0:Y:S08]  /*18a0*/  F2F.BF16.F32 R6, R6 ;  /* 0x0000000600067304 */ /* 0x000e300000202000 */
[----:B------:R-:W1:Y:S01]  /*18b0*/  F2F.BF16.F32 R13, R13 ;  /* 0x0000000d000d7304 */ /* 0x000e620000202000 */
[----:B0-----:R-:W-:-:S05]  /*18c0*/  SHF.L.U32 R7, R6, 0x10, RZ ;  /* 0x0000001006077819 */ /* 0x001fca00000006ff */
[----:B------:R-:W-:Y:S01]  /*18d0*/  FMUL.FTZ R7, R12, R7 ;  /* 0x000000070c077220 */ /* 0x000fe20000410000 */
[----:B-1----:R-:W-:-:S05]  /*18e0*/  IMAD.U32 R6, R13, 0x10000, RZ ;  /* 0x000100000d067824 */ /* 0x002fca00078e00ff */
[----:B------:R-:W0:Y:S01]  /*18f0*/  F2F.BF16.F32 R7, R7 ;  /* 0x0000000700077304 */ /* 0x000e220000202000 */
[----:B------:R-:W-:-:S07]  /*1900*/  FMUL.FTZ R6, R11, R6 ;  /* 0x000000060b067220 */ /* 0x000fce0000410000 */
[----:B------:R-:W1:Y:S01]  /*1910*/  F2F.BF16.F32 R6, R6 ;  /* 0x0000000600067304 */ /* 0x000e620000202000 */
[----:B0-----:R-:W-:-:S04]  /*1920*/  SHF.L.U32 R9, R7, 0x10, RZ ;  /* 0x0000001007097819 */ /* 0x001fc800000006ff */
[----:B------:R-:W-:Y:S02]  /*1930*/  FMNMX.FTZ R10, R9, 1.0018652574217412621e-12, !PT ;  /* 0x2b8d0000090a7809 */ /* 0x000fe40007810000 */
[----:B-1----:R-:W-:-:S04]  /*1940*/  SHF.L.U32 R7, R6, 0x10, RZ ;  /* 0x0000001006077819 */ /* 0x002fc800000006ff */
[----:B------:R-:W0:Y:S02]  /*1950*/  F2F.BF16.F32 R10, R10 ;  /* 0x0000000a000a7304 */ /* 0x000e240000202000 */
[----:B0-----:R-:W-:-:S06]  /*1960*/  SHF.L.U32 R11, R10, 0x10, RZ ;  /* 0x000000100a0b7819 */ /* 0x001fcc00000006ff */
[----:B------:R-:W0:Y:S02]  /*1970*/  MUFU.RCP R12, R11 ;  /* 0x0000000b000c7308 */ /* 0x000e240000001000 */
[----:B0-----:R-:W-:-:S05]  /*1980*/  FMUL.FTZ R9, R7, R12 ;  /* 0x0000000c07097220 */ /* 0x001fca0000410000 */
[----:B------:R-:W-:-:S07]  /*1990*/  F2FP.BF16.F32.PACK_AB R9, RZ, R9 ;  /* 0x00000009ff09723e */ /* 0x000fce00000010ff */
.L_x_7211:
[----:B------:R-:W-:Y:S05]  /*19a0*/  BSYNC B0 ;  /* 0x0000000000007941 */ /* 0x000fea0003800000 */
.L_x_7210:
[----:B------:R-:W-:Y:S01]  /*19b0*/  VIADD R6, R4, 0x180 ;  /* 0x0000018004067836 */ /* 0x000fe20000000000 */
        /* <DEDUP_REMOVED lines=24> */
.L_x_7213:
[----:B------:R-:W-:Y:S05]  /*1b40*/  BSYNC B0 ;  /* 0x0000000000007941 */ /* 0x000fea0003800000 */
.L_x_7212:
[----:B------:R-:W0:Y:S01]  /*1b50*/  @!P0 LDC.64 R6, c[0x0][0x218] ;  /* 0x00008600ff068b82 */ /* 0x000e220000000a00 */
[C---:B------:R-:W-:Y:S01]  /*1b60*/  VIADD R12, R4.reuse, 0x200 ;  /* 0x00000200040c7836 */ /* 0x040fe20000000000 */
[----:B------:R-:W-:Y:S01]  /*1b70*/  IADD3 R16, R4, 0x280, RZ ;  /* 0x0000028004107810 */ /* 0x000fe20007ffe0ff */
[----:B------:R-:W-:Y:S01]  /*1b80*/  BSSY B0, `(.L_x_7214) ;  /* 0x000001f000007945 */ /* 0x000fe20003800000 */
[----:B------:R-:W-:Y:S02]  /*1b90*/  @!P0 IADD3 R11, R2, R4, RZ ;  /* 0x00000004020b8210 */ /* 0x000fe40007ffe0ff */
[-C--:B------:R-:W-:Y:S02]  /*1ba0*/  ISETP.GE.AND P1, PT, R12, R3.reuse, PT ;  /* 0x000000030c00720c */ /* 0x080fe40003f26270 */
[----:B------:R-:W-:Y:S01]  /*1bb0*/  ISETP.GE.AND P2, PT, R16, R3, PT ;  /* 0x000000031000720c */ /* 0x000fe20003f46270 */
[C---:B------:R-:W-:Y:S01]  /*1bc0*/  VIADD R16, R4.reuse, 0x380 ;  /* 0x0000038004107836 */ /* 0x040fe20000000000 */
[----:B------:R-:W-:-:S04]  /*1bd0*/  IADD3 R12, R4, 0x300, RZ ;  /* 0x00000300040c7810 */ /* 0x000fc80007ffe0ff */
[-C--:B------:R-:W-:Y:S02]  /*1be0*/  ISETP.GE.AND P3, PT, R12, R3.reuse, PT ;  /* 0x000000030c00720c */ /* 0x080fe40003f66270 */
[----:B------:R-:W-:Y:S01]  /*1bf0*/  ISETP.GE.AND P4, PT, R16, R3, PT ;  /* 0x000000031000720c */ /* 0x000fe20003f86270 */
[----:B0-----:R-:W-:Y:S02]  /*1c00*/  @!P0 IMAD.WIDE.U32 R6, R11, 0x2, R6 ;  /* 0x000000020b068825 */ /* 0x001fe400078e0006 */
[----:B------:R-:W-:Y:S10]  /*1c10*/  @P1 BRA `(.L_x_7215) ;  /* 0x0000000000541947 */ /* 0x000ff40003800000 */
[----:B------:R-:W-:Y:S01]  /*1c20*/  SHF.L.U32 R20, R20, 0x10, RZ ;  /* 0x0000001014147819 */ /* 0x000fe200000006ff */
        /* <DEDUP_REMOVED lines=20> */
.L_x_7215:
[----:B------:R-:W-:Y:S05]  /*1d70*/  BSYNC B0 ;  /* 0x0000000000007941 */ /* 0x000fea0003800000 */
.L_x_7214:
[----:B------:R-:W-:Y:S04]  /*1d80*/  BSSY B0, `(.L_x_7216) ;  /* 0x0000017000007945 */ /* 0x000fe80003800000 */
        /* <DEDUP_REMOVED lines=22> */
.L_x_7217:
[----:B------:R-:W-:Y:S05]  /*1ef0*/  BSYNC B0 ;  /* 0x0000000000007941 */ /* 0x000fea0003800000 */
.L_x_7216:
[----:B------:R-:W-:Y:S04]  /*1f00*/  BSSY B0, `(.L_x_7218) ;  /* 0x0000017000007945 */ /* 0x000fe80003800000 */
[----:B------:R-:W-:Y:S05]  /*1f10*/  @P3 BRA `(.L_x_7219) ;  /* 0x0000000000543947 */ /* 0x000fea0003800000 */
[----:B------:R-:W-:Y:S01]  /*1f20*/  IMAD.U32 R26, R26, 0x10000, RZ ;  /* 0x000100001a1a7824 */ /* 0x000fe200078e00ff */
[----:B------:R-:W-:Y:S02]  /*1f30*/  SHF.L.U32 R27, R27, 0x10, RZ ;  /* 0x000000101b1b7819 */ /* 0x000fe400000006ff */
[----:B------:R-:W-:Y:S01]  /*1f40*/  SHF.L.U32 R25, R25, 0x10, RZ ;  /* 0x0000001019197819 */ /* 0x000fe200000006ff */
[C---:B------:R-:W-:Y:S02]  /*1f50*/  FADD.FTZ R13, -R26.reuse, 1 ;  /* 0x3f8000001a0d7421 */ /* 0x040fe40000010100 */
[----:B------:R-:W-:-:S04]  /*1f60*/  FADD.FTZ R27, R26, -R27 ;  /* 0x8000001b1a1b7221 */ /* 0x000fc80000010000 */
[----:B------:R-:W0:Y:S08]  /*1f70*/  F2F.BF16.F32 R13, R13 ;  /* 0x0000000d000d7304 */ /* 0x000e300000202000 */
[----:B------:R-:W1:Y:S01]  /*1f80*/  F2F.BF16.F32 R27, R27 ;  /* 0x0000001b001b7304 */ /* 0x000e620000202000 */
[----:B0-----:R-:W-:-:S05]  /*1f90*/  SHF.L.U32 R15, R13, 0x10, RZ ;  /* 0x000000100d0f7819 */ /* 0x001fca00000006ff */
        /* <DEDUP_REMOVED lines=13> */
.L_x_7219:
[----:B------:R-:W-:Y:S05]  /*2070*/  BSYNC B0 ;  /* 0x0000000000007941 */ /* 0x000fea0003800000 */
.L_x_7218:
[----:B------:R-:W-:Y:S04]  /*2080*/  BSSY B0, `(.L_x_7220) ;  /* 0x0000017000007945 */ /* 0x000fe80003800000 */
[----:B------:R-:W-:Y:S05]  /*2090*/  @P4 BRA `(.L_x_7221) ;  /* 0x0000000000544947 */ /* 0x000fea0003800000 */
        /* <DEDUP_REMOVED lines=21> */
.L_x_7221:
[----:B------:R-:W-:Y:S05]  /*21f0*/  BSYNC B0 ;  /* 0x0000000000007941 */ /* 0x000fea0003800000 */
.L_x_7220:
[----:B------:R-:W-:Y:S01]  /*2200*/  @!P0 MOV R4, R14 ;  /* 0x0000000e00048202 */ /* 0x000fe20000000f00 */
[----:B------:R0:W-:Y:S01]  /*2210*/  @!P0 STG.E.U16 desc[UR4][R6.64], R5 ;  /* 0x0000000506008986 */ /* 0x0001e2000c101504 */
[----:B------:R-:W-:Y:S04]  /*2220*/  BSSY B0, `(.L_x_7222) ;  /* 0x000002d000007945 */ /* 0x000fe80003800000 */
[----:B------:R-:W-:Y:S01]  /*2230*/  BSSY B1, `(.L_x_7223) ;  /* 0x0000025000017945 */ /* 0x000fe20003800000 */
[----:B------:R-:W-:-:S13]  /*2240*/  ISETP.GE.AND P0, PT, R4, R3, PT ;  /* 0x000000030400720c */ /* 0x000fda0003f06270 */
[----:B0-----:R-:W-:Y:S05]  /*2250*/  @P0 BRA `(.L_x_7224) ;  /* 0x0000000000300947 */ /* 0x001fea0003800000 */
[----:B------:R-:W0:Y:S01]  /*2260*/  LDC.64 R6, c[0x0][0x218] ;  /* 0x00008600ff067b82 */ /* 0x000e220000000a00 */
[----:B------:R-:W-:Y:S01]  /*2270*/  IADD3 R5, R2, R4, RZ ;  /* 0x0000000402057210 */ /* 0x000fe20007ffe0ff */
[----:B------:R-:W-:-:S05]  /*2280*/  VIADD R4, R4, 0x80 ;  /* 0x0000008004047836 */ /* 0x000fca0000000000 */
[----:B------:R-:W-:Y:S01]  /*2290*/  ISETP.GE.AND P0, PT, R4, R3, PT ;  /* 0x000000030400720c */ /* 0x000fe20003f06270 */
[----:B0-----:R-:W-:-:S05]  /*22a0*/  IMAD.WIDE.U32 R6, R5, 0x2, R6 ;  /* 0x0000000205067825 */ /* 0x001fca00078e0006 */
[----:B------:R0:W-:Y:S07]  /*22b0*/  STG.E.U16 desc[UR4][R6.64], R8 ;  /* 0x0000000806007986 */ /* 0x0001ee000c101504 */
[----:B------:R-:W-:Y:S05]  /*22c0*/  @P0 BRA `(.L_x_7225) ;  /* 0x0000000000300947 */ /* 0x000fea0003800000 */
[----:B0-----:R-:W0:Y:S01]  /*22d0*/  LDC.64 R6, c[0x0][0x218] ;  /* 0x00008600ff067b82 */ /* 0x001e220000000a00 */
[----:B------:R-:W-:Y:S02]  /*22e0*/  IADD3 R5, R2, R4, RZ ;  /* 0x0000000402057210 */ /* 0x000fe40007ffe0ff */
[----:B------:R-:W-:-:S03]  /*22f0*/  IADD3 R4, R4, 0x80, RZ ;  /* 0x0000008004047810 */ /* 0x000fc60007ffe0ff */
[----:B0-----:R-:W-:-:S05]  /*2300*/  IMAD.WIDE.U32 R6, R5, 0x2, R6 ;  /* 0x0000000205067825 */ /* 0x001fca00078e0006 */
[----:B------:R0:W-:Y:S02]  /*2310*/  STG.E.U16 desc[UR4][R6.64], R9 ;  /* 0x0000000906007986 */ /* 0x0001e4000c101504 */
.L_x_7224:
[----:B------:R-:W-:-:S13]  /*2320*/  ISETP.GE.AND P0, PT, R4, R3, PT ;  /* 0x000000030400720c */ /* 0x000fda0003f06270 */
[----:B------:R-:W-:Y:S05]  /*2330*/  @P0 BRA `(.L_x_7226) ;  /* 0x0000000000300947 */ /* 0x000fea0003800000 */
[----:B0-----:R-:W0:Y:S01]  /*2340*/  LDC.64 R6, c[0x0][0x218] ;  /* 0x00008600ff067b82 */ /* 0x001e220000000a00 */
[----:B------:R-:W-:Y:S01]  /*2350*/  IMAD.IADD R5, R2, 0x1, R4 ;  /* 0x0000000102057824 */ /* 0x000fe200078e0204 */
[----:B------:R-:W-:-:S03]  /*2360*/  IADD3 R4, R4, 0x80, RZ ;  /* 0x0000008004047810 */ /* 0x000fc60007ffe0ff */
[----:B0-----:R-:W-:-:S05]  /*2370*/  IMAD.WIDE.U32 R6, R5, 0x2, R6 ;  /* 0x0000000205067825 */ /* 0x001fca00078e0006 */
[----:B------:R1:W-:Y:S02]  /*2380*/  STG.E.U16 desc[UR4][R6.64], R10 ;  /* 0x0000000a06007986 */ /* 0x0003e4000c101504 */
.L_x_7225:
[----:B------:R-:W-:-:S13]  /*2390*/  ISETP.GE.AND P0, PT, R4, R3, PT ;  /* 0x000000030400720c */ /* 0x000fda0003f06270 */
[----:B------:R-:W-:Y:S05]  /*23a0*/  @P0 BRA `(.L_x_7227) ;  /* 0x0000000000340947 */ /* 0x000fea0003800000 */
[----:B01----:R-:W0:Y:S01]  /*23b0*/  LDC.64 R6, c[0x0][0x218] ;  /* 0x00008600ff067b82 */ /* 0x003e220000000a00 */
[----:B------:R-:W-:Y:S01]  /*23c0*/  IADD3 R5, R2, R4, RZ ;  /* 0x0000000402057210 */ /* 0x000fe20007ffe0ff */
[----:B------:R-:W-:-:S04]  /*23d0*/  VIADD R4, R4, 0x80 ;  /* 0x0000008004047836 */ /* 0x000fc80000000000 */
[----:B0-----:R-:W-:-:S05]  /*23e0*/  IMAD.WIDE.U32 R6, R5, 0x2, R6 ;  /* 0x0000000205067825 */ /* 0x001fca00078e0006 */
[----:B------:R1:W-:Y:S02]  /*23f0*/  STG.E.U16 desc[UR4][R6.64], R11 ;  /* 0x0000000b06007986 */ /* 0x0003e4000c101504 */
.L_x_7226:
        /* <DEDUP_REMOVED lines=8> */
.L_x_7227:
[----:B------:R-:W-:Y:S05]  /*2480*/  BSYNC B1 ;  /* 0x0000000000017941 */ /* 0x000fea0003800000 */
.L_x_7223:
[----:B------:R-:W-:-:S13]  /*2490*/  ISETP.GE.AND P0, PT, R4, R3, PT ;  /* 0x000000030400720c */ /* 0x000fda0003f06270 */
[----:B012---:R-:W0:Y:S01]  /*24a0*/  @!P0 LDC.64 R6, c[0x0][0x218] ;  /* 0x00008600ff068b82 */ /* 0x007e220000000a00 */
[----:B------:R-:W-:Y:S01]  /*24b0*/  @!P0 IMAD.IADD R5, R2, 0x1, R4 ;  /* 0x0000000102058824 */ /* 0x000fe200078e0204 */
[----:B------:R-:W-:-:S03]  /*24c0*/  @!P0 IADD3 R4, R4, 0x80, RZ ;  /* 0x0000008004048810 */ /* 0x000fc60007ffe0ff */
[----:B0-----:R-:W-:-:S05]  /*24d0*/  @!P0 IMAD.WIDE.U32 R6, R5, 0x2, R6 ;  /* 0x0000000205068825 */ /* 0x001fca00078e0006 */
[----:B------:R2:W-:Y:S02]  /*24e0*/  @!P0 STG.E.U16 desc[UR4][R6.64], R13 ;  /* 0x0000000d06008986 */ /* 0x0005e4000c101504 */
.L_x_7228:
[----:B------:R-:W-:Y:S05]  /*24f0*/  BSYNC B0 ;  /* 0x0000000000007941 */ /* 0x000fea0003800000 */
.L_x_7222:
[----:B------:R-:W-:Y:S05]  /*2500*/  WARPSYNC.ALL ;  /* 0x0000000000007948 */ /* 0x000fea0003800000 */
[----:B------:R-:W-:-:S13]  /*2510*/  ISETP.GE.AND P0, PT, R4, R3, PT ;  /* 0x000000030400720c */ /* 0x000fda0003f06270 */
[----:B------:R-:W-:Y:S05]  /*2520*/  @P0 EXIT ;  /* 0x000000000000094d */ /* 0x000fea0003800000 */
[----:B012---:R-:W0:Y:S01]  /*2530*/  LDC.64 R6, c[0x0][0x218] ;  /* 0x00008600ff067b82 */ /* 0x007e220000000a00 */
[----:B------:R-:W-:-:S05]  /*2540*/  IADD3 R3, R2, R4, RZ ;  /* 0x0000000402037210 */ /* 0x000fca0007ffe0ff */
[----:B0-----:R-:W-:-:S05]  /*2550*/  IMAD.WIDE.U32 R2, R3, 0x2, R6 ;  /* 0x0000000203027825 */ /* 0x001fca00078e0006 */
[----:B------:R-:W-:Y:S01]  /*2560*/  STG.E.U16 desc[UR4][R2.64], R0 ;  /* 0x0000000002007986 */ /* 0x000fe2000c101504 */
[----:B------:R-:W-:Y:S05]  /*2570*/  EXIT ;  /* 0x000000000000794d */ /* 0x000fea0003800000 */
.L_x_7229:
        /* <DEDUP_REMOVED lines=16> */
.L_x_10843:


//--------------------- .text._ZN2at6native29vectorized_elementwise_kernelILi4EZZZN37_INTERNAL_cee6930f_7_Loss_cu_5b0651e139_GLOBAL__N__cee6930f_7_Loss_cu_5b0651e140binary_cross_entropy_backward_out_kernelERNS_6TensorERKS4_S7_S7_ENKUlvE_clEvENKUlvE2_clEvEUlN3c108BFloat16ESB_SB_E_St5arrayIPcLm4EEEEviT0_T1_ --------------------------
	.section	.text._ZN2at6native29vectorized_elementwise_kernelILi4EZZZN37_INTERNAL_cee6930f_7_Loss_cu_5b0651e139_GLOBAL__N__cee6930f_7_Loss_cu_5b0651e140binary_cross_entropy_backward_out_kernelERNS_6TensorERKS4_S7_S7_ENKUlvE_clEvENKUlvE2_clEvEUlN3c108BFloat16ESB_SB_E_St5arrayIPcLm4EEEEviT0_T1_,"ax",@progbits
	.align	128
        .global         _ZN2at6native29vectorized_elementwise_kernelILi4EZZZN37_INTERNAL_cee6930f_7_Loss_cu_5b0651e139_GLOBAL__N__cee6930f_7_Loss_cu_5b0651e140binary_cross_entropy_backward_out_kernelERNS_6TensorERKS4_S7_S7_ENKUlvE_clEvENKUlvE2_clEvEUlN3c108BFloat16ESB_SB_E_St5arrayIPcLm4EEEEviT0_T1_
        .type           _ZN2at6native29vectorized_elementwise_kernelILi4EZZZN37_INTERNAL_cee6930f_7_Loss_cu_5b0651e139_GLOBAL__N__cee6930f_7_Loss_cu_5b0651e140binary_cross_entropy_backward_out_kernelERNS_6TensorERKS4_S7_S7_ENKUlvE_clEvENKUlvE2_clEvEUlN3c108BFloat16ESB_SB_E_St5arrayIPcLm4EEEEviT0_T1_,@function
        .size           _ZN2at6native29vectorized_elementwise_kernelILi4EZZZN37_INTERNAL_cee6930f_7_Loss_cu_5b0651e139_GLOBAL__N__cee6930f_7_Loss_cu_5b0651e140binary_cross_entropy_backward_out_kernelERNS_6TensorERKS4_S7_S7_ENKUlvE_clEvENKUlvE2_clEvEUlN3c108BFloat16ESB_SB_E_St5arrayIPcLm4EEEEviT0_T1_,(.L_x_10844 - _ZN2at6native29vectorized_elementwise_kernelILi4EZZZN37_INTERNAL_cee6930f_7_Loss_cu_5b0651e139_GLOBAL__N__cee6930f_7_Loss_cu_5b0651e140binary_cross_entropy_backward_out_kernelERNS_6TensorERKS4_S7_S7_ENKUlvE_clEvENKUlvE2_clEvEUlN3c108BFloat16ESB_SB_E_St5arrayIPcLm4EEEEviT0_T1_)
        .other          _ZN2at6native29vectorized_elementwise_kernelILi4EZZZN37_INTERNAL_cee6930f_7_Loss_cu_5b0651e139_GLOBAL__N__cee6930f_7_Loss_cu_5b0651e140binary_cross_entropy_backward_out_kernelERNS_6TensorERKS4_S7_S7_ENKUlvE_clEvENKUlvE2_clEvEUlN3c108BFloat16ESB_SB_E_St5arrayIPcLm4EEEEviT0_T1_,@"STO_CUDA_ENTRY STV_DEFAULT"
_ZN2at6native29vectorized_elementwise_kernelILi4EZZZN37_INTERNAL_cee6930f_7_Loss_cu_5b0651e139_GLOBAL__N__cee6930f_7_Loss_cu_5b0651e140binary_cross_entropy_backward_out_kernelERNS_6TensorERKS4_S7_S7_ENKUlvE_clEvENKUlvE2_clEvEUlN3c108BFloat16ESB_SB_E_St5arrayIPcLm4EEEEviT0_T1_:
.text._ZN2at6native29vectorized_elementwise_kernelILi4EZZZN37_INTERNAL_cee6930f_7_Loss_cu_5b0651e139_GLOBAL__N__cee6930f_7_Loss_cu_5b0651e140binary_cross_entropy_backward_out_kernelERNS_6TensorERKS4_S7_S7_ENKUlvE_clEvENKUlvE2_clEvEUlN3c108BFloat16ESB_SB_E_St5arrayIPcLm4EEEEviT0_T1_:
        /* <DEDUP_REMOVED lines=12> */
[----:B0-----:R-:W-:-:S05]  /*00c0*/  IMAD.WIDE.U32 R16, R14, 0x8, R4 ;  /* 0x000000080e107825 */ /* 0x001fca00078e0004 */
[----:B------:R-:W3:Y:S01]  /*00d0*/  LDG.E.64 R18, desc[UR4][R16.64] ;  /* 0x0000000410127981 */ /* 0x000ee2000c1e1b00 */
[----:B--2---:R-:W-:Y:S02]  /*00e0*/  IMAD.WIDE R4, R2, 0x2, R6 ;  /* 0x0000000202047825 */ /* 0x004fe400078e0206 */
[----:B------:R-:W0:Y:S01]  /*00f0*/  LDC.64 R6, c[0x0][0x220] ;  /* 0x00008800ff067b82 */ /* 0x000e220000000a00 */
[----:B------:R-:W2:Y:S01]  /*0100*/  LDG.E.64 R10, desc[UR4][R16.64+0x400] ;  /* 0x00040004100a7981 */ /* 0x000ea2000c1e1b00 */
[----:B------:R-:W-:-:S05]  /*0110*/  IMAD.WIDE.U32 R22, R14, 0x8, R4 ;  /* 0x000000080e167825 */ /* 0x000fca00078e0004 */
[----:B------:R-:W4:Y:S04]  /*0120*/  LDG.E.64 R8, desc[UR4][R22.64] ;  /* 0x0000000416087981 */ /* 0x000f28000c1e1b00 */
[----:B------:R1:W5:Y:S01]  /*0130*/  LDG.E.64 R12, desc[UR4][R22.64+0x400] ;  /* 0x00040004160c7981 */ /* 0x000362000c1e1b00 */
[----:B0-----:R-:W-:-:S04]  /*0140*/  IMAD.WIDE R4, R2, 0x2, R6 ;  /* 0x0000000202047825 */ /* 0x001fc800078e0206 */
[----:B------:R-:W-:-:S05]  /*0150*/  IMAD.WIDE.U32 R24, R14, 0x8, R4 ;  /* 0x000000080e187825 */ /* 0x000fca00078e0004 */
[----:B------:R-:W5:Y:S04]  /*0160*/  LDG.E.64 R6, desc[UR4][R24.64] ;  /* 0x0000000418067981 */ /* 0x000f68000c1e1b00 */
[----:B------:R0:W5:Y:S01]  /*0170*/  LDG.E.64 R4, desc[UR4][R24.64+0x400] ;  /* 0x0004000418047981 */ /* 0x000162000c1e1b00 */
[C---:B---3--:R-:W-:Y:S01]  /*0180*/  IMAD.U32 R21, R18.reuse, 0x10000, RZ ;  /* 0x0001000012157824 */ /* 0x048fe200078e00ff */
[----:B------:R-:W-:Y:S02]  /*0190*/  SHF.L.U32 R15, R19, 0x10, RZ ;  /* 0x00000010130f7819 */ /* 0x000fe400000006ff */
[----:B------:R-:W-:Y:S01]  /*01a0*/  PRMT R18, R18, 0x7632, R18 ;  /* 0x0000763212127816 */ /* 0x000fe20000000012 */
[----:B--2---:R-:W-:Y:S02]  /*01b0*/  IMAD.U32 R0, R10, 0x10000, RZ ;  /* 0x000100000a007824 */ /* 0x004fe400078e00ff */
[----:B------:R-:W-:Y:S01]  /*01c0*/  FADD.FTZ R16, -R21, 1 ;  /* 0x3f80000015107421 */ /* 0x000fe20000010100 */
[----:B------:R-:W-:Y:S01]  /*01d0*/  FADD.FTZ R26, -R15, 1 ;  /* 0x3f8000000f1a7421 */ /* 0x000fe20000010100 */
[----:B------:R-:W-:Y:S01]  /*01e0*/  SHF.L.U32 R17, R11, 0x10, RZ ;  /* 0x000000100b117819 */ /* 0x000fe200000006ff */
[----:B-1----:R-:W-:Y:S01]  /*01f0*/  FADD.FTZ R22, -R0, 1 ;  /* 0x3f80000000167421 */ /* 0x002fe20000010100 */
[----:B------:R-:W-:Y:S01]  /*0200*/  PRMT R19, R19, 0x7632, R19 ;  /* 0x0000763213137816 */ /* 0x000fe20000000013 */
[----:B------:R-:W1:Y:S01]  /*0210*/  F2F.BF16.F32 R23, R26 ;  /* 0x0000001a00177304 */ /* 0x000e620000202000 */
[----:B----4-:R-:W-:Y:S01]  /*0220*/  IMAD.U32 R20, R8, 0x10000, RZ ;  /* 0x0001000008147824 */ /* 0x010fe200078e00ff */
[----:B0-----:R-:W-:Y:S01]  /*0230*/  SHF.L.U32 R24, R9, 0x10, RZ ;  /* 0x0000001009187819 */ /* 0x001fe200000006ff */
[----:B------:R-:W-:Y:S01]  /*0240*/  FADD.FTZ R3, -R17, 1 ;  /* 0x3f80000011037421 */ /* 0x000fe20000010100 */
[----:B------:R-:W-:-:S02]  /*0250*/  IMAD.U32 R19, R19, 0x10000, RZ ;  /* 0x0001000013137824 */ /* 0x000fc400078e00ff */
[----:B------:R-:W-:Y:S01]  /*0260*/  FADD.FTZ R20, R21, -R20 ;  /* 0x8000001415147221 */ /* 0x000fe20000010000 */
[C---:B-----5:R-:W-:Y:S01]  /*0270*/  SHF.L.U32 R27, R12.reuse, 0x10, RZ ;  /* 0x000000100c1b7819 */ /* 0x060fe200000006ff */
[----:B------:R-:W0:Y:S01]  /*0280*/  F2F.BF16.F32 R16, R16 ;  /* 0x0000001000107304 */ /* 0x000e220000202000 */
[----:B------:R-:W-:Y:S01]  /*0290*/  FADD.FTZ R25, R15, -R24 ;  /* 0x800000180f197221 */ /* 0x000fe20000010000 */
[----:B------:R-:W-:Y:S02]  /*02a0*/  PRMT R12, R12, 0x7632, R12 ;  /* 0x000076320c0c7816 */ /* 0x000fe4000000000c */
[----:B------:R-:W-:Y:S01]  /*02b0*/  FADD.FTZ R27, R0, -R27 ;  /* 0x8000001b001b7221 */ /* 0x000fe20000010000 */
[----:B------:R-:W-:Y:S01]  /*02c0*/  PRMT R9, R9, 0x7632, R9 ;  /* 0x0000763209097816 */ /* 0x000fe20000000009 */
[----:B-1----:R-:W-:Y:S02]  /*02d0*/  IMAD.U32 R26, R23, 0x10000, RZ ;  /* 0x00010000171a7824 */ /* 0x002fe400078e00ff */
[----:B------:R-:W1:Y:S01]  /*02e0*/  F2F.BF16.F32 R22, R22 ;  /* 0x0000001600167304 */ /* 0x000e620000202000 */
[----:B------:R-:W-:-:S02]  /*02f0*/  IMAD.U32 R29, R12, 0x10000, RZ ;  /* 0x000100000c1d7824 */ /* 0x000fc400078e00ff */
[----:B------:R-:W-:Y:S01]  /*0300*/  FMUL.FTZ R15, R15, R26 ;  /* 0x0000001a0f0f7220 */ /* 0x000fe20000410000 */
[----:B0-----:R-:W-:-:S04]  /*0310*/  IMAD.U32 R24, R16, 0x10000, RZ ;  /* 0x0001000010187824 */ /* 0x001fc800078e00ff */
[----:B------:R-:W0:Y:S01]  /*0320*/  F2F.BF16.F32 R20, R20 ;  /* 0x0000001400147304 */ /* 0x000e220000202000 */
[----:B------:R-:W-:Y:S01]  /*0330*/  FMUL.FTZ R21, R21, R24 ;  /* 0x0000001815157220 */ /* 0x000fe20000410000 */
[C---:B------:R-:W-:Y:S01]  /*0340*/  IMAD.U32 R24, R13.reuse, 0x10000, RZ ;  /* 0x000100000d187824 */ /* 0x040fe200078e00ff */
[----:B------:R-:W-:Y:S02]  /*0350*/  PRMT R13, R13, 0x7632, R13 ;  /* 0x000076320d0d7816 */ /* 0x000fe4000000000d */
[----:B-1----:R-:W-:-:S03]  /*0360*/  SHF.L.U32 R23, R22, 0x10, RZ ;  /* 0x0000001016177819 */ /* 0x002fc600000006ff */
[----:B------:R-:W1:Y:S01]  /*0370*/  F2F.BF16.F32 R3, R3 ;  /* 0x0000000300037304 */ /* 0x000e620000202000 */
[----:B------:R-:W-:Y:S01]  /*0380*/  SHF.L.U32 R12, R13, 0x10, RZ ;  /* 0x000000100d0c7819 */ /* 0x000fe200000006ff */
[----:B------:R-:W-:Y:S01]  /*0390*/  FMUL.FTZ R0, R0, R23 ;  /* 0x0000001700007220 */ /* 0x000fe20000410000 */
[----:B------:R-:W-:Y:S01]  /*03a0*/  FADD.FTZ R23, R17, -R24 ;  /* 0x8000001811177221 */ /* 0x000fe20000010000 */
[----:B0-----:R-:W-:-:S04]  /*03b0*/  SHF.L.U32 R24, R20, 0x10, RZ ;  /* 0x0000001014187819 */ /* 0x001fc800000006ff */
[----:B------:R-:W0:Y:S01]  /*03c0*/  F2F.BF16.F32 R16, R25 ;  /* 0x0000001900107304 */ /* 0x000e220000202000 */
[----:B------:R-:W-:Y:S01]  /*03d0*/  IMAD.U32 R20, R18, 0x10000, RZ ;  /* 0x0001000012147824 */ /* 0x000fe200078e00ff */
[C---:B------:R-:W-:Y:S02]  /*03e0*/  SHF.L.U32 R18, R7.reuse, 0x10, RZ ;  /* 0x0000001007127819 */ /* 0x040fe400000006ff */
[----:B------:R-:W-:Y:S02]  /*03f0*/  PRMT R7, R7, 0x7632, R7 ;  /* 0x0000763207077816 */ /* 0x000fe40000000007 */
[----:B-1----:R-:W-:Y:S02]  /*0400*/  SHF.L.U32 R26, R3, 0x10, RZ ;  /* 0x00000010031a7819 */ /* 0x002fe400000006ff */
[----:B------:R1:W2:Y:S01]  /*0410*/  F2F.BF16.F32 R22, R27 ;  /* 0x0000001b00167304 */ /* 0x0002a20000202000 */
[C---:B------:R-:W-:Y:S01]  /*0420*/  IMAD.U32 R3, R6.reuse, 0x10000, RZ ;  /* 0x0001000006037824 */ /* 0x040fe200078e00ff */
[----:B------:R-:W-:Y:S01]  /*0430*/  PRMT R6, R6, 0x7632, R6 ;  /* 0x0000763206067816 */ /* 0x000fe20000000006 */
[----:B------:R-:W-:-:S02]  /*0440*/  FMUL.FTZ R17, R17, R26 ;  /* 0x0000001a11117220 */ /* 0x000fc40000410000 */
[----:B------:R-:W-:Y:S01]  /*0450*/  FMUL.FTZ R3, R3, R24 ;  /* 0x0000001803037220 */ /* 0x000fe20000410000 */
[----:B------:R-:W-:Y:S01]  /*0460*/  FADD.FTZ R24, -R20, 1 ;  /* 0x3f80000014187421 */ /* 0x000fe20000010100 */
[----:B0-----:R-:W-:Y:S01]  /*0470*/  SHF.L.U32 R25, R16, 0x10, RZ ;  /* 0x0000001010197819 */ /* 0x001fe200000006ff */
[----:B------:R-:W0:Y:S01]  /*0480*/  F2F.BF16.F32 R23, R23 ;  /* 0x0000001700177304 */ /* 0x000e220000202000 */
[----:B------:R-:W-:Y:S01]  /*0490*/  FADD.FTZ R26, -R19, 1 ;  /* 0x3f800000131a7421 */ /* 0x000fe20000010100 */
[----:B-1----:R-:W-:Y:S01]  /*04a0*/  SHF.L.U32 R27, R4, 0x10, RZ ;  /* 0x00000010041b7819 */ /* 0x002fe200000006ff */
[----:B------:R-:W-:Y:S02]  /*04b0*/  IMAD.U32 R6, R6, 0x10000, RZ ;  /* 0x0001000006067824 */ /* 0x000fe400078e00ff */
[----:B------:R-:W-:Y:S01]  /*04c0*/  FMUL.FTZ R18, R18, R25 ;  /* 0x0000001912127220 */ /* 0x000fe20000410000 */
[----:B------:R-:W-:Y:S01]  /*04d0*/  PRMT R25, R11, 0x7632, R25 ;  /* 0x000076320b197816 */ /* 0x000fe20000000019 */
[----:B--2---:R-:W-:Y:S01]  /*04e0*/  IMAD.U32 R28, R22, 0x10000, RZ ;  /* 0x00010000161c7824 */ /* 0x004fe200078e00ff */
[----:B------:R-:W-:Y:S01]  /*04f0*/  PRMT R22, R10, 0x7632, R22 ;  /* 0x000076320a167816 */ /* 0x000fe20000000016 */
[----:B------:R1:W2:Y:S01]  /*0500*/  F2F.BF16.F32 R16, R24 ;  /* 0x0000001800107304 */ /* 0x0002a20000202000 */
[----:B------:R-:W-:Y:S01]  /*0510*/  SHF.L.U32 R25, R25, 0x10, RZ ;  /* 0x0000001019197819 */ /* 0x000fe200000006ff */
[----:B------:R-:W-:Y:S01]  /*0520*/  FMUL.FTZ R10, R27, R28 ;  /* 0x0000001c1b0a7220 */ /* 0x000fe20000410000 */
[----:B------:R-:W-:Y:S01]  /*0530*/  PRMT R4, R8, 0x7632, R4 ;  /* 0x0000763208047816 */ /* 0x000fe20000000004 */
[----:B------:R-:W-:Y:S01]  /*0540*/  IMAD.U32 R22, R22, 0x10000, RZ ;  /* 0x0001000016167824 */ /* 0x000fe200078e00ff */
[----:B0-----:R-:W-:Y:S01]  /*0550*/  SHF.L.U32 R23, R23, 0x10, RZ ;  /* 0x0000001017177819 */ /* 0x001fe200000006ff */
[----:B------:R-:W-:-:S02]  /*0560*/  FADD.FTZ R12, R25, -R12 ;  /* 0x8000000c190c7221 */ /* 0x000fc40000010000 */
[----:B------:R0:W3:Y:S01]  /*0570*/  F2F.BF16.F32 R11, R26 ;  /* 0x0000001a000b7304 */ /* 0x0000e20000202000 */
[----:B-1----:R-:W-:Y:S02]  /*0580*/  IMAD.U32 R24, R5, 0x10000, RZ ;  /* 0x0001000005187824 */ /* 0x002fe400078e00ff */
[----:B------:R-:W-:Y:S01]  /*0590*/  FADD.FTZ R8, -R22, 1 ;  /* 0x3f80000016087421 */ /* 0x000fe20000010100 */
[----:B------:R-:W-:Y:S02]  /*05a0*/  IMAD.U32 R27, R4, 0x10000, RZ ;  /* 0x00010000041b7824 */ /* 0x000fe400078e00ff */
[----:B------:R-:W-:Y:S01]  /*05b0*/  FADD.FTZ R13, R22, -R29 ;  /* 0x8000001d160d7221 */ /* 0x000fe20000010000 */
[----:B------:R-:W-:Y:S01]  /*05c0*/  FMUL.FTZ R24, R24, R23 ;  /* 0x0000001718187220 */ /* 0x000fe20000410000 */
[----:B------:R-:W-:Y:S01]  /*05d0*/  FADD.FTZ R23, -R25, 1 ;  /* 0x3f80000019177421 */ /* 0x000fe20000010100 */
[----:B------:R-:W-:Y:S01]  /*05e0*/  FADD.FTZ R27, R20, -R27 ;  /* 0x8000001b141b7221 */ /* 0x000fe20000010000 */
[----:B------:R-:W-:Y:S01]  /*05f0*/  F2F.BF16.F32 R8, R8 ;  /* 0x0000000800087304 */ /* 0x000fe20000202000 */
[----:B0-----:R-:W-:-:S02]  /*0600*/  SHF.L.U32 R26, R9, 0x10, RZ ;  /* 0x00000010091a7819 */ /* 0x001fc400000006ff */
[----:B------:R-:W-:Y:S02]  /*0610*/  PRMT R4, R4, 0x7632, R4 ;  /* 0x0000763204047816 */ /* 0x000fe40000000004 */
[----:B------:R-:W-:Y:S01]  /*0620*/  PRMT R5, R5, 0x7632, R5 ;  /* 0x0000763205057816 */ /* 0x000fe20000000005 */
[----:B------:R-:W-:Y:S02]  /*0630*/  FADD.FTZ R26, R19, -R26 ;  /* 0x8000001a131a7221 */ /* 0x000fe40000010000 */
[----:B------:R-:W0:Y:S01]  /*0640*/  F2F.BF16.F32 R23, R23 ;  /* 0x0000001700177304 */ /* 0x000e220000202000 */
[----:B------:R-:W-:Y:S02]  /*0650*/  IMAD.U32 R4, R4, 0x10000, RZ ;  /* 0x0001000004047824 */ /* 0x000fe400078e00ff */
[----:B------:R-:W-:-:S05]  /*0660*/  IMAD.U32 R5, R5, 0x10000, RZ ;  /* 0x0001000005057824 */ /* 0x000fca00078e00ff */
[----:B------:R2:W1:Y:S08]  /*0670*/  F2F.BF16.F32 R9, R27 ;  /* 0x0000001b00097304 */ /* 0x0004700000202000 */
[----:B------:R-:W4:Y:S01]  /*0680*/  F2F.BF16.F32 R13, R13 ;  /* 0x0000000d000d7304 */ /* 0x000f220000202000 */
[----:B--2---:R-:W-:Y:S01]  /*0690*/  IMAD.U32 R27, R16, 0x10000, RZ ;  /* 0x00010000101b7824 */ /* 0x004fe200078e00ff */
[----:B---3--:R-:W-:-:S03]  /*06a0*/  SHF.L.U32 R16, R11, 0x10, RZ ;  /* 0x000000100b107819 */ /* 0x008fc600000006ff */
[----:B------:R-:W-:Y:S01]  /*06b0*/  FMUL.FTZ R27, R20, R27 ;  /* 0x0000001b141b7220 */ /* 0x000fe20000410000 */
[----:B0-----:R-:W-:Y:S01]  /*06c0*/  SHF.L.U32 R20, R23, 0x10, RZ ;  /* 0x0000001017147819 */ /* 0x001fe200000006ff */
[----:B------:R-:W-:Y:S01]  /*06d0*/  FMUL.FTZ R28, R19, R16 ;  /* 0x00000010131c7220 */ /* 0x000fe20000410000 */
[----:B------:R-:W-:Y:S01]  /*06e0*/  IMAD.U32 R19, R8, 0x10000, RZ ;  /* 0x0001000008137824 */ /* 0x000fe200078e00ff */
[----:B------:R-:W0:Y:S01]  /*06f0*/  F2F.BF16.F32 R26, R26 ;  /* 0x0000001a001a7304 */ /* 0x000e220000202000 */
[----:B-1----:R-:W-:Y:S02]  /*0700*/  SHF.L.U32 R9, R9, 0x10, RZ ;  /* 0x0000001009097819 */ /* 0x002fe400000006ff */
[----:B------:R-:W-:Y:S01]  /*0710*/  FMUL.FTZ R16, R22, R19 ;  /* 0x0000001316107220 */ /* 0x000fe20000410000 */
[----:B------:R-:W-:Y:S01]  /*0720*/  FMUL.FTZ R19, R25, R20 ;  /* 0x0000001419137220 */ /* 0x000fe20000410000 */
[----:B----4-:R-:W-:Y:S01]  /*0730*/  SHF.L.U32 R13, R13, 0x10, RZ ;  /* 0x000000100d0d7819 */ /* 0x010fe200000006ff */
[----:B------:R-:W-:-:S02]  /*0740*/  FMUL.FTZ R20, R6, R9 ;  /* 0x0000000906147220 */ /* 0x000fc40000410000 */
[----:B------:R-:W1:Y:S01]  /*0750*/  F2F.BF16.F32 R12, R12 ;  /* 0x0000000c000c7304 */ /* 0x000e620000202000 */
[----:B------:R-:W-:Y:S02]  /*0760*/  IMAD.U32 R6, R7, 0x10000, RZ ;  /* 0x0001000007067824 */ /* 0x000fe400078e00ff */
[----:B------:R-:W-:Y:S01]  /*0770*/  FMUL.FTZ R4, R4, R13 ;  /* 0x0000000d04047220 */ /* 0x000fe20000410000 */
[----:B0-----:R-:W-:-:S04]  /*0780*/  SHF.L.U32 R9, R26, 0x10, RZ ;  /* 0x000000101a097819 */ /* 0x001fc800000006ff */
[----:B------:R-:W0:Y:S01]  /*0790*/  F2F.BF16.F32 R21, R21 ;  /* 0x0000001500157304 */ /* 0x000e220000202000 */
[----:B------:R-:W-:Y:S01]  /*07a0*/  FMUL.FTZ R6, R6, R9 ;  /* 0x0000000906067220 */ /* 0x000fe20000410000 */
[----:B-1----:R-:W-:-:S06]  /*07b0*/  SHF.L.U32 R12, R12, 0x10, RZ ;  /* 0x000000100c0c7819 */ /* 0x002fcc00000006ff */
[----:B------:R-:W1:Y:S01]  /*07c0*/  F2F.BF16.F32 R17, R17 ;  /* 0x0000001100117304 */ /* 0x000e620000202000 */
[----:B------:R-:W-:Y:S01]  /*07d0*/  FMUL.FTZ R12, R5, R12 ;  /* 0x0000000c050c7220 */ /* 0x000fe20000410000 */
[----:B0-----:R-:W-:-:S06]  /*07e0*/  IMAD.U32 R21, R21, 0x10000, RZ ;  /* 0x0001000015157824 */ /* 0x001fcc00078e00ff */
[----:B------:R-:W0:Y:S01]  /*07f0*/  F2F.BF16.F32 R11, R27 ;  /* 0x0000001b000b7304 */ /* 0x000e220000202000 */
[----:B------:R-:W-:Y:S02]  /*0800*/  FMNMX.FTZ R5, R21, 1.0018652574217412621e-12, !PT ;  /* 0x2b8d000015057809 */ /* 0x000fe40007810000 */
[----:B-1----:R-:W-:-:S05]  /*0810*/  SHF.L.U32 R17, R17, 0x10, RZ ;  /* 0x0000001011117819 */ /* 0x002fca00000006ff */
[----:B------:R-:W1:Y:S01]  /*0820*/  F2F.BF16.F32 R15, R15 ;  /* 0x0000000f000f7304 */ /* 0x000e620000202000 */
[----:B0-----:R-:W-:-:S07]  /*0830*/  IMAD.U32 R11, R11, 0x10000, RZ ;  /* 0x000100000b0b7824 */ /* 0x001fce00078e00ff */
[----:B------:R-:W0:Y:S01]  /*0840*/  F2F.BF16.F32 R0, R0 ;  /* 0x0000000000007304 */ /* 0x000e220000202000 */
[----:B------:R-:W-:Y:S02]  /*0850*/  FMNMX.FTZ R11, R11, 1.0018652574217412621e-12, !PT ;  /* 0x2b8d00000b0b7809 */ /* 0x000fe40007810000 */
[----:B-1----:R-:W-:-:S05]  /*0860*/  SHF.L.U32 R15, R15, 0x10, RZ ;  /* 0x000000100f0f7819 */ /* 0x002fca00000006ff */
[----:B------:R-:W1:Y:S01]  /*0870*/  F2F.BF16.F32 R16, R16 ;  /* 0x0000001000107304 */ /* 0x000e620000202000 */
[----:B------:R-:W-:Y:S01]  /*0880*/  FMNMX.FTZ R15, R15, 1.0018652574217412621e-12, !PT ;  /* 0x2b8d00000f0f7809 */ /* 0x000fe20007810000 */
[----:B0-----:R-:W-:-:S06]  /*0890*/  IMAD.U32 R0, R0, 0x10000, RZ ;  /* 0x0001000000007824 */ /* 0x001fcc00078e00ff */
[----:B------:R-:W0:Y:S01]  /*08a0*/  F2F.BF16.F32 R8, R28 ;  /* 0x0000001c00087304 */ /* 0x000e220000202000 */
[----:B------:R-:W-:Y:S01]  /*08b0*/  FMNMX.FTZ R0, R0, 1.0018652574217412621e-12, !PT ;  /* 0x2b8d000000007809 */ /* 0x000fe20007810000 */
[----:B-1----:R-:W-:-:S06]  /*08c0*/  IMAD.U32 R16, R16, 0x10000, RZ ;  /* 0x0001000010107824 */ /* 0x002fcc00078e00ff */
[----:B------:R-:W1:Y:S01]  /*08d0*/  F2F.BF16.F32 R19, R19 ;  /* 0x0000001300137304 */ /* 0x000e620000202000 */
[----:B0-----:R-:W-:-:S07]  /*08e0*/  SHF.L.U32 R8, R8, 0x10, RZ ;  /* 0x0000001008087819 */ /* 0x001fce00000006ff */
[----:B------:R0:W-:Y:S01]  /*08f0*/  F2F.BF16.F32 R9, R4 ;  /* 0x0000000400097304 */ /* 0x0001e20000202000 */
[----:B------:R-:W-:Y:S02]  /*0900*/  FMNMX.FTZ R8, R8, 1.0018652574217412621e-12, !PT ;  /* 0x2b8d000008087809 */ /* 0x000fe40007810000 */
[----:B-1----:R-:W-:-:S05]  /*0910*/  SHF.L.U32 R19, R19, 0x10, RZ ;  /* 0x0000001013137819 */ /* 0x002fca00000006ff */
[----:B------:R-:W1:Y:S01]  /*0920*/  F2F.BF16.F32 R5, R5 ;  /* 0x0000000500057304 */ /* 0x000e620000202000 */
[----:B0-----:R-:W-:Y:S02]  /*0930*/  FMNMX.FTZ R4, R17, 1.0018652574217412621e-12, !PT ;  /* 0x2b8d000011047809 */ /* 0x001fe40007810000 */
[----:B------:R-:W-:Y:S02]  /*0940*/  FMNMX.FTZ R17, R16, 1.0018652574217412621e-12, !PT ;  /* 0x2b8d000010117809 */ /* 0x000fe40007810000 */
[----:B------:R-:W-:-:S03]  /*0950*/  FMNMX.FTZ R16, R19, 1.0018652574217412621e-12, !PT ;  /* 0x2b8d000013107809 */ /* 0x000fc60007810000 */
[----:B------:R-:W-:Y:S01]  /*0960*/  F2F.BF16.F32 R4, R4 ;  /* 0x0000000400047304 */ /* 0x000fe20000202000 */
[----:B-1----:R-:W-:-:S07]  /*0970*/  IMAD.U32 R13, R5, 0x10000, RZ ;  /* 0x00010000050d7824 */ /* 0x002fce00078e00ff */
[----:B------:R-:W0:Y:S08]  /*0980*/  F2F.BF16.F32 R21, R11 ;  /* 0x0000000b00157304 */ /* 0x000e300000202000 */
[----:B------:R-:W-:Y:S01]  /*0990*/  F2F.BF16.F32 R7, R20 ;  /* 0x0000001400077304 */ /* 0x000fe20000202000 */
[----:B0-----:R-:W-:-:S07]  /*09a0*/  IMAD.U32 R19, R21, 0x10000, RZ ;  /* 0x0001000015137824 */ /* 0x001fce00078e00ff */
[----:B------:R-:W0:Y:S08]  /*09b0*/  F2F.BF16.F32 R15, R15 ;  /* 0x0000000f000f7304 */ /* 0x000e300000202000 */
[----:B------:R-:W1:Y:S01]  /*09c0*/  F2F.BF16.F32 R0, R0 ;  /* 0x0000000000007304 */ /* 0x000e620000202000 */
[----:B0-----:R-:W-:-:S07]  /*09d0*/  SHF.L.U32 R11, R15, 0x10, RZ ;  /* 0x000000100f0b7819 */ /* 0x001fce00000006ff */
[----:B------:R0:W2:Y:S01]  /*09e0*/  F2F.BF16.F32 R20, R8 ;  /* 0x0000000800147304 */ /* 0x0000a20000202000 */
[----:B-1----:R-:W-:-:S07]  /*09f0*/  IMAD.U32 R0, R0, 0x10000, RZ ;  /* 0x0001000000007824 */ /* 0x002fce00078e00ff */
[----:B------:R-:W1:Y:S01]  /*0a00*/  F2F.BF16.F32 R17, R17 ;  /* 0x0000001100117304 */ /* 0x000e620000202000 */
[----:B0-----:R-:W-:Y:S02]  /*0a10*/  SHF.L.U32 R8, R4, 0x10, RZ ;  /* 0x0000001004087819 */ /* 0x001fe400000006ff */
[----:B------:R-:W0:Y:S01]  /*0a20*/  LDC.64 R4, c[0x0][0x218] ;  /* 0x00008600ff047b82 */ /* 0x000e220000000a00 */
[----:B--2---:R-:W-:-:S04]  /*0a30*/  SHF.L.U32 R15, R20, 0x10, RZ ;  /* 0x00000010140f7819 */ /* 0x004fc800000006ff */
[----:B------:R-:W2:Y:S01]  /*0a40*/  F2F.BF16.F32 R16, R16 ;  /* 0x0000001000107304 */ /* 0x000ea20000202000 */
[----:B-1----:R-:W-:-:S07]  /*0a50*/  IMAD.U32 R17, R17, 0x10000, RZ ;  /* 0x0001000011117824 */ /* 0x002fce00078e00ff */
[----:B------:R-:W1:Y:S01]  /*0a60*/  F2F.BF16.F32 R3, R3 ;  /* 0x0000000300037304 */ /* 0x000e620000202000 */
[----:B--2---:R-:W-:-:S07]  /*0a70*/  SHF.L.U32 R21, R16, 0x10, RZ ;  /* 0x0000001010157819 */ /* 0x004fce00000006ff */
[----:B------:R-:W2:Y:S01]  /*0a80*/  F2F.BF16.F32 R18, R18 ;  /* 0x0000001200127304 */ /* 0x000ea20000202000 */
[----:B0-----:R-:W-:-:S04]  /*0a90*/  IMAD.WIDE.U32 R4, R2, 0x2, R4 ;  /* 0x0000000202047825 */ /* 0x001fc800078e0004 */
[----:B-1----:R-:W-:-:S03]  /*0aa0*/  IMAD.U32 R16, R3, 0x10000, RZ ;  /* 0x0001000003107824 */ /* 0x002fc600078e00ff */
[----:B------:R-:W0:Y:S01]  /*0ab0*/  MUFU.RCP R13, R13 ;  /* 0x0000000d000d7308 */ /* 0x000e220000001000 */
[----:B------:R-:W-:Y:S02]  /*0ac0*/  IMAD.U32 R2, R9, 0x10000, RZ ;  /* 0x0001000009027824 */ /* 0x000fe400078e00ff */
[----:B------:R-:W-:Y:S01]  /*0ad0*/  IMAD.WIDE R4, R14, 0x8, R4 ;  /* 0x000000080e047825 */ /* 0x000fe200078e0204 */
[----:B--2---:R-:W-:-:S04]  /*0ae0*/  SHF.L.U32 R20, R18, 0x10, RZ ;  /* 0x0000001012147819 */ /* 0x004fc800000006ff */
[----:B------:R-:W1:Y:S01]  /*0af0*/  MUFU.RCP R19, R19 ;  /* 0x0000001300137308 */ /* 0x000e620000001000 */
[----:B------:R-:W-:-:S07]  /*0b00*/  IMAD.U32 R18, R7, 0x10000, RZ ;  /* 0x0001000007127824 */ /* 0x000fce00078e00ff */
[----:B------:R-:W2:Y:S01]  /*0b10*/  F2F.BF16.F32 R24, R24 ;  /* 0x0000001800187304 */ /* 0x000ea20000202000 */
[----:B0-----:R-:W-:-:S07]  /*0b20*/  FMUL.FTZ R13, R16, R13 ;  /* 0x0000000d100d7220 */ /* 0x001fce0000410000 */
[----:B------:R-:W0:Y:S01]  /*0b30*/  F2F.BF16.F32 R6, R6 ;  /* 0x0000000600067304 */ /* 0x000e220000202000 */
[----:B-1----:R-:W-:Y:S01]  /*0b40*/  FMUL.FTZ R16, R18, R19 ;  /* 0x0000001312107220 */ /* 0x002fe20000410000 */
[----:B--2---:R-:W-:-:S06]  /*0b50*/  SHF.L.U32 R19, R24, 0x10, RZ ;  /* 0x0000001018137819 */ /* 0x004fcc00000006ff */
[----:B------:R-:W1:Y:S01]  /*0b60*/  F2F.BF16.F32 R12, R12 ;  /* 0x0000000c000c7304 */ /* 0x000e620000202000 */
[----:B0-----:R-:W-:-:S07]  /*0b70*/  SHF.L.U32 R6, R6, 0x10, RZ ;  /* 0x0000001006067819 */ /* 0x001fce00000006ff */
[----:B------:R-:W0:Y:S01]  /*0b80*/  F2F.BF16.F32 R10, R10 ;  /* 0x0000000a000a7304 */ /* 0x000e220000202000 */
[----:B-1----:R-:W-:-:S07]  /*0b90*/  SHF.L.U32 R12, R12, 0x10, RZ ;  /* 0x000000100c0c7819 */ /* 0x002fce00000006ff */
[----:B------:R-:W1:Y:S01]  /*0ba0*/  MUFU.RCP R11, R11 ;  /* 0x0000000b000b7308 */ /* 0x000e620000001000 */
[----:B0-----:R-:W-:-:S07]  /*0bb0*/  IMAD.U32 R7, R10, 0x10000, RZ ;  /* 0x000100000a077824 */ /* 0x001fce00078e00ff */
[----:B------:R-:W0:Y:S01]  /*0bc0*/  MUFU.RCP R0, R0 ;  /* 0x0000000000007308 */ /* 0x000e220000001000 */
[----:B------:R-:W-:-:S07]  /*0bd0*/  F2FP.BF16.F32.PACK_AB R10, R16, R13 ;  /* 0x0000000d100a723e */ /* 0x000fce00000010ff */
[----:B------:R-:W2:Y:S01]  /*0be0*/  MUFU.RCP R8, R8 ;  /* 0x0000000800087308 */ /* 0x000ea20000001000 */
[----:B-1----:R-:W-:-:S07]  /*0bf0*/  FMUL.FTZ R11, R20, R11 ;  /* 0x0000000b140b7220 */ /* 0x002fce0000410000 */
[----:B------:R-:W1:Y:S01]  /*0c00*/  MUFU.RCP R15, R15 ;  /* 0x0000000f000f7308 */ /* 0x000e620000001000 */
[----:B0-----:R-:W-:-:S07]  /*0c10*/  FMUL.FTZ R0, R7, R0 ;  /* 0x0000000007007220 */ /* 0x001fce0000410000 */
[----:B------:R-:W0:Y:S01]  /*0c20*/  MUFU.RCP R17, R17 ;  /* 0x0000001100117308 */ /* 0x000e220000001000 */
[----:B--2---:R-:W-:-:S07]  /*0c30*/  FMUL.FTZ R8, R19, R8 ;  /* 0x0000000813087220 */ /* 0x004fce0000410000 */
[----:B------:R-:W2:Y:S01]  /*0c40*/  MUFU.RCP R3, R21 ;  /* 0x0000001500037308 */ /* 0x000ea20000001000 */
[----:B-1----:R-:W-:-:S05]  /*0c50*/  FMUL.FTZ R6, R6, R15 ;  /* 0x0000000f06067220 */ /* 0x002fca0000410000 */
[----:B------:R-:W-:Y:S01]  /*0c60*/  F2FP.BF16.F32.PACK_AB R11, R6, R11 ;  /* 0x0000000b060b723e */ /* 0x000fe200000010ff */
[----:B0-----:R-:W-:-:S04]  /*0c70*/  FMUL.FTZ R17, R2, R17 ;  /* 0x0000001102117220 */ /* 0x001fc80000410000 */
[----:B------:R-:W-:Y:S01]  /*0c80*/  STG.E.64 desc[UR4][R4.64], R10 ;  /* 0x0000000a04007986 */ /* 0x000fe2000c101b04 */
[----:B------:R-:W-:Y:S01]  /*0c90*/  F2FP.BF16.F32.PACK_AB R2, R17, R0 ;  /* 0x000000001102723e */ /* 0x000fe200000010ff */
[----:B--2---:R-:W-:-:S05]  /*0ca0*/  FMUL.FTZ R3, R12, R3 ;  /* 0x000000030c037220 */ /* 0x004fca0000410000 */
[----:B------:R-:W-:-:S05]  /*0cb0*/  F2FP.BF16.F32.PACK_AB R3, R3, R8 ;  /* 0x000000080303723e */ /* 0x000fca00000010ff */
[----:B------:R-:W-:Y:S01]  /*0cc0*/  STG.E.64 desc[UR4][R4.64+0x400], R2 ;  /* 0x0004000204007986 */ /* 0x000fe2000c101b04 */
[----:B------:R-:W-:Y:S05]  /*0cd0*/  EXIT ;  /* 0x000000000000794d */ /* 0x000fea0003800000 */
.L_x_7230:
        /* <DEDUP_REMOVED lines=144> */
.L_x_7232:
[----:B------:R-:W-:Y:S05]  /*15e0*/  BSYNC B0 ;  /* 0x0000000000007941 */ /* 0x000fea0003800000 */
.L_x_7231:
        /* <DEDUP_REMOVED lines=25> */
.L_x_7234:
[----:B------:R-:W-:Y:S05]  /*1780*/  BSYNC B0 ;  /* 0x0000000000007941 */ /* 0x000fea0003800000 */
.L_x_7233:
        /* <DEDUP_REMOVED lines=25> */
.L_x_7236:
[----:B------:R-:W-:Y:S05]  /*1920*/  BSYNC B0 ;  /* 0x0000000000007941 */ /* 0x000fea0003800000 */
.L_x_7235:
        /* <DEDUP_REMOVED lines=25> */
.L_x_7238:
[----:B------:R-:W-:Y:S05]  /*1ac0*/  BSYNC B0 ;  /* 0x0000000000007941 */ /* 0x000fea0003800000 */
.L_x_7237:
        /* <DEDUP_REMOVED lines=34> */
.L_x_7240:
[----:B------:R-:W-:Y:S05]  /*1cf0*/  BSYNC B0 ;  /* 0x0000000000007941 */ /* 0x000fea0003800000 */
.L_x_7239:
        /* <DEDUP_REMOVED lines=23> */
.L_x_7242:
[----:B------:R-:W-:Y:S05]  /*1e70*/  BSYNC B0 ;  /* 0x0000000000007941 */ /* 0x000fea0003800000 */
.L_x_7241:
        /* <DEDUP_REMOVED lines=23> */
.L_x_7244:
[----:B------:R-:W-:Y:S05]  /*1ff0*/  BSYNC B0 ;  /* 0x0000000000007941 */ /* 0x000fea0003800000 */
.L_x_7243:
        /* <DEDUP_REMOVED lines=23> */
.L_x_7246:
[----:B------:R-:W-:Y:S05]  /*2170*/  BSYNC B0 ;  /* 0x0000000000007941 */ /* 0x000fea0003800000 */
.L_x_7245:
        /* <DEDUP_REMOVED lines=18> */
.L_x_7249:
[----:B------:R-:W-:-:S13]  /*22a0*/  ISETP.GE.AND P0, PT, R4, R3, PT ;  /* 0x000000030400720c */ /* 0x000fda0003f06270 */
[----:B------:R-:W-:Y:S05]  /*22b0*/  @P0 BRA `(.L_x_7251) ;  /* 0x0000000000300947 */ /* 0x000fea0003800000 */
[----:B0-----:R-:W0:Y:S01]  /*22c0*/  LDC.64 R6, c[0x0][0x218] ;  /* 0x00008600ff067b82 */ /* 0x001e220000000a00 */
[----:B------:R-:W-:Y:S01]  /*22d0*/  IMAD.IADD R5, R2, 0x1, R4 ;  /* 0x0000000102057824 */ /* 0x000fe200078e0204 */
[----:B------:R-:W-:-:S03]  /*22e0*/  IADD3 R4, R4, 0x80, RZ ;  /* 0x0000008004047810 */ /* 0x000fc60007ffe0ff */
[----:B0-----:R-:W-:-:S05]  /*22f0*/  IMAD.WIDE.U32 R6, R5, 0x2, R6 ;  /* 0x0000000205067825 */ /* 0x001fca00078e0006 */
[----:B------:R1:W-:Y:S02]  /*2300*/  STG.E.U16 desc[UR4][R6.64], R10 ;  /* 0x0000000a06007986 */ /* 0x0003e4000c101504 */
.L_x_7250:
[----:B------:R-:W-:-:S13]  /*2310*/  ISETP.GE.AND P0, PT, R4, R3, PT ;  /* 0x000000030400720c */ /* 0x000fda0003f06270 */
[----:B------:R-:W-:Y:S05]  /*2320*/  @P0 BRA `(.L_x_7252) ;  /* 0x0000000000340947 */ /* 0x000fea0003800000 */
[----:B01----:R-:W0:Y:S01]  /*2330*/  LDC.64 R6, c[0x0][0x218] ;  /* 0x00008600ff067b82 */ /* 0x003e220000000a00 */
[----:B------:R-:W-:Y:S01]  /*2340*/  IADD3 R5, R2, R4, RZ ;  /* 0x0000000402057210 */ /* 0x000fe20007ffe0ff */
[----:B------:R-:W-:-:S04]  /*2350*/  VIADD R4, R4, 0x80 ;  /* 0x0000008004047836 */ /* 0x000fc80000000000 */
[----:B0-----:R-:W-:-:S05]  /*2360*/  IMAD.WIDE.U32 R6, R5, 0x2, R6 ;  /* 0x0000000205067825 */ /* 0x001fca00078e0006 */
[----:B------:R1:W-:Y:S02]  /*2370*/  STG.E.U16 desc[UR4][R6.64], R11 ;  /* 0x0000000b06007986 */ /* 0x0003e4000c101504 */
.L_x_7251:
        /* <DEDUP_REMOVED lines=8> */
.L_x_7252:
[----:B------:R-:W-:Y:S05]  /*2400*/  BSYNC B1 ;  /* 0x0000000000017941 */ /* 0x000fea0003800000 */
.L_x_7248:
[----:B------:R-:W-:-:S13]  /*2410*/  ISETP.GE.AND P0, PT, R4, R3, PT ;  /* 0x000000030400720c */ /* 0x000fda0003f06270 */
[----:B012---:R-:W0:Y:S01]  /*2420*/  @!P0 LDC.64 R6, c[0x0][0x218] ;  /* 0x00008600ff068b82 */ /* 0x007e220000000a00 */
[----:B------:R-:W-:Y:S01]  /*2430*/  @!P0 IMAD.IADD R5, R2, 0x1, R4 ;  /* 0x0000000102058824 */ /* 0x000fe200078e0204 */
[----:B------:R-:W-:-:S03]  /*2440*/  @!P0 IADD3 R4, R4, 0x80, RZ ;  /* 0x0000008004048810 */ /* 0x000fc60007ffe0ff */
[----:B0-----:R-:W-:-:S05]  /*2450*/  @!P0 IMAD.WIDE.U32 R6, R5, 0x2, R6 ;  /* 0x0000000205068825 */ /* 0x001fca00078e0006 */
[----:B------:R2:W-:Y:S02]  /*2460*/  @!P0 STG.E.U16 desc[UR4][R6.64], R13 ;  /* 0x0000000d06008986 */ /* 0x0005e4000c101504 */
.L_x_7253:
[----:B------:R-:W-:Y:S05]  /*2470*/  BSYNC B0 ;  /* 0x0000000000007941 */ /* 0x000fea0003800000 */
.L_x_7247:
        /* <DEDUP_REMOVED lines=8> */
.L_x_7254:
        /* <DEDUP_REMOVED lines=16> */
.L_x_10844:


//--------------------- .text._ZN2at6native29vectorized_elementwise_kernelILi8EZZZN37_INTERNAL_cee6930f_7_Loss_cu_5b0651e139_GLOBAL__N__cee6930f_7_Loss_cu_5b0651e140binary_cross_entropy_backward_out_kernelERNS_6TensorERKS4_S7_S7_ENKUlvE_clEvENKUlvE2_clEvEUlN3c108BFloat16ESB_SB_E_St5arrayIPcLm4EEEEviT0_T1_ --------------------------
	.section	.text._ZN2at6native29vectorized_elementwise_kernelILi8EZZZN37_INTERNAL_cee6930f_7_Loss_cu_5b0651e139_GLOBAL__N__cee6930f_7_Loss_cu_5b0651e140binary_cross_entropy_backward_out_kernelERNS_6TensorERKS4_S7_S7_ENKUlvE_clEvENKUlvE2_clEvEUlN3c108BFloat16ESB_SB_E_St5arrayIPcLm4EEEEviT0_T1_,"ax",@progbits
	.align	128
        .global         _ZN2at6native29vectorized_elementwise_kernelILi8EZZZN37_INTERNAL_cee6930f_7_Loss_cu_5b0651e139_GLOBAL__N__cee6930f_7_Loss_cu_5b0651e140binary_cross_entropy_backward_out_kernelERNS_6TensorERKS4_S7_S7_ENKUlvE_clEvENKUlvE2_clEvEUlN3c108BFloat16ESB_SB_E_St5arrayIPcLm4EEEEviT0_T1_
        .type           _ZN2at6native29vectorized_elementwise_kernelILi8EZZZN37_INTERNAL_cee6930f_7_Loss_cu_5b0651e139_GLOBAL__N__cee6930f_7_Loss_cu_5b0651e140binary_cross_entropy_backward_out_kernelERNS_6TensorERKS4_S7_S7_ENKUlvE_clEvENKUlvE2_clEvEUlN3c108BFloat16ESB_SB_E_St5arrayIPcLm4EEEEviT0_T1_,@function
        .size           _ZN2at6native29vectorized_elementwise_kernelILi8EZZZN37_INTERNAL_cee6930f_7_Loss_cu_5b0651e139_GLOBAL__N__cee6930f_7_Loss_cu_5b0651e140binary_cross_entropy_backward_out_kernelERNS_6TensorERKS4_S7_S7_ENKUlvE_clEvENKUlvE2_clEvEUlN3c108BFloat16ESB_SB_E_St5arrayIPcLm4EEEEviT0_T1_,(.L_x_10845 - _ZN2at6native29vectorized_elementwise_kernelILi8EZZZN37_INTERNAL_cee6930f_7_Loss_cu_5b0651e139_GLOBAL__N__cee6930f_7_Loss_cu_5b0651e140binary_cross_entropy_backward_out_kernelERNS_6TensorERKS4_S7_S7_ENKUlvE_clEvENKUlvE2_clEvEUlN3c108BFloat16ESB_SB_E_St5arrayIPcLm4EEEEviT0_T1_)
        .other          _ZN2at6native29vectorized_elementwise_kernelILi8EZZZN37_INTERNAL_cee6930f_7_Loss_cu_5b0651e139_GLOBAL__N__cee6930f_7_Loss_cu_5b0651e140binary_cross_entropy_backward_out_kernelERNS_6TensorERKS4_S7_S7_ENKUlvE_clEvENKUlvE2_clEvEUlN3c108BFloat16ESB_SB_E_St5arrayIPcLm4EEEEviT0_T1_,@"STO_CUDA_ENTRY STV_DEFAULT"
_ZN2at6native29vectorized_elementwise_kernelILi8EZZZN37_INTERNAL_cee6930f_7_Loss_cu_5b0651e139_GLOBAL__N__cee6930f_7_Loss_cu_5b0651e140binary_cross_entropy_backward_out_kernelERNS_6TensorERKS4_S7_S7_ENKUlvE_clEvENKUlvE2_clEvEUlN3c108BFloat16ESB_SB_E_St5arrayIPcLm4EEEEviT0_T1_:
.text._ZN2at6native29vectorized_elementwise_kernelILi8EZZZN37_INTERNAL_cee6930f_7_Loss_cu_5b0651e139_GLOBAL__N__cee6930f_7_Loss_cu_5b0651e140binary_cross_entropy_backward_out_kernelERNS_6TensorERKS4_S7_S7_ENKUlvE_clEvENKUlvE2_clEvEUlN3c108BFloat16ESB_SB_E_St5arrayIPcLm4EEEEviT0_T1_:
        /* <DEDUP_REMOVED lines=12> */
[----:B0-----:R-:W-:-:S06]  /*00c0*/  IMAD.WIDE.U32 R8, R3, 0x10, R4 ;  /* 0x0000001003087825 */ /* 0x001fcc00078e0004 */
[----:B------:R-:W3:Y:S01]  /*00d0*/  LDG.E.128 R8, desc[UR4][R8.64] ;  /* 0x0000000408087981 */ /* 0x000ee2000c1e1d00 */
[----:B--2---:R-:W-:Y:S02]  /*00e0*/  IMAD.WIDE R4, R2, 0x2, R6 ;  /* 0x0000000202047825 */ /* 0x004fe400078e0206 */
[----:B------:R-:W0:Y:S02]  /*00f0*/  LDC.64 R6, c[0x0][0x220] ;  /* 0x00008800ff067b82 */ /* 0x000e240000000a00 */
[----:B------:R-:W-:-:S06]  /*0100*/  IMAD.WIDE.U32 R12, R3, 0x10, R4 ;  /* 0x00000010030c7825 */ /* 0x000fcc00078e0004 */
[----:B------:R-:W2:Y:S01]  /*0110*/  LDG.E.128 R12, desc[UR4][R12.64] ;  /* 0x000000040c0c7981 */ /* 0x000ea2000c1e1d00 */
[----:B0-----:R-:W-:-:S04]  /*0120*/  IMAD.WIDE R4, R2, 0x2, R6 ;  /* 0x0000000202047825 */ /* 0x001fc800078e0206 */
[----:B------:R-:W-:-:S06]  /*0130*/  IMAD.WIDE.U32 R4, R3, 0x10, R4 ;  /* 0x0000001003047825 */ /* 0x000fcc00078e0004 */
[----:B------:R-:W4:Y:S01]  /*0140*/  LDG.E.128 R4, desc[UR4][R4.64] ;  /* 0x0000000404047981 */ /* 0x000f22000c1e1d00 */
[----:B---3--:R-:W-:Y:S01]  /*0150*/  IMAD.U32 R17, R8, 0x10000, RZ ;  /* 0x0001000008117824 */ /* 0x008fe200078e00ff */
[----:B------:R-:W-:Y:S01]  /*0160*/  SHF.L.U32 R16, R9, 0x10, RZ ;  /* 0x0000001009107819 */ /* 0x000fe200000006ff */
[----:B------:R-:W-:Y:S01]  /*0170*/  IMAD.U32 R0, R10, 0x10000, RZ ;  /* 0x000100000a007824 */ /* 0x000fe200078e00ff */
[----:B------:R-:W-:Y:S01]  /*0180*/  SHF.L.U32 R19, R11, 0x10, RZ ;  /* 0x000000100b137819 */ /* 0x000fe200000006ff */
[----:B------:R-:W-:Y:S01]  /*0190*/  FADD.FTZ R20, -R17, 1 ;  /* 0x3f80000011147421 */ /* 0x000fe20000010100 */
[----:B------:R-:W-:Y:S01]  /*01a0*/  PRMT R8, R8, 0x7632, R8 ;  /* 0x0000763208087816 */ /* 0x000fe20000000008 */
[----:B------:R-:W-:Y:S01]  /*01b0*/  FADD.FTZ R23, -R16, 1 ;  /* 0x3f80000010177421 */ /* 0x000fe20000010100 */
[----:B------:R-:W-:Y:S01]  /*01c0*/  FADD.FTZ R22, -R0, 1 ;  /* 0x3f80000000167421 */ /* 0x000fe20000010100 */
[----:B------:R-:W-:Y:S02]  /*01d0*/  FADD.FTZ R18, -R19, 1 ;  /* 0x3f80000013127421 */ /* 0x000fe40000010100 */
[----:B------:R-:W0:Y:S01]  /*01e0*/  F2F.BF16.F32 R20, R20 ;  /* 0x0000001400147304 */ /* 0x000e220000202000 */
[----:B--2---:R-:W-:Y:S01]  /*01f0*/  IMAD.U32 R24, R12, 0x10000, RZ ;  /* 0x000100000c187824 */ /* 0x004fe200078e00ff */
[----:B------:R-:W-:-:S02]  /*0200*/  SHF.L.U32 R25, R13, 0x10, RZ ;  /* 0x000000100d197819 */ /* 0x000fc400000006ff */
[----:B------:R-:W-:Y:S01]  /*0210*/  SHF.L.U32 R27, R14, 0x10, RZ ;  /* 0x000000100e1b7819 */ /* 0x000fe200000006ff */
[----:B------:R-:W-:-:S03]  /*0220*/  FADD.FTZ R21, R17, -R24 ;  /* 0x8000001811157221 */ /* 0x000fc60000010000 */
[----:B------:R-:W1:Y:S01]  /*0230*/  F2F.BF16.F32 R23, R23 ;  /* 0x0000001700177304 */ /* 0x000e620000202000 */
[----:B------:R-:W-:Y:S01]  /*0240*/  FADD.FTZ R25, R16, -R25 ;  /* 0x8000001910197221 */ /* 0x000fe20000010000 */
[----:B------:R-:W-:Y:S01]  /*0250*/  PRMT R13, R13, 0x7632, R13 ;  /* 0x000076320d0d7816 */ /* 0x000fe2000000000d */
[----:B------:R-:W-:Y:S01]  /*0260*/  FADD.FTZ R26, R0, -R27 ;  /* 0x8000001b001a7221 */ /* 0x000fe20000010000 */
[----:B------:R-:W-:Y:S01]  /*0270*/  PRMT R14, R14, 0x7632, R14 ;  /* 0x000076320e0e7816 */ /* 0x000fe2000000000e */
[----:B0-----:R-:W-:-:S03]  /*0280*/  IMAD.U32 R24, R20, 0x10000, RZ ;  /* 0x0001000014187824 */ /* 0x001fc600078e00ff */
[----:B------:R-:W0:Y:S01]  /*0290*/  F2F.BF16.F32 R22, R22 ;  /* 0x0000001600167304 */ /* 0x000e220000202000 */
[----:B------:R-:W-:Y:S02]  /*02a0*/  IMAD.U32 R29, R14, 0x10000, RZ ;  /* 0x000100000e1d7824 */ /* 0x000fe400078e00ff */
[----:B------:R-:W-:Y:S01]  /*02b0*/  FMUL.FTZ R17, R17, R24 ;  /* 0x0000001811117220 */ /* 0x000fe20000410000 */
[C---:B------:R-:W-:Y:S01]  /*02c0*/  IMAD.U32 R24, R15.reuse, 0x10000, RZ ;  /* 0x000100000f187824 */ /* 0x040fe200078e00ff */
[----:B------:R-:W-:Y:S01]  /*02d0*/  PRMT R15, R15, 0x7632, R15 ;  /* 0x000076320f0f7816 */ /* 0x000fe2000000000f */
[----:B-1----:R-:W-:Y:S02]  /*02e0*/  IMAD.U32 R23, R23, 0x10000, RZ ;  /* 0x0001000017177824 */ /* 0x002fe400078e00ff */
[----:B------:R-:W1:Y:S01]  /*02f0*/  F2F.BF16.F32 R18, R18 ;  /* 0x0000001200127304 */ /* 0x000e620000202000 */
[----:B------:R-:W-:Y:S01]  /*0300*/  SHF.L.U32 R14, R15, 0x10, RZ ;  /* 0x000000100f0e7819 */ /* 0x000fe200000006ff */
[----:B------:R-:W-:Y:S01]  /*0310*/  FMUL.FTZ R16, R16, R23 ;  /* 0x0000001710107220 */ /* 0x000fe20000410000 */
[----:B------:R-:W-:Y:S01]  /*0320*/  FADD.FTZ R23, R19, -R24 ;  /* 0x8000001813177221 */ /* 0x000fe20000010000 */
[----:B----4-:R-:W-:Y:S01]  /*0330*/  IMAD.U32 R24, R4, 0x10000, RZ ;  /* 0x0001000004187824 */ /* 0x010fe200078e00ff */
[----:B------:R-:W-:Y:S01]  /*0340*/  PRMT R4, R12, 0x7632, R4 ;  /* 0x000076320c047816 */ /* 0x000fe20000000004 */
[----:B------:R-:W-:-:S02]  /*0350*/  IMAD.U32 R12, R7, 0x10000, RZ ;  /* 0x00010000070c7824 */ /* 0x000fc400078e00ff */
[----:B------:R-:W2:Y:S01]  /*0360*/  F2F.BF16.F32 R21, R21 ;  /* 0x0000001500157304 */ /* 0x000ea20000202000 */
[----:B0-----:R-:W-:-:S05]  /*0370*/  SHF.L.U32 R27, R22, 0x10, RZ ;  /* 0x00000010161b7819 */ /* 0x001fca00000006ff */
[----:B------:R-:W-:Y:S01]  /*0380*/  FMUL.FTZ R0, R0, R27 ;  /* 0x0000001b00007220 */ /* 0x000fe20000410000 */
[----:B-1----:R-:W-:Y:S01]  /*0390*/  SHF.L.U32 R28, R18, 0x10, RZ ;  /* 0x00000010121c7819 */ /* 0x002fe200000006ff */
[----:B------:R2:W0:Y:S01]  /*03a0*/  F2F.BF16.F32 R20, R25 ;  /* 0x0000001900147304 */ /* 0x0004220000202000 */
[----:B------:R-:W-:Y:S01]  /*03b0*/  IMAD.U32 R18, R8, 0x10000, RZ ;  /* 0x0001000008127824 */ /* 0x000fe200078e00ff */
[----:B------:R-:W-:Y:S02]  /*03c0*/  SHF.L.U32 R27, R6, 0x10, RZ ;  /* 0x00000010061b7819 */ /* 0x000fe400000006ff */
[----:B------:R-:W-:-:S04]  /*03d0*/  FMUL.FTZ R8, R19, R28 ;  /* 0x0000001c13087220 */ /* 0x000fc80000410000 */
[----:B------:R-:W1:Y:S01]  /*03e0*/  F2F.BF16.F32 R22, R26 ;  /* 0x0000001a00167304 */ /* 0x000e620000202000 */
[----:B--2---:R-:W-:Y:S02]  /*03f0*/  SHF.L.U32 R25, R21, 0x10, RZ ;  /* 0x0000001015197819 */ /* 0x004fe400000006ff */
[----:B------:R-:W-:Y:S01]  /*0400*/  PRMT R21, R9, 0x7632, R21 ;  /* 0x0000763209157816 */ /* 0x000fe20000000015 */
[----:B------:R-:W-:Y:S02]  /*0410*/  FADD.FTZ R9, -R18, 1 ;  /* 0x3f80000012097421 */ /* 0x000fe40000010100 */
[----:B------:R-:W-:Y:S01]  /*0420*/  FMUL.FTZ R19, R24, R25 ;  /* 0x0000001918137220 */ /* 0x000fe20000410000 */
[----:B------:R-:W-:Y:S01]  /*0430*/  SHF.L.U32 R24, R5, 0x10, RZ ;  /* 0x0000001005187819 */ /* 0x000fe200000006ff */
[----:B------:R-:W2:Y:S01]  /*0440*/  F2F.BF16.F32 R23, R23 ;  /* 0x0000001700177304 */ /* 0x000ea20000202000 */
[----:B0-----:R-:W-:Y:S01]  /*0450*/  SHF.L.U32 R25, R20, 0x10, RZ ;  /* 0x0000001014197819 */ /* 0x001fe200000006ff */
[----:B------:R-:W-:Y:S01]  /*0460*/  IMAD.U32 R21, R21, 0x10000, RZ ;  /* 0x0001000015157824 */ /* 0x000fe200078e00ff */
[----:B------:R-:W-:-:S03]  /*0470*/  PRMT R5, R4, 0x7632, R5 ;  /* 0x0000763204057816 */ /* 0x000fc60000000005 */
[----:B------:R-:W-:Y:S01]  /*0480*/  FMUL.FTZ R20, R24, R25 ;  /* 0x0000001918147220 */ /* 0x000fe20000410000 */
[----:B-1----:R-:W-:Y:S01]  /*0490*/  IMAD.U32 R28, R22, 0x10000, RZ ;  /* 0x00010000161c7824 */ /* 0x002fe200078e00ff */
[----:B------:R-:W-:Y:S01]  /*04a0*/  PRMT R22, R10, 0x7632, R22 ;  /* 0x000076320a167816 */ /* 0x000fe20000000016 */
[----:B------:R-:W-:Y:S01]  /*04b0*/  FADD.FTZ R26, -R21, 1 ;  /* 0x3f800000151a7421 */ /* 0x000fe20000010100 */
[----:B------:R-:W-:Y:S01]  /*04c0*/  PRMT R25, R11, 0x7632, R25 ;  /* 0x000076320b197816 */ /* 0x000fe20000000019 */
[----:B------:R-:W-:Y:S01]  /*04d0*/  FMUL.FTZ R10, R27, R28 ;  /* 0x0000001c1b0a7220 */ /* 0x000fe20000410000 */
[----:B------:R-:W0:Y:S01]  /*04e0*/  F2F.BF16.F32 R9, R9 ;  /* 0x0000000900097304 */ /* 0x000e220000202000 */
[----:B------:R-:W-:Y:S01]  /*04f0*/  IMAD.U32 R22, R22, 0x10000, RZ ;  /* 0x0001000016167824 */ /* 0x000fe200078e00ff */
[----:B------:R-:W-:Y:S02]  /*0500*/  SHF.L.U32 R25, R25, 0x10, RZ ;  /* 0x0000001019197819 */ /* 0x000fe400000006ff */
[----:B--2---:R-:W-:Y:S01]  /*0510*/  SHF.L.U32 R27, R23, 0x10, RZ ;  /* 0x00000010171b7819 */ /* 0x004fe200000006ff */
[C---:B------:R-:W-:Y:S01]  /*0520*/  FADD.FTZ R23, -R22.reuse, 1 ;  /* 0x3f80000016177421 */ /* 0x040fe20000010100 */
[----:B------:R-:W-:Y:S01]  /*0530*/  FADD.FTZ R15, R22, -R29 ;  /* 0x8000001d160f7221 */ /* 0x000fe20000010000 */
[----:B------:R-:W-:Y:S01]  /*0540*/  FADD.FTZ R24, -R25, 1 ;  /* 0x3f80000019187421 */ /* 0x000fe20000010100 */
[----:B------:R1:W2:Y:S01]  /*0550*/  F2F.BF16.F32 R11, R26 ;  /* 0x0000001a000b7304 */ /* 0x0002a20000202000 */
[----:B------:R-:W-:Y:S01]  /*0560*/  FMUL.FTZ R12, R12, R27 ;  /* 0x0000001b0c0c7220 */ /* 0x000fe20000410000 */
[----:B------:R-:W-:-:S02]  /*0570*/  IMAD.U32 R27, R4, 0x10000, RZ ;  /* 0x00010000041b7824 */ /* 0x000fc400078e00ff */
[----:B------:R-:W-:Y:S01]  /*0580*/  FADD.FTZ R14, R25, -R14 ;  /* 0x8000000e190e7221 */ /* 0x000fe20000010000 */
[----:B------:R-:W-:Y:S01]  /*0590*/  PRMT R6, R5, 0x7632, R6 ;  /* 0x0000763205067816 */ /* 0x000fe20000000006 */
[C---:B------:R-:W-:Y:S01]  /*05a0*/  FADD.FTZ R27, R18.reuse, -R27 ;  /* 0x8000001b121b7221 */ /* 0x040fe20000010000 */
[----:B0-----:R-:W-:Y:S01]  /*05b0*/  IMAD.U32 R9, R9, 0x10000, RZ ;  /* 0x0001000009097824 */ /* 0x001fe200078e00ff */
[----:B------:R-:W0:Y:S01]  /*05c0*/  F2F.BF16.F32 R23, R23 ;  /* 0x0000001700177304 */ /* 0x000e220000202000 */
[----:B-1----:R-:W-:Y:S02]  /*05d0*/  SHF.L.U32 R26, R13, 0x10, RZ ;  /* 0x000000100d1a7819 */ /* 0x002fe400000006ff */
[----:B------:R-:W-:Y:S01]  /*05e0*/  FMUL.FTZ R9, R18, R9 ;  /* 0x0000000912097220 */ /* 0x000fe20000410000 */
[----:B------:R-:W-:Y:S02]  /*05f0*/  PRMT R7, R6, 0x7632, R7 ;  /* 0x0000763206077816 */ /* 0x000fe40000000007 */
[----:B------:R-:W-:Y:S01]  /*0600*/  FADD.FTZ R26, R21, -R26 ;  /* 0x8000001a151a7221 */ /* 0x000fe20000010000 */
[----:B--2---:R-:W-:Y:S01]  /*0610*/  SHF.L.U32 R18, R11, 0x10, RZ ;  /* 0x000000100b127819 */ /* 0x004fe200000006ff */
[----:B------:R-:W1:Y:S01]  /*0620*/  F2F.BF16.F32 R24, R24 ;  /* 0x0000001800187304 */ /* 0x000e620000202000 */
[----:B------:R-:W-:-:S03]  /*0630*/  IMAD.U32 R11, R5, 0x10000, RZ ;  /* 0x00010000050b7824 */ /* 0x000fc600078e00ff */
[----:B------:R-:W-:Y:S01]  /*0640*/  FMUL.FTZ R18, R21, R18 ;  /* 0x0000001215127220 */ /* 0x000fe20000410000 */
[----:B0-----:R-:W-:-:S03]  /*0650*/  IMAD.U32 R23, R23, 0x10000, RZ ;  /* 0x0001000017177824 */ /* 0x001fc600078e00ff */
[----:B------:R-:W0:Y:S01]  /*0660*/  F2F.BF16.F32 R13, R27 ;  /* 0x0000001b000d7304 */ /* 0x000e220000202000 */
[----:B------:R-:W-:Y:S01]  /*0670*/  FMUL.FTZ R23, R22, R23 ;  /* 0x0000001716177220 */ /* 0x000fe20000410000 */
[----:B-1----:R-:W-:-:S06]  /*0680*/  SHF.L.U32 R24, R24, 0x10, RZ ;  /* 0x0000001018187819 */ /* 0x002fcc00000006ff */
[----:B------:R-:W1:Y:S01]  /*0690*/  F2F.BF16.F32 R26, R26 ;  /* 0x0000001a001a7304 */ /* 0x000e620000202000 */
[----:B------:R-:W-:Y:S01]  /*06a0*/  FMUL.FTZ R25, R25, R24 ;  /* 0x0000001819197220 */ /* 0x000fe20000410000 */
[----:B0-----:R-:W-:-:S06]  /*06b0*/  SHF.L.U32 R22, R13, 0x10, RZ ;  /* 0x000000100d167819 */ /* 0x001fcc00000006ff */
[----:B------:R-:W0:Y:S01]  /*06c0*/  F2F.BF16.F32 R15, R15 ;  /* 0x0000000f000f7304 */ /* 0x000e220000202000 */
[----:B------:R-:W-:Y:S02]  /*06d0*/  IMAD.U32 R13, R7, 0x10000, RZ ;  /* 0x00010000070d7824 */ /* 0x000fe400078e00ff */
[----:B------:R-:W-:Y:S01]  /*06e0*/  FMUL.FTZ R22, R11, R22 ;  /* 0x000000160b167220 */ /* 0x000fe20000410000 */
[----:B------:R-:W-:Y:S01]  /*06f0*/  IMAD.U32 R11, R6, 0x10000, RZ ;  /* 0x00010000060b7824 */ /* 0x000fe200078e00ff */
[----:B-1----:R-:W-:-:S03]  /*0700*/  SHF.L.U32 R26, R26, 0x10, RZ ;  /* 0x000000101a1a7819 */ /* 0x002fc600000006ff */
[----:B------:R-:W1:Y:S02]  /*0710*/  F2F.BF16.F32 R14, R14 ;  /* 0x0000000e000e7304 */ /* 0x000e640000202000 */
[----:B------:R-:W-:Y:S01]  /*0720*/  FMUL.FTZ R26, R11, R26 ;  /* 0x0000001a0b1a7220 */ /* 0x000fe20000410000 */
[----:B------:R-:W-:Y:S02]  /*0730*/  PRMT R11, R7, 0x7632, R11 ;  /* 0x00007632070b7816 */ /* 0x000fe4000000000b */
[----:B0-----:R-:W-:-:S03]  /*0740*/  SHF.L.U32 R24, R15, 0x10, RZ ;  /* 0x000000100f187819 */ /* 0x001fc600000006ff */
[----:B------:R-:W0:Y:S02]  /*0750*/  F2F.BF16.F32 R17, R17 ;  /* 0x0000001100117304 */ /* 0x000e240000202000 */
[----:B------:R-:W-:Y:S01]  /*0760*/  FMUL.FTZ R24, R13, R24 ;  /* 0x000000180d187220 */ /* 0x000fe20000410000 */
[----:B------:R-:W-:Y:S01]  /*0770*/  IMAD.U32 R13, R11, 0x10000, RZ ;  /* 0x000100000b0d7824 */ /* 0x000fe200078e00ff */
[----:B-1----:R-:W-:-:S04]  /*0780*/  SHF.L.U32 R14, R14, 0x10, RZ ;  /* 0x000000100e0e7819 */ /* 0x002fc800000006ff */
[----:B------:R-:W1:Y:S01]  /*0790*/  F2F.BF16.F32 R16, R16 ;  /* 0x0000001000107304 */ /* 0x000e620000202000 */
[----:B------:R-:W-:Y:S01]  /*07a0*/  FMUL.FTZ R13, R13, R14 ;  /* 0x0000000e0d0d7220 */ /* 0x000fe20000410000 */
[----:B0-----:R-:W-:-:S06]  /*07b0*/  IMAD.U32 R17, R17, 0x10000, RZ ;  /* 0x0001000011117824 */ /* 0x001fcc00078e00ff */
        /* <DEDUP_REMOVED lines=11> */
[----:B------:R-:W0:Y:S01]  /*0870*/  F2F.BF16.F32 R4, R23 ;  /* 0x0000001700047304 */ /* 0x000e220000202000 */
[----:B------:R-:W-:Y:S02]  /*0880*/  FMNMX.FTZ R0, R0, 1.0018652574217412621e-12, !PT ;  /* 0x2b8d000000007809 */ /* 0x000fe40007810000 */
[----:B-1----:R-:W-:-:S05]  /*0890*/  SHF.L.U32 R18, R18, 0x10, RZ ;  /* 0x0000001012127819 */ /* 0x002fca00000006ff */
[----:B------:R-:W1:Y:S01]  /*08a0*/  F2F.BF16.F32 R5, R25 ;  /* 0x0000001900057304 */ /* 0x000e620000202000 */
[----:B0-----:R-:W-:-:S07]  /*08b0*/  IMAD.U32 R4, R4, 0x10000, RZ ;  /* 0x0001000004047824 */ /* 0x001fce00078e00ff */
[----:B------:R0:W-:Y:S01]  /*08c0*/  F2F.BF16.F32 R6, R22 ;  /* 0x0000001600067304 */ /* 0x0001e20000202000 */
[----:B------:R-:W-:Y:S02]  /*08d0*/  FMNMX.FTZ R4, R4, 1.0018652574217412621e-12, !PT ;  /* 0x2b8d000004047809 */ /* 0x000fe40007810000 */
[----:B-1----:R-:W-:-:S05]  /*08e0*/  SHF.L.U32 R5, R5, 0x10, RZ ;  /* 0x0000001005057819 */ /* 0x002fca00000006ff */
[----:B------:R-:W1:Y:S01]  /*08f0*/  F2F.BF16.F32 R14, R14 ;  /* 0x0000000e000e7304 */ /* 0x000e620000202000 */
[----:B0-----:R-:W-:Y:S02]  /*0900*/  FMNMX.FTZ R22, R9, 1.0018652574217412621e-12, !PT ;  /* 0x2b8d000009167809 */ /* 0x001fe40007810000 */
[----:B------:R-:W-:Y:S02]  /*0910*/  FMNMX.FTZ R9, R18, 1.0018652574217412621e-12, !PT ;  /* 0x2b8d000012097809 */ /* 0x000fe40007810000 */
[----:B------:R-:W-:-:S03]  /*0920*/  FMNMX.FTZ R5, R5, 1.0018652574217412621e-12, !PT ;  /* 0x2b8d000005057809 */ /* 0x000fc60007810000 */
[----:B------:R-:W0:Y:S01]  /*0930*/  F2F.BF16.F32 R15, R15 ;  /* 0x0000000f000f7304 */ /* 0x000e220000202000 */
[----:B-1----:R-:W-:-:S07]  /*0940*/  IMAD.U32 R14, R14, 0x10000, RZ ;  /* 0x000100000e0e7824 */ /* 0x002fce00078e00ff */
[----:B------:R0:W1:Y:S08]  /*0950*/  F2F.BF16.F32 R8, R16 ;  /* 0x0000001000087304 */ /* 0x0000700000202000 */
[----:B------:R-:W2:Y:S01]  /*0960*/  F2F.BF16.F32 R0, R0 ;  /* 0x0000000000007304 */ /* 0x000ea20000202000 */
[----:B0-----:R-:W-:Y:S01]  /*0970*/  SHF.L.U32 R16, R15, 0x10, RZ ;  /* 0x000000100f107819 */ /* 0x001fe200000006ff */
[----:B-1----:R-:W-:-:S06]  /*0980*/  IMAD.U32 R15, R8, 0x10000, RZ ;  /* 0x00010000080f7824 */ /* 0x002fcc00078e00ff */
[----:B------:R-:W0:Y:S01]  /*0990*/  F2F.BF16.F32 R22, R22 ;  /* 0x0000001600167304 */ /* 0x000e220000202000 */
[----:B--2---:R-:W-:-:S07]  /*09a0*/  SHF.L.U32 R0, R0, 0x10, RZ ;  /* 0x0000001000007819 */ /* 0x004fce00000006ff */
[----:B------:R-:W1:Y:S01]  /*09b0*/  F2F.BF16.F32 R9, R9 ;  /* 0x0000000900097304 */ /* 0x000e620000202000 */
[----:B0-----:R-:W-:-:S07]  /*09c0*/  IMAD.U32 R8, R22, 0x10000, RZ ;  /* 0x0001000016087824 */ /* 0x001fce00078e00ff */
[----:B------:R-:W-:Y:S01]  /*09d0*/  F2F.BF16.F32 R21, R4 ;  /* 0x0000000400157304 */ /* 0x000fe20000202000 */
[----:B-1----:R-:W-:-:S07]  /*09e0*/  SHF.L.U32 R9, R9, 0x10, RZ ;  /* 0x0000001009097819 */ /* 0x002fce00000006ff */
[----:B------:R0:W1:Y:S08]  /*09f0*/  F2F.BF16.F32 R18, R5 ;  /* 0x0000000500127304 */ /* 0x0000700000202000 */
[----:B------:R-:W2:Y:S01]  /*0a00*/  F2F.BF16.F32 R19, R19 ;  /* 0x0000001300137304 */ /* 0x000ea20000202000 */
[----:B0-----:R-:W0:Y:S01]  /*0a10*/  LDC.64 R4, c[0x0][0x218] ;  /* 0x00008600ff047b82 */ /* 0x001e220000000a00 */
[----:B-1----:R-:W-:-:S06]  /*0a20*/  SHF.L.U32 R18, R18, 0x10, RZ ;  /* 0x0000001012127819 */ /* 0x002fcc00000006ff */
[----:B------:R-:W1:Y:S01]  /*0a30*/  F2F.BF16.F32 R20, R20 ;  /* 0x0000001400147304 */ /* 0x000e620000202000 */
[----:B--2---:R-:W-:-:S07]  /*0a40*/  IMAD.U32 R22, R19, 0x10000, RZ ;  /* 0x0001000013167824 */ /* 0x004fce00078e00ff */
[----:B------:R2:W3:Y:S01]  /*0a50*/  MUFU.RCP R17, R14 ;  /* 0x0000000e00117308 */ /* 0x0004e20000001000 */
[----:B-1----:R-:W-:-:S07]  /*0a60*/  SHF.L.U32 R19, R20, 0x10, RZ ;  /* 0x0000001014137819 */ /* 0x002fce00000006ff */
[----:B------:R-:W1:Y:S01]  /*0a70*/  MUFU.RCP R16, R16 ;  /* 0x0000001000107308 */ /* 0x000e620000001000 */
[----:B--2---:R-:W-:Y:S02]  /*0a80*/  IMAD.U32 R14, R21, 0x10000, RZ ;  /* 0x00010000150e7824 */ /* 0x004fe400078e00ff */
[----:B0-----:R-:W-:-:S05]  /*0a90*/  IMAD.WIDE.U32 R4, R2, 0x2, R4 ;  /* 0x0000000202047825 */ /* 0x001fca00078e0004 */
[----:B------:R-:W0:Y:S01]  /*0aa0*/  F2F.BF16.F32 R12, R12 ;  /* 0x0000000c000c7304 */ /* 0x000e220000202000 */
[----:B---3--:R-:W-:-:S07]  /*0ab0*/  FMUL.FTZ R17, R22, R17 ;  /* 0x0000001116117220 */ /* 0x008fce0000410000 */
[----:B------:R-:W2:Y:S01]  /*0ac0*/  F2F.BF16.F32 R7, R26 ;  /* 0x0000001a00077304 */ /* 0x000ea20000202000 */
[----:B-1----:R-:W-:Y:S01]  /*0ad0*/  FMUL.FTZ R16, R19, R16 ;  /* 0x0000001013107220 */ /* 0x002fe20000410000 */
[----:B------:R-:W-:Y:S01]  /*0ae0*/  IMAD.U32 R19, R6, 0x10000, RZ ;  /* 0x0001000006137824 */ /* 0x000fe200078e00ff */
[----:B0-----:R-:W-:-:S05]  /*0af0*/  SHF.L.U32 R21, R12, 0x10, RZ ;  /* 0x000000100c157819 */ /* 0x001fca00000006ff */
[----:B------:R-:W0:Y:S01]  /*0b00*/  F2F.BF16.F32 R13, R13 ;  /* 0x0000000d000d7304 */ /* 0x000e220000202000 */
[----:B--2---:R-:W-:-:S07]  /*0b10*/  SHF.L.U32 R2, R7, 0x10, RZ ;  /* 0x0000001007027819 */ /* 0x004fce00000006ff */
[----:B------:R-:W1:Y:S01]  /*0b20*/  F2F.BF16.F32 R10, R10 ;  /* 0x0000000a000a7304 */ /* 0x000e620000202000 */
[----:B0-----:R-:W-:-:S07]  /*0b30*/  SHF.L.U32 R13, R13, 0x10, RZ ;  /* 0x000000100d0d7819 */ /* 0x001fce00000006ff */
[----:B------:R-:W0:Y:S01]  /*0b40*/  F2F.BF16.F32 R11, R24 ;  /* 0x00000018000b7304 */ /* 0x000e220000202000 */
[----:B-1----:R-:W-:-:S07]  /*0b50*/  IMAD.U32 R10, R10, 0x10000, RZ ;  /* 0x000100000a0a7824 */ /* 0x002fce00078e00ff */
[----:B------:R-:W1:Y:S01]  /*0b60*/  MUFU.RCP R15, R15 ;  /* 0x0000000f000f7308 */ /* 0x000e620000001000 */
[----:B0-----:R-:W-:-:S07]  /*0b70*/  IMAD.U32 R11, R11, 0x10000, RZ ;  /* 0x000100000b0b7824 */ /* 0x001fce00078e00ff */
[----:B------:R-:W0:Y:S08]  /*0b80*/  MUFU.RCP R0, R0 ;  /* 0x0000000000007308 */ /* 0x000e300000001000 */
[----:B------:R-:W2:Y:S01]  /*0b90*/  MUFU.RCP R8, R8 ;  /* 0x0000000800087308 */ /* 0x000ea20000001000 */
[----:B-1----:R-:W-:-:S07]  /*0ba0*/  FMUL.FTZ R15, R10, R15 ;  /* 0x0000000f0a0f7220 */ /* 0x002fce0000410000 */
[----:B------:R-:W1:Y:S01]  /*0bb0*/  MUFU.RCP R9, R9 ;  /* 0x0000000900097308 */ /* 0x000e620000001000 */
[----:B0-----:R-:W-:-:S07]  /*0bc0*/  FMUL.FTZ R0, R21, R0 ;  /* 0x0000000015007220 */ /* 0x001fce0000410000 */
[----:B------:R-:W0:Y:S01]  /*0bd0*/  MUFU.RCP R14, R14 ;  /* 0x0000000e000e7308 */ /* 0x000e220000001000 */
[----:B--2---:R-:W-:-:S07]  /*0be0*/  FMUL.FTZ R8, R19, R8 ;  /* 0x0000000813087220 */ /* 0x004fce0000410000 */
[----:B------:R-:W2:Y:S01]  /*0bf0*/  MUFU.RCP R18, R18 ;  /* 0x0000001200127308 */ /* 0x000ea20000001000 */
[----:B-1----:R-:W-:Y:S01]  /*0c00*/  FMUL.FTZ R9, R2, R9 ;  /* 0x0000000902097220 */ /* 0x002fe20000410000 */
[----:B------:R-:W-:Y:S01]  /*0c10*/  IMAD.WIDE R2, R3, 0x10, R4 ;  /* 0x0000001003027825 */ /* 0x000fe200078e0204 */
[----:B------:R-:W-:-:S03]  /*0c20*/  F2FP.BF16.F32.PACK_AB R4, R8, R17 ;  /* 0x000000110804723e */ /* 0x000fc600000010ff */
[----:B------:R-:W-:Y:S01]  /*0c30*/  F2FP.BF16.F32.PACK_AB R5, R9, R16 ;  /* 0x000000100905723e */ /* 0x000fe200000010ff */
[----:B0-----:R-:W-:-:S05]  /*0c40*/  FMUL.FTZ R6, R11, R14 ;  /* 0x0000000e0b067220 */ /* 0x001fca0000410000 */
[----:B------:R-:W-:Y:S01]  /*0c50*/  F2FP.BF16.F32.PACK_AB R6, R6, R15 ;  /* 0x0000000f0606723e */ /* 0x000fe200000010ff */
[----:B--2---:R-:W-:-:S05]  /*0c60*/  FMUL.FTZ R7, R13, R18 ;  /* 0x000000120d077220 */ /* 0x004fca0000410000 */
[----:B------:R-:W-:-:S05]  /*0c70*/  F2FP.BF16.F32.PACK_AB R7, R7, R0 ;  /* 0x000000000707723e */ /* 0x000fca00000010ff */
[----:B------:R-:W-:Y:S01]  /*0c80*/  STG.E.128 desc[UR4][R2.64], R4 ;  /* 0x0000000402007986 */ /* 0x000fe2000c101d04 */
[----:B------:R-:W-:Y:S05]  /*0c90*/  EXIT ;  /* 0x000000000000794d */ /* 0x000fea0003800000 */
.L_x_7255:
        /* <DEDUP_REMOVED lines=144> */
.L_x_7257:
[----:B------:R-:W-:Y:S05]  /*15a0*/  BSYNC B0 ;  /* 0x0000000000007941 */ /* 0x000fea0003800000 */
.L_x_7256:
        /* <DEDUP_REMOVED lines=25> */
.L_x_7259:
[----:B------:R-:W-:Y:S05]  /*1740*/  BSYNC B0 ;  /* 0x0000000000007941 */ /* 0x000fea0003800000 */
.L_x_7258:
        /* <DEDUP_REMOVED lines=25> */
.L_x_7261:
[----:B------:R-:W-:Y:S05]  /*18e0*/  BSYNC B0 ;  /* 0x0000000000007941 */ /* 0x000fea0003800000 */
.L_x_7260:
        /* <DEDUP_REMOVED lines=25> */
.L_x_7263:
[----:B------:R-:W-:Y:S05]  /*1a80*/  BSYNC B0 ;  /* 0x0000000000007941 */ /* 0x000fea0003800000 */
.L_x_7262:
        /* <DEDUP_REMOVED lines=34> */
.L_x_7265:
[----:B------:R-:W-:Y:S05]  /*1cb0*/  BSYNC B0 ;  /* 0x0000000000007941 */ /* 0x000fea0003800000 */
.L_x_7264:
        /* <DEDUP_REMOVED lines=23> */
.L_x_7267:
[----:B------:R-:W-:Y:S05]  /*1e30*/  BSYNC B0 ;  /* 0x0000000000007941 */ /* 0x000fea0003800000 */
.L_x_7266:
        /* <DEDUP_REMOVED lines=23> */
.L_x_7269:
[----:B------:R-:W-:Y:S05]  /*1fb0*/  BSYNC B0 ;  /* 0x0000000000007941 */ /* 0x000fea0003800000 */
.L_x_7268:
        /* <DEDUP_REMOVED lines=23> */
.L_x_7271:
[----:B------:R-:W-:Y:S05]  /*2130*/  BSYNC B0 ;  /* 0x0000000000007941 */ /* 0x000fea0003800000 */
.L_x_7270:
        /* <DEDUP_REMOVED lines=18> */
.L_x_7274:
[----:B------:R-:W-:-:S13]  /*2260*/  ISETP.GE.AND P0, PT, R4, R3, PT ;  /* 0x000000030400720c */ /* 0x000fda0003f06270 */
[----:B------:R-:W-:Y:S05]  /*2270*/  @P0 BRA `(.L_x_7276) ;  /* 0x0000000000300947 */ /* 0x000fea0003800000 */
[----:B0-----:R-:W0:Y:S01]  /*2280*/  LDC.64 R6, c[0x0][0x218] ;  /* 0x00008600ff067b82 */ /* 0x001e220000000a00 */
[----:B------:R-:W-:Y:S01]  /*2290*/  IMAD.IADD R5, R2, 0x1, R4 ;  /* 0x0000000102057824 */ /* 0x000fe200078e0204 */
[----:B------:R-:W-:-:S03]  /*22a0*/  IADD3 R4, R4, 0x80, RZ ;  /* 0x0000008004047810 */ /* 0x000fc60007ffe0ff */
[----:B0-----:R-:W-:-:S05]  /*22b0*/  IMAD.WIDE.U32 R6, R5, 0x2, R6 ;  /* 0x0000000205067825 */ /* 0x001fca00078e0006 */
[----:B------:R1:W-:Y:S02]  /*22c0*/  STG.E.U16 desc[UR4][R6.64], R10 ;  /* 0x0000000a06007986 */ /* 0x0003e4000c101504 */
.L_x_7275:
[----:B------:R-:W-:-:S13]  /*22d0*/  ISETP.GE.AND P0, PT, R4, R3, PT ;  /* 0x000000030400720c */ /* 0x000fda0003f06270 */
[----:B------:R-:W-:Y:S05]  /*22e0*/  @P0 BRA `(.L_x_7277) ;  /* 0x0000000000340947 */ /* 0x000fea0003800000 */
[----:B01----:R-:W0:Y:S01]  /*22f0*/  LDC.64 R6, c[0x0][0x218] ;  /* 0x00008600ff067b82 */ /* 0x003e220000000a00 */
[----:B------:R-:W-:Y:S01]  /*2300*/  IADD3 R5, R2, R4, RZ ;  /* 0x0000000402057210 */ /* 0x000fe20007ffe0ff */
[----:B------:R-:W-:-:S04]  /*2310*/  VIADD R4, R4, 0x80 ;  /* 0x0000008004047836 */ /* 0x000fc80000000000 */
[----:B0-----:R-:W-:-:S05]  /*2320*/  IMAD.WIDE.U32 R6, R5, 0x2, R6 ;  /* 0x0000000205067825 */ /* 0x001fca00078e0006 */
[----:B------:R1:W-:Y:S02]  /*2330*/  STG.E.U16 desc[UR4][R6.64], R11 ;  /* 0x0000000b06007986 */ /* 0x0003e4000c101504 */
.L_x_7276:
        /* <DEDUP_REMOVED lines=8> */
.L_x_7277:
[----:B------:R-:W-:Y:S05]  /*23c0*/  BSYNC B1 ;  /* 0x0000000000017941 */ /* 0x000fea0003800000 */
.L_x_7273:
[----:B------:R-:W-:-:S13]  /*23d0*/  ISETP.GE.AND P0, PT, R4, R3, PT ;  /* 0x000000030400720c */ /* 0x000fda0003f06270 */
[----:B012---:R-:W0:Y:S01]  /*23e0*/  @!P0 LDC.64 R6, c[0x0][0x218] ;  /* 0x00008600ff068b82 */ /* 0x007e220000000a00 */
[----:B------:R-:W-:Y:S01]  /*23f0*/  @!P0 IMAD.IADD R5, R2, 0x1, R4 ;  /* 0x0000000102058824 */ /* 0x000fe200078e0204 */
[----:B------:R-:W-:-:S03]  /*2400*/  @!P0 IADD3 R4, R4, 0x80, RZ ;  /* 0x0000008004048810 */ /* 0x000fc60007ffe0ff */
[----:B0-----:R-:W-:-:S05]  /*2410*/  @!P0 IMAD.WIDE.U32 R6, R5, 0x2, R6 ;  /* 0x0000000205068825 */ /* 0x001fca00078e0006 */
[----:B------:R2:W-:Y:S02]  /*2420*/  @!P0 STG.E.U16 desc[UR4][R6.64], R13 ;  /* 0x0000000d06008986 */ /* 0x0005e4000c101504 */
.L_x_7278:
[----:B------:R-:W-:Y:S05]  /*2430*/  BSYNC B0 ;  /* 0x0000000000007941 */ /* 0x000fea0003800000 */
.L_x_7272:
        /* <DEDUP_REMOVED lines=8> */
.L_x_7279:
        /* <DEDUP_REMOVED lines=12> */
.L_x_10845:


//--------------------- .text._ZN2at6native18elementwise_kernelILi128ELi4EZNS0_15gpu_kernel_implIZZZN37_INTERNAL_cee6930f_7_Loss_cu_5b0651e139_GLOBAL__N__cee6930f_7_Loss_cu_5b0651e140binary_cross_entropy_backward_out_kernelERNS_6TensorERKS5_S8_S8_ENKUlvE_clEvENKUlvE1_clEvEUlN3c104HalfESC_SC_E_EEvRNS_18TensorIteratorBaseERKT_EUliE_EEviT1_ --------------------------
	.section	.text._ZN2at6native18elementwise_kernelILi128ELi4EZNS0_15gpu_kernel_implIZZZN37_INTERNAL_cee6930f_7_Loss_cu_5b0651e139_GLOBAL__N__cee6930f_7_Loss_cu_5b0651e140binary_cross_entropy_backward_out_kernelERNS_6TensorERKS5_S8_S8_ENKUlvE_clEvENKUlvE1_clEvEUlN3c104HalfESC_SC_E_EEvRNS_18TensorIteratorBaseERKT_EUliE_EEviT1_,"ax",@progbits
	.align	128
        .global         _ZN2at6native18elementwise_kernelILi128ELi4EZNS0_15gpu_kernel_implIZZZN37_INTERNAL_cee6930f_7_Loss_cu_5b0651e139_GLOBAL__N__cee6930f_7_Loss_cu_5b0651e140binary_cross_entropy_backward_out_kernelERNS_6TensorERKS5_S8_S8_ENKUlvE_clEvENKUlvE1_clEvEUlN3c104HalfESC_SC_E_EEvRNS_18TensorIteratorBaseERKT_EUliE_EEviT1_
        .type           _ZN2at6native18elementwise_kernelILi128ELi4EZNS0_15gpu_kernel_implIZZZN37_INTERNAL_cee6930f_7_Loss_cu_5b0651e139_GLOBAL__N__cee6930f_7_Loss_cu_5b0651e140binary_cross_entropy_backward_out_kernelERNS_6TensorERKS5_S8_S8_ENKUlvE_clEvENKUlvE1_clEvEUlN3c104HalfESC_SC_E_EEvRNS_18TensorIteratorBaseERKT_EUliE_EEviT1_,@function
        .size           _ZN2at6native18elementwise_kernelILi128ELi4EZNS0_15gpu_kernel_implIZZZN37_INTERNAL_cee6930f_7_Loss_cu_5b0651e139_GLOBAL__N__cee6930f_7_Loss_cu_5b0651e140binary_cross_entropy_backward_out_kernelERNS_6TensorERKS5_S8_S8_ENKUlvE_clEvENKUlvE1_clEvEUlN3c104HalfESC_SC_E_EEvRNS_18TensorIteratorBaseERKT_EUliE_EEviT1_,(.L_x_10846 - _ZN2at6native18elementwise_kernelILi128ELi4EZNS0_15gpu_kernel_implIZZZN37_INTERNAL_cee6930f_7_Loss_cu_5b0651e139_GLOBAL__N__cee6930f_7_Loss_cu_5b0651e140binary_cross_entropy_backward_out_kernelERNS_6TensorERKS5_S8_S8_ENKUlvE_clEvENKUlvE1_clEvEUlN3c104HalfESC_SC_E_EEvRNS_18TensorIteratorBaseERKT_EUliE_EEviT1_)
        .other          _ZN2at6native18elementwise_kernelILi128ELi4EZNS0_15gpu_kernel_implIZZZN37_INTERNAL_cee6930f_7_Loss_cu_5b0651e139_GLOBAL__N__cee6930f_7_Loss_cu_5b0651e140binary_cross_entropy_backward_out_kernelERNS_6TensorERKS5_S8_S8_ENKUlvE_clEvENKUlvE1_clEvEUlN3c104HalfESC_SC_E_EEvRNS_18TensorIteratorBaseERKT_EUliE_EEviT1_,@"STO_CUDA_ENTRY STV_DEFAULT"
_ZN2at6native18elementwise_kernelILi128ELi4EZNS0_15gpu_kernel_implIZZZN37_INTERNAL_cee6930f_7_Loss_cu_5b0651e139_GLOBAL__N__cee6930f_7_Loss_cu_5b0651e140binary_cross_entropy_backward_out_kernelERNS_6TensorERKS5_S8_S8_ENKUlvE_clEvENKUlvE1_clEvEUlN3c104HalfESC_SC_E_EEvRNS_18TensorIteratorBaseERKT_EUliE_EEviT1_:
.text._ZN2at6native18elementwise_kernelILi128ELi4EZNS0_15gpu_kernel_implIZZZN37_INTERNAL_cee6930f_7_Loss_cu_5b0651e139_GLOBAL__N__cee6930f_7_Loss_cu_5b0651e140binary_cross_entropy_backward_out_kernelERNS_6TensorERKS5_S8_S8_ENKUlvE_clEvENKUlvE1_clEvEUlN3c104HalfESC_SC_E_EEvRNS_18TensorIteratorBaseERKT_EUliE_EEviT1_:
        /* <DEDUP_REMOVED lines=391> */
.L_x_7282:
        /* <DEDUP_REMOVED lines=23> */
.L_x_7286:
[----:B------:R-:W2:Y:S02]  /*19e0*/  LDG.E.U8 R2, desc[UR36][R2.64] ;  /* 0x0000002402027981 */ /* 0x000ea4000c1e1100 */
[----:B--2---:R-:W-:-:S04]  /*19f0*/  I2FP.F32.U32 R0, R2 ;  /* 0x0000000200007245 */ /* 0x004fc80000201000 */
[----:B------:R-:W-:-:S04]  /*1a00*/  F2FP.F16.F32.PACK_AB R0, RZ, R0 ;  /* 0x00000000ff00723e */ /* 0x000fc800000000ff */
[----:B------:R-:W-:Y:S01]  /*1a10*/  PRMT R19, R0, 0x7610, R19 ;  /* 0x0000761000137816 */ /* 0x000fe20000000013 */
[----:B------:R-:W-:Y:S06]  /*1a20*/  BRA `(.L_x_7288) ;  /* 0x0000000c00bc7947 */ /* 0x000fec0003800000 */
.L_x_7285:
        /* <DEDUP_REMOVED lines=11> */
.L_x_7290:
[----:B------:R-:W2:Y:S02]  /*1ae0*/  LDG.E R2, desc[UR36][R2.64] ;  /* 0x0000002402027981 */ /* 0x000ea4000c1e1900 */
[----:B--2---:R-:W-:-:S04]  /*1af0*/  I2FP.F32.S32 R0, R2 ;  /* 0x0000000200007245 */ /* 0x004fc80000201400 */
[----:B------:R-:W-:-:S04]  /*1b00*/  F2FP.F16.F32.PACK_AB R0, RZ, R0 ;  /* 0x00000000ff00723e */ /* 0x000fc800000000ff */
[----:B------:R-:W-:Y:S01]  /*1b10*/  PRMT R19, R0, 0x7610, R19 ;  /* 0x0000761000137816 */ /* 0x000fe20000000013 */
[----:B------:R-:W-:Y:S06]  /*1b20*/  BRA `(.L_x_7288) ;  /* 0x0000000c007c7947 */ /* 0x000fec0003800000 */
.L_x_7289:
[----:B------:R-:W2:Y:S02]  /*1b30*/  LDG.E.U16 R2, desc[UR36][R2.64] ;  /* 0x0000002402027981 */ /* 0x000ea4000c1e1500 */
[----:B--2---:R-:W0:Y:S02]  /*1b40*/  I2F.S16 R0, R2 ;  /* 0x0000000200007306 */ /* 0x004e240000101400 */
[----:B0-----:R-:W-:-:S04]  /*1b50*/  F2FP.F16.F32.PACK_AB R0, RZ, R0 ;  /* 0x00000000ff00723e */ /* 0x001fc800000000ff */
[----:B------:R-:W-:Y:S01]  /*1b60*/  PRMT R19, R0, 0x7610, R19 ;  /* 0x0000761000137816 */ /* 0x000fe20000000013 */
[----:B------:R-:W-:Y:S06]  /*1b70*/  BRA `(.L_x_7288) ;  /* 0x0000000c00687947 */ /* 0x000fec0003800000 */
.L_x_7284:
        /* <DEDUP_REMOVED lines=9> */
.L_x_7292:
[----:B------:R0:W5:Y:S01]  /*1c10*/  LDG.E.U16 R19, desc[UR36][R2.64] ;  /* 0x0000002402137981 */ /* 0x000162000c1e1500 */
[----:B------:R-:W-:Y:S05]  /*1c20*/  BRA `(.L_x_7288) ;  /* 0x0000000c003c7947 */ /* 0x000fea0003800000 */
.L_x_7291:
        /* <DEDUP_REMOVED lines=9> */
.L_x_7294:
[----:B------:R1:W5:Y:S01]  /*1cc0*/  LDG.E.U16 R19, desc[UR36][R2.64] ;  /* 0x0000002402137981 */ /* 0x000362000c1e1500 */
[----:B------:R-:W-:Y:S05]  /*1cd0*/  BRA `(.L_x_7288) ;  /* 0x0000000c00107947 */ /* 0x000fea0003800000 */
.L_x_7293:
        /* <DEDUP_REMOVED lines=9> */
.L_x_7283:
        /* <DEDUP_REMOVED lines=14> */
.L_x_7297:
        /* <DEDUP_REMOVED lines=9> */
.L_x_7296:
        /* <DEDUP_REMOVED lines=28> */
.L_x_7299:
        /* <DEDUP_REMOVED lines=15> */
.L_x_7298:
[----:B------:R-:W2:Y:S02]  /*2190*/  LDG.E.U16 R0, desc[UR36][R2.64] ;  /* 0x0000002402007981 */ /* 0x000ea4000c1e1500 */
[----:B--2---:R-:W-:-:S05]  /*21a0*/  IMAD.U32 R0, R0, 0x10000, RZ ;  /* 0x0001000000007824 */ /* 0x004fca00078e00ff */
[----:B------:R-:W-:-:S04]  /*21b0*/  F2FP.F16.F32.PACK_AB R0, RZ, R0 ;  /* 0x00000000ff00723e */ /* 0x000fc800000000ff */
[----:B------:R-:W-:Y:S01]  /*21c0*/  PRMT R19, R0, 0x7610, R19 ;  /* 0x0000761000137816 */ /* 0x000fe20000000013 */
[----:B------:R-:W-:Y:S06]  /*21d0*/  BRA `(.L_x_7288) ;  /* 0x0000000400d07947 */ /* 0x000fec0003800000 */
.L_x_7295:
        /* <DEDUP_REMOVED lines=13> */
.L_x_7302:
        /* <DEDUP_REMOVED lines=21> */
.L_x_7306:
[----:B------:R-:W-:Y:S05]  /*2400*/  BSYNC B1 ;  /* 0x0000000000017941 */ /* 0x000fea0003800000 */
.L_x_7305:
[----:B------:R-:W-:Y:S01]  /*2410*/  LEA R3, R0, 0x3b800000, 0x17 ;  /* 0x3b80000000037811 */ /* 0x000fe200078eb8ff */
[----:B------:R-:W-:-:S05]  /*2420*/  IMAD.SHL.U32 R0, R2, 0x100000, RZ ;  /* 0x0010000002007824 */ /* 0x000fca00078e00ff */
[----:B------:R-:W-:-:S07]  /*2430*/  LOP3.LUT R0, R3, R0, R4, 0xfe, !PT ;  /* 0x0000000003007212 */ /* 0x000fce00078efe04 */
.L_x_7304:
[----:B------:R-:W-:Y:S05]  /*2440*/  BSYNC B0 ;  /* 0x0000000000007941 */ /* 0x000fea0003800000 */
.L_x_7303:
[----:B------:R-:W-:-:S04]  /*2450*/  F2FP.F16.F32.PACK_AB R0, RZ, R0 ;  /* 0x00000000ff00723e */ /* 0x000fc800000000ff */
[----:B------:R-:W-:Y:S01]  /*2460*/  PRMT R19, R0, 0x7610, R19 ;  /* 0x0000761000137816 */ /* 0x000fe20000000013 */
[----:B------:R-:W-:Y:S06]  /*2470*/  BRA `(.L_x_7288) ;  /* 0x0000000400287947 */ /* 0x000fec0003800000 */
.L_x_7301:
        /* <DEDUP_REMOVED lines=21> */
.L_x_7310:
[----:B------:R-:W-:Y:S05]  /*25d0*/  BSYNC B1 ;  /* 0x0000000000017941 */ /* 0x000fea0003800000 */
.L_x_7309:
[----:B------:R-:W-:Y:S01]  /*25e0*/  LEA R3, R0, 0x37800000, 0x17 ;  /* 0x3780000000037811 */ /* 0x000fe200078eb8ff */
[----:B------:R-:W-:-:S05]  /*25f0*/  IMAD.SHL.U32 R0, R2, 0x200000, RZ ;  /* 0x0020000002007824 */ /* 0x000fca00078e00ff */
[----:B------:R-:W-:-:S07]  /*2600*/  LOP3.LUT R0, R3, R0, R4, 0xfe, !PT ;  /* 0x0000000003007212 */ /* 0x000fce00078efe04 */
.L_x_7308:
[----:B------:R-:W-:Y:S05]  /*2610*/  BSYNC B0 ;  /* 0x0000000000007941 */ /* 0x000fea0003800000 */
.L_x_7307:
[----:B------:R-:W-:-:S04]  /*2620*/  F2FP.F16.F32.PACK_AB R0, RZ, R0 ;  /* 0x00000000ff00723e */ /* 0x000fc800000000ff */
[----:B------:R-:W-:Y:S01]  /*2630*/  PRMT R19, R0, 0x7610, R19 ;  /* 0x0000761000137816 */ /* 0x000fe20000000013 */
[----:B------:R-:W-:Y:S06]  /*2640*/  BRA `(.L_x_7288) ;  /* 0x0000000000b47947 */ /* 0x000fec0003800000 */
.L_x_7300:
        /* <DEDUP_REMOVED lines=14> */
.L_x_7314:
[----:B------:R-:W-:Y:S05]  /*2730*/  BSYNC B0 ;  /* 0x0000000000007941 */ /* 0x000fea0003800000 */
.L_x_7313:
[----:B------:R-:W-:-:S04]  /*2740*/  F2FP.F16.F32.PACK_AB R0, RZ, R0 ;  /* 0x00000000ff00723e */ /* 0x000fc800000000ff */
[----:B------:R-:W-:Y:S01]  /*2750*/  PRMT R19, R0, 0x7610, R19 ;  /* 0x0000761000137816 */ /* 0x000fe20000000013 */
[----:B------:R-:W-:Y:S06]  /*2760*/  BRA `(.L_x_7288) ;  /* 0x00000000006c7947 */ /* 0x000fec0003800000 */
.L_x_7287:
        /* <DEDUP_REMOVED lines=16> */
.L_x_7315:
[----:B------:R-:W-:Y:S01]  /*2870*/  PRMT R19, RZ, 0x7610, R19 ;  /* 0x00007610ff137816 */ /* 0x000fe20000000013 */
[----:B------:R-:W-:Y:S06]  /*2880*/  BRA `(.L_x_7288) ;  /* 0x0000000000247947 */ /* 0x000fec0003800000 */
.L_x_7312:
[----:B------:R-:W2:Y:S02]  /*2890*/  LDG.E.64 R2, desc[UR36][R2.64] ;  /* 0x0000002402027981 */ /* 0x000ea4000c1e1b00 */
[----:B--2---:R-:W0:Y:S02]  /*28a0*/  I2F.U64 R0, R2 ;  /* 0x0000000200007312 */ /* 0x004e240000301000 */
[----:B0-----:R-:W-:-:S04]  /*28b0*/  F2FP.F16.F32.PACK_AB R0, RZ, R0 ;  /* 0x00000000ff00723e */ /* 0x001fc800000000ff */
[----:B------:R-:W-:Y:S01]  /*28c0*/  PRMT R19, R0, 0x7610, R19 ;  /* 0x0000761000137816 */ /* 0x000fe20000000013 */
[----:B------:R-:W-:Y:S06]  /*28d0*/  BRA `(.L_x_7288) ;  /* 0x0000000000107947 */ /* 0x000fec0003800000 */
.L_x_7311:
[----:B------:R-:W2:Y:S02]  /*28e0*/  LDG.E R2, desc[UR36][R2.64] ;  /* 0x0000002402027981 */ /* 0x000ea4000c1e1900 */
[----:B--2---:R-:W-:-:S04]  /*28f0*/  I2FP.F32.U32 R0, R2 ;  /* 0x0000000200007245 */ /* 0x004fc80000201000 */
[----:B------:R-:W-:-:S04]  /*2900*/  F2FP.F16.F32.PACK_AB R0, RZ, R0 ;  /* 0x00000000ff00723e */ /* 0x000fc800000000ff */
[----:B------:R-:W-:-:S07]  /*2910*/  PRMT R19, R0, 0x7610, R19 ;  /* 0x0000761000137816 */ /* 0x000fce0000000013 */
.L_x_7288:
        /* <DEDUP_REMOVED lines=20> */
.L_x_7319:
[----:B------:R-:W2:Y:S02]  /*2a60*/  LDG.E.U8 R2, desc[UR36][R2.64] ;  /* 0x0000002402027981 */ /* 0x000ea4000c1e1100 */
[----:B--2---:R-:W-:-:S04]  /*2a70*/  I2FP.F32.U32 R0, R2 ;  /* 0x0000000200007245 */ /* 0x004fc80000201000 */
[----:B------:R-:W-:-:S04]  /*2a80*/  F2FP.F16.F32.PACK_AB R0, RZ, R0 ;  /* 0x00000000ff00723e */ /* 0x000fc800000000ff */
[----:B------:R-:W-:Y:S01]  /*2a90*/  PRMT R24, R0, 0x7610, R24 ;  /* 0x0000761000187816 */ /* 0x000fe20000000018 */
[----:B------:R-:W-:Y:S06]  /*2aa0*/  BRA `(.L_x_7321) ;  /* 0x0000000c00bc7947 */ /* 0x000fec0003800000 */
.L_x_7318:
        /* <DEDUP_REMOVED lines=11> */
.L_x_7323:
[----:B------:R-:W2:Y:S02]  /*2b60*/  LDG.E R2, desc[UR36][R2.64] ;  /* 0x0000002402027981 */ /* 0x000ea4000c1e1900 */
[----:B--2---:R-:W-:-:S04]  /*2b70*/  I2FP.F32.S32 R0, R2 ;  /* 0x0000000200007245 */ /* 0x004fc80000201400 */
[----:B------:R-:W-:-:S04]  /*2b80*/  F2FP.F16.F32.PACK_AB R0, RZ, R0 ;  /* 0x00000000ff00723e */ /* 0x000fc800000000ff */
[----:B------:R-:W-:Y:S01]  /*2b90*/  PRMT R24, R0, 0x7610, R24 ;  /* 0x0000761000187816 */ /* 0x000fe20000000018 */
[----:B------:R-:W-:Y:S06]  /*2ba0*/  BRA `(.L_x_7321) ;  /* 0x0000000c007c7947 */ /* 0x000fec0003800000 */
.L_x_7322:
[----:B------:R-:W2:Y:S02]  /*2bb0*/  LDG.E.U16 R2, desc[UR36][R2.64] ;  /* 0x0000002402027981 */ /* 0x000ea4000c1e1500 */
[----:B--2---:R-:W0:Y:S02]  /*2bc0*/  I2F.S16 R0, R2 ;  /* 0x0000000200007306 */ /* 0x004e240000101400 */
[----:B0-----:R-:W-:-:S04]  /*2bd0*/  F2FP.F16.F32.PACK_AB R0, RZ, R0 ;  /* 0x00000000ff00723e */ /* 0x001fc800000000ff */
[----:B------:R-:W-:Y:S01]  /*2be0*/  PRMT R24, R0, 0x7610, R24 ;  /* 0x0000761000187816 */ /* 0x000fe20000000018 */
[----:B------:R-:W-:Y:S06]  /*2bf0*/  BRA `(.L_x_7321) ;  /* 0x0000000c00687947 */ /* 0x000fec0003800000 */
.L_x_7317:
        /* <DEDUP_REMOVED lines=9> */
.L_x_7325:
[----:B------:R1:W5:Y:S01]  /*2c90*/  LDG.E.U16 R24, desc[UR36][R2.64] ;  /* 0x0000002402187981 */ /* 0x000362000c1e1500 */
[----:B------:R-:W-:Y:S05]  /*2ca0*/  BRA `(.L_x_7321) ;  /* 0x0000000c003c7947 */ /* 0x000fea0003800000 */
.L_x_7324:
        /* <DEDUP_REMOVED lines=9> */
.L_x_7327:
[----:B------:R0:W5:Y:S01]  /*2d40*/  LDG.E.U16 R24, desc[UR36][R2.64] ;  /* 0x0000002402187981 */ /* 0x000162000c1e1500 */
[----:B------:R-:W-:Y:S05]  /*2d50*/  BRA `(.L_x_7321) ;  /* 0x0000000c00107947 */ /* 0x000fea0003800000 */
.L_x_7326:
        /* <DEDUP_REMOVED lines=9> */
.L_x_7316:
        /* <DEDUP_REMOVED lines=14> */
.L_x_7330:
        /* <DEDUP_REMOVED lines=9> */
.L_x_7329:
        /* <DEDUP_REMOVED lines=28> */
.L_x_7332:
        /* <DEDUP_REMOVED lines=15> */
.L_x_7331:
[----:B------:R-:W2:Y:S02]  /*3210*/  LDG.E.U16 R0, desc[UR36][R2.64] ;  /* 0x0000002402007981 */ /* 0x000ea4000c1e1500 */
[----:B--2---:R-:W-:-:S05]  /*3220*/  IMAD.U32 R0, R0, 0x10000, RZ ;  /* 0x0001000000007824 */ /* 0x004fca00078e00ff */
[----:B------:R-:W-:-:S04]  /*3230*/  F2FP.F16.F32.PACK_AB R0, RZ, R0 ;  /* 0x00000000ff00723e */ /* 0x000fc800000000ff */
[----:B------:R-:W-:Y:S01]  /*3240*/  PRMT R24, R0, 0x7610, R24 ;  /* 0x0000761000187816 */ /* 0x000fe20000000018 */
[----:B------:R-:W-:Y:S06]  /*3250*/  BRA `(.L_x_7321) ;  /* 0x0000000400d07947 */ /* 0x000fec0003800000 */
.L_x_7328:
        /* <DEDUP_REMOVED lines=13> */
.L_x_7335:
        /* <DEDUP_REMOVED lines=21> */
.L_x_7339:
[----:B------:R-:W-:Y:S05]  /*3480*/  BSYNC B1 ;  /* 0x0000000000017941 */ /* 0x000fea0003800000 */
.L_x_7338:
[----:B------:R-:W-:Y:S01]  /*3490*/  LEA R3, R0, 0x3b800000, 0x17 ;  /* 0x3b80000000037811 */ /* 0x000fe200078eb8ff */
[----:B------:R-:W-:-:S05]  /*34a0*/  IMAD.SHL.U32 R0, R2, 0x100000, RZ ;  /* 0x0010000002007824 */ /* 0x000fca00078e00ff */
[----:B------:R-:W-:-:S07]  /*34b0*/  LOP3.LUT R0, R3, R0, R4, 0xfe, !PT ;  /* 0x0000000003007212 */ /* 0x000fce00078efe04 */
.L_x_7337:
[----:B------:R-:W-:Y:S05]  /*34c0*/  BSYNC B0 ;  /* 0x0000000000007941 */ /* 0x000fea0003800000 */
.L_x_7336:
[----:B------:R-:W-:-:S04]  /*34d0*/  F2FP.F16.F32.PACK_AB R0, RZ, R0 ;  /* 0x00000000ff00723e */ /* 0x000fc800000000ff */
[----:B------:R-:W-:Y:S01]  /*34e0*/  PRMT R24, R0, 0x7610, R24 ;  /* 0x0000761000187816 */ /* 0x000fe20000000018 */
[----:B------:R-:W-:Y:S06]  /*34f0*/  BRA `(.L_x_7321) ;  /* 0x0000000400287947 */ /* 0x000fec0003800000 */
.L_x_7334:
        /* <DEDUP_REMOVED lines=21> */
.L_x_7343:
[----:B------:R-:W-:Y:S05]  /*3650*/  BSYNC B1 ;  /* 0x0000000000017941 */ /* 0x000fea0003800000 */
.L_x_7342:
[----:B------:R-:W-:Y:S01]  /*3660*/  LEA R3, R0, 0x37800000, 0x17 ;  /* 0x3780000000037811 */ /* 0x000fe200078eb8ff */
[----:B------:R-:W-:-:S05]  /*3670*/  IMAD.SHL.U32 R0, R2, 0x200000, RZ ;  /* 0x0020000002007824 */ /* 0x000fca00078e00ff */
[----:B------:R-:W-:-:S07]  /*3680*/  LOP3.LUT R0, R3, R0, R4, 0xfe, !PT ;  /* 0x0000000003007212 */ /* 0x000fce00078efe04 */
.L_x_7341:
[----:B------:R-:W-:Y:S05]  /*3690*/  BSYNC B0 ;  /* 0x0000000000007941 */ /* 0x000fea0003800000 */
.L_x_7340:
[----:B------:R-:W-:-:S04]  /*36a0*/  F2FP.F16.F32.PACK_AB R0, RZ, R0 ;  /* 0x00000000ff00723e */ /* 0x000fc800000000ff */
[----:B------:R-:W-:Y:S01]  /*36b0*/  PRMT R24, R0, 0x7610, R24 ;  /* 0x0000761000187816 */ /* 0x000fe20000000018 */
[----:B------:R-:W-:Y:S06]  /*36c0*/  BRA `(.L_x_7321) ;  /* 0x0000000000b47947 */ /* 0x000fec0003800000 */
.L_x_7333:
        /* <DEDUP_REMOVED lines=14> */
.L_x_7347:
[----:B------:R-:W-:Y:S05]  /*37b0*/  BSYNC B0 ;  /* 0x0000000000007941 */ /* 0x000fea0003800000 */
.L_x_7346:
[----:B------:R-:W-:-:S04]  /*37c0*/  F2FP.F16.F32.PACK_AB R0, RZ, R0 ;  /* 0x00000000ff00723e */ /* 0x000fc800000000ff */
[----:B------:R-:W-:Y:S01]  /*37d0*/  PRMT R24, R0, 0x7610, R24 ;  /* 0x0000761000187816 */ /* 0x000fe20000000018 */
[----:B------:R-:W-:Y:S06]  /*37e0*/  BRA `(.L_x_7321) ;  /* 0x00000000006c7947 */ /* 0x000fec0003800000 */
.L_x_7320:
        /* <DEDUP_REMOVED lines=16> */
.L_x_7348:
[----:B------:R-:W-:Y:S01]  /*38f0*/  PRMT R24, RZ, 0x7610, R24 ;  /* 0x00007610ff187816 */ /* 0x000fe20000000018 */
[----:B------:R-:W-:Y:S06]  /*3900*/  BRA `(.L_x_7321) ;  /* 0x0000000000247947 */ /* 0x000fec0003800000 */
.L_x_7345:
[----:B------:R-:W2:Y:S02]  /*3910*/  LDG.E.64 R2, desc[UR36][R2.64] ;  /* 0x0000002402027981 */ /* 0x000ea4000c1e1b00 */
[----:B--2---:R-:W0:Y:S02]  /*3920*/  I2F.U64 R0, R2 ;  /* 0x0000000200007312 */ /* 0x004e240000301000 */
[----:B0-----:R-:W-:-:S04]  /*3930*/  F2FP.F16.F32.PACK_AB R0, RZ, R0 ;  /* 0x00000000ff00723e */ /* 0x001fc800000000ff */
[----:B------:R-:W-:Y:S01]  /*3940*/  PRMT R24, R0, 0x7610, R24 ;  /* 0x0000761000187816 */ /* 0x000fe20000000018 */
[----:B------:R-:W-:Y:S06]  /*3950*/  BRA `(.L_x_7321) ;  /* 0x0000000000107947 */ /* 0x000fec0003800000 */
.L_x_7344:
[----:B------:R-:W2:Y:S02]  /*3960*/  LDG.E R2, desc[UR36][R2.64] ;  /* 0x0000002402027981 */ /* 0x000ea4000c1e1900 */
[----:B--2---:R-:W-:-:S04]  /*3970*/  I2FP.F32.U32 R0, R2 ;  /* 0x0000000200007245 */ /* 0x004fc80000201000 */
[----:B------:R-:W-:-:S04]  /*3980*/  F2FP.F16.F32.PACK_AB R0, RZ, R0 ;  /* 0x00000000ff00723e */ /* 0x000fc800000000ff */
[----:B------:R-:W-:-:S07]  /*3990*/  PRMT R24, R0, 0x7610, R24 ;  /* 0x0000761000187816 */ /* 0x000fce0000000018 */
.L_x_7321:
        /* <DEDUP_REMOVED lines=17> */
[----:B0-----:R-:W-:Y:S01]  /*3ab0*/  F2FP.F16.F32.PACK_AB R0, RZ, R0 ;  /* 0x00000000ff00723e */ /* 0x001fe200000000ff */
[----:B------:R-:W-:Y:S06]  /*3ac0*/  BRA `(.L_x_7354) ;  /* 0x0000000c00987947 */ /* 0x000fec0003800000 */
.L_x_7352:
[----:B------:R-:W2:Y:S02]  /*3ad0*/  LDG.E.U8 R2, desc[UR36][R2.64] ;  /* 0x0000002402027981 */ /* 0x000ea4000c1e1100 */
[----:B--2---:R-:W-:-:S04]  /*3ae0*/  I2FP.F32.U32 R0, R2 ;  /* 0x0000000200007245 */ /* 0x004fc80000201000 */
[----:B------:R-:W-:Y:S01]  /*3af0*/  F2FP.F16.F32.PACK_AB R0, RZ, R0 ;  /* 0x00000000ff00723e */ /* 0x000fe200000000ff */
[----:B------:R-:W-:Y:S06]  /*3b00*/  BRA `(.L_x_7354) ;  /* 0x0000000c00887947 */ /* 0x000fec0003800000 */
.L_x_7351:
        /* <DEDUP_REMOVED lines=8> */
[----:B0-----:R-:W-:Y:S01]  /*3b90*/  F2FP.F16.F32.PACK_AB R0, RZ, R0 ;  /* 0x00000000ff00723e */ /* 0x001fe200000000ff */
[----:B------:R-:W-:Y:S06]  /*3ba0*/  BRA `(.L_x_7354) ;  /* 0x0000000c00607947 */ /* 0x000fec0003800000 */
.L_x_7356:
[----:B------:R-:W2:Y:S02]  /*3bb0*/  LDG.E R2, desc[UR36][R2.64] ;  /* 0x0000002402027981 */ /* 0x000ea4000c1e1900 */
[----:B--2---:R-:W-:-:S04]  /*3bc0*/  I2FP.F32.S32 R0, R2 ;  /* 0x0000000200007245 */ /* 0x004fc80000201400 */
[----:B------:R-:W-:Y:S01]  /*3bd0*/  F2FP.F16.F32.PACK_AB R0, RZ, R0 ;  /* 0x00000000ff00723e */ /* 0x000fe200000000ff */
[----:B------:R-:W-:Y:S06]  /*3be0*/  BRA `(.L_x_7354) ;  /* 0x0000000c00507947 */ /* 0x000fec0003800000 */
.L_x_7355:
[----:B------:R-:W2:Y:S02]  /*3bf0*/  LDG.E.U16 R2, desc[UR36][R2.64] ;  /* 0x0000002402027981 */ /* 0x000ea4000c1e1500 */
[----:B--2---:R-:W0:Y:S02]  /*3c00*/  I2F.S16 R0, R2 ;  /* 0x0000000200007306 */ /* 0x004e240000101400 */
[----:B0-----:R-:W-:Y:S01]  /*3c10*/  F2FP.F16.F32.PACK_AB R0, RZ, R0 ;  /* 0x00000000ff00723e */ /* 0x001fe200000000ff */
[----:B------:R-:W-:Y:S06]  /*3c20*/  BRA `(.L_x_7354) ;  /* 0x0000000c00407947 */ /* 0x000fec0003800000 */
.L_x_7350:
        /* <DEDUP_REMOVED lines=9> */
.L_x_7358:
[----:B------:R1:W5:Y:S01]  /*3cc0*/  LDG.E.U16 R0, desc[UR36][R2.64] ;  /* 0x0000002402007981 */ /* 0x000362000c1e1500 */
[----:B------:R-:W-:Y:S05]  /*3cd0*/  BRA `(.L_x_7354) ;  /* 0x0000000c00147947 */ /* 0x000fea0003800000 */
.L_x_7357:
        /* <DEDUP_REMOVED lines=9> */
.L_x_7360:
[----:B------:R0:W5:Y:S01]  /*3d70*/  LDG.E.U16 R0, desc[UR36][R2.64] ;  /* 0x0000002402007981 */ /* 0x000162000c1e1500 */
[----:B------:R-:W-:Y:S05]  /*3d80*/  BRA `(.L_x_7354) ;  /* 0x0000000800e87947 */ /* 0x000fea0003800000 */
.L_x_7359:
[----:B------:R-:W2:Y:S01]  /*3d90*/  LDG.E.64 R2, desc[UR36][R2.64] ;  /* 0x0000002402027981 */ /* 0x000ea2000c1e1b00 */
[----:B------:R-:W-:Y:S01]  /*3da0*/  UMOV UR4, 0xf0000000 ;  /* 0xf000000000047882 */ /* 0x000fe20000000000 */
[----:B------:R-:W-:Y:S01]  /*3db0*/  UMOV UR5, 0x380fffff ;  /* 0x380fffff00057882 */ /* 0x000fe20000000000 */
[----:B--2---:R-:W0:Y:S01]  /*3dc0*/  F2F.F32.F64 R0, R2 ;  /* 0x0000000200007310 */ /* 0x004e220000301000 */
[----:B------:R-:W-:-:S14]  /*3dd0*/  DSETP.GEU.AND P0, PT, |R2|, UR4, PT ;  /* 0x0000000402007e2a */ /* 0x000fdc000bf0e200 */
[----:B0-----:R-:W-:-:S05]  /*3de0*/  @!P0 FMUL R0, R0, 1.175494350822287508e-38 ;  /* 0x0080000000008820 */ /* 0x001fca0000400000 */
[----:B------:R-:W-:Y:S01]  /*3df0*/  F2FP.F16.F32.PACK_AB R0, RZ, R0 ;  /* 0x00000000ff00723e */ /* 0x000fe200000000ff */
[----:B------:R-:W-:Y:S06]  /*3e00*/  BRA `(.L_x_7354) ;  /* 0x0000000800c87947 */ /* 0x000fec0003800000 */
.L_x_7349:
        /* <DEDUP_REMOVED lines=11> */
[----:B------:R-:W-:Y:S01]  /*3ec0*/  F2FP.F16.F32.PACK_AB R0, RZ, R0 ;  /* 0x00000000ff00723e */ /* 0x000fe200000000ff */
[----:B------:R-:W-:Y:S06]  /*3ed0*/  BRA `(.L_x_7354) ;  /* 0x0000000800947947 */ /* 0x000fec0003800000 */
.L_x_7363:
        /* <DEDUP_REMOVED lines=8> */
.L_x_7362:
        /* <DEDUP_REMOVED lines=28> */
.L_x_7365:
        /* <DEDUP_REMOVED lines=15> */
.L_x_7364:
[----:B------:R-:W2:Y:S02]  /*4210*/  LDG.E.U16 R0, desc[UR36][R2.64] ;  /* 0x0000002402007981 */ /* 0x000ea4000c1e1500 */
[----:B--2---:R-:W-:-:S05]  /*4220*/  IMAD.U32 R0, R0, 0x10000, RZ ;  /* 0x0001000000007824 */ /* 0x004fca00078e00ff */
[----:B------:R-:W-:Y:S01]  /*4230*/  F2FP.F16.F32.PACK_AB R0, RZ, R0 ;  /* 0x00000000ff00723e */ /* 0x000fe200000000ff */
[----:B------:R-:W-:Y:S06]  /*4240*/  BRA `(.L_x_7354) ;  /* 0x0000000400b87947 */ /* 0x000fec0003800000 */
.L_x_7361:
        /* <DEDUP_REMOVED lines=10> */
[----:B------:R-:W-:Y:S01]  /*42f0*/  F2FP.F16.F32.PACK_AB R0, RZ, R0 ;  /* 0x00000000ff00723e */ /* 0x000fe200000000ff */
[----:B------:R-:W-:Y:S06]  /*4300*/  BRA `(.L_x_7354) ;  /* 0x0000000400887947 */ /* 0x000fec0003800000 */
.L_x_7368:
        /* <DEDUP_REMOVED lines=21> */
.L_x_7372:
[----:B------:R-:W-:Y:S05]  /*4460*/  BSYNC B1 ;  /* 0x0000000000017941 */ /* 0x000fea0003800000 */
.L_x_7371:
[----:B------:R-:W-:Y:S01]  /*4470*/  LEA R3, R0, 0x3b800000, 0x17 ;  /* 0x3b80000000037811 */ /* 0x000fe200078eb8ff */
[----:B------:R-:W-:-:S05]  /*4480*/  IMAD.SHL.U32 R0, R2, 0x100000, RZ ;  /* 0x0010000002007824 */ /* 0x000fca00078e00ff */
[----:B------:R-:W-:-:S07]  /*4490*/  LOP3.LUT R0, R3, R0, R4, 0xfe, !PT ;  /* 0x0000000003007212 */ /* 0x000fce00078efe04 */
.L_x_7370:
[----:B------:R-:W-:Y:S05]  /*44a0*/  BSYNC B0 ;  /* 0x0000000000007941 */ /* 0x000fea0003800000 */
.L_x_7369:
[----:B------:R-:W-:Y:S01]  /*44b0*/  F2FP.F16.F32.PACK_AB R0, RZ, R0 ;  /* 0x00000000ff00723e */ /* 0x000fe200000000ff */
[----:B------:R-:W-:Y:S06]  /*44c0*/  BRA `(.L_x_7354) ;  /* 0x0000000400187947 */ /* 0x000fec0003800000 */
.L_x_7367:
        /* <DEDUP_REMOVED lines=21> */
.L_x_7376:
[----:B------:R-:W-:Y:S05]  /*4620*/  BSYNC B1 ;  /* 0x0000000000017941 */ /* 0x000fea0003800000 */
.L_x_7375:
[----:B------:R-:W-:Y:S01]  /*4630*/  LEA R3, R0, 0x37800000, 0x17 ;  /* 0x3780000000037811 */ /* 0x000fe200078eb8ff */
[----:B------:R-:W-:-:S05]  /*4640*/  IMAD.SHL.U32 R0, R2, 0x200000, RZ ;  /* 0x0020000002007824 */ /* 0x000fca00078e00ff */
[----:B------:R-:W-:-:S07]  /*4650*/  LOP3.LUT R0, R3, R0, R4, 0xfe, !PT ;  /* 0x0000000003007212 */ /* 0x000fce00078efe04 */
.L_x_7374:
[----:B------:R-:W-:Y:S05]  /*4660*/  BSYNC B0 ;  /* 0x0000000000007941 */ /* 0x000fea0003800000 */
.L_x_7373:
[----:B------:R-:W-:Y:S01]  /*4670*/  F2FP.F16.F32.PACK_AB R0, RZ, R0 ;  /* 0x00000000ff00723e */ /* 0x000fe200000000ff */
[----:B------:R-:W-:Y:S06]  /*4680*/  BRA `(.L_x_7354) ;  /* 0x0000000000a87947 */ /* 0x000fec0003800000 */
.L_x_7366:
        /* <DEDUP_REMOVED lines=14> */
.L_x_7380:
[----:B------:R-:W-:Y:S05]  /*4770*/  BSYNC B0 ;  /* 0x0000000000007941 */ /* 0x000fea0003800000 */
.L_x_7379:
[----:B------:R-:W-:Y:S01]  /*4780*/  F2FP.F16.F32.PACK_AB R0, RZ, R0 ;  /* 0x00000000ff00723e */ /* 0x000fe200000000ff */
[----:B------:R-:W-:Y:S06]  /*4790*/  BRA `(.L_x_7354) ;  /* 0x0000000000647947 */ /* 0x000fec0003800000 */
.L_x_7353:
        /* <DEDUP_REMOVED lines=16> */
.L_x_7381:
[----:B------:R-:W-:Y:S01]  /*48a0*/  PRMT R0, RZ, 0x7610, R0 ;  /* 0x00007610ff007816 */ /* 0x000fe20000000000 */
[----:B------:R-:W-:Y:S06]  /*48b0*/  BRA `(.L_x_7354) ;  /* 0x00000000001c7947 */ /* 0x000fec0003800000 */
.L_x_7378:
[----:B------:R-:W2:Y:S02]  /*48c0*/  LDG.E.64 R2, desc[UR36][R2.64] ;  /* 0x0000002402027981 */ /* 0x000ea4000c1e1b00 */
[----:B--2---:R-:W0:Y:S02]  /*48d0*/  I2F.U64 R0, R2 ;  /* 0x0000000200007312 */ /* 0x004e240000301000 */
[----:B0-----:R-:W-:Y:S01]  /*48e0*/  F2FP.F16.F32.PACK_AB R0, RZ, R0 ;  /* 0x00000000ff00723e */ /* 0x001fe200000000ff */
[----:B------:R-:W-:Y:S06]  /*48f0*/  BRA `(.L_x_7354) ;  /* 0x00000000000c7947 */ /* 0x000fec0003800000 */
.L_x_7377:
[----:B------:R-:W2:Y:S02]  /*4900*/  LDG.E R2, desc[UR36][R2.64] ;  /* 0x0000002402027981 */ /* 0x000ea4000c1e1900 */
[----:B--2---:R-:W-:-:S04]  /*4910*/  I2FP.F32.U32 R0, R2 ;  /* 0x0000000200007245 */ /* 0x004fc80000201000 */
[----:B------:R-:W-:-:S07]  /*4920*/  F2FP.F16.F32.PACK_AB R0, RZ, R0 ;  /* 0x00000000ff00723e */ /* 0x000fce00000000ff */
.L_x_7354:
[----:B-----5:R-:W-:Y:S01]  /*4930*/  HADD2.F32 R24, -RZ, R24.H0_H0 ;  /* 0x20000018ff187230 */ /* 0x020fe20000004100 */
[----:B------:R-:W2:Y:S01]  /*4940*/  LDC.U8 R4, c[0x0][0x4f9] ;  /* 0x00013e40ff047b82 */ /* 0x000ea20000000000 */
[----:B------:R-:W-:Y:S02]  /*4950*/  HADD2.F32 R5, -RZ, R0.H0_H0 ;  /* 0x20000000ff057230 */ /* 0x000fe40000004100 */
[----:B------:R-:W-:Y:S02]  /*4960*/  HADD2.F32 R19, -RZ, R19.H0_H0 ;  /* 0x20000013ff137230 */ /* 0x000fe40000004100 */
[----:B01----:R-:W-:-:S05]  /*4970*/  FADD.FTZ R2, -R24, 1 ;  /* 0x3f80000018027421 */ /* 0x003fca0000010100 */
[----:B------:R-:W-:-:S05]  /*4980*/  F2FP.F16.F32.PACK_AB R2, RZ, R2 ;  /* 0x00000002ff02723e */ /* 0x000fca00000000ff */
[----:B------:R-:W-:-:S05]  /*4990*/  HADD2.F32 R3, -RZ, R2.H0_H0 ;  /* 0x20000002ff037230 */ /* 0x000fca0000004100 */
[C---:B------:R-:W-:Y:S01]  /*49a0*/  FMUL.FTZ R3, R24.reuse, R3 ;  /* 0x0000000318037220 */ /* 0x040fe20000410000 */
[----:B------:R-:W-:-:S04]  /*49b0*/  FADD.FTZ R24, R24, -R5 ;  /* 0x8000000518187221 */ /* 0x000fc80000010000 */
[----:B------:R-:W-:Y:S02]  /*49c0*/  F2FP.F16.F32.PACK_AB R3, RZ, R3 ;  /* 0x00000003ff03723e */ /* 0x000fe400000000ff */
[----:B--2---:R-:W-:-:S03]  /*49d0*/  PRMT R2, R4, 0x9910, RZ ;  /* 0x0000991004027816 */ /* 0x004fc600000000ff */
[----:B------:R-:W-:Y:S01]  /*49e0*/  HADD2.F32 R3, -RZ, R3.H0_H0 ;  /* 0x20000003ff037230 */ /* 0x000fe20000004100 */
[----:B------:R-:W-:-:S04]  /*49f0*/  ISETP.GT.AND P0, PT, R2, 0x9, PT ;  /* 0x000000090200780c */ /* 0x000fc80003f04270 */
[----:B------:R-:W-:-:S04]  /*4a00*/  FMNMX.FTZ R3, RZ, R3, !PT ;  /* 0x00000003ff037209 */ /* 0x000fc80007810000 */
[----:B------:R-:W-:-:S05]  /*4a10*/  F2FP.F16.F32.PACK_AB R3, R24, R3 ;  /* 0x000000031803723e */ /* 0x000fca00000000ff */
[--C-:B------:R-:W-:Y:S02]  /*4a20*/  HADD2.F32 R0, -RZ, R3.reuse.H1_H1 ;  /* 0x30000003ff007230 */ /* 0x100fe40000004100 */
[----:B------:R-:W-:-:S03]  /*4a30*/  HADD2.F32 R3, -RZ, R3.H0_H0 ;  /* 0x20000003ff037230 */ /* 0x000fc60000004100 */
[----:B------:R-:W-:-:S03]  /*4a40*/  FMUL.FTZ R0, R19, R0 ;  /* 0x0000000013007220 */ /* 0x000fc60000410000 */
[----:B------:R-:W0:Y:S02]  /*4a50*/  MUFU.RCP R3, R3 ;  /* 0x0000000300037308 */ /* 0x000e240000001000 */
[----:B------:R-:W-:-:S05]  /*4a60*/  F2FP.F16.F32.PACK_AB R0, RZ, R0 ;  /* 0x00000000ff00723e */ /* 0x000fca00000000ff */
[----:B------:R-:W-:-:S05]  /*4a70*/  HADD2.F32 R0, -RZ, R0.H0_H0 ;  /* 0x20000000ff007230 */ /* 0x000fca0000004100 */
[----:B0-----:R-:W-:-:S05]  /*4a80*/  FMUL.FTZ R0, R0, R3 ;  /* 0x0000000300007220 */ /* 0x001fca0000410000 */
        /* <DEDUP_REMOVED lines=14> */
.L_x_7385:
[----:B------:R-:W-:-:S06]  /*4b70*/  HADD2.F32 R3, -RZ, R0.H0_H0 ;  /* 0x20000000ff037230 */ /* 0x000fcc0000004100 */
[----:B------:R-:W0:Y:S02]  /*4b80*/  F2I.S64.TRUNC R2, R3 ;  /* 0x0000000300027311 */ /* 0x000e24000020d900 */
[----:B0-----:R0:W-:Y:S01]  /*4b90*/  STG.E.U8 desc[UR36][R16.64], R2 ;  /* 0x0000000210007986 */ /* 0x0011e2000c101124 */
[----:B------:R-:W-:Y:S05]  /*4ba0*/  BRA `(.L_x_7387) ;  /* 0x0000000c00847947 */ /* 0x000fea0003800000 */
.L_x_7384:
        /* <DEDUP_REMOVED lines=10> */
.L_x_7389:
[----:B------:R-:W-:-:S04]  /*4c50*/  HADD2.F32 R0, -RZ, R0.H0_H0 ;  /* 0x20000000ff007230 */ /* 0x000fc80000004100 */
[----:B------:R-:W0:Y:S02]  /*4c60*/  F2I.FTZ.TRUNC.NTZ R3, R0 ;  /* 0x0000000000037305 */ /* 0x000e24000021f100 */
[----:B0-----:R0:W-:Y:S01]  /*4c70*/  STG.E desc[UR36][R16.64], R3 ;  /* 0x0000000310007986 */ /* 0x0011e2000c101924 */
[----:B------:R-:W-:Y:S05]  /*4c80*/  BRA `(.L_x_7387) ;  /* 0x0000000c004c7947 */ /* 0x000fea0003800000 */
.L_x_7388:
[----:B------:R-:W-:-:S04]  /*4c90*/  HADD2.F32 R0, -RZ, R0.H0_H0 ;  /* 0x20000000ff007230 */ /* 0x000fc80000004100 */
[----:B------:R-:W0:Y:S02]  /*4ca0*/  F2I.FTZ.TRUNC.NTZ R3, R0 ;  /* 0x0000000000037305 */ /* 0x000e24000021f100 */
[----:B0-----:R0:W-:Y:S01]  /*4cb0*/  STG.E.U16 desc[UR36][R16.64], R3 ;  /* 0x0000000310007986 */ /* 0x0011e2000c101524 */
[----:B------:R-:W-:Y:S05]  /*4cc0*/  BRA `(.L_x_7387) ;  /* 0x0000000c003c7947 */ /* 0x000fea0003800000 */
.L_x_7383:
        /* <DEDUP_REMOVED lines=9> */
.L_x_7391:
[----:B------:R0:W-:Y:S01]  /*4d60*/  STG.E.U16 desc[UR36][R16.64], R0 ;  /* 0x0000000010007986 */ /* 0x0001e2000c101524 */
[----:B------:R-:W-:Y:S05]  /*4d70*/  BRA `(.L_x_7387) ;  /* 0x0000000c00107947 */ /* 0x000fea0003800000 */
.L_x_7390:
        /* <DEDUP_REMOVED lines=10> */
.L_x_7393:
[----:B------:R-:W-:-:S05]  /*4e20*/  HADD2.F32 R0, -RZ, R0.H0_H0 ;  /* 0x20000000ff007230 */ /* 0x000fca0000004100 */
[----:B------:R-:W-:-:S04]  /*4e30*/  F2FP.F16.F32.PACK_AB R0, RZ, R0 ;  /* 0x00000000ff00723e */ /* 0x000fc800000000ff */
[----:B------:R-:W-:-:S05]  /*4e40*/  PRMT R0, R0, 0x5410, RZ ;  /* 0x0000541000007816 */ /* 0x000fca00000000ff */
[----:B------:R0:W-:Y:S01]  /*4e50*/  STG.E desc[UR36][R16.64], R0 ;  /* 0x0000000010007986 */ /* 0x0001e2000c101924 */
[----:B------:R-:W-:Y:S05]  /*4e60*/  BRA `(.L_x_7387) ;  /* 0x0000000800d47947 */ /* 0x000fea0003800000 */
.L_x_7392:
[----:B------:R-:W-:-:S05]  /*4e70*/  HADD2.F32 R2, -RZ, R0.H0_H0 ;  /* 0x20000000ff027230 */ /* 0x000fca0000004100 */
[----:B------:R-:W-:-:S06]  /*4e80*/  FMUL.FTZ R2, R2, 1 ;  /* 0x3f80000002027820 */ /* 0x000fcc0000410000 */
[----:B------:R-:W0:Y:S02]  /*4e90*/  F2F.F64.F32 R2, R2 ;  /* 0x0000000200027310 */ /* 0x000e240000201800 */
[----:B0-----:R0:W-:Y:S01]  /*4ea0*/  STG.E.64 desc[UR36][R16.64], R2 ;  /* 0x0000000210007986 */ /* 0x0011e2000c101b24 */
[----:B------:R-:W-:Y:S05]  /*4eb0*/  BRA `(.L_x_7387) ;  /* 0x0000000800c07947 */ /* 0x000fea0003800000 */
.L_x_7382:
        /* <DEDUP_REMOVED lines=13> */
.L_x_7396:
[----:B------:R-:W-:Y:S01]  /*4f90*/  HADD2.F32 R0, -RZ, R0.H0_H0 ;  /* 0x20000000ff007230 */ /* 0x000fe20000004100 */
[----:B------:R-:W-:-:S04]  /*4fa0*/  CS2R R6, SRZ ;  /* 0x0000000000067805 */ /* 0x000fc8000001ff00 */
[----:B------:R-:W-:-:S04]  /*4fb0*/  FMUL.FTZ R0, R0, 1 ;  /* 0x3f80000000007820 */ /* 0x000fc80000410000 */
[----:B------:R-:W0:Y:S02]  /*4fc0*/  F2F.F64.F32 R4, R0 ;  /* 0x0000000000047310 */ /* 0x000e240000201800 */
[----:B0-----:R0:W-:Y:S01]  /*4fd0*/  STG.E.128 desc[UR36][R16.64], R4 ;  /* 0x0000000410007986 */ /* 0x0011e2000c101d24 */
[----:B------:R-:W-:Y:S05]  /*4fe0*/  BRA `(.L_x_7387) ;  /* 0x0000000800747947 */ /* 0x000fea0003800000 */
.L_x_7395:
        /* <DEDUP_REMOVED lines=21> */
.L_x_7400:
[----:B------:R-:W-:Y:S05]  /*5140*/  BSYNC B0 ;  /* 0x0000000000007941 */ /* 0x000fea0003800000 */
.L_x_7399:
[----:B------:R-:W-:-:S05]  /*5150*/  LOP3.LUT R3, R0, R3, RZ, 0xfc, !PT ;  /* 0x0000000300037212 */ /* 0x000fca00078efcff */
[----:B------:R0:W-:Y:S01]  /*5160*/  STG.E.U8 desc[UR36][R16.64], R3 ;  /* 0x0000000310007986 */ /* 0x0001e2000c101124 */
[----:B------:R-:W-:Y:S05]  /*5170*/  BRA `(.L_x_7387) ;  /* 0x0000000800107947 */ /* 0x000fea0003800000 */
.L_x_7398:
        /* <DEDUP_REMOVED lines=13> */
.L_x_7402:
[----:B------:R-:W-:Y:S01]  /*5250*/  IMAD.MOV.U32 R0, RZ, RZ, 0x7f ;  /* 0x0000007fff007424 */ /* 0x000fe200078e00ff */
[----:B------:R-:W-:-:S04]  /*5260*/  ISETP.GT.U32.AND P0, PT, R2, 0x7f800000, PT ;  /* 0x7f8000000200780c */ /* 0x000fc80003f04070 */
[----:B------:R-:W-:-:S09]  /*5270*/  SEL R0, R0, 0x7c, P0 ;  /* 0x0000007c00007807 */ /* 0x000fd20000000000 */
.L_x_7403:
[----:B------:R-:W-:Y:S05]  /*5280*/  BSYNC B0 ;  /* 0x0000000000007941 */ /* 0x000fea0003800000 */
.L_x_7401:
[----:B------:R-:W-:-:S04]  /*5290*/  LOP3.LUT R2, R3, 0x80000000, RZ, 0xc0, !PT ;  /* 0x8000000003027812 */ /* 0x000fc800078ec0ff */
[----:B------:R-:W-:-:S04]  /*52a0*/  SHF.R.U32.HI R3, RZ, 0x18, R2 ;  /* 0x00000018ff037819 */ /* 0x000fc80000011602 */
[----:B------:R-:W-:-:S05]  /*52b0*/  LOP3.LUT R3, R0, R3, RZ, 0xfc, !PT ;  /* 0x0000000300037212 */ /* 0x000fca00078efcff */
[----:B------:R0:W-:Y:S01]  /*52c0*/  STG.E.U8 desc[UR36][R16.64], R3 ;  /* 0x0000000310007986 */ /* 0x0001e2000c101124 */
[----:B------:R-:W-:Y:S05]  /*52d0*/  BRA `(.L_x_7387) ;  /* 0x0000000400b87947 */ /* 0x000fea0003800000 */
.L_x_7397:
[----:B------:R-:W-:-:S05]  /*52e0*/  HADD2.F32 R0, -RZ, R0.H0_H0 ;  /* 0x20000000ff007230 */ /* 0x000fca0000004100 */
[----:B------:R-:W-:-:S05]  /*52f0*/  F2FP.BF16.F32.PACK_AB R0, RZ, R0 ;  /* 0x00000000ff00723e */ /* 0x000fca00000010ff */
[----:B------:R0:W-:Y:S01]  /*5300*/  STG.E.U16 desc[UR36][R16.64], R0 ;  /* 0x0000000010007986 */ /* 0x0001e2000c101524 */
[----:B------:R-:W-:Y:S05]  /*5310*/  BRA `(.L_x_7387) ;  /* 0x0000000400a87947 */ /* 0x000fea0003800000 */
.L_x_7394:
        /* <DEDUP_REMOVED lines=12> */
.L_x_7406:
        /* <DEDUP_REMOVED lines=17> */
.L_x_7409:
[----:B------:R-:W-:-:S04]  /*54f0*/  LOP3.LUT R2, R3, 0x80000000, RZ, 0xc0, !PT ;  /* 0x8000000003027812 */ /* 0x000fc800078ec0ff */
[----:B------:R-:W-:-:S04]  /*5500*/  SHF.R.U32.HI R3, RZ, 0x18, R2 ;  /* 0x00000018ff037819 */ /* 0x000fc80000011602 */
[----:B------:R-:W-:-:S04]  /*5510*/  LOP3.LUT R0, R0, R3, RZ, 0xfc, !PT ;  /* 0x0000000300007212 */ /* 0x000fc800078efcff */
[----:B------:R-:W-:-:S07]  /*5520*/  PRMT R8, R0, 0x7610, R8 ;  /* 0x0000761000087816 */ /* 0x000fce0000000008 */
.L_x_7408:
[----:B------:R-:W-:Y:S05]  /*5530*/  BSYNC B0 ;  /* 0x0000000000007941 */ /* 0x000fea0003800000 */
.L_x_7407:
[----:B------:R3:W-:Y:S01]  /*5540*/  STG.E.U8 desc[UR36][R16.64], R8 ;  /* 0x0000000810007986 */ /* 0x0007e2000c101124 */
[----:B------:R-:W-:Y:S05]  /*5550*/  BRA `(.L_x_7387) ;  /* 0x0000000400187947 */ /* 0x000fea0003800000 */
.L_x_7405:
        /* <DEDUP_REMOVED lines=17> */
.L_x_7412:
[----:B------:R-:W-:-:S04]  /*5670*/  LOP3.LUT R2, R3, 0x80000000, RZ, 0xc0, !PT ;  /* 0x8000000003027812 */ /* 0x000fc800078ec0ff */
[----:B------:R-:W-:-:S04]  /*5680*/  SHF.R.U32.HI R3, RZ, 0x18, R2 ;  /* 0x00000018ff037819 */ /* 0x000fc80000011602 */
[----:B------:R-:W-:-:S04]  /*5690*/  LOP3.LUT R0, R0, R3, RZ, 0xfc, !PT ;  /* 0x0000000300007212 */ /* 0x000fc800078efcff */
[----:B------:R-:W-:-:S07]  /*56a0*/  PRMT R8, R0, 0x7610, R8 ;  /* 0x0000761000087816 */ /* 0x000fce0000000008 */
.L_x_7411:
[----:B------:R-:W-:Y:S05]  /*56b0*/  BSYNC B0 ;  /* 0x0000000000007941 */ /* 0x000fea0003800000 */
.L_x_7410:
[----:B------:R0:W-:Y:S01]  /*56c0*/  STG.E.U8 desc[UR36][R16.64], R8 ;  /* 0x0000000810007986 */ /* 0x0001e2000c101124 */
[----:B------:R-:W-:Y:S05]  /*56d0*/  BRA `(.L_x_7387) ;  /* 0x0000000000b87947 */ /* 0x000fea0003800000 */
.L_x_7404:
        /* <DEDUP_REMOVED lines=22> */
.L_x_7386:
        /* <DEDUP_REMOVED lines=16> */
.L_x_7415:
[----:B------:R-:W-:Y:S05]  /*5940*/  BRA `(.L_x_7387) ;  /* 0x00000000001c7947 */ /* 0x000fea0003800000 */
.L_x_7414:
[----:B------:R-:W-:-:S06]  /*5950*/  HADD2.F32 R2, -RZ, R0.H0_H0 ;  /* 0x20000000ff027230 */ /* 0x000fcc0000004100 */
[----:B------:R-:W0:Y:S02]  /*5960*/  F2I.U64.TRUNC R2, R2 ;  /* 0x0000000200027311 */ /* 0x000e24000020d800 */
[----:B0-----:R1:W-:Y:S01]  /*5970*/  STG.E.64 desc[UR36][R16.64], R2 ;  /* 0x0000000210007986 */ /* 0x0013e2000c101b24 */
[----:B------:R-:W-:Y:S05]  /*5980*/  BRA `(.L_x_7387) ;  /* 0x00000000000c7947 */ /* 0x000fea0003800000 */
.L_x_7413:
[----:B------:R-:W-:-:S04]  /*5990*/  HADD2.F32 R0, -RZ, R0.H0_H0 ;  /* 0x20000000ff007230 */ /* 0x000fc80000004100 */
[----:B------:R-:W0:Y:S02]  /*59a0*/  F2I.FTZ.U32.TRUNC.NTZ R3, R0 ;  /* 0x0000000000037305 */ /* 0x000e24000021f000 */
[----:B0-----:R0:W-:Y:S02]  /*59b0*/  STG.E desc[UR36][R16.64], R3 ;  /* 0x0000000310007986 */ /* 0x0011e4000c101924 */
.L_x_7387:
[----:B------:R-:W-:-:S04]  /*59c0*/  IMAD R18, R23, 0x200, R18 ;  /* 0x0000020017127824 */ /* 0x000fc800078e0212 */
[----:B------:R-:W-:-:S07]  /*59d0*/  VIADD R19, R18, 0x80 ;  /* 0x0000008012137836 */ /* 0x000fce0000000000 */
.L_x_7281:
[----:B------:R-:W-:Y:S05]  /*59e0*/  BSYNC B6 ;  /* 0x0000000000067941 */ /* 0x000fea0003800000 */
.L_x_7280:
        /* <DEDUP_REMOVED lines=384> */
.L_x_7418:
        /* <DEDUP_REMOVED lines=23> */
.L_x_7422:
[----:B------:R-:W2:Y:S02]  /*7360*/  LDG.E.U8 R2, desc[UR36][R2.64] ;  /* 0x0000002402027981 */ /* 0x000ea4000c1e1100 */
[----:B--2---:R-:W-:-:S04]  /*7370*/  I2FP.F32.U32 R0, R2 ;  /* 0x0000000200007245 */ /* 0x004fc80000201000 */
[----:B------:R-:W-:-:S04]  /*7380*/  F2FP.F16.F32.PACK_AB R0, RZ, R0 ;  /* 0x00000000ff00723e */ /* 0x000fc800000000ff */
[----:B------:R-:W-:Y:S01]  /*7390*/  PRMT R22, R0, 0x7610, R22 ;  /* 0x0000761000167816 */ /* 0x000fe20000000016 */
[----:B------:R-:W-:Y:S06]  /*73a0*/  BRA `(.L_x_7424) ;  /* 0x0000000c00bc7947 */ /* 0x000fec0003800000 */
.L_x_7421:
        /* <DEDUP_REMOVED lines=11> */
.L_x_7426:
[----:B------:R-:W2:Y:S02]  /*7460*/  LDG.E R2, desc[UR36][R2.64] ;  /* 0x0000002402027981 */ /* 0x000ea4000c1e1900 */
[----:B--2---:R-:W-:-:S04]  /*7470*/  I2FP.F32.S32 R0, R2 ;  /* 0x0000000200007245 */ /* 0x004fc80000201400 */
[----:B------:R-:W-:-:S04]  /*7480*/  F2FP.F16.F32.PACK_AB R0, RZ, R0 ;  /* 0x00000000ff00723e */ /* 0x000fc800000000ff */
[----:B------:R-:W-:Y:S01]  /*7490*/  PRMT R22, R0, 0x7610, R22 ;  /* 0x0000761000167816 */ /* 0x000fe20000000016 */
[----:B------:R-:W-:Y:S06]  /*74a0*/  BRA `(.L_x_7424) ;  /* 0x0000000c007c7947 */ /* 0x000fec0003800000 */
.L_x_7425:
[----:B------:R-:W2:Y:S02]  /*74b0*/  LDG.E.U16 R2, desc[UR36][R2.64] ;  /* 0x0000002402027981 */ /* 0x000ea4000c1e1500 */
[----:B--2---:R-:W0:Y:S02]  /*74c0*/  I2F.S16 R0, R2 ;  /* 0x0000000200007306 */ /* 0x004e240000101400 */
[----:B0-----:R-:W-:-:S04]  /*74d0*/  F2FP.F16.F32.PACK_AB R0, RZ, R0 ;  /* 0x00000000ff00723e */ /* 0x001fc800000000ff */
[----:B------:R-:W-:Y:S01]  /*74e0*/  PRMT R22, R0, 0x7610, R22 ;  /* 0x0000761000167816 */ /* 0x000fe20000000016 */
[----:B------:R-:W-:Y:S06]  /*74f0*/  BRA `(.L_x_7424) ;  /* 0x0000000c00687947 */ /* 0x000fec0003800000 */
.L_x_7420:
        /* <DEDUP_REMOVED lines=9> */
.L_x_7428:
[----:B------:R1:W5:Y:S01]  /*7590*/  LDG.E.U16 R22, desc[UR36][R2.64] ;  /* 0x0000002402167981 */ /* 0x000362000c1e1500 */
[----:B------:R-:W-:Y:S05]  /*75a0*/  BRA `(.L_x_7424) ;  /* 0x0000000c003c7947 */ /* 0x000fea0003800000 */
.L_x_7427:
        /* <DEDUP_REMOVED lines=9> */
.L_x_7430:
[----:B------:R0:W5:Y:S01]  /*7640*/  LDG.E.U16 R22, desc[UR36][R2.64] ;  /* 0x0000002402167981 */ /* 0x000162000c1e1500 */
[----:B------:R-:W-:Y:S05]  /*7650*/  BRA `(.L_x_7424) ;  /* 0x0000000c00107947 */ /* 0x000fea0003800000 */
.L_x_7429:
        /* <DEDUP_REMOVED lines=9> */
.L_x_7419:
        /* <DEDUP_REMOVED lines=14> */
.L_x_7433:
        /* <DEDUP_REMOVED lines=9> */
.L_x_7432:
        /* <DEDUP_REMOVED lines=28> */
.L_x_7435:
        /* <DEDUP_REMOVED lines=15> */
.L_x_7434:
[----:B------:R-:W2:Y:S02]  /*7b10*/  LDG.E.U16 R0, desc[UR36][R2.64] ;  /* 0x0000002402007981 */ /* 0x000ea4000c1e1500 */
[----:B--2---:R-:W-:-:S05]  /*7b20*/  IMAD.U32 R0, R0, 0x10000, RZ ;  /* 0x0001000000007824 */ /* 0x004fca00078e00ff */
[----:B------:R-:W-:-:S04]  /*7b30*/  F2FP.F16.F32.PACK_AB R0, RZ, R0 ;  /* 0x00000000ff00723e */ /* 0x000fc800000000ff */
[----:B------:R-:W-:Y:S01]  /*7b40*/  PRMT R22, R0, 0x7610, R22 ;  /* 0x0000761000167816 */ /* 0x000fe20000000016 */
[----:B------:R-:W-:Y:S06]  /*7b50*/  BRA `(.L_x_7424) ;  /* 0x0000000400d07947 */ /* 0x000fec0003800000 */
.L_x_7431:
        /* <DEDUP_REMOVED lines=13> */
.L_x_7438:
        /* <DEDUP_REMOVED lines=21> */
.L_x_7442:
[----:B------:R-:W-:Y:S05]  /*7d80*/  BSYNC B1 ;  /* 0x0000000000017941 */ /* 0x000fea0003800000 */
.L_x_7441:
[----:B------:R-:W-:Y:S01]  /*7d90*/  LEA R3, R0, 0x3b800000, 0x17 ;  /* 0x3b80000000037811 */ /* 0x000fe200078eb8ff */
[----:B------:R-:W-:-:S05]  /*7da0*/  IMAD.SHL.U32 R0, R2, 0x100000, RZ ;  /* 0x0010000002007824 */ /* 0x000fca00078e00ff */
[----:B------:R-:W-:-:S07]  /*7db0*/  LOP3.LUT R0, R3, R0, R4, 0xfe, !PT ;  /* 0x0000000003007212 */ /* 0x000fce00078efe04 */
.L_x_7440:
[----:B------:R-:W-:Y:S05]  /*7dc0*/  BSYNC B0 ;  /* 0x0000000000007941 */ /* 0x000fea0003800000 */
.L_x_7439:
[----:B------:R-:W-:-:S04]  /*7dd0*/  F2FP.F16.F32.PACK_AB R0, RZ, R0 ;  /* 0x00000000ff00723e */ /* 0x000fc800000000ff */
[----:B------:R-:W-:Y:S01]  /*7de0*/  PRMT R22, R0, 0x7610, R22 ;  /* 0x0000761000167816 */ /* 0x000fe20000000016 */
[----:B------:R-:W-:Y:S06]  /*7df0*/  BRA `(.L_x_7424) ;  /* 0x0000000400287947 */ /* 0x000fec0003800000 */
.L_x_7437:
        /* <DEDUP_REMOVED lines=21> */
.L_x_7446:
[----:B------:R-:W-:Y:S05]  /*7f50*/  BSYNC B1 ;  /* 0x0000000000017941 */ /* 0x000fea0003800000 */
.L_x_7445:
[----:B------:R-:W-:Y:S01]  /*7f60*/  LEA R3, R0, 0x37800000, 0x17 ;  /* 0x3780000000037811 */ /* 0x000fe200078eb8ff */
[----:B------:R-:W-:-:S05]  /*7f70*/  IMAD.SHL.U32 R0, R2, 0x200000, RZ ;  /* 0x0020000002007824 */ /* 0x000fca00078e00ff */
[----:B------:R-:W-:-:S07]  /*7f80*/  LOP3.LUT R0, R3, R0, R4, 0xfe, !PT ;  /* 0x0000000003007212 */ /* 0x000fce00078efe04 */
.L_x_7444:
[----:B------:R-:W-:Y:S05]  /*7f90*/  BSYNC B0 ;  /* 0x0000000000007941 */ /* 0x000fea0003800000 */
.L_x_7443:
[----:B------:R-:W-:-:S04]  /*7fa0*/  F2FP.F16.F32.PACK_AB R0, RZ, R0 ;  /* 0x00000000ff00723e */ /* 0x000fc800000000ff */
[----:B------:R-:W-:Y:S01]  /*7fb0*/  PRMT R22, R0, 0x7610, R22 ;  /* 0x0000761000167816 */ /* 0x000fe20000000016 */
[----:B------:R-:W-:Y:S06]  /*7fc0*/  BRA `(.L_x_7424) ;  /* 0x0000000000b47947 */ /* 0x000fec0003800000 */
.L_x_7436:
        /* <DEDUP_REMOVED lines=14> */
.L_x_7450:
[----:B------:R-:W-:Y:S05]  /*80b0*/  BSYNC B0 ;  /* 0x0000000000007941 */ /* 0x000fea0003800000 */
.L_x_7449:
[----:B------:R-:W-:-:S04]  /*80c0*/  F2FP.F16.F32.PACK_AB R0, RZ, R0 ;  /* 0x00000000ff00723e */ /* 0x000fc800000000ff */
[----:B------:R-:W-:Y:S01]  /*80d0*/  PRMT R22, R0, 0x7610, R22 ;  /* 0x0000761000167816 */ /* 0x000fe20000000016 */
[----:B------:R-:W-:Y:S06]  /*80e0*/  BRA `(.L_x_7424) ;  /* 0x00000000006c7947 */ /* 0x000fec0003800000 */
.L_x_7423:
        /* <DEDUP_REMOVED lines=16> */
.L_x_7451:
[----:B------:R-:W-:Y:S01]  /*81f0*/  PRMT R22, RZ, 0x7610, R22 ;  /* 0x00007610ff167816 */ /* 0x000fe20000000016 */
[----:B------:R-:W-:Y:S06]  /*8200*/  BRA `(.L_x_7424) ;  /* 0x0000000000247947 */ /* 0x000fec0003800000 */
.L_x_7448:
[----:B------:R-:W2:Y:S02]  /*8210*/  LDG.E.64 R2, desc[UR36][R2.64] ;  /* 0x0000002402027981 */ /* 0x000ea4000c1e1b00 */
[----:B--2---:R-:W0:Y:S02]  /*8220*/  I2F.U64 R0, R2 ;  /* 0x0000000200007312 */ /* 0x004e240000301000 */
[----:B0-----:R-:W-:-:S04]  /*8230*/  F2FP.F16.F32.PACK_AB R0, RZ, R0 ;  /* 0x00000000ff00723e */ /* 0x001fc800000000ff */
[----:B------:R-:W-:Y:S01]  /*8240*/  PRMT R22, R0, 0x7610, R22 ;  /* 0x0000761000167816 */ /* 0x000fe20000000016 */
[----:B------:R-:W-:Y:S06]  /*8250*/  BRA `(.L_x_7424) ;  /* 0x0000000000107947 */ /* 0x000fec0003800000 */
.L_x_7447:
[----:B------:R-:W2:Y:S02]  /*8260*/  LDG.E R2, desc[UR36][R2.64] ;  /* 0x0000002402027981 */ /* 0x000ea4000c1e1900 */
[----:B--2---:R-:W-:-:S04]  /*8270*/  I2FP.F32.U32 R0, R2 ;  /* 0x0000000200007245 */ /* 0x004fc80000201000 */
[----:B------:R-:W-:-:S04]  /*8280*/  F2FP.F16.F32.PACK_AB R0, RZ, R0 ;  /* 0x00000000ff00723e */ /* 0x000fc800000000ff */
[----:B------:R-:W-:-:S07]  /*8290*/  PRMT R22, R0, 0x7610, R22 ;  /* 0x0000761000167816 */ /* 0x000fce0000000016 */
.L_x_7424:
        /* <DEDUP_REMOVED lines=20> */
.L_x_7455:
[----:B------:R-:W2:Y:S02]  /*83e0*/  LDG.E.U8 R2, desc[UR36][R2.64] ;  /* 0x0000002402027981 */ /* 0x000ea4000c1e1100 */
[----:B--2---:R-:W-:-:S04]  /*83f0*/  I2FP.F32.U32 R0, R2 ;  /* 0x0000000200007245 */ /* 0x004fc80000201000 */
[----:B------:R-:W-:-:S04]  /*8400*/  F2FP.F16.F32.PACK_AB R0, RZ, R0 ;  /* 0x00000000ff00723e */ /* 0x000fc800000000ff */
[----:B------:R-:W-:Y:S01]  /*8410*/  PRMT R23, R0, 0x7610, R23 ;  /* 0x0000761000177816 */ /* 0x000fe20000000017 */
[----:B------:R-:W-:Y:S06]  /*8420*/  BRA `(.L_x_7457) ;  /* 0x0000000c00bc7947 */ /* 0x000fec0003800000 */
.L_x_7454:
        /* <DEDUP_REMOVED lines=11> */
.L_x_7459:
[----:B------:R-:W2:Y:S02]  /*84e0*/  LDG.E R2, desc[UR36][R2.64] ;  /* 0x0000002402027981 */ /* 0x000ea4000c1e1900 */
[----:B--2---:R-:W-:-:S04]  /*84f0*/  I2FP.F32.S32 R0, R2 ;  /* 0x0000000200007245 */ /* 0x004fc80000201400 */
[----:B------:R-:W-:-:S04]  /*8500*/  F2FP.F16.F32.PACK_AB R0, RZ, R0 ;  /* 0x00000000ff00723e */ /* 0x000fc800000000ff */
[----:B------:R-:W-:Y:S01]  /*8510*/  PRMT R23, R0, 0x7610, R23 ;  /* 0x0000761000177816 */ /* 0x000fe20000000017 */
[----:B------:R-:W-:Y:S06]  /*8520*/  BRA `(.L_x_7457) ;  /* 0x0000000c007c7947 */ /* 0x000fec0003800000 */
.L_x_7458:
[----:B------:R-:W2:Y:S02]  /*8530*/  LDG.E.U16 R2, desc[UR36][R2.64] ;  /* 0x0000002402027981 */ /* 0x000ea4000c1e1500 */
[----:B--2---:R-:W0:Y:S02]  /*8540*/  I2F.S16 R0, R2 ;  /* 0x0000000200007306 */ /* 0x004e240000101400 */
[----:B0-----:R-:W-:-:S04]  /*8550*/  F2FP.F16.F32.PACK_AB R0, RZ, R0 ;  /* 0x00000000ff00723e */ /* 0x001fc800000000ff */
[----:B------:R-:W-:Y:S01]  /*8560*/  PRMT R23, R0, 0x7610, R23 ;  /* 0x0000761000177816 */ /* 0x000fe20000000017 */
[----:B------:R-:W-:Y:S06]  /*8570*/  BRA `(.L_x_7457) ;  /* 0x0000000c00687947 */ /* 0x000fec0003800000 */
.L_x_7453:
        /* <DEDUP_REMOVED lines=9> */
.L_x_7461:
[----:B------:R0:W5:Y:S01]  /*8610*/  LDG.E.U16 R23, desc[UR36][R2.64] ;  /* 0x0000002402177981 */ /* 0x000162000c1e1500 */
[----:B------:R-:W-:Y:S05]  /*8620*/  BRA `(.L_x_7457) ;  /* 0x0000000c003c7947 */ /* 0x000fea0003800000 */
.L_x_7460:
        /* <DEDUP_REMOVED lines=9> */
.L_x_7463:
[----:B------:R1:W5:Y:S01]  /*86c0*/  LDG.E.U16 R23, desc[UR36][R2.64] ;  /* 0x0000002402177981 */ /* 0x000362000c1e1500 */
[----:B------:R-:W-:Y:S05]  /*86d0*/  BRA `(.L_x_7457) ;  /* 0x0000000c00107947 */ /* 0x000fea0003800000 */
.L_x_7462:
        /* <DEDUP_REMOVED lines=9> */
.L_x_7452:
        /* <DEDUP_REMOVED lines=14> */
.L_x_7466:
        /* <DEDUP_REMOVED lines=9> */
.L_x_7465:
        /* <DEDUP_REMOVED lines=28> */
.L_x_7468:
        /* <DEDUP_REMOVED lines=15> */
.L_x_7467:
[----:B------:R-:W2:Y:S02]  /*8b90*/  LDG.E.U16 R0, desc[UR36][R2.64] ;  /* 0x0000002402007981 */ /* 0x000ea4000c1e1500 */
[----:B--2---:R-:W-:-:S05]  /*8ba0*/  IMAD.U32 R0, R0, 0x10000, RZ ;  /* 0x0001000000007824 */ /* 0x004fca00078e00ff */
[----:B------:R-:W-:-:S04]  /*8bb0*/  F2FP.F16.F32.PACK_AB R0, RZ, R0 ;  /* 0x00000000ff00723e */ /* 0x000fc800000000ff */
[----:B------:R-:W-:Y:S01]  /*8bc0*/  PRMT R23, R0, 0x7610, R23 ;  /* 0x0000761000177816 */ /* 0x000fe20000000017 */
[----:B------:R-:W-:Y:S06]  /*8bd0*/  BRA `(.L_x_7457) ;  /* 0x0000000400d07947 */ /* 0x000fec0003800000 */
.L_x_7464:
        /* <DEDUP_REMOVED lines=13> */
.L_x_7471:
        /* <DEDUP_REMOVED lines=21> */
.L_x_7475:
[----:B------:R-:W-:Y:S05]  /*8e00*/  BSYNC B1 ;  /* 0x0000000000017941 */ /* 0x000fea0003800000 */
.L_x_7474:
[----:B------:R-:W-:Y:S01]  /*8e10*/  LEA R3, R0, 0x3b800000, 0x17 ;  /* 0x3b80000000037811 */ /* 0x000fe200078eb8ff */
[----:B------:R-:W-:-:S05]  /*8e20*/  IMAD.SHL.U32 R0, R2, 0x100000, RZ ;  /* 0x0010000002007824 */ /* 0x000fca00078e00ff */
[----:B------:R-:W-:-:S07]  /*8e30*/  LOP3.LUT R0, R3, R0, R4, 0xfe, !PT ;  /* 0x0000000003007212 */ /* 0x000fce00078efe04 */
.L_x_7473:
[----:B------:R-:W-:Y:S05]  /*8e40*/  BSYNC B0 ;  /* 0x0000000000007941 */ /* 0x000fea0003800000 */
.L_x_7472:
[----:B------:R-:W-:-:S04]  /*8e50*/  F2FP.F16.F32.PACK_AB R0, RZ, R0 ;  /* 0x00000000ff00723e */ /* 0x000fc800000000ff */
[----:B------:R-:W-:Y:S01]  /*8e60*/  PRMT R23, R0, 0x7610, R23 ;  /* 0x0000761000177816 */ /* 0x000fe20000000017 */
[----:B------:R-:W-:Y:S06]  /*8e70*/  BRA `(.L_x_7457) ;  /* 0x0000000400287947 */ /* 0x000fec0003800000 */
.L_x_7470:
        /* <DEDUP_REMOVED lines=21> */
.L_x_7479:
[----:B------:R-:W-:Y:S05]  /*8fd0*/  BSYNC B1 ;  /* 0x0000000000017941 */ /* 0x000fea0003800000 */
.L_x_7478:
[----:B------:R-:W-:Y:S01]  /*8fe0*/  LEA R3, R0, 0x37800000, 0x17 ;  /* 0x3780000000037811 */ /* 0x000fe200078eb8ff */
[----:B------:R-:W-:-:S05]  /*8ff0*/  IMAD.SHL.U32 R0, R2, 0x200000, RZ ;  /* 0x0020000002007824 */ /* 0x000fca00078e00ff */
[----:B------:R-:W-:-:S07]  /*9000*/  LOP3.LUT R0, R3, R0, R4, 0xfe, !PT ;  /* 0x0000000003007212 */ /* 0x000fce00078efe04 */
.L_x_7477:
[----:B------:R-:W-:Y:S05]  /*9010*/  BSYNC B0 ;  /* 0x0000000000007941 */ /* 0x000fea0003800000 */
.L_x_7476:
[----:B------:R-:W-:-:S04]  /*9020*/  F2FP.F16.F32.PACK_AB R0, RZ, R0 ;  /* 0x00000000ff00723e */ /* 0x000fc800000000ff */
[----:B------:R-:W-:Y:S01]  /*9030*/  PRMT R23, R0, 0x7610, R23 ;  /* 0x0000761000177816 */ /* 0x000fe20000000017 */
[----:B------:R-:W-:Y:S06]  /*9040*/  BRA `(.L_x_7457) ;  /* 0x0000000000b47947 */ /* 0x000fec0003800000 */
.L_x_7469:
        /* <DEDUP_REMOVED lines=14> */
.L_x_7483:
[----:B------:R-:W-:Y:S05]  /*9130*/  BSYNC B0 ;  /* 0x0000000000007941 */ /* 0x000fea0003800000 */
.L_x_7482:
[----:B------:R-:W-:-:S04]  /*9140*/  F2FP.F16.F32.PACK_AB R0, RZ, R0 ;  /* 0x00000000ff00723e */ /* 0x000fc800000000ff */
[----:B------:R-:W-:Y:S01]  /*9150*/  PRMT R23, R0, 0x7610, R23 ;  /* 0x0000761000177816 */ /* 0x000fe20000000017 */
[----:B------:R-:W-:Y:S06]  /*9160*/  BRA `(.L_x_7457) ;  /* 0x00000000006c7947 */ /* 0x000fec0003800000 */
.L_x_7456:
        /* <DEDUP_REMOVED lines=16> */
.L_x_7484:
[----:B------:R-:W-:Y:S01]  /*9270*/  PRMT R23, RZ, 0x7610, R23 ;  /* 0x00007610ff177816 */ /* 0x000fe20000000017 */
[----:B------:R-:W-:Y:S06]  /*9280*/  BRA `(.L_x_7457) ;  /* 0x0000000000247947 */ /* 0x000fec0003800000 */
.L_x_7481:
[----:B------:R-:W2:Y:S02]  /*9290*/  LDG.E.64 R2, desc[UR36][R2.64] ;  /* 0x0000002402027981 */ /* 0x000ea4000c1e1b00 */
[----:B--2---:R-:W0:Y:S02]  /*92a0*/  I2F.U64 R0, R2 ;  /* 0x0000000200007312 */ /* 0x004e240000301000 */
[----:B0-----:R-:W-:-:S04]  /*92b0*/  F2FP.F16.F32.PACK_AB R0, RZ, R0 ;  /* 0x00000000ff00723e */ /* 0x001fc800000000ff */
[----:B------:R-:W-:Y:S01]  /*92c0*/  PRMT R23, R0, 0x7610, R23 ;  /* 0x0000761000177816 */ /* 0x000fe20000000017 */
[----:B------:R-:W-:Y:S06]  /*92d0*/  BRA `(.L_x_7457) ;  /* 0x0000000000107947 */ /* 0x000fec0003800000 */
.L_x_7480:
[----:B------:R-:W2:Y:S02]  /*92e0*/  LDG.E R2, desc[UR36][R2.64] ;  /* 0x0000002402027981 */ /* 0x000ea4000c1e1900 */
[----:B--2---:R-:W-:-:S04]  /*92f0*/  I2FP.F32.U32 R0, R2 ;  /* 0x0000000200007245 */ /* 0x004fc80000201000 */
[----:B------:R-:W-:-:S04]  /*9300*/  F2FP.F16.F32.PACK_AB R0, RZ, R0 ;  /* 0x00000000ff00723e */ /* 0x000fc800000000ff */
[----:B------:R-:W-:-:S07]  /*9310*/  PRMT R23, R0, 0x7610, R23 ;  /* 0x0000761000177816 */ /* 0x000fce0000000017 */
.L_x_7457:
        /* <DEDUP_REMOVED lines=19> */
.L_x_7488:
[----:B------:R-:W2:Y:S02]  /*9450*/  LDG.E.U8 R2, desc[UR36][R2.64] ;  /* 0x0000002402027981 */ /* 0x000ea4000c1e1100 */
[----:B--2---:R-:W-:-:S04]  /*9460*/  I2FP.F32.U32 R0, R2 ;  /* 0x0000000200007245 */ /* 0x004fc80000201000 */
[----:B------:R-:W-:Y:S01]  /*9470*/  F2FP.F16.F32.PACK_AB R0, RZ, R0 ;  /* 0x00000000ff00723e */ /* 0x000fe200000000ff */
[----:B------:R-:W-:Y:S06]  /*9480*/  BRA `(.L_x_7490) ;  /* 0x0000000c00887947 */ /* 0x000fec0003800000 */
.L_x_7487:
        /* <DEDUP_REMOVED lines=10> */
.L_x_7492:
[----:B------:R-:W2:Y:S02]  /*9530*/  LDG.E R2, desc[UR36][R2.64] ;  /* 0x0000002402027981 */ /* 0x000ea4000c1e1900 */
[----:B--2---:R-:W-:-:S04]  /*9540*/  I2FP.F32.S32 R0, R2 ;  /* 0x0000000200007245 */ /* 0x004fc80000201400 */
[----:B------:R-:W-:Y:S01]  /*9550*/  F2FP.F16.F32.PACK_AB R0, RZ, R0 ;  /* 0x00000000ff00723e */ /* 0x000fe200000000ff */
[----:B------:R-:W-:Y:S06]  /*9560*/  BRA `(.L_x_7490) ;  /* 0x0000000c00507947 */ /* 0x000fec0003800000 */
.L_x_7491:
[----:B------:R-:W2:Y:S02]  /*9570*/  LDG.E.U16 R2, desc[UR36][R2.64] ;  /* 0x0000002402027981 */ /* 0x000ea4000c1e1500 */
[----:B--2---:R-:W0:Y:S02]  /*9580*/  I2F.S16 R0, R2 ;  /* 0x0000000200007306 */ /* 0x004e240000101400 */
[----:B0-----:R-:W-:Y:S01]  /*9590*/  F2FP.F16.F32.PACK_AB R0, RZ, R0 ;  /* 0x00000000ff00723e */ /* 0x001fe200000000ff */
[----:B------:R-:W-:Y:S06]  /*95a0*/  BRA `(.L_x_7490) ;  /* 0x0000000c00407947 */ /* 0x000fec0003800000 */
.L_x_7486:
        /* <DEDUP_REMOVED lines=9> */
.L_x_7494:
[----:B------:R0:W5:Y:S01]  /*9640*/  LDG.E.U16 R0, desc[UR36][R2.64] ;  /* 0x0000002402007981 */ /* 0x000162000c1e1500 */
[----:B------:R-:W-:Y:S05]  /*9650*/  BRA `(.L_x_7490) ;  /* 0x0000000c00147947 */ /* 0x000fea0003800000 */
.L_x_7493:
        /* <DEDUP_REMOVED lines=9> */
.L_x_7496:
[----:B------:R1:W5:Y:S01]  /*96f0*/  LDG.E.U16 R0, desc[UR36][R2.64] ;  /* 0x0000002402007981 */ /* 0x000362000c1e1500 */
[----:B------:R-:W-:Y:S05]  /*9700*/  BRA `(.L_x_7490) ;  /* 0x0000000800e87947 */ /* 0x000fea0003800000 */
.L_x_7495:
        /* <DEDUP_REMOVED lines=8> */
.L_x_7485:
        /* <DEDUP_REMOVED lines=13> */
.L_x_7499:
        /* <DEDUP_REMOVED lines=8> */
.L_x_7498:
        /* <DEDUP_REMOVED lines=28> */
.L_x_7501:
        /* <DEDUP_REMOVED lines=15> */
.L_x_7500:
[----:B------:R-:W2:Y:S02]  /*9b90*/  LDG.E.U16 R0, desc[UR36][R2.64] ;  /* 0x0000002402007981 */ /* 0x000ea4000c1e1500 */
[----:B--2---:R-:W-:-:S05]  /*9ba0*/  IMAD.U32 R0, R0, 0x10000, RZ ;  /* 0x0001000000007824 */ /* 0x004fca00078e00ff */
[----:B------:R-:W-:Y:S01]  /*9bb0*/  F2FP.F16.F32.PACK_AB R0, RZ, R0 ;  /* 0x00000000ff00723e */ /* 0x000fe200000000ff */
[----:B------:R-:W-:Y:S06]  /*9bc0*/  BRA `(.L_x_7490) ;  /* 0x0000000400b87947 */ /* 0x000fec0003800000 */
.L_x_7497:
        /* <DEDUP_REMOVED lines=12> */
.L_x_7504:
        /* <DEDUP_REMOVED lines=21> */
.L_x_7508:
[----:B------:R-:W-:Y:S05]  /*9de0*/  BSYNC B1 ;  /* 0x0000000000017941 */ /* 0x000fea0003800000 */
.L_x_7507:
[----:B------:R-:W-:Y:S01]  /*9df0*/  LEA R3, R0, 0x3b800000, 0x17 ;  /* 0x3b80000000037811 */ /* 0x000fe200078eb8ff */
[----:B------:R-:W-:-:S05]  /*9e00*/  IMAD.SHL.U32 R0, R2, 0x100000, RZ ;  /* 0x0010000002007824 */ /* 0x000fca00078e00ff */
[----:B------:R-:W-:-:S07]  /*9e10*/  LOP3.LUT R0, R3, R0, R4, 0xfe, !PT ;  /* 0x0000000003007212 */ /* 0x000fce00078efe04 */
.L_x_7506:
[----:B------:R-:W-:Y:S05]  /*9e20*/  BSYNC B0 ;  /* 0x0000000000007941 */ /* 0x000fea0003800000 */
.L_x_7505:
[----:B------:R-:W-:Y:S01]  /*9e30*/  F2FP.F16.F32.PACK_AB R0, RZ, R0 ;  /* 0x00000000ff00723e */ /* 0x000fe200000000ff */
[----:B------:R-:W-:Y:S06]  /*9e40*/  BRA `(.L_x_7490) ;  /* 0x0000000400187947 */ /* 0x000fec0003800000 */
.L_x_7503:
        /* <DEDUP_REMOVED lines=21> */
.L_x_7512:
[----:B------:R-:W-:Y:S05]  /*9fa0*/  BSYNC B1 ;  /* 0x0000000000017941 */ /* 0x000fea0003800000 */
.L_x_7511:
[----:B------:R-:W-:Y:S01]  /*9fb0*/  LEA R3, R0, 0x37800000, 0x17 ;  /* 0x3780000000037811 */ /* 0x000fe200078eb8ff */
[----:B------:R-:W-:-:S05]  /*9fc0*/  IMAD.SHL.U32 R0, R2, 0x200000, RZ ;  /* 0x0020000002007824 */ /* 0x000fca00078e00ff */
[----:B------:R-:W-:-:S07]  /*9fd0*/  LOP3.LUT R0, R3, R0, R4, 0xfe, !PT ;  /* 0x0000000003007212 */ /* 0x000fce00078efe04 */
.L_x_7510:
[----:B------:R-:W-:Y:S05]  /*9fe0*/  BSYNC B0 ;  /* 0x0000000000007941 */ /* 0x000fea0003800000 */
.L_x_7509:
[----:B------:R-:W-:Y:S01]  /*9ff0*/  F2FP.F16.F32.PACK_AB R0, RZ, R0 ;  /* 0x00000000ff00723e */ /* 0x000fe200000000ff */
[----:B------:R-:W-:Y:S06]  /*a000*/  BRA `(.L_x_7490) ;  /* 0x0000000000a87947 */ /* 0x000fec0003800000 */
.L_x_7502:
        /* <DEDUP_REMOVED lines=14> */
.L_x_7516:
[----:B------:R-:W-:Y:S05]  /*a0f0*/  BSYNC B0 ;  /* 0x0000000000007941 */ /* 0x000fea0003800000 */
.L_x_7515:
[----:B------:R-:W-:Y:S01]  /*a100*/  F2FP.F16.F32.PACK_AB R0, RZ, R0 ;  /* 0x00000000ff00723e */ /* 0x000fe200000000ff */
[----:B------:R-:W-:Y:S06]  /*a110*/  BRA `(.L_x_7490) ;  /* 0x0000000000647947 */ /* 0x000fec0003800000 */
.L_x_7489:
        /* <DEDUP_REMOVED lines=16> */
.L_x_7517:
[----:B------:R-:W-:Y:S01]  /*a220*/  PRMT R0, RZ, 0x7610, R0 ;  /* 0x00007610ff007816 */ /* 0x000fe20000000000 */
[----:B------:R-:W-:Y:S06]  /*a230*/  BRA `(.L_x_7490) ;  /* 0x00000000001c7947 */ /* 0x000fec0003800000 */
.L_x_7514:
[----:B------:R-:W2:Y:S02]  /*a240*/  LDG.E.64 R2, desc[UR36][R2.64] ;  /* 0x0000002402027981 */ /* 0x000ea4000c1e1b00 */
[----:B--2---:R-:W0:Y:S02]  /*a250*/  I2F.U64 R0, R2 ;  /* 0x0000000200007312 */ /* 0x004e240000301000 */
[----:B0-----:R-:W-:Y:S01]  /*a260*/  F2FP.F16.F32.PACK_AB R0, RZ, R0 ;  /* 0x00000000ff00723e */ /* 0x001fe200000000ff */
[----:B------:R-:W-:Y:S06]  /*a270*/  BRA `(.L_x_7490) ;  /* 0x00000000000c7947 */ /* 0x000fec0003800000 */
.L_x_7513:
[----:B------:R-:W2:Y:S02]  /*a280*/  LDG.E R2, desc[UR36][R2.64] ;  /* 0x0000002402027981 */ /* 0x000ea4000c1e1900 */
[----:B--2---:R-:W-:-:S04]  /*a290*/  I2FP.F32.U32 R0, R2 ;  /* 0x0000000200007245 */ /* 0x004fc80000201000 */
[----:B------:R-:W-:-:S07]  /*a2a0*/  F2FP.F16.F32.PACK_AB R0, RZ, R0 ;  /* 0x00000000ff00723e */ /* 0x000fce00000000ff */
.L_x_7490:
        /* <DEDUP_REMOVED lines=36> */
.L_x_7521:
[----:B------:R-:W-:-:S06]  /*a4f0*/  HADD2.F32 R3, -RZ, R3.H0_H0 ;  /* 0x20000003ff037230 */ /* 0x000fcc0000004100 */
[----:B------:R-:W0:Y:S02]  /*a500*/  F2I.S64.TRUNC R2, R3 ;  /* 0x0000000300027311 */ /* 0x000e24000020d900 */
[----:B0-----:R0:W-:Y:S01]  /*a510*/  STG.E.U8 desc[UR36][R16.64], R2 ;  /* 0x0000000210007986 */ /* 0x0011e2000c101124 */
[----:B------:R-:W-:Y:S05]  /*a520*/  BRA `(.L_x_7523) ;  /* 0x0000000c00847947 */ /* 0x000fea0003800000 */
.L_x_7520:
        /* <DEDUP_REMOVED lines=10> */
.L_x_7525:
[----:B------:R-:W-:-:S06]  /*a5d0*/  HADD2.F32 R3, -RZ, R3.H0_H0 ;  /* 0x20000003ff037230 */ /* 0x000fcc0000004100 */
[----:B------:R-:W0:Y:S02]  /*a5e0*/  F2I.FTZ.TRUNC.NTZ R3, R3 ;  /* 0x0000000300037305 */ /* 0x000e24000021f100 */
[----:B0-----:R0:W-:Y:S01]  /*a5f0*/  STG.E desc[UR36][R16.64], R3 ;  /* 0x0000000310007986 */ /* 0x0011e2000c101924 */
[----:B------:R-:W-:Y:S05]  /*a600*/  BRA `(.L_x_7523) ;  /* 0x0000000c004c7947 */ /* 0x000fea0003800000 */
.L_x_7524:
[----:B------:R-:W-:-:S06]  /*a610*/  HADD2.F32 R3, -RZ, R3.H0_H0 ;  /* 0x20000003ff037230 */ /* 0x000fcc0000004100 */
[----:B------:R-:W0:Y:S02]  /*a620*/  F2I.FTZ.TRUNC.NTZ R3, R3 ;  /* 0x0000000300037305 */ /* 0x000e24000021f100 */
[----:B0-----:R0:W-:Y:S01]  /*a630*/  STG.E.U16 desc[UR36][R16.64], R3 ;  /* 0x0000000310007986 */ /* 0x0011e2000c101524 */
[----:B------:R-:W-:Y:S05]  /*a640*/  BRA `(.L_x_7523) ;  /* 0x0000000c003c7947 */ /* 0x000fea0003800000 */
.L_x_7519:
        /* <DEDUP_REMOVED lines=9> */
.L_x_7527:
[----:B------:R0:W-:Y:S01]  /*a6e0*/  STG.E.U16 desc[UR36][R16.64], R3 ;  /* 0x0000000310007986 */ /* 0x0001e2000c101524 */
[----:B------:R-:W-:Y:S05]  /*a6f0*/  BRA `(.L_x_7523) ;  /* 0x0000000c00107947 */ /* 0x000fea0003800000 */
.L_x_7526:
        /* <DEDUP_REMOVED lines=10> */
.L_x_7529:
[----:B------:R-:W-:-:S05]  /*a7a0*/  HADD2.F32 R0, -RZ, R3.H0_H0 ;  /* 0x20000003ff007230 */ /* 0x000fca0000004100 */
[----:B------:R-:W-:-:S04]  /*a7b0*/  F2FP.F16.F32.PACK_AB R0, RZ, R0 ;  /* 0x00000000ff00723e */ /* 0x000fc800000000ff */
[----:B------:R-:W-:-:S05]  /*a7c0*/  PRMT R0, R0, 0x5410, RZ ;  /* 0x0000541000007816 */ /* 0x000fca00000000ff */
[----:B------:R0:W-:Y:S01]  /*a7d0*/  STG.E desc[UR36][R16.64], R0 ;  /* 0x0000000010007986 */ /* 0x0001e2000c101924 */
[----:B------:R-:W-:Y:S05]  /*a7e0*/  BRA `(.L_x_7523) ;  /* 0x0000000800d47947 */ /* 0x000fea0003800000 */
.L_x_7528:
[----:B------:R-:W-:-:S05]  /*a7f0*/  HADD2.F32 R2, -RZ, R3.H0_H0 ;  /* 0x20000003ff027230 */ /* 0x000fca0000004100 */
[----:B------:R-:W-:-:S06]  /*a800*/  FMUL.FTZ R2, R2, 1 ;  /* 0x3f80000002027820 */ /* 0x000fcc0000410000 */
[----:B------:R-:W0:Y:S02]  /*a810*/  F2F.F64.F32 R2, R2 ;  /* 0x0000000200027310 */ /* 0x000e240000201800 */
[----:B0-----:R0:W-:Y:S01]  /*a820*/  STG.E.64 desc[UR36][R16.64], R2 ;  /* 0x0000000210007986 */ /* 0x0011e2000c101b24 */
[----:B------:R-:W-:Y:S05]  /*a830*/  BRA `(.L_x_7523) ;  /* 0x0000000800c07947 */ /* 0x000fea0003800000 */
.L_x_7518:
        /* <DEDUP_REMOVED lines=13> */
.L_x_7532:
[----:B------:R-:W-:Y:S01]  /*a910*/  HADD2.F32 R3, -RZ, R3.H0_H0 ;  /* 0x20000003ff037230 */ /* 0x000fe20000004100 */
[----:B------:R-:W-:-:S04]  /*a920*/  CS2R R6, SRZ ;  /* 0x0000000000067805 */ /* 0x000fc8000001ff00 */
[----:B------:R-:W-:-:S04]  /*a930*/  FMUL.FTZ R3, R3, 1 ;  /* 0x3f80000003037820 */ /* 0x000fc80000410000 */
[----:B------:R-:W0:Y:S02]  /*a940*/  F2F.F64.F32 R4, R3 ;  /* 0x0000000300047310 */ /* 0x000e240000201800 */
[----:B0-----:R0:W-:Y:S01]  /*a950*/  STG.E.128 desc[UR36][R16.64], R4 ;  /* 0x0000000410007986 */ /* 0x0011e2000c101d24 */
[----:B------:R-:W-:Y:S05]  /*a960*/  BRA `(.L_x_7523) ;  /* 0x0000000800747947 */ /* 0x000fea0003800000 */
.L_x_7531:
        /* <DEDUP_REMOVED lines=21> */
.L_x_7536:
[----:B------:R-:W-:Y:S05]  /*aac0*/  BSYNC B0 ;  /* 0x0000000000007941 */ /* 0x000fea0003800000 */
.L_x_7535:
[----:B------:R-:W-:-:S05]  /*aad0*/  LOP3.LUT R3, R0, R3, RZ, 0xfc, !PT ;  /* 0x0000000300037212 */ /* 0x000fca00078efcff */
[----:B------:R0:W-:Y:S01]  /*aae0*/  STG.E.U8 desc[UR36][R16.64], R3 ;  /* 0x0000000310007986 */ /* 0x0001e2000c101124 */
[----:B------:R-:W-:Y:S05]  /*aaf0*/  BRA `(.L_x_7523) ;  /* 0x0000000800107947 */ /* 0x000fea0003800000 */
.L_x_7534:
        /* <DEDUP_REMOVED lines=13> */
.L_x_7538:
[----:B------:R-:W-:Y:S01]  /*abd0*/  IMAD.MOV.U32 R0, RZ, RZ, 0x7f ;  /* 0x0000007fff007424 */ /* 0x000fe200078e00ff */
[----:B------:R-:W-:-:S04]  /*abe0*/  ISETP.GT.U32.AND P0, PT, R2, 0x7f800000, PT ;  /* 0x7f8000000200780c */ /* 0x000fc80003f04070 */
[----:B------:R-:W-:-:S09]  /*abf0*/  SEL R0, R0, 0x7c, P0 ;  /* 0x0000007c00007807 */ /* 0x000fd20000000000 */
.L_x_7539:
[----:B------:R-:W-:Y:S05]  /*ac00*/  BSYNC B0 ;  /* 0x0000000000007941 */ /* 0x000fea0003800000 */
.L_x_7537:
[----:B------:R-:W-:-:S04]  /*ac10*/  LOP3.LUT R2, R3, 0x80000000, RZ, 0xc0, !PT ;  /* 0x8000000003027812 */ /* 0x000fc800078ec0ff */
[----:B------:R-:W-:-:S04]  /*ac20*/  SHF.R.U32.HI R3, RZ, 0x18, R2 ;  /* 0x00000018ff037819 */ /* 0x000fc80000011602 */
[----:B------:R-:W-:-:S05]  /*ac30*/  LOP3.LUT R3, R0, R3, RZ, 0xfc, !PT ;  /* 0x0000000300037212 */ /* 0x000fca00078efcff */
[----:B------:R0:W-:Y:S01]  /*ac40*/  STG.E.U8 desc[UR36][R16.64], R3 ;  /* 0x0000000310007986 */ /* 0x0001e2000c101124 */
[----:B------:R-:W-:Y:S05]  /*ac50*/  BRA `(.L_x_7523) ;  /* 0x0000000400b87947 */ /* 0x000fea0003800000 */
.L_x_7533:
[----:B------:R-:W-:-:S05]  /*ac60*/  HADD2.F32 R0, -RZ, R3.H0_H0 ;  /* 0x20000003ff007230 */ /* 0x000fca0000004100 */
[----:B------:R-:W-:-:S05]  /*ac70*/  F2FP.BF16.F32.PACK_AB R0, RZ, R0 ;  /* 0x00000000ff00723e */ /* 0x000fca00000010ff */
[----:B------:R0:W-:Y:S01]  /*ac80*/  STG.E.U16 desc[UR36][R16.64], R0 ;  /* 0x0000000010007986 */ /* 0x0001e2000c101524 */
[----:B------:R-:W-:Y:S05]  /*ac90*/  BRA `(.L_x_7523) ;  /* 0x0000000400a87947 */ /* 0x000fea0003800000 */
.L_x_7530:
        /* <DEDUP_REMOVED lines=12> */
.L_x_7542:
        /* <DEDUP_REMOVED lines=17> */
.L_x_7545:
[----:B------:R-:W-:-:S04]  /*ae70*/  LOP3.LUT R2, R3, 0x80000000, RZ, 0xc0, !PT ;  /* 0x8000000003027812 */ /* 0x000fc800078ec0ff */
[----:B------:R-:W-:-:S04]  /*ae80*/  SHF.R.U32.HI R3, RZ, 0x18, R2 ;  /* 0x00000018ff037819 */ /* 0x000fc80000011602 */
[----:B------:R-:W-:-:S04]  /*ae90*/  LOP3.LUT R0, R0, R3, RZ, 0xfc, !PT ;  /* 0x0000000300007212 */ /* 0x000fc800078efcff */
[----:B------:R-:W-:-:S07]  /*aea0*/  PRMT R8, R0, 0x7610, R8 ;  /* 0x0000761000087816 */ /* 0x000fce0000000008 */
.L_x_7544:
[----:B------:R-:W-:Y:S05]  /*aeb0*/  BSYNC B0 ;  /* 0x0000000000007941 */ /* 0x000fea0003800000 */
.L_x_7543:
[----:B------:R0:W-:Y:S01]  /*aec0*/  STG.E.U8 desc[UR36][R16.64], R8 ;  /* 0x0000000810007986 */ /* 0x0001e2000c101124 */
[----:B------:R-:W-:Y:S05]  /*aed0*/  BRA `(.L_x_7523) ;  /* 0x0000000400187947 */ /* 0x000fea0003800000 */
.L_x_7541:
        /* <DEDUP_REMOVED lines=17> */
.L_x_7548:
[----:B------:R-:W-:-:S04]  /*aff0*/  LOP3.LUT R2, R3, 0x80000000, RZ, 0xc0, !PT ;  /* 0x8000000003027812 */ /* 0x000fc800078ec0ff */
[----:B------:R-:W-:-:S04]  /*b000*/  SHF.R.U32.HI R3, RZ, 0x18, R2 ;  /* 0x00000018ff037819 */ /* 0x000fc80000011602 */
[----:B------:R-:W-:-:S04]  /*b010*/  LOP3.LUT R0, R0, R3, RZ, 0xfc, !PT ;  /* 0x0000000300007212 */ /* 0x000fc800078efcff */
[----:B------:R-:W-:-:S07]  /*b020*/  PRMT R8, R0, 0x7610, R8 ;  /* 0x0000761000087816 */ /* 0x000fce0000000008 */
.L_x_7547:
[----:B------:R-:W-:Y:S05]  /*b030*/  BSYNC B0 ;  /* 0x0000000000007941 */ /* 0x000fea0003800000 */
.L_x_7546:
[----:B------:R3:W-:Y:S01]  /*b040*/  STG.E.U8 desc[UR36][R16.64], R8 ;  /* 0x0000000810007986 */ /* 0x0007e2000c101124 */
[----:B------:R-:W-:Y:S05]  /*b050*/  BRA `(.L_x_7523) ;  /* 0x0000000000b87947 */ /* 0x000fea0003800000 */
.L_x_7540:
        /* <DEDUP_REMOVED lines=22> */
.L_x_7522:
        /* <DEDUP_REMOVED lines=16> */
.L_x_7551:
[----:B------:R-:W-:Y:S05]  /*b2c0*/  BRA `(.L_x_7523) ;  /* 0x00000000001c7947 */ /* 0x000fea0003800000 */
.L_x_7550:
[----:B------:R-:W-:-:S06]  /*b2d0*/  HADD2.F32 R3, -RZ, R3.H0_H0 ;  /* 0x20000003ff037230 */ /* 0x000fcc0000004100 */
[----:B------:R-:W0:Y:S02]  /*b2e0*/  F2I.U64.TRUNC R2, R3 ;  /* 0x0000000300027311 */ /* 0x000e24000020d800 */
[----:B0-----:R2:W-:Y:S01]  /*b2f0*/  STG.E.64 desc[UR36][R16.64], R2 ;  /* 0x0000000210007986 */ /* 0x0015e2000c101b24 */
[----:B------:R-:W-:Y:S05]  /*b300*/  BRA `(.L_x_7523) ;  /* 0x00000000000c7947 */ /* 0x000fea0003800000 */
.L_x_7549:
[----:B------:R-:W-:-:S06]  /*b310*/  HADD2.F32 R3, -RZ, R3.H0_H0 ;  /* 0x20000003ff037230 */ /* 0x000fcc0000004100 */
[----:B------:R-:W0:Y:S02]  /*b320*/  F2I.FTZ.U32.TRUNC.NTZ R3, R3 ;  /* 0x0000000300037305 */ /* 0x000e24000021f000 */
[----:B0-----:R0:W-:Y:S02]  /*b330*/  STG.E desc[UR36][R16.64], R3 ;  /* 0x0000000310007986 */ /* 0x0011e4000c101924 */
.L_x_7523:
[----:B------:R-:W-:-:S07]  /*b340*/  VIADD R19, R19, 0x80 ;  /* 0x0000008013137836 */ /* 0x000fce0000000000 */
.L_x_7417:
[----:B------:R-:W-:Y:S05]  /*b350*/  BSYNC B6 ;  /* 0x0000000000067941 */ /* 0x000fea0003800000 */
.L_x_7416:
        /* <DEDUP_REMOVED lines=384> */
.L_x_7554:
        /* <DEDUP_REMOVED lines=23> */
.L_x_7558:
[----:B------:R-:W2:Y:S02]  /*ccd0*/  LDG.E.U8 R2, desc[UR36][R2.64] ;  /* 0x0000002402027981 */ /* 0x000ea4000c1e1100 */
[----:B--2---:R-:W-:-:S04]  /*cce0*/  I2FP.F32.U32 R0, R2 ;  /* 0x0000000200007245 */ /* 0x004fc80000201000 */
[----:B------:R-:W-:-:S04]  /*ccf0*/  F2FP.F16.F32.PACK_AB R0, RZ, R0 ;  /* 0x00000000ff00723e */ /* 0x000fc800000000ff */
[----:B------:R-:W-:Y:S01]  /*cd00*/  PRMT R22, R0, 0x7610, R22 ;  /* 0x0000761000167816 */ /* 0x000fe20000000016 */
[----:B------:R-:W-:Y:S06]  /*cd10*/  BRA `(.L_x_7560) ;  /* 0x0000000c00bc7947 */ /* 0x000fec0003800000 */
.L_x_7557:
        /* <DEDUP_REMOVED lines=11> */
.L_x_7562:
[----:B------:R-:W2:Y:S02]  /*cdd0*/  LDG.E R2, desc[UR36][R2.64] ;  /* 0x0000002402027981 */ /* 0x000ea4000c1e1900 */
[----:B--2---:R-:W-:-:S04]  /*cde0*/  I2FP.F32.S32 R0, R2 ;  /* 0x0000000200007245 */ /* 0x004fc80000201400 */
[----:B------:R-:W-:-:S04]  /*cdf0*/  F2FP.F16.F32.PACK_AB R0, RZ, R0 ;  /* 0x00000000ff00723e */ /* 0x000fc800000000ff */
[----:B------:R-:W-:Y:S01]  /*ce00*/  PRMT R22, R0, 0x7610, R22 ;  /* 0x0000761000167816 */ /* 0x000fe20000000016 */
[----:B------:R-:W-:Y:S06]  /*ce10*/  BRA `(.L_x_7560) ;  /* 0x0000000c007c7947 */ /* 0x000fec0003800000 */
.L_x_7561:
[----:B------:R-:W2:Y:S02]  /*ce20*/  LDG.E.U16 R2, desc[UR36][R2.64] ;  /* 0x0000002402027981 */ /* 0x000ea4000c1e1500 */
[----:B--2---:R-:W0:Y:S02]  /*ce30*/  I2F.S16 R0, R2 ;  /* 0x0000000200007306 */ /* 0x004e240000101400 */
[----:B0-----:R-:W-:-:S04]  /*ce40*/  F2FP.F16.F32.PACK_AB R0, RZ, R0 ;  /* 0x00000000ff00723e */ /* 0x001fc800000000ff */
[----:B------:R-:W-:Y:S01]  /*ce50*/  PRMT R22, R0, 0x7610, R22 ;  /* 0x0000761000167816 */ /* 0x000fe20000000016 */
[----:B------:R-:W-:Y:S06]  /*ce60*/  BRA `(.L_x_7560) ;  /* 0x0000000c00687947 */ /* 0x000fec0003800000 */
.L_x_7556:
        /* <DEDUP_REMOVED lines=9> */
.L_x_7564:
[----:B------:R1:W5:Y:S01]  /*cf00*/  LDG.E.U16 R22, desc[UR36][R2.64] ;  /* 0x0000002402167981 */ /* 0x000362000c1e1500 */
[----:B------:R-:W-:Y:S05]  /*cf10*/  BRA `(.L_x_7560) ;  /* 0x0000000c003c7947 */ /* 0x000fea0003800000 */
.L_x_7563:
        /* <DEDUP_REMOVED lines=9> */
.L_x_7566:
[----:B------:R0:W5:Y:S01]  /*cfb0*/  LDG.E.U16 R22, desc[UR36][R2.64] ;  /* 0x0000002402167981 */ /* 0x000162000c1e1500 */
[----:B------:R-:W-:Y:S05]  /*cfc0*/  BRA `(.L_x_7560) ;  /* 0x0000000c00107947 */ /* 0x000fea0003800000 */
.L_x_7565:
        /* <DEDUP_REMOVED lines=9> */
.L_x_7555:
        /* <DEDUP_REMOVED lines=14> */
.L_x_7569:
        /* <DEDUP_REMOVED lines=9> */
.L_x_7568:
        /* <DEDUP_REMOVED lines=28> */
.L_x_7571:
        /* <DEDUP_REMOVED lines=15> */
.L_x_7570:
[----:B------:R-:W2:Y:S02]  /*d480*/  LDG.E.U16 R0, desc[UR36][R2.64] ;  /* 0x0000002402007981 */ /* 0x000ea4000c1e1500 */
[----:B--2---:R-:W-:-:S05]  /*d490*/  IMAD.U32 R0, R0, 0x10000, RZ ;  /* 0x0001000000007824 */ /* 0x004fca00078e00ff */
[----:B------:R-:W-:-:S04]  /*d4a0*/  F2FP.F16.F32.PACK_AB R0, RZ, R0 ;  /* 0x00000000ff00723e */ /* 0x000fc800000000ff */
[----:B------:R-:W-:Y:S01]  /*d4b0*/  PRMT R22, R0, 0x7610, R22 ;  /* 0x0000761000167816 */ /* 0x000fe20000000016 */
[----:B------:R-:W-:Y:S06]  /*d4c0*/  BRA `(.L_x_7560) ;  /* 0x0000000400d07947 */ /* 0x000fec0003800000 */
.L_x_7567:
        /* <DEDUP_REMOVED lines=13> */
.L_x_7574:
        /* <DEDUP_REMOVED lines=21> */
.L_x_7578:
[----:B------:R-:W-:Y:S05]  /*d6f0*/  BSYNC B1 ;  /* 0x0000000000017941 */ /* 0x000fea0003800000 */
.L_x_7577:
[----:B------:R-:W-:Y:S01]  /*d700*/  LEA R3, R0, 0x3b800000, 0x17 ;  /* 0x3b80000000037811 */ /* 0x000fe200078eb8ff */
[----:B------:R-:W-:-:S05]  /*d710*/  IMAD.SHL.U32 R0, R2, 0x100000, RZ ;  /* 0x0010000002007824 */ /* 0x000fca00078e00ff */
[----:B------:R-:W-:-:S07]  /*d720*/  LOP3.LUT R0, R3, R0, R4, 0xfe, !PT ;  /* 0x0000000003007212 */ /* 0x000fce00078efe04 */
.L_x_7576:
[----:B------:R-:W-:Y:S05]  /*d730*/  BSYNC B0 ;  /* 0x0000000000007941 */ /* 0x000fea0003800000 */
.L_x_7575:
[----:B------:R-:W-:-:S04]  /*d740*/  F2FP.F16.F32.PACK_AB R0, RZ, R0 ;  /* 0x00000000ff00723e */ /* 0x000fc800000000ff */
[----:B------:R-:W-:Y:S01]  /*d750*/  PRMT R22, R0, 0x7610, R22 ;  /* 0x0000761000167816 */ /* 0x000fe20000000016 */
[----:B------:R-:W-:Y:S06]  /*d760*/  BRA `(.L_x_7560) ;  /* 0x0000000400287947 */ /* 0x000fec0003800000 */
.L_x_7573:
        /* <DEDUP_REMOVED lines=21> */
.L_x_7582:
[----:B------:R-:W-:Y:S05]  /*d8c0*/  BSYNC B1 ;  /* 0x0000000000017941 */ /* 0x000fea0003800000 */
.L_x_7581:
[----:B------:R-:W-:Y:S01]  /*d8d0*/  LEA R3, R0, 0x37800000, 0x17 ;  /* 0x3780000000037811 */ /* 0x000fe200078eb8ff */
[----:B------:R-:W-:-:S05]  /*d8e0*/  IMAD.SHL.U32 R0, R2, 0x200000, RZ ;  /* 0x0020000002007824 */ /* 0x000fca00078e00ff */
[----:B------:R-:W-:-:S07]  /*d8f0*/  LOP3.LUT R0, R3, R0, R4, 0xfe, !PT ;  /* 0x0000000003007212 */ /* 0x000fce00078efe04 */
.L_x_7580:
[----:B------:R-:W-:Y:S05]  /*d900*/  BSYNC B0 ;  /* 0x0000000000007941 */ /* 0x000fea0003800000 */
.L_x_7579:
[----:B------:R-:W-:-:S04]  /*d910*/  F2FP.F16.F32.PACK_AB R0, RZ, R0 ;  /* 0x00000000ff00723e */ /* 0x000fc800000000ff */
[----:B------:R-:W-:Y:S01]  /*d920*/  PRMT R22, R0, 0x7610, R22 ;  /* 0x0000761000167816 */ /* 0x000fe20000000016 */
[----:B------:R-:W-:Y:S06]  /*d930*/  BRA `(.L_x_7560) ;  /* 0x0000000000b47947 */ /* 0x000fec0003800000 */
.L_x_7572:
        /* <DEDUP_REMOVED lines=14> */
.L_x_7586:
[----:B------:R-:W-:Y:S05]  /*da20*/  BSYNC B0 ;  /* 0x0000000000007941 */ /* 0x000fea0003800000 */
.L_x_7585:
[----:B------:R-:W-:-:S04]  /*da30*/  F2FP.F16.F32.PACK_AB R0, RZ, R0 ;  /* 0x00000000ff00723e */ /* 0x000fc800000000ff */
[----:B------:R-:W-:Y:S01]  /*da40*/  PRMT R22, R0, 0x7610, R22 ;  /* 0x0000761000167816 */ /* 0x000fe20000000016 */
[----:B------:R-:W-:Y:S06]  /*da50*/  BRA `(.L_x_7560) ;  /* 0x00000000006c7947 */ /* 0x000fec0003800000 */
.L_x_7559:
        /* <DEDUP_REMOVED lines=16> */
.L_x_7587:
[----:B------:R-:W-:Y:S01]  /*db60*/  PRMT R22, RZ, 0x7610, R22 ;  /* 0x00007610ff167816 */ /* 0x000fe20000000016 */
[----:B------:R-:W-:Y:S06]  /*db70*/  BRA `(.L_x_7560) ;  /* 0x0000000000247947 */ /* 0x000fec0003800000 */
.L_x_7584:
[----:B------:R-:W2:Y:S02]  /*db80*/  LDG.E.64 R2, desc[UR36][R2.64] ;  /* 0x0000002402027981 */ /* 0x000ea4000c1e1b00 */
[----:B--2---:R-:W0:Y:S02]  /*db90*/  I2F.U64 R0, R2 ;  /* 0x0000000200007312 */ /* 0x004e240000301000 */
[----:B0-----:R-:W-:-:S04]  /*dba0*/  F2FP.F16.F32.PACK_AB R0, RZ, R0 ;  /* 0x00000000ff00723e */ /* 0x001fc800000000ff */
[----:B------:R-:W-:Y:S01]  /*dbb0*/  PRMT R22, R0, 0x7610, R22 ;  /* 0x0000761000167816 */ /* 0x000fe20000000016 */
[----:B------:R-:W-:Y:S06]  /*dbc0*/  BRA `(.L_x_7560) ;  /* 0x0000000000107947 */ /* 0x000fec0003800000 */
.L_x_7583:
[----:B------:R-:W2:Y:S02]  /*dbd0*/  LDG.E R2, desc[UR36][R2.64] ;  /* 0x0000002402027981 */ /* 0x000ea4000c1e1900 */
[----:B--2---:R-:W-:-:S04]  /*dbe0*/  I2FP.F32.U32 R0, R2 ;  /* 0x0000000200007245 */ /* 0x004fc80000201000 */
[----:B------:R-:W-:-:S04]  /*dbf0*/  F2FP.F16.F32.PACK_AB R0, RZ, R0 ;  /* 0x00000000ff00723e */ /* 0x000fc800000000ff */
[----:B------:R-:W-:-:S07]  /*dc00*/  PRMT R22, R0, 0x7610, R22 ;  /* 0x0000761000167816 */ /* 0x000fce0000000016 */
.L_x_7560:
        /* <DEDUP_REMOVED lines=20> */
.L_x_7591:
[----:B------:R-:W2:Y:S02]  /*dd50*/  LDG.E.U8 R2, desc[UR36][R2.64] ;  /* 0x0000002402027981 */ /* 0x000ea4000c1e1100 */
[----:B--2---:R-:W-:-:S04]  /*dd60*/  I2FP.F32.U32 R0, R2 ;  /* 0x0000000200007245 */ /* 0x004fc80000201000 */
[----:B------:R-:W-:-:S04]  /*dd70*/  F2FP.F16.F32.PACK_AB R0, RZ, R0 ;  /* 0x00000000ff00723e */ /* 0x000fc800000000ff */
[----:B------:R-:W-:Y:S01]  /*dd80*/  PRMT R23, R0, 0x7610, R23 ;  /* 0x0000761000177816 */ /* 0x000fe20000000017 */
[----:B------:R-:W-:Y:S06]  /*dd90*/  BRA `(.L_x_7593) ;  /* 0x0000000c00bc7947 */ /* 0x000fec0003800000 */
.L_x_7590:
        /* <DEDUP_REMOVED lines=11> */
.L_x_7595:
[----:B------:R-:W2:Y:S02]  /*de50*/  LDG.E R2, desc[UR36][R2.64] ;  /* 0x0000002402027981 */ /* 0x000ea4000c1e1900 */
[----:B--2---:R-:W-:-:S04]  /*de60*/  I2FP.F32.S32 R0, R2 ;  /* 0x0000000200007245 */ /* 0x004fc80000201400 */
[----:B------:R-:W-:-:S04]  /*de70*/  F2FP.F16.F32.PACK_AB R0, RZ, R0 ;  /* 0x00000000ff00723e */ /* 0x000fc800000000ff */
[----:B------:R-:W-:Y:S01]  /*de80*/  PRMT R23, R0, 0x7610, R23 ;  /* 0x0000761000177816 */ /* 0x000fe20000000017 */
[----:B------:R-:W-:Y:S06]  /*de90*/  BRA `(.L_x_7593) ;  /* 0x0000000c007c7947 */ /* 0x000fec0003800000 */
.L_x_7594:
[----:B------:R-:W2:Y:S02]  /*dea0*/  LDG.E.U16 R2, desc[UR36][R2.64] ;  /* 0x0000002402027981 */ /* 0x000ea4000c1e1500 */
[----:B--2---:R-:W0:Y:S02]  /*deb0*/  I2F.S16 R0, R2 ;  /* 0x0000000200007306 */ /* 0x004e240000101400 */
[----:B0-----:R-:W-:-:S04]  /*dec0*/  F2FP.F16.F32.PACK_AB R0, RZ, R0 ;  /* 0x00000000ff00723e */ /* 0x001fc800000000ff */
[----:B------:R-:W-:Y:S01]  /*ded0*/  PRMT R23, R0, 0x7610, R23 ;  /* 0x0000761000177816 */ /* 0x000fe20000000017 */
[----:B------:R-:W-:Y:S06]  /*dee0*/  BRA `(.L_x_7593) ;  /* 0x0000000c00687947 */ /* 0x000fec0003800000 */
.L_x_7589:
        /* <DEDUP_REMOVED lines=9> */
.L_x_7597:
[----:B------:R1:W5:Y:S01]  /*df80*/  LDG.E.U16 R23, desc[UR36][R2.64] ;  /* 0x0000002402177981 */ /* 0x000362000c1e1500 */
[----:B------:R-:W-:Y:S05]  /*df90*/  BRA `(.L_x_7593) ;  /* 0x0000000c003c7947 */ /* 0x000fea0003800000 */
.L_x_7596:
        /* <DEDUP_REMOVED lines=9> */
.L_x_7599:
[----:B------:R0:W5:Y:S01]  /*e030*/  LDG.E.U16 R23, desc[UR36][R2.64] ;  /* 0x0000002402177981 */ /* 0x000162000c1e1500 */
[----:B------:R-:W-:Y:S05]  /*e040*/  BRA `(.L_x_7593) ;  /* 0x0000000c00107947 */ /* 0x000fea0003800000 */
.L_x_7598:
        /* <DEDUP_REMOVED lines=9> */
.L_x_7588:
        /* <DEDUP_REMOVED lines=14> */
.L_x_7602:
        /* <DEDUP_REMOVED lines=9> */
.L_x_7601:
        /* <DEDUP_REMOVED lines=28> */
.L_x_7604:
        /* <DEDUP_REMOVED lines=15> */
.L_x_7603:
[----:B------:R-:W2:Y:S02]  /*e500*/  LDG.E.U16 R0, desc[UR36][R2.64] ;  /* 0x0000002402007981 */ /* 0x000ea4000c1e1500 */
[----:B--2---:R-:W-:-:S05]  /*e510*/  IMAD.U32 R0, R0, 0x10000, RZ ;  /* 0x0001000000007824 */ /* 0x004fca00078e00ff */
[----:B------:R-:W-:-:S04]  /*e520*/  F2FP.F16.F32.PACK_AB R0, RZ, R0 ;  /* 0x00000000ff00723e */ /* 0x000fc800000000ff */
[----:B------:R-:W-:Y:S01]  /*e530*/  PRMT R23, R0, 0x7610, R23 ;  /* 0x0000761000177816 */ /* 0x000fe20000000017 */
[----:B------:R-:W-:Y:S06]  /*e540*/  BRA `(.L_x_7593) ;  /* 0x0000000400d07947 */ /* 0x000fec0003800000 */
.L_x_7600:
        /* <DEDUP_REMOVED lines=13> */
.L_x_7607:
        /* <DEDUP_REMOVED lines=21> */
.L_x_7611:
[----:B------:R-:W-:Y:S05]  /*e770*/  BSYNC B1 ;  /* 0x0000000000017941 */ /* 0x000fea0003800000 */
.L_x_7610:
[----:B------:R-:W-:Y:S01]  /*e780*/  LEA R3, R0, 0x3b800000, 0x17 ;  /* 0x3b80000000037811 */ /* 0x000fe200078eb8ff */
[----:B------:R-:W-:-:S05]  /*e790*/  IMAD.SHL.U32 R0, R2, 0x100000, RZ ;  /* 0x0010000002007824 */ /* 0x000fca00078e00ff */
[----:B------:R-:W-:-:S07]  /*e7a0*/  LOP3.LUT R0, R3, R0, R4, 0xfe, !PT ;  /* 0x0000000003007212 */ /* 0x000fce00078efe04 */
.L_x_7609:
[----:B------:R-:W-:Y:S05]  /*e7b0*/  BSYNC B0 ;  /* 0x0000000000007941 */ /* 0x000fea0003800000 */
.L_x_7608:
[----:B------:R-:W-:-:S04]  /*e7c0*/  F2FP.F16.F32.PACK_AB R0, RZ, R0 ;  /* 0x00000000ff00723e */ /* 0x000fc800000000ff */
[----:B------:R-:W-:Y:S01]  /*e7d0*/  PRMT R23, R0, 0x7610, R23 ;  /* 0x0000761000177816 */ /* 0x000fe20000000017 */
[----:B------:R-:W-:Y:S06]  /*e7e0*/  BRA `(.L_x_7593) ;  /* 0x0000000400287947 */ /* 0x000fec0003800000 */
.L_x_7606:
        /* <DEDUP_REMOVED lines=21> */
.L_x_7615:
[----:B------:R-:W-:Y:S05]  /*e940*/  BSYNC B1 ;  /* 0x0000000000017941 */ /* 0x000fea0003800000 */
.L_x_7614:
[----:B------:R-:W-:Y:S01]  /*e950*/  LEA R3, R0, 0x37800000, 0x17 ;  /* 0x3780000000037811 */ /* 0x000fe200078eb8ff */
[----:B------:R-:W-:-:S05]  /*e960*/  IMAD.SHL.U32 R0, R2, 0x200000, RZ ;  /* 0x0020000002007824 */ /* 0x000fca00078e00ff */
[----:B------:R-:W-:-:S07]  /*e970*/  LOP3.LUT R0, R3, R0, R4, 0xfe, !PT ;  /* 0x0000000003007212 */ /* 0x000fce00078efe04 */
.L_x_7613:
[----:B------:R-:W-:Y:S05]  /*e980*/  BSYNC B0 ;  /* 0x0000000000007941 */ /* 0x000fea0003800000 */
.L_x_7612:
[----:B------:R-:W-:-:S04]  /*e990*/  F2FP.F16.F32.PACK_AB R0, RZ, R0 ;  /* 0x00000000ff00723e */ /* 0x000fc800000000ff */
[----:B------:R-:W-:Y:S01]  /*e9a0*/  PRMT R23, R0, 0x7610, R23 ;  /* 0x0000761000177816 */ /* 0x000fe20000000017 */
[----:B------:R-:W-:Y:S06]  /*e9b0*/  BRA `(.L_x_7593) ;  /* 0x0000000000b47947 */ /* 0x000fec0003800000 */
.L_x_7605:
        /* <DEDUP_REMOVED lines=14> */
.L_x_7619:
[----:B------:R-:W-:Y:S05]  /*eaa0*/  BSYNC B0 ;  /* 0x0000000000007941 */ /* 0x000fea0003800000 */
.L_x_7618:
[----:B------:R-:W-:-:S04]  /*eab0*/  F2FP.F16.F32.PACK_AB R0, RZ, R0 ;  /* 0x00000000ff00723e */ /* 0x000fc800000000ff */
[----:B------:R-:W-:Y:S01]  /*eac0*/  PRMT R23, R0, 0x7610, R23 ;  /* 0x0000761000177816 */ /* 0x000fe20000000017 */
[----:B------:R-:W-:Y:S06]  /*ead0*/  BRA `(.L_x_7593) ;  /* 0x00000000006c7947 */ /* 0x000fec0003800000 */
.L_x_7592:
        /* <DEDUP_REMOVED lines=16> */
.L_x_7620:
[----:B------:R-:W-:Y:S01]  /*ebe0*/  PRMT R23, RZ, 0x7610, R23 ;  /* 0x00007610ff177816 */ /* 0x000fe20000000017 */
[----:B------:R-:W-:Y:S06]  /*ebf0*/  BRA `(.L_x_7593) ;  /* 0x0000000000247947 */ /* 0x000fec0003800000 */
.L_x_7617:
[----:B------:R-:W2:Y:S02]  /*ec00*/  LDG.E.64 R2, desc[UR36][R2.64] ;  /* 0x0000002402027981 */ /* 0x000ea4000c1e1b00 */
[----:B--2---:R-:W0:Y:S02]  /*ec10*/  I2F.U64 R0, R2 ;  /* 0x0000000200007312 */ /* 0x004e240000301000 */
[----:B0-----:R-:W-:-:S04]  /*ec20*/  F2FP.F16.F32.PACK_AB R0, RZ, R0 ;  /* 0x00000000ff00723e */ /* 0x001fc800000000ff */
[----:B------:R-:W-:Y:S01]  /*ec30*/  PRMT R23, R0, 0x7610, R23 ;  /* 0x0000761000177816 */ /* 0x000fe20000000017 */
[----:B------:R-:W-:Y:S06]  /*ec40*/  BRA `(.L_x_7593) ;  /* 0x0000000000107947 */ /* 0x000fec0003800000 */
.L_x_7616:
[----:B------:R-:W2:Y:S02]  /*ec50*/  LDG.E R2, desc[UR36][R2.64] ;  /* 0x0000002402027981 */ /* 0x000ea4000c1e1900 */
[----:B--2---:R-:W-:-:S04]  /*ec60*/  I2FP.F32.U32 R0, R2 ;  /* 0x0000000200007245 */ /* 0x004fc80000201000 */
[----:B------:R-:W-:-:S04]  /*ec70*/  F2FP.F16.F32.PACK_AB R0, RZ, R0 ;  /* 0x00000000ff00723e */ /* 0x000fc800000000ff */
[----:B------:R-:W-:-:S07]  /*ec80*/  PRMT R23, R0, 0x7610, R23 ;  /* 0x0000761000177816 */ /* 0x000fce0000000017 */
.L_x_7593:
        /* <DEDUP_REMOVED lines=19> */
.L_x_7624:
[----:B------:R-:W2:Y:S02]  /*edc0*/  LDG.E.U8 R2, desc[UR36][R2.64] ;  /* 0x0000002402027981 */ /* 0x000ea4000c1e1100 */
[----:B--2---:R-:W-:-:S04]  /*edd0*/  I2FP.F32.U32 R0, R2 ;  /* 0x0000000200007245 */ /* 0x004fc80000201000 */
[----:B------:R-:W-:Y:S01]  /*ede0*/  F2FP.F16.F32.PACK_AB R0, RZ, R0 ;  /* 0x00000000ff00723e */ /* 0x000fe200000000ff */
[----:B------:R-:W-:Y:S06]  /*edf0*/  BRA `(.L_x_7626) ;  /* 0x0000000c00887947 */ /* 0x000fec0003800000 */
.L_x_7623:
        /* <DEDUP_REMOVED lines=10> */
.L_x_7628:
[----:B------:R-:W2:Y:S02]  /*eea0*/  LDG.E R2, desc[UR36][R2.64] ;  /* 0x0000002402027981 */ /* 0x000ea4000c1e1900 */
[----:B--2---:R-:W-:-:S04]  /*eeb0*/  I2FP.F32.S32 R0, R2 ;  /* 0x0000000200007245 */ /* 0x004fc80000201400 */
[----:B------:R-:W-:Y:S01]  /*eec0*/  F2FP.F16.F32.PACK_AB R0, RZ, R0 ;  /* 0x00000000ff00723e */ /* 0x000fe200000000ff */
[----:B------:R-:W-:Y:S06]  /*eed0*/  BRA `(.L_x_7626) ;  /* 0x0000000c00507947 */ /* 0x000fec0003800000 */
.L_x_7627:
[----:B------:R-:W2:Y:S02]  /*eee0*/  LDG.E.U16 R2, desc[UR36][R2.64] ;  /* 0x0000002402027981 */ /* 0x000ea4000c1e1500 */
[----:B--2---:R-:W0:Y:S02]  /*eef0*/  I2F.S16 R0, R2 ;  /* 0x0000000200007306 */ /* 0x004e240000101400 */
[----:B0-----:R-:W-:Y:S01]  /*ef00*/  F2FP.F16.F32.PACK_AB R0, RZ, R0 ;  /* 0x00000000ff00723e */ /* 0x001fe200000000ff */
[----:B------:R-:W-:Y:S06]  /*ef10*/  BRA `(.L_x_7626) ;  /* 0x0000000c00407947 */ /* 0x000fec0003800000 */
.L_x_7622:
        /* <DEDUP_REMOVED lines=9> */
.L_x_7630:
[----:B------:R0:W5:Y:S01]  /*efb0*/  LDG.E.U16 R0, desc[UR36][R2.64] ;  /* 0x0000002402007981 */ /* 0x000162000c1e1500 */
[----:B------:R-:W-:Y:S05]  /*efc0*/  BRA `(.L_x_7626) ;  /* 0x0000000c00147947 */ /* 0x000fea0003800000 */
.L_x_7629:
        /* <DEDUP_REMOVED lines=9> */
.L_x_7632:
[----:B------:R1:W5:Y:S01]  /*f060*/  LDG.E.U16 R0, desc[UR36][R2.64] ;  /* 0x0000002402007981 */ /* 0x000362000c1e1500 */
[----:B------:R-:W-:Y:S05]  /*f070*/  BRA `(.L_x_7626) ;  /* 0x0000000800e87947 */ /* 0x000fea0003800000 */
.L_x_7631:
        /* <DEDUP_REMOVED lines=8> */
.L_x_7621:
        /* <DEDUP_REMOVED lines=13> */
.L_x_7635:
        /* <DEDUP_REMOVED lines=8> */
.L_x_7634:
        /* <DEDUP_REMOVED lines=28> */
.L_x_7637:
        /* <DEDUP_REMOVED lines=15> */
.L_x_7636:
[----:B------:R-:W2:Y:S02]  /*f500*/  LDG.E.U16 R0, desc[UR36][R2.64] ;  /* 0x0000002402007981 */ /* 0x000ea4000c1e1500 */
[----:B--2---:R-:W-:-:S05]  /*f510*/  IMAD.U32 R0, R0, 0x10000, RZ ;  /* 0x0001000000007824 */ /* 0x004fca00078e00ff */
[----:B------:R-:W-:Y:S01]  /*f520*/  F2FP.F16.F32.PACK_AB R0, RZ, R0 ;  /* 0x00000000ff00723e */ /* 0x000fe200000000ff */
[----:B------:R-:W-:Y:S06]  /*f530*/  BRA `(.L_x_7626) ;  /* 0x0000000400b87947 */ /* 0x000fec0003800000 */
.L_x_7633:
        /* <DEDUP_REMOVED lines=12> */
.L_x_7640:
        /* <DEDUP_REMOVED lines=21> */
.L_x_7644:
[----:B------:R-:W-:Y:S05]  /*f750*/  BSYNC B1 ;  /* 0x0000000000017941 */ /* 0x000fea0003800000 */
.L_x_7643:
[----:B------:R-:W-:Y:S01]  /*f760*/  LEA R3, R0, 0x3b800000, 0x17 ;  /* 0x3b80000000037811 */ /* 0x000fe200078eb8ff */
[----:B------:R-:W-:-:S05]  /*f770*/  IMAD.SHL.U32 R0, R2, 0x100000, RZ ;  /* 0x0010000002007824 */ /* 0x000fca00078e00ff */
[----:B------:R-:W-:-:S07]  /*f780*/  LOP3.LUT R0, R3, R0, R4, 0xfe, !PT ;  /* 0x0000000003007212 */ /* 0x000fce00078efe04 */
.L_x_7642:
[----:B------:R-:W-:Y:S05]  /*f790*/  BSYNC B0 ;  /* 0x0000000000007941 */ /* 0x000fea0003800000 */
.L_x_7641:
[----:B------:R-:W-:Y:S01]  /*f7a0*/  F2FP.F16.F32.PACK_AB R0, RZ, R0 ;  /* 0x00000000ff00723e */ /* 0x000fe200000000ff */
[----:B------:R-:W-:Y:S06]  /*f7b0*/  BRA `(.L_x_7626) ;  /* 0x0000000400187947 */ /* 0x000fec0003800000 */
.L_x_7639:
        /* <DEDUP_REMOVED lines=21> */
.L_x_7648:
[----:B------:R-:W-:Y:S05]  /*f910*/  BSYNC B1 ;  /* 0x0000000000017941 */ /* 0x000fea0003800000 */
.L_x_7647:
[----:B------:R-:W-:Y:S01]  /*f920*/  LEA R3, R0, 0x37800000, 0x17 ;  /* 0x3780000000037811 */ /* 0x000fe200078eb8ff */
[----:B------:R-:W-:-:S05]  /*f930*/  IMAD.SHL.U32 R0, R2, 0x200000, RZ ;  /* 0x0020000002007824 */ /* 0x000fca00078e00ff */
[----:B------:R-:W-:-:S07]  /*f940*/  LOP3.LUT R0, R3, R0, R4, 0xfe, !PT ;  /* 0x0000000003007212 */ /* 0x000fce00078efe04 */
.L_x_7646:
[----:B------:R-:W-:Y:S05]  /*f950*/  BSYNC B0 ;  /* 0x0000000000007941 */ /* 0x000fea0003800000 */
.L_x_7645:
[----:B------:R-:W-:Y:S01]  /*f960*/  F2FP.F16.F32.PACK_AB R0, RZ, R0 ;  /* 0x00000000ff00723e */ /* 0x000fe200000000ff */
[----:B------:R-:W-:Y:S06]  /*f970*/  BRA `(.L_x_7626) ;  /* 0x0000000000a87947 */ /* 0x000fec0003800000 */
.L_x_7638:
        /* <DEDUP_REMOVED lines=14> */
.L_x_7652:
[----:B------:R-:W-:Y:S05]  /*fa60*/  BSYNC B0 ;  /* 0x0000000000007941 */ /* 0x000fea0003800000 */
.L_x_7651:
[----:B------:R-:W-:Y:S01]  /*fa70*/  F2FP.F16.F32.PACK_AB R0, RZ, R0 ;  /* 0x00000000ff00723e */ /* 0x000fe200000000ff */
[----:B------:R-:W-:Y:S06]  /*fa80*/  BRA `(.L_x_7626) ;  /* 0x0000000000647947 */ /* 0x000fec0003800000 */
.L_x_7625:
        /* <DEDUP_REMOVED lines=16> */
.L_x_7653:
[----:B------:R-:W-:Y:S01]  /*fb90*/  PRMT R0, RZ, 0x7610, R0 ;  /* 0x00007610ff007816 */ /* 0x000fe20000000000 */
[----:B------:R-:W-:Y:S06]  /*fba0*/  BRA `(.L_x_7626) ;  /* 0x00000000001c7947 */ /* 0x000fec0003800000 */
.L_x_7650:
[----:B------:R-:W2:Y:S02]  /*fbb0*/  LDG.E.64 R2, desc[UR36][R2.64] ;  /* 0x0000002402027981 */ /* 0x000ea4000c1e1b00 */
[----:B--2---:R-:W0:Y:S02]  /*fbc0*/  I2F.U64 R0, R2 ;  /* 0x0000000200007312 */ /* 0x004e240000301000 */
[----:B0-----:R-:W-:Y:S01]  /*fbd0*/  F2FP.F16.F32.PACK_AB R0, RZ, R0 ;  /* 0x00000000ff00723e */ /* 0x001fe200000000ff */
[----:B------:R-:W-:Y:S06]  /*fbe0*/  BRA `(.L_x_7626) ;  /* 0x00000000000c7947 */ /* 0x000fec0003800000 */
.L_x_7649:
[----:B------:R-:W2:Y:S02]  /*fbf0*/  LDG.E R2, desc[UR36][R2.64] ;  /* 0x0000002402027981 */ /* 0x000ea4000c1e1900 */
[----:B--2---:R-:W-:-:S04]  /*fc00*/  I2FP.F32.U32 R0, R2 ;  /* 0x0000000200007245 */ /* 0x004fc80000201000 */
[----:B------:R-:W-:-:S07]  /*fc10*/  F2FP.F16.F32.PACK_AB R0, RZ, R0 ;  /* 0x00000000ff00723e */ /* 0x000fce00000000ff */
.L_x_7626:
        /* <DEDUP_REMOVED lines=36> */
.L_x_7657:
[----:B------:R-:W-:-:S06]  /*fe60*/  HADD2.F32 R3, -RZ, R3.H0_H0 ;  /* 0x20000003ff037230 */ /* 0x000fcc0000004100 */
[----:B------:R-:W0:Y:S02]  /*fe70*/  F2I.S64.TRUNC R2, R3 ;  /* 0x0000000300027311 */ /* 0x000e24000020d900 */
[----:B0-----:R0:W-:Y:S01]  /*fe80*/  STG.E.U8 desc[UR36][R16.64], R2 ;  /* 0x0000000210007986 */ /* 0x0011e2000c101124 */
[----:B------:R-:W-:Y:S05]  /*fe90*/  BRA `(.L_x_7659) ;  /* 0x0000000c00847947 */ /* 0x000fea0003800000 */
.L_x_7656:
        /* <DEDUP_REMOVED lines=10> */
.L_x_7661:
[----:B------:R-:W-:-:S06]  /*ff40*/  HADD2.F32 R3, -RZ, R3.H0_H0 ;  /* 0x20000003ff037230 */ /* 0x000fcc0000004100 */
[----:B------:R-:W0:Y:S02]  /*ff50*/  F2I.FTZ.TRUNC.NTZ R3, R3 ;  /* 0x0000000300037305 */ /* 0x000e24000021f100 */
[----:B0-----:R0:W-:Y:S01]  /*ff60*/  STG.E desc[UR36][R16.64], R3 ;  /* 0x0000000310007986 */ /* 0x0011e2000c101924 */
[----:B------:R-:W-:Y:S05]  /*ff70*/  BRA `(.L_x_7659) ;  /* 0x0000000c004c7947 */ /* 0x000fea0003800000 */
.L_x_7660:
[----:B------:R-:W-:-:S06]  /*ff80*/  HADD2.F32 R3, -RZ, R3.H0_H0 ;  /* 0x20000003ff037230 */ /* 0x000fcc0000004100 */
[----:B------:R-:W0:Y:S02]  /*ff90*/  F2I.FTZ.TRUNC.NTZ R3, R3 ;  /* 0x0000000300037305 */ /* 0x000e24000021f100 */
[----:B0-----:R0:W-:Y:S01]  /*ffa0*/  STG.E.U16 desc[UR36][R16.64], R3 ;  /* 0x0000000310007986 */ /* 0x0011e2000c101524 */
[----:B------:R-:W-:Y:S05]  /*ffb0*/  BRA `(.L_x_7659) ;  /* 0x0000000c003c7947 */ /* 0x000fea0003800000 */
.L_x_7655:
        /* <DEDUP_REMOVED lines=9> */
.L_x_7663:
[----:B------:R0:W-:Y:S01]  /*10050*/  STG.E.U16 desc[UR36][R16.64], R3 ;  /* 0x0000000310007986 */ /* 0x0001e2000c101524 */
[----:B------:R-:W-:Y:S05]  /*10060*/  BRA `(.L_x_7659) ;  /* 0x0000000c00107947 */ /* 0x000fea0003800000 */
.L_x_7662:
        /* <DEDUP_REMOVED lines=10> */
.L_x_7665:
[----:B------:R-:W-:-:S05]  /*10110*/  HADD2.F32 R0, -RZ, R3.H0_H0 ;  /* 0x20000003ff007230 */ /* 0x000fca0000004100 */
[----:B------:R-:W-:-:S04]  /*10120*/  F2FP.F16.F32.PACK_AB R0, RZ, R0 ;  /* 0x00000000ff00723e */ /* 0x000fc800000000ff */
[----:B------:R-:W-:-:S05]  /*10130*/  PRMT R0, R0, 0x5410, RZ ;  /* 0x0000541000007816 */ /* 0x000fca00000000ff */
[----:B------:R0:W-:Y:S01]  /*10140*/  STG.E desc[UR36][R16.64], R0 ;  /* 0x0000000010007986 */ /* 0x0001e2000c101924 */
[----:B------:R-:W-:Y:S05]  /*10150*/  BRA `(.L_x_7659) ;  /* 0x0000000800d47947 */ /* 0x000fea0003800000 */
.L_x_7664:
[----:B------:R-:W-:-:S05]  /*10160*/  HADD2.F32 R2, -RZ, R3.H0_H0 ;  /* 0x20000003ff027230 */ /* 0x000fca0000004100 */
[----:B------:R-:W-:-:S06]  /*10170*/  FMUL.FTZ R2, R2, 1 ;  /* 0x3f80000002027820 */ /* 0x000fcc0000410000 */
[----:B------:R-:W0:Y:S02]  /*10180*/  F2F.F64.F32 R2, R2 ;  /* 0x0000000200027310 */ /* 0x000e240000201800 */
[----:B0-----:R0:W-:Y:S01]  /*10190*/  STG.E.64 desc[UR36][R16.64], R2 ;  /* 0x0000000210007986 */ /* 0x0011e2000c101b24 */
[----:B------:R-:W-:Y:S05]  /*101a0*/  BRA `(.L_x_7659) ;  /* 0x0000000800c07947 */ /* 0x000fea0003800000 */
.L_x_7654:
        /* <DEDUP_REMOVED lines=13> */
.L_x_7668:
[----:B------:R-:W-:Y:S01]  /*10280*/  HADD2.F32 R3, -RZ, R3.H0_H0 ;  /* 0x20000003ff037230 */ /* 0x000fe20000004100 */
[----:B------:R-:W-:-:S04]  /*10290*/  CS2R R6, SRZ ;  /* 0x0000000000067805 */ /* 0x000fc8000001ff00 */
[----:B------:R-:W-:-:S04]  /*102a0*/  FMUL.FTZ R3, R3, 1 ;  /* 0x3f80000003037820 */ /* 0x000fc80000410000 */
[----:B------:R-:W0:Y:S02]  /*102b0*/  F2F.F64.F32 R4, R3 ;  /* 0x0000000300047310 */ /* 0x000e240000201800 */
[----:B0-----:R1:W-:Y:S01]  /*102c0*/  STG.E.128 desc[UR36][R16.64], R4 ;  /* 0x0000000410007986 */ /* 0x0013e2000c101d24 */
[----:B------:R-:W-:Y:S05]  /*102d0*/  BRA `(.L_x_7659) ;  /* 0x0000000800747947 */ /* 0x000fea0003800000 */
.L_x_7667:
        /* <DEDUP_REMOVED lines=21> */
.L_x_7672:
[----:B------:R-:W-:Y:S05]  /*10430*/  BSYNC B0 ;  /* 0x0000000000007941 */ /* 0x000fea0003800000 */
.L_x_7671:
[----:B------:R-:W-:-:S05]  /*10440*/  LOP3.LUT R3, R0, R3, RZ, 0xfc, !PT ;  /* 0x0000000300037212 */ /* 0x000fca00078efcff */
[----:B------:R2:W-:Y:S01]  /*10450*/  STG.E.U8 desc[UR36][R16.64], R3 ;  /* 0x0000000310007986 */ /* 0x0005e2000c101124 */
[----:B------:R-:W-:Y:S05]  /*10460*/  BRA `(.L_x_7659) ;  /* 0x0000000800107947 */ /* 0x000fea0003800000 */
.L_x_7670:
        /* <DEDUP_REMOVED lines=13> */
.L_x_7674:
[----:B------:R-:W-:Y:S01]  /*10540*/  IMAD.MOV.U32 R0, RZ, RZ, 0x7f ;  /* 0x0000007fff007424 */ /* 0x000fe200078e00ff */
[----:B------:R-:W-:-:S04]  /*10550*/  ISETP.GT.U32.AND P0, PT, R2, 0x7f800000, PT ;  /* 0x7f8000000200780c */ /* 0x000fc80003f04070 */
[----:B------:R-:W-:-:S09]  /*10560*/  SEL R0, R0, 0x7c, P0 ;  /* 0x0000007c00007807 */ /* 0x000fd20000000000 */
.L_x_7675:
[----:B------:R-:W-:Y:S05]  /*10570*/  BSYNC B0 ;  /* 0x0000000000007941 */ /* 0x000fea0003800000 */
.L_x_7673:
[----:B------:R-:W-:-:S04]  /*10580*/  LOP3.LUT R2, R3, 0x80000000, RZ, 0xc0, !PT ;  /* 0x8000000003027812 */ /* 0x000fc800078ec0ff */
[----:B------:R-:W-:-:S04]  /*10590*/  SHF.R.U32.HI R3, RZ, 0x18, R2 ;  /* 0x00000018ff037819 */ /* 0x000fc80000011602 */
[----:B------:R-:W-:-:S05]  /*105a0*/  LOP3.LUT R3, R0, R3, RZ, 0xfc, !PT ;  /* 0x0000000300037212 */ /* 0x000fca00078efcff */
[----:B------:R3:W-:Y:S01]  /*105b0*/  STG.E.U8 desc[UR36][R16.64], R3 ;  /* 0x0000000310007986 */ /* 0x0007e2000c101124 */
[----:B------:R-:W-:Y:S05]  /*105c0*/  BRA `(.L_x_7659) ;  /* 0x0000000400b87947 */ /* 0x000fea0003800000 */
.L_x_7669:
[----:B------:R-:W-:-:S05]  /*105d0*/  HADD2.F32 R0, -RZ, R3.H0_H0 ;  /* 0x20000003ff007230 */ /* 0x000fca0000004100 */
[----:B------:R-:W-:-:S05]  /*105e0*/  F2FP.BF16.F32.PACK_AB R0, RZ, R0 ;  /* 0x00000000ff00723e */ /* 0x000fca00000010ff */
[----:B------:R4:W-:Y:S01]  /*105f0*/  STG.E.U16 desc[UR36][R16.64], R0 ;  /* 0x0000000010007986 */ /* 0x0009e2000c101524 */
[----:B------:R-:W-:Y:S05]  /*10600*/  BRA `(.L_x_7659) ;  /* 0x0000000400a87947 */ /* 0x000fea0003800000 */
.L_x_7666:
        /* <DEDUP_REMOVED lines=12> */
.L_x_7678:
        /* <DEDUP_REMOVED lines=17> */
.L_x_7681:
[----:B------:R-:W-:-:S04]  /*107e0*/  LOP3.LUT R2, R3, 0x80000000, RZ, 0xc0, !PT ;  /* 0x8000000003027812 */ /* 0x000fc800078ec0ff */
[----:B------:R-:W-:-:S04]  /*107f0*/  SHF.R.U32.HI R3, RZ, 0x18, R2 ;  /* 0x00000018ff037819 */ /* 0x000fc80000011602 */
[----:B------:R-:W-:-:S04]  /*10800*/  LOP3.LUT R0, R0, R3, RZ, 0xfc, !PT ;  /* 0x0000000300007212 */ /* 0x000fc800078efcff */
[----:B------:R-:W-:-:S07]  /*10810*/  PRMT R8, R0, 0x7610, R8 ;  /* 0x0000761000087816 */ /* 0x000fce0000000008 */
.L_x_7680:
[----:B------:R-:W-:Y:S05]  /*10820*/  BSYNC B0 ;  /* 0x0000000000007941 */ /* 0x000fea0003800000 */
.L_x_7679:
[----:B------:R0:W-:Y:S01]  /*10830*/  STG.E.U8 desc[UR36][R16.64], R8 ;  /* 0x0000000810007986 */ /* 0x0001e2000c101124 */
[----:B------:R-:W-:Y:S05]  /*10840*/  BRA `(.L_x_7659) ;  /* 0x0000000400187947 */ /* 0x000fea0003800000 */
.L_x_7677:
        /* <DEDUP_REMOVED lines=17> */
.L_x_7684:
[----:B------:R-:W-:-:S04]  /*10960*/  LOP3.LUT R2, R3, 0x80000000, RZ, 0xc0, !PT ;  /* 0x8000000003027812 */ /* 0x000fc800078ec0ff */
[----:B------:R-:W-:-:S04]  /*10970*/  SHF.R.U32.HI R3, RZ, 0x18, R2 ;  /* 0x00000018ff037819 */ /* 0x000fc80000011602 */
[----:B------:R-:W-:-:S04]  /*10980*/  LOP3.LUT R0, R0, R3, RZ, 0xfc, !PT ;  /* 0x0000000300007212 */ /* 0x000fc800078efcff */
[----:B------:R-:W-:-:S07]  /*10990*/  PRMT R8, R0, 0x7610, R8 ;  /* 0x0000761000087816 */ /* 0x000fce0000000008 */
.L_x_7683:
[----:B------:R-:W-:Y:S05]  /*109a0*/  BSYNC B0 ;  /* 0x0000000000007941 */ /* 0x000fea0003800000 */
.L_x_7682:
[----:B------:R0:W-:Y:S01]  /*109b0*/  STG.E.U8 desc[UR36][R16.64], R8 ;  /* 0x0000000810007986 */ /* 0x0001e2000c101124 */
[----:B------:R-:W-:Y:S05]  /*109c0*/  BRA `(.L_x_7659) ;  /* 0x0000000000b87947 */ /* 0x000fea0003800000 */
.L_x_7676:
        /* <DEDUP_REMOVED lines=22> */
.L_x_7658:
        /* <DEDUP_REMOVED lines=16> */
.L_x_7687:
[----:B------:R-:W-:Y:S05]  /*10c30*/  BRA `(.L_x_7659) ;  /* 0x00000000001c7947 */ /* 0x000fea0003800000 */
.L_x_7686:
[----:B------:R-:W-:-:S06]  /*10c40*/  HADD2.F32 R3, -RZ, R3.H0_H0 ;  /* 0x20000003ff037230 */ /* 0x000fcc0000004100 */
[----:B------:R-:W0:Y:S02]  /*10c50*/  F2I.U64.TRUNC R2, R3 ;  /* 0x0000000300027311 */ /* 0x000e24000020d800 */
[----:B0-----:R0:W-:Y:S01]  /*10c60*/  STG.E.64 desc[UR36][R16.64], R2 ;  /* 0x0000000210007986 */ /* 0x0011e2000c101b24 */
[----:B------:R-:W-:Y:S05]  /*10c70*/  BRA `(.L_x_7659) ;  /* 0x00000000000c7947 */ /* 0x000fea0003800000 */
.L_x_7685:
[----:B------:R-:W-:-:S06]  /*10c80*/  HADD2.F32 R3, -RZ, R3.H0_H0 ;  /* 0x20000003ff037230 */ /* 0x000fcc0000004100 */
[----:B------:R-:W0:Y:S02]  /*10c90*/  F2I.FTZ.U32.TRUNC.NTZ R3, R3 ;  /* 0x0000000300037305 */ /* 0x000e24000021f000 */
[----:B0-----:R0:W-:Y:S02]  /*10ca0*/  STG.E desc[UR36][R16.64], R3 ;  /* 0x0000000310007986 */ /* 0x0011e4000c101924 */
.L_x_7659:
[----:B------:R-:W-:-:S07]  /*10cb0*/  VIADD R19, R19, 0x80 ;  /* 0x0000008013137836 */ /* 0x000fce0000000000 */
.L_x_7553:
[----:B------:R-:W-:Y:S05]  /*10cc0*/  BSYNC B6 ;  /* 0x0000000000067941 */ /* 0x000fea0003800000 */
.L_x_7552:
[----:B------:R-:W-:Y:S02]  /*10cd0*/  ULDC UR4, c[0x0][0x210] ;  /* 0x0000840000047ab9 */ /* 0x000fe40000000800 */
[----:B------:R-:W-:-:S13]  /*10ce0*/  ISETP.GE.AND P0, PT, R19, UR4, PT ;  /* 0x0000000413007c0c */ /* 0x000fda000bf06270 */
[----:B------:R-:W-:Y:S05]  /*10cf0*/  @P0 EXIT ;  /* 0x000000000000094d */ /* 0x000fea0003800000 */
[----:B01----:R-:W0:Y:S01]  /*10d00*/  LDC R6, c[0x0][0x218] ;  /* 0x00008600ff067b82 */ /* 0x003e220000000800 */
[----:B------:R-:W-:Y:S02]  /*10d10*/  IMAD.MOV.U32 R18, RZ, RZ, RZ ;  /* 0x000000ffff127224 */ /* 0x000fe400078e00ff */
[----:B------:R-:W-:Y:S02]  /*10d20*/  IMAD.MOV.U32 R22, RZ, RZ, RZ ;  /* 0x000000ffff167224 */ /* 0x000fe400078e00ff */
[----:B----4-:R-:W-:Y:S02]  /*10d30*/  IMAD.MOV.U32 R0, RZ, RZ, RZ ;  /* 0x000000ffff007224 */ /* 0x010fe400078e00ff */
[----:B--23--:R-:W-:Y:S01]  /*10d40*/  IMAD.MOV.U32 R16, RZ, RZ, RZ ;  /* 0x000000ffff107224 */ /* 0x00cfe200078e00ff */
        /* <DEDUP_REMOVED lines=375> */
.L_x_7688:
        /* <DEDUP_REMOVED lines=23> */
.L_x_7692:
[----:B------:R-:W2:Y:S02]  /*12630*/  LDG.E.U8 R2, desc[UR36][R2.64] ;  /* 0x0000002402027981 */ /* 0x000ea4000c1e1100 */
[----:B--2---:R-:W-:-:S04]  /*12640*/  I2FP.F32.U32 R0, R2 ;  /* 0x0000000200007245 */ /* 0x004fc80000201000 */
[----:B------:R-:W-:-:S04]  /*12650*/  F2FP.F16.F32.PACK_AB R0, RZ, R0 ;  /* 0x00000000ff00723e */ /* 0x000fc800000000ff */
[----:B------:R-:W-:Y:S01]  /*12660*/  PRMT R19, R0, 0x7610, R19 ;  /* 0x0000761000137816 */ /* 0x000fe20000000013 */
[----:B------:R-:W-:Y:S06]  /*12670*/  BRA `(.L_x_7694) ;  /* 0x0000000c00bc7947 */ /* 0x000fec0003800000 */
.L_x_7691:
        /* <DEDUP_REMOVED lines=11> */
.L_x_7696:
[----:B------:R-:W2:Y:S02]  /*12730*/  LDG.E R2, desc[UR36][R2.64] ;  /* 0x0000002402027981 */ /* 0x000ea4000c1e1900 */
[----:B--2---:R-:W-:-:S04]  /*12740*/  I2FP.F32.S32 R0, R2 ;  /* 0x0000000200007245 */ /* 0x004fc80000201400 */
[----:B------:R-:W-:-:S04]  /*12750*/  F2FP.F16.F32.PACK_AB R0, RZ, R0 ;  /* 0x00000000ff00723e */ /* 0x000fc800000000ff */
[----:B------:R-:W-:Y:S01]  /*12760*/  PRMT R19, R0, 0x7610, R19 ;  /* 0x0000761000137816 */ /* 0x000fe20000000013 */
[----:B------:R-:W-:Y:S06]  /*12770*/  BRA `(.L_x_7694) ;  /* 0x0000000c007c7947 */ /* 0x000fec0003800000 */
.L_x_7695:
[----:B------:R-:W2:Y:S02]  /*12780*/  LDG.E.U16 R2, desc[UR36][R2.64] ;  /* 0x0000002402027981 */ /* 0x000ea4000c1e1500 */
[----:B--2---:R-:W0:Y:S02]  /*12790*/  I2F.S16 R0, R2 ;  /* 0x0000000200007306 */ /* 0x004e240000101400 */
[----:B0-----:R-:W-:-:S04]  /*127a0*/  F2FP.F16.F32.PACK_AB R0, RZ, R0 ;  /* 0x00000000ff00723e */ /* 0x001fc800000000ff */
[----:B------:R-:W-:Y:S01]  /*127b0*/  PRMT R19, R0, 0x7610, R19 ;  /* 0x0000761000137816 */ /* 0x000fe20000000013 */
[----:B------:R-:W-:Y:S06]  /*127c0*/  BRA `(.L_x_7694) ;  /* 0x0000000c00687947 */ /* 0x000fec0003800000 */
.L_x_7690:
        /* <DEDUP_REMOVED lines=9> */
.L_x_7698:
[----:B------:R0:W5:Y:S01]  /*12860*/  LDG.E.U16 R19, desc[UR36][R2.64] ;  /* 0x0000002402137981 */ /* 0x000162000c1e1500 */
[----:B------:R-:W-:Y:S05]  /*12870*/  BRA `(.L_x_7694) ;  /* 0x0000000c003c7947 */ /* 0x000fea0003800000 */
.L_x_7697:
        /* <DEDUP_REMOVED lines=9> */
.L_x_7700:
[----:B------:R1:W5:Y:S01]  /*12910*/  LDG.E.U16 R19, desc[UR36][R2.64] ;  /* 0x0000002402137981 */ /* 0x000362000c1e1500 */
[----:B------:R-:W-:Y:S05]  /*12920*/  BRA `(.L_x_7694) ;  /* 0x0000000c00107947 */ /* 0x000fea0003800000 */
.L_x_7699:
        /* <DEDUP_REMOVED lines=9> */
.L_x_7689:
        /* <DEDUP_REMOVED lines=14> */
.L_x_7703:
        /* <DEDUP_REMOVED lines=9> */
.L_x_7702:
        /* <DEDUP_REMOVED lines=28> */
.L_x_7705:
        /* <DEDUP_REMOVED lines=15> */
.L_x_7704:
[----:B------:R-:W2:Y:S02]  /*12de0*/  LDG.E.U16 R0, desc[UR36][R2.64] ;  /* 0x0000002402007981 */ /* 0x000ea4000c1e1500 */
[----:B--2---:R-:W-:-:S05]  /*12df0*/  IMAD.U32 R0, R0, 0x10000, RZ ;  /* 0x0001000000007824 */ /* 0x004fca00078e00ff */
[----:B------:R-:W-:-:S04]  /*12e00*/  F2FP.F16.F32.PACK_AB R0, RZ, R0 ;  /* 0x00000000ff00723e */ /* 0x000fc800000000ff */
[----:B------:R-:W-:Y:S01]  /*12e10*/  PRMT R19, R0, 0x7610, R19 ;  /* 0x0000761000137816 */ /* 0x000fe20000000013 */
[----:B------:R-:W-:Y:S06]  /*12e20*/  BRA `(.L_x_7694) ;  /* 0x0000000400d07947 */ /* 0x000fec0003800000 */
.L_x_7701:
        /* <DEDUP_REMOVED lines=13> */
.L_x_7708:
        /* <DEDUP_REMOVED lines=21> */
.L_x_7712:
[----:B------:R-:W-:Y:S05]  /*13050*/  BSYNC B1 ;  /* 0x0000000000017941 */ /* 0x000fea0003800000 */
.L_x_7711:
[----:B------:R-:W-:Y:S01]  /*13060*/  LEA R3, R0, 0x3b800000, 0x17 ;  /* 0x3b80000000037811 */ /* 0x000fe200078eb8ff */
[----:B------:R-:W-:-:S05]  /*13070*/  IMAD.SHL.U32 R0, R2, 0x100000, RZ ;  /* 0x0010000002007824 */ /* 0x000fca00078e00ff */
[----:B------:R-:W-:-:S07]  /*13080*/  LOP3.LUT R0, R3, R0, R4, 0xfe, !PT ;  /* 0x0000000003007212 */ /* 0x000fce00078efe04 */
.L_x_7710:
[----:B------:R-:W-:Y:S05]  /*13090*/  BSYNC B0 ;  /* 0x0000000000007941 */ /* 0x000fea0003800000 */
.L_x_7709:
[----:B------:R-:W-:-:S04]  /*130a0*/  F2FP.F16.F32.PACK_AB R0, RZ, R0 ;  /* 0x00000000ff00723e */ /* 0x000fc800000000ff */
[----:B------:R-:W-:Y:S01]  /*130b0*/  PRMT R19, R0, 0x7610, R19 ;  /* 0x0000761000137816 */ /* 0x000fe20000000013 */
[----:B------:R-:W-:Y:S06]  /*130c0*/  BRA `(.L_x_7694) ;  /* 0x0000000400287947 */ /* 0x000fec0003800000 */
.L_x_7707:
        /* <DEDUP_REMOVED lines=21> */
.L_x_7716:
[----:B------:R-:W-:Y:S05]  /*13220*/  BSYNC B1 ;  /* 0x0000000000017941 */ /* 0x000fea0003800000 */
.L_x_7715:
[----:B------:R-:W-:Y:S01]  /*13230*/  LEA R3, R0, 0x37800000, 0x17 ;  /* 0x3780000000037811 */ /* 0x000fe200078eb8ff */
[----:B------:R-:W-:-:S05]  /*13240*/  IMAD.SHL.U32 R0, R2, 0x200000, RZ ;  /* 0x0020000002007824 */ /* 0x000fca00078e00ff */
[----:B------:R-:W-:-:S07]  /*13250*/  LOP3.LUT R0, R3, R0, R4, 0xfe, !PT ;  /* 0x0000000003007212 */ /* 0x000fce00078efe04 */
.L_x_7714:
[----:B------:R-:W-:Y:S05]  /*13260*/  BSYNC B0 ;  /* 0x0000000000007941 */ /* 0x000fea0003800000 */
.L_x_7713:
[----:B------:R-:W-:-:S04]  /*13270*/  F2FP.F16.F32.PACK_AB R0, RZ, R0 ;  /* 0x00000000ff00723e */ /* 0x000fc800000000ff */
[----:B------:R-:W-:Y:S01]  /*13280*/  PRMT R19, R0, 0x7610, R19 ;  /* 0x0000761000137816 */ /* 0x000fe20000000013 */
[----:B------:R-:W-:Y:S06]  /*13290*/  BRA `(.L_x_7694) ;  /* 0x0000000000b47947 */ /* 0x000fec0003800000 */
.L_x_7706:
        /* <DEDUP_REMOVED lines=14> */
.L_x_7720:
[----:B------:R-:W-:Y:S05]  /*13380*/  BSYNC B0 ;  /* 0x0000000000007941 */ /* 0x000fea0003800000 */
.L_x_7719:
[----:B------:R-:W-:-:S04]  /*13390*/  F2FP.F16.F32.PACK_AB R0, RZ, R0 ;  /* 0x00000000ff00723e */ /* 0x000fc800000000ff */
[----:B------:R-:W-:Y:S01]  /*133a0*/  PRMT R19, R0, 0x7610, R19 ;  /* 0x0000761000137816 */ /* 0x000fe20000000013 */
[----:B------:R-:W-:Y:S06]  /*133b0*/  BRA `(.L_x_7694) ;  /* 0x00000000006c7947 */ /* 0x000fec0003800000 */
.L_x_7693:
        /* <DEDUP_REMOVED lines=16> */
.L_x_7721:
[----:B------:R-:W-:Y:S01]  /*134c0*/  PRMT R19, RZ, 0x7610, R19 ;  /* 0x00007610ff137816 */ /* 0x000fe20000000013 */
[----:B------:R-:W-:Y:S06]  /*134d0*/  BRA `(.L_x_7694) ;  /* 0x0000000000247947 */ /* 0x000fec0003800000 */
.L_x_7718:
[----:B------:R-:W2:Y:S02]  /*134e0*/  LDG.E.64 R2, desc[UR36][R2.64] ;  /* 0x0000002402027981 */ /* 0x000ea4000c1e1b00 */
[----:B--2---:R-:W0:Y:S02]  /*134f0*/  I2F.U64 R0, R2 ;  /* 0x0000000200007312 */ /* 0x004e240000301000 */
[----:B0-----:R-:W-:-:S04]  /*13500*/  F2FP.F16.F32.PACK_AB R0, RZ, R0 ;  /* 0x00000000ff00723e */ /* 0x001fc800000000ff */
[----:B------:R-:W-:Y:S01]  /*13510*/  PRMT R19, R0, 0x7610, R19 ;  /* 0x0000761000137816 */ /* 0x000fe20000000013 */
[----:B------:R-:W-:Y:S06]  /*13520*/  BRA `(.L_x_7694) ;  /* 0x0000000000107947 */ /* 0x000fec0003800000 */
.L_x_7717:
[----:B------:R-:W2:Y:S02]  /*13530*/  LDG.E R2, desc[UR36][R2.64] ;  /* 0x0000002402027981 */ /* 0x000ea4000c1e1900 */
[----:B--2---:R-:W-:-:S04]  /*13540*/  I2FP.F32.U32 R0, R2 ;  /* 0x0000000200007245 */ /* 0x004fc80000201000 */
[----:B------:R-:W-:-:S04]  /*13550*/  F2FP.F16.F32.PACK_AB R0, RZ, R0 ;  /* 0x00000000ff00723e */ /* 0x000fc800000000ff */
[----:B------:R-:W-:-:S07]  /*13560*/  PRMT R19, R0, 0x7610, R19 ;  /* 0x0000761000137816 */ /* 0x000fce0000000013 */
.L_x_7694:
        /* <DEDUP_REMOVED lines=20> */
.L_x_7725:
[----:B------:R-:W2:Y:S02]  /*136b0*/  LDG.E.U8 R2, desc[UR36][R2.64] ;  /* 0x0000002402027981 */ /* 0x000ea4000c1e1100 */
[----:B--2---:R-:W-:-:S04]  /*136c0*/  I2FP.F32.U32 R0, R2 ;  /* 0x0000000200007245 */ /* 0x004fc80000201000 */
[----:B------:R-:W-:-:S04]  /*136d0*/  F2FP.F16.F32.PACK_AB R0, RZ, R0 ;  /* 0x00000000ff00723e */ /* 0x000fc800000000ff */
[----:B------:R-:W-:Y:S01]  /*136e0*/  PRMT R22, R0, 0x7610, R22 ;  /* 0x0000761000167816 */ /* 0x000fe20000000016 */
[----:B------:R-:W-:Y:S06]  /*136f0*/  BRA `(.L_x_7727) ;  /* 0x0000000c00bc7947 */ /* 0x000fec0003800000 */
.L_x_7724:
        /* <DEDUP_REMOVED lines=11> */
.L_x_7729:
[----:B------:R-:W2:Y:S02]  /*137b0*/  LDG.E R2, desc[UR36][R2.64] ;  /* 0x0000002402027981 */ /* 0x000ea4000c1e1900 */
[----:B--2---:R-:W-:-:S04]  /*137c0*/  I2FP.F32.S32 R0, R2 ;  /* 0x0000000200007245 */ /* 0x004fc80000201400 */
[----:B------:R-:W-:-:S04]  /*137d0*/  F2FP.F16.F32.PACK_AB R0, RZ, R0 ;  /* 0x00000000ff00723e */ /* 0x000fc800000000ff */
[----:B------:R-:W-:Y:S01]  /*137e0*/  PRMT R22, R0, 0x7610, R22 ;  /* 0x0000761000167816 */ /* 0x000fe20000000016 */
[----:B------:R-:W-:Y:S06]  /*137f0*/  BRA `(.L_x_7727) ;  /* 0x0000000c007c7947 */ /* 0x000fec0003800000 */
.L_x_7728:
[----:B------:R-:W2:Y:S02]  /*13800*/  LDG.E.U16 R2, desc[UR36][R2.64] ;  /* 0x0000002402027981 */ /* 0x000ea4000c1e1500 */
[----:B--2---:R-:W0:Y:S02]  /*13810*/  I2F.S16 R0, R2 ;  /* 0x0000000200007306 */ /* 0x004e240000101400 */
[----:B0-----:R-:W-:-:S04]  /*13820*/  F2FP.F16.F32.PACK_AB R0, RZ, R0 ;  /* 0x00000000ff00723e */ /* 0x001fc800000000ff */
[----:B------:R-:W-:Y:S01]  /*13830*/  PRMT R22, R0, 0x7610, R22 ;  /* 0x0000761000167816 */ /* 0x000fe20000000016 */
[----:B------:R-:W-:Y:S06]  /*13840*/  BRA `(.L_x_7727) ;  /* 0x0000000c00687947 */ /* 0x000fec0003800000 */
.L_x_7723:
        /* <DEDUP_REMOVED lines=9> */
.L_x_7731:
[----:B------:R0:W5:Y:S01]  /*138e0*/  LDG.E.U16 R22, desc[UR36][R2.64] ;  /* 0x0000002402167981 */ /* 0x000162000c1e1500 */
[----:B------:R-:W-:Y:S05]  /*138f0*/  BRA `(.L_x_7727) ;  /* 0x0000000c003c7947 */ /* 0x000fea0003800000 */
.L_x_7730:
        /* <DEDUP_REMOVED lines=9> */
.L_x_7733:
[----:B------:R1:W5:Y:S01]  /*13990*/  LDG.E.U16 R22, desc[UR36][R2.64] ;  /* 0x0000002402167981 */ /* 0x000362000c1e1500 */
[----:B------:R-:W-:Y:S05]  /*139a0*/  BRA `(.L_x_7727) ;  /* 0x0000000c00107947 */ /* 0x000fea0003800000 */
.L_x_7732:
        /* <DEDUP_REMOVED lines=9> */
.L_x_7722:
        /* <DEDUP_REMOVED lines=14> */
.L_x_7736:
        /* <DEDUP_REMOVED lines=9> */
.L_x_7735:
        /* <DEDUP_REMOVED lines=28> */
.L_x_7738:
        /* <DEDUP_REMOVED lines=15> */
.L_x_7737:
[----:B------:R-:W2:Y:S02]  /*13e60*/  LDG.E.U16 R0, desc[UR36][R2.64] ;  /* 0x0000002402007981 */ /* 0x000ea4000c1e1500 */
[----:B--2---:R-:W-:-:S05]  /*13e70*/  IMAD.U32 R0, R0, 0x10000, RZ ;  /* 0x0001000000007824 */ /* 0x004fca00078e00ff */
[----:B------:R-:W-:-:S04]  /*13e80*/  F2FP.F16.F32.PACK_AB R0, RZ, R0 ;  /* 0x00000000ff00723e */ /* 0x000fc800000000ff */
[----:B------:R-:W-:Y:S01]  /*13e90*/  PRMT R22, R0, 0x7610, R22 ;  /* 0x0000761000167816 */ /* 0x000fe20000000016 */
[----:B------:R-:W-:Y:S06]  /*13ea0*/  BRA `(.L_x_7727) ;  /* 0x0000000400d07947 */ /* 0x000fec0003800000 */
.L_x_7734:
        /* <DEDUP_REMOVED lines=13> */
.L_x_7741:
        /* <DEDUP_REMOVED lines=21> */
.L_x_7745:
[----:B------:R-:W-:Y:S05]  /*140d0*/  BSYNC B1 ;  /* 0x0000000000017941 */ /* 0x000fea0003800000 */
.L_x_7744:
[----:B------:R-:W-:Y:S01]  /*140e0*/  LEA R3, R0, 0x3b800000, 0x17 ;  /* 0x3b80000000037811 */ /* 0x000fe200078eb8ff */
[----:B------:R-:W-:-:S05]  /*140f0*/  IMAD.SHL.U32 R0, R2, 0x100000, RZ ;  /* 0x0010000002007824 */ /* 0x000fca00078e00ff */
[----:B------:R-:W-:-:S07]  /*14100*/  LOP3.LUT R0, R3, R0, R4, 0xfe, !PT ;  /* 0x0000000003007212 */ /* 0x000fce00078efe04 */
.L_x_7743:
[----:B------:R-:W-:Y:S05]  /*14110*/  BSYNC B0 ;  /* 0x0000000000007941 */ /* 0x000fea0003800000 */
.L_x_7742:
[----:B------:R-:W-:-:S04]  /*14120*/  F2FP.F16.F32.PACK_AB R0, RZ, R0 ;  /* 0x00000000ff00723e */ /* 0x000fc800000000ff */
[----:B------:R-:W-:Y:S01]  /*14130*/  PRMT R22, R0, 0x7610, R22 ;  /* 0x0000761000167816 */ /* 0x000fe20000000016 */
[----:B------:R-:W-:Y:S06]  /*14140*/  BRA `(.L_x_7727) ;  /* 0x0000000400287947 */ /* 0x000fec0003800000 */
.L_x_7740:
        /* <DEDUP_REMOVED lines=21> */
.L_x_7749:
[----:B------:R-:W-:Y:S05]  /*142a0*/  BSYNC B1 ;  /* 0x0000000000017941 */ /* 0x000fea0003800000 */
.L_x_7748:
[----:B------:R-:W-:Y:S01]  /*142b0*/  LEA R3, R0, 0x37800000, 0x17 ;  /* 0x3780000000037811 */ /* 0x000fe200078eb8ff */
[----:B------:R-:W-:-:S05]  /*142c0*/  IMAD.SHL.U32 R0, R2, 0x200000, RZ ;  /* 0x0020000002007824 */ /* 0x000fca00078e00ff */
[----:B------:R-:W-:-:S07]  /*142d0*/  LOP3.LUT R0, R3, R0, R4, 0xfe, !PT ;  /* 0x0000000003007212 */ /* 0x000fce00078efe04 */
.L_x_7747:
[----:B------:R-:W-:Y:S05]  /*142e0*/  BSYNC B0 ;  /* 0x0000000000007941 */ /* 0x000fea0003800000 */
.L_x_7746:
[----:B------:R-:W-:-:S04]  /*142f0*/  F2FP.F16.F32.PACK_AB R0, RZ, R0 ;  /* 0x00000000ff00723e */ /* 0x000fc800000000ff */
[----:B------:R-:W-:Y:S01]  /*14300*/  PRMT R22, R0, 0x7610, R22 ;  /* 0x0000761000167816 */ /* 0x000fe20000000016 */
[----:B------:R-:W-:Y:S06]  /*14310*/  BRA `(.L_x_7727) ;  /* 0x0000000000b47947 */ /* 0x000fec0003800000 */
.L_x_7739:
        /* <DEDUP_REMOVED lines=14> */
.L_x_7753:
[----:B------:R-:W-:Y:S05]  /*14400*/  BSYNC B0 ;  /* 0x0000000000007941 */ /* 0x000fea0003800000 */
.L_x_7752:
[----:B------:R-:W-:-:S04]  /*14410*/  F2FP.F16.F32.PACK_AB R0, RZ, R0 ;  /* 0x00000000ff00723e */ /* 0x000fc800000000ff */
[----:B------:R-:W-:Y:S01]  /*14420*/  PRMT R22, R0, 0x7610, R22 ;  /* 0x0000761000167816 */ /* 0x000fe20000000016 */
[----:B------:R-:W-:Y:S06]  /*14430*/  BRA `(.L_x_7727) ;  /* 0x00000000006c7947 */ /* 0x000fec0003800000 */
.L_x_7726:
        /* <DEDUP_REMOVED lines=16> */
.L_x_7754:
[----:B------:R-:W-:Y:S01]  /*14540*/  PRMT R22, RZ, 0x7610, R22 ;  /* 0x00007610ff167816 */ /* 0x000fe20000000016 */
[----:B------:R-:W-:Y:S06]  /*14550*/  BRA `(.L_x_7727) ;  /* 0x0000000000247947 */ /* 0x000fec0003800000 */
.L_x_7751:
[----:B------:R-:W2:Y:S02]  /*14560*/  LDG.E.64 R2, desc[UR36][R2.64] ;  /* 0x0000002402027981 */ /* 0x000ea4000c1e1b00 */
[----:B--2---:R-:W0:Y:S02]  /*14570*/  I2F.U64 R0, R2 ;  /* 0x0000000200007312 */ /* 0x004e240000301000 */
[----:B0-----:R-:W-:-:S04]  /*14580*/  F2FP.F16.F32.PACK_AB R0, RZ, R0 ;  /* 0x00000000ff00723e */ /* 0x001fc800000000ff */
[----:B------:R-:W-:Y:S01]  /*14590*/  PRMT R22, R0, 0x7610, R22 ;  /* 0x0000761000167816 */ /* 0x000fe20000000016 */
[----:B------:R-:W-:Y:S06]  /*145a0*/  BRA `(.L_x_7727) ;  /* 0x0000000000107947 */ /* 0x000fec0003800000 */
.L_x_7750:
[----:B------:R-:W2:Y:S02]  /*145b0*/  LDG.E R2, desc[UR36][R2.64] ;  /* 0x0000002402027981 */ /* 0x000ea4000c1e1900 */
[----:B--2---:R-:W-:-:S04]  /*145c0*/  I2FP.F32.U32 R0, R2 ;  /* 0x0000000200007245 */ /* 0x004fc80000201000 */
[----:B------:R-:W-:-:S04]  /*145d0*/  F2FP.F16.F32.PACK_AB R0, RZ, R0 ;  /* 0x00000000ff00723e */ /* 0x000fc800000000ff */
[----:B------:R-:W-:-:S07]  /*145e0*/  PRMT R22, R0, 0x7610, R22 ;  /* 0x0000761000167816 */ /* 0x000fce0000000016 */
.L_x_7727:
        /* <DEDUP_REMOVED lines=19> */
.L_x_7758:
[----:B------:R-:W2:Y:S02]  /*14720*/  LDG.E.U8 R2, desc[UR36][R2.64] ;  /* 0x0000002402027981 */ /* 0x000ea4000c1e1100 */
[----:B--2---:R-:W-:-:S04]  /*14730*/  I2FP.F32.U32 R0, R2 ;  /* 0x0000000200007245 */ /* 0x004fc80000201000 */
[----:B------:R-:W-:Y:S01]  /*14740*/  F2FP.F16.F32.PACK_AB R0, RZ, R0 ;  /* 0x00000000ff00723e */ /* 0x000fe200000000ff */
[----:B------:R-:W-:Y:S06]  /*14750*/  BRA `(.L_x_7760) ;  /* 0x0000000c00887947 */ /* 0x000fec0003800000 */
.L_x_7757:
        /* <DEDUP_REMOVED lines=10> */
.L_x_7762:
[----:B------:R-:W2:Y:S02]  /*14800*/  LDG.E R2, desc[UR36][R2.64] ;  /* 0x0000002402027981 */ /* 0x000ea4000c1e1900 */
[----:B--2---:R-:W-:-:S04]  /*14810*/  I2FP.F32.S32 R0, R2 ;  /* 0x0000000200007245 */ /* 0x004fc80000201400 */
[----:B------:R-:W-:Y:S01]  /*14820*/  F2FP.F16.F32.PACK_AB R0, RZ, R0 ;  /* 0x00000000ff00723e */ /* 0x000fe200000000ff */
[----:B------:R-:W-:Y:S06]  /*14830*/  BRA `(.L_x_7760) ;  /* 0x0000000c00507947 */ /* 0x000fec0003800000 */
.L_x_7761:
[----:B------:R-:W2:Y:S02]  /*14840*/  LDG.E.U16 R2, desc[UR36][R2.64] ;  /* 0x0000002402027981 */ /* 0x000ea4000c1e1500 */
[----:B--2---:R-:W0:Y:S02]  /*14850*/  I2F.S16 R0, R2 ;  /* 0x0000000200007306 */ /* 0x004e240000101400 */
[----:B0-----:R-:W-:Y:S01]  /*14860*/  F2FP.F16.F32.PACK_AB R0, RZ, R0 ;  /* 0x00000000ff00723e */ /* 0x001fe200000000ff */
[----:B------:R-:W-:Y:S06]  /*14870*/  BRA `(.L_x_7760) ;  /* 0x0000000c00407947 */ /* 0x000fec0003800000 */
.L_x_7756:
        /* <DEDUP_REMOVED lines=9> */
.L_x_7764:
[----:B------:R0:W5:Y:S01]  /*14910*/  LDG.E.U16 R0, desc[UR36][R2.64] ;  /* 0x0000002402007981 */ /* 0x000162000c1e1500 */
[----:B------:R-:W-:Y:S05]  /*14920*/  BRA `(.L_x_7760) ;  /* 0x0000000c00147947 */ /* 0x000fea0003800000 */
.L_x_7763:
        /* <DEDUP_REMOVED lines=9> */
.L_x_7766:
[----:B------:R1:W5:Y:S01]  /*149c0*/  LDG.E.U16 R0, desc[UR36][R2.64] ;  /* 0x0000002402007981 */ /* 0x000362000c1e1500 */
[----:B------:R-:W-:Y:S05]  /*149d0*/  BRA `(.L_x_7760) ;  /* 0x0000000800e87947 */ /* 0x000fea0003800000 */
.L_x_7765:
        /* <DEDUP_REMOVED lines=8> */
.L_x_7755:
        /* <DEDUP_REMOVED lines=13> */
.L_x_7769:
        /* <DEDUP_REMOVED lines=8> */
.L_x_7768:
        /* <DEDUP_REMOVED lines=28> */
.L_x_7771:
        /* <DEDUP_REMOVED lines=15> */
.L_x_7770:
[----:B------:R-:W2:Y:S02]  /*14e60*/  LDG.E.U16 R0, desc[UR36][R2.64] ;  /* 0x0000002402007981 */ /* 0x000ea4000c1e1500 */
[----:B--2---:R-:W-:-:S05]  /*14e70*/  IMAD.U32 R0, R0, 0x10000, RZ ;  /* 0x0001000000007824 */ /* 0x004fca00078e00ff */
[----:B------:R-:W-:Y:S01]  /*14e80*/  F2FP.F16.F32.PACK_AB R0, RZ, R0 ;  /* 0x00000000ff00723e */ /* 0x000fe200000000ff */
[----:B------:R-:W-:Y:S06]  /*14e90*/  BRA `(.L_x_7760) ;  /* 0x0000000400b87947 */ /* 0x000fec0003800000 */
.L_x_7767:
        /* <DEDUP_REMOVED lines=12> */
.L_x_7774:
        /* <DEDUP_REMOVED lines=21> */
.L_x_7778:
[----:B------:R-:W-:Y:S05]  /*150b0*/  BSYNC B1 ;  /* 0x0000000000017941 */ /* 0x000fea0003800000 */
.L_x_7777:
[----:B------:R-:W-:Y:S01]  /*150c0*/  LEA R3, R0, 0x3b800000, 0x17 ;  /* 0x3b80000000037811 */ /* 0x000fe200078eb8ff */
[----:B------:R-:W-:-:S05]  /*150d0*/  IMAD.SHL.U32 R0, R2, 0x100000, RZ ;  /* 0x0010000002007824 */ /* 0x000fca00078e00ff */
[----:B------:R-:W-:-:S07]  /*150e0*/  LOP3.LUT R0, R3, R0, R4, 0xfe, !PT ;  /* 0x0000000003007212 */ /* 0x000fce00078efe04 */
.L_x_7776:
[----:B------:R-:W-:Y:S05]  /*150f0*/  BSYNC B0 ;  /* 0x0000000000007941 */ /* 0x000fea0003800000 */
.L_x_7775:
[----:B------:R-:W-:Y:S01]  /*15100*/  F2FP.F16.F32.PACK_AB R0, RZ, R0 ;  /* 0x00000000ff00723e */ /* 0x000fe200000000ff */
[----:B------:R-:W-:Y:S06]  /*15110*/  BRA `(.L_x_7760) ;  /* 0x0000000400187947 */ /* 0x000fec0003800000 */
.L_x_7773:
        /* <DEDUP_REMOVED lines=21> */
.L_x_7782:
[----:B------:R-:W-:Y:S05]  /*15270*/  BSYNC B1 ;  /* 0x0000000000017941 */ /* 0x000fea0003800000 */
.L_x_7781:
[----:B------:R-:W-:Y:S01]  /*15280*/  LEA R3, R0, 0x37800000, 0x17 ;  /* 0x3780000000037811 */ /* 0x000fe200078eb8ff */
[----:B------:R-:W-:-:S05]  /*15290*/  IMAD.SHL.U32 R0, R2, 0x200000, RZ ;  /* 0x0020000002007824 */ /* 0x000fca00078e00ff */
[----:B------:R-:W-:-:S07]  /*152a0*/  LOP3.LUT R0, R3, R0, R4, 0xfe, !PT ;  /* 0x0000000003007212 */ /* 0x000fce00078efe04 */
.L_x_7780:
[----:B------:R-:W-:Y:S05]  /*152b0*/  BSYNC B0 ;  /* 0x0000000000007941 */ /* 0x000fea0003800000 */
.L_x_7779:
[----:B------:R-:W-:Y:S01]  /*152c0*/  F2FP.F16.F32.PACK_AB R0, RZ, R0 ;  /* 0x00000000ff00723e */ /* 0x000fe200000000ff */
[----:B------:R-:W-:Y:S06]  /*152d0*/  BRA `(.L_x_7760) ;  /* 0x0000000000a87947 */ /* 0x000fec0003800000 */
.L_x_7772:
        /* <DEDUP_REMOVED lines=14> */
.L_x_7786:
[----:B------:R-:W-:Y:S05]  /*153c0*/  BSYNC B0 ;  /* 0x0000000000007941 */ /* 0x000fea0003800000 */
.L_x_7785:
[----:B------:R-:W-:Y:S01]  /*153d0*/  F2FP.F16.F32.PACK_AB R0, RZ, R0 ;  /* 0x00000000ff00723e */ /* 0x000fe200000000ff */
[----:B------:R-:W-:Y:S06]  /*153e0*/  BRA `(.L_x_7760) ;  /* 0x0000000000647947 */ /* 0x000fec0003800000 */
.L_x_7759:
        /* <DEDUP_REMOVED lines=16> */
.L_x_7787:
[----:B------:R-:W-:Y:S01]  /*154f0*/  PRMT R0, RZ, 0x7610, R0 ;  /* 0x00007610ff007816 */ /* 0x000fe20000000000 */
[----:B------:R-:W-:Y:S06]  /*15500*/  BRA `(.L_x_7760) ;  /* 0x00000000001c7947 */ /* 0x000fec0003800000 */
.L_x_7784:
[----:B------:R-:W2:Y:S02]  /*15510*/  LDG.E.64 R2, desc[UR36][R2.64] ;  /* 0x0000002402027981 */ /* 0x000ea4000c1e1b00 */
[----:B--2---:R-:W0:Y:S02]  /*15520*/  I2F.U64 R0, R2 ;  /* 0x0000000200007312 */ /* 0x004e240000301000 */
[----:B0-----:R-:W-:Y:S01]  /*15530*/  F2FP.F16.F32.PACK_AB R0, RZ, R0 ;  /* 0x00000000ff00723e */ /* 0x001fe200000000ff */
[----:B------:R-:W-:Y:S06]  /*15540*/  BRA `(.L_x_7760) ;  /* 0x00000000000c7947 */ /* 0x000fec0003800000 */
.L_x_7783:
[----:B------:R-:W2:Y:S02]  /*15550*/  LDG.E R2, desc[UR36][R2.64] ;  /* 0x0000002402027981 */ /* 0x000ea4000c1e1900 */
[----:B--2---:R-:W-:-:S04]  /*15560*/  I2FP.F32.U32 R0, R2 ;  /* 0x0000000200007245 */ /* 0x004fc80000201000 */
[----:B------:R-:W-:-:S07]  /*15570*/  F2FP.F16.F32.PACK_AB R0, RZ, R0 ;  /* 0x00000000ff00723e */ /* 0x000fce00000000ff */
.L_x_7760:
        /* <DEDUP_REMOVED lines=36> */
.L_x_7791:
[----:B------:R-:W-:-:S06]  /*157c0*/  HADD2.F32 R3, -RZ, R0.H0_H0 ;  /* 0x20000000ff037230 */ /* 0x000fcc0000004100 */
[----:B------:R-:W0:Y:S02]  /*157d0*/  F2I.S64.TRUNC R2, R3 ;  /* 0x0000000300027311 */ /* 0x000e24000020d900 */
[----:B0-----:R-:W-:Y:S01]  /*157e0*/  STG.E.U8 desc[UR36][R16.64], R2 ;  /* 0x0000000210007986 */ /* 0x001fe2000c101124 */
[----:B------:R-:W-:Y:S05]  /*157f0*/  EXIT ;  /* 0x000000000000794d */ /* 0x000fea0003800000 */
.L_x_7790:
        /* <DEDUP_REMOVED lines=10> */
.L_x_7794:
[----:B------:R-:W-:-:S04]  /*158a0*/  HADD2.F32 R0, -RZ, R0.H0_H0 ;  /* 0x20000000ff007230 */ /* 0x000fc80000004100 */
[----:B------:R-:W0:Y:S02]  /*158b0*/  F2I.FTZ.TRUNC.NTZ R3, R0 ;  /* 0x0000000000037305 */ /* 0x000e24000021f100 */
[----:B0-----:R-:W-:Y:S01]  /*158c0*/  STG.E desc[UR36][R16.64], R3 ;  /* 0x0000000310007986 */ /* 0x001fe2000c101924 */
[----:B------:R-:W-:Y:S05]  /*158d0*/  EXIT ;  /* 0x000000000000794d */ /* 0x000fea0003800000 */
.L_x_7793:
[----:B------:R-:W-:-:S04]  /*158e0*/  HADD2.F32 R0, -RZ, R0.H0_H0 ;  /* 0x20000000ff007230 */ /* 0x000fc80000004100 */
[----:B------:R-:W0:Y:S02]  /*158f0*/  F2I.FTZ.TRUNC.NTZ R3, R0 ;  /* 0x0000000000037305 */ /* 0x000e24000021f100 */
[----:B0-----:R-:W-:Y:S01]  /*15900*/  STG.E.U16 desc[UR36][R16.64], R3 ;  /* 0x0000000310007986 */ /* 0x001fe2000c101524 */
[----:B------:R-:W-:Y:S05]  /*15910*/  EXIT ;  /* 0x000000000000794d */ /* 0x000fea0003800000 */
.L_x_7789:
        /* <DEDUP_REMOVED lines=9> */
.L_x_7796:
[----:B------:R-:W-:Y:S01]  /*159b0*/  STG.E.U16 desc[UR36][R16.64], R0 ;  /* 0x0000000010007986 */ /* 0x000fe2000c101524 */
[----:B------:R-:W-:Y:S05]  /*159c0*/  EXIT ;  /* 0x000000000000794d */ /* 0x000fea0003800000 */
.L_x_7795:
        /* <DEDUP_REMOVED lines=10> */
.L_x_7798:
[----:B------:R-:W-:-:S05]  /*15a70*/  HADD2.F32 R0, -RZ, R0.H0_H0 ;  /* 0x20000000ff007230 */ /* 0x000fca0000004100 */
[----:B------:R-:W-:-:S04]  /*15a80*/  F2FP.F16.F32.PACK_AB R0, RZ, R0 ;  /* 0x00000000ff00723e */ /* 0x000fc800000000ff */
[----:B------:R-:W-:-:S05]  /*15a90*/  PRMT R0, R0, 0x5410, RZ ;  /* 0x0000541000007816 */ /* 0x000fca00000000ff */
[----:B------:R-:W-:Y:S01]  /*15aa0*/  STG.E desc[UR36][R16.64], R0 ;  /* 0x0000000010007986 */ /* 0x000fe2000c101924 */
[----:B------:R-:W-:Y:S05]  /*15ab0*/  EXIT ;  /* 0x000000000000794d */ /* 0x000fea0003800000 */
.L_x_7797:
[----:B------:R-:W-:-:S05]  /*15ac0*/  HADD2.F32 R2, -RZ, R0.H0_H0 ;  /* 0x20000000ff027230 */ /* 0x000fca0000004100 */
[----:B------:R-:W-:-:S06]  /*15ad0*/  FMUL.FTZ R2, R2, 1 ;  /* 0x3f80000002027820 */ /* 0x000fcc0000410000 */
[----:B------:R-:W0:Y:S02]  /*15ae0*/  F2F.F64.F32 R2, R2 ;  /* 0x0000000200027310 */ /* 0x000e240000201800 */
[----:B0-----:R-:W-:Y:S01]  /*15af0*/  STG.E.64 desc[UR36][R16.64], R2 ;  /* 0x0000000210007986 */ /* 0x001fe2000c101b24 */
[----:B------:R-:W-:Y:S05]  /*15b00*/  EXIT ;  /* 0x000000000000794d */ /* 0x000fea0003800000 */
.L_x_7788:
        /* <DEDUP_REMOVED lines=13> */
.L_x_7801:
[----:B------:R-:W-:Y:S01]  /*15be0*/  HADD2.F32 R0, -RZ, R0.H0_H0 ;  /* 0x20000000ff007230 */ /* 0x000fe20000004100 */
[----:B------:R-:W-:-:S04]  /*15bf0*/  CS2R R6, SRZ ;  /* 0x0000000000067805 */ /* 0x000fc8000001ff00 */
[----:B------:R-:W-:-:S04]  /*15c00*/  FMUL.FTZ R0, R0, 1 ;  /* 0x3f80000000007820 */ /* 0x000fc80000410000 */
[----:B------:R-:W0:Y:S02]  /*15c10*/  F2F.F64.F32 R4, R0 ;  /* 0x0000000000047310 */ /* 0x000e240000201800 */
[----:B0-----:R-:W-:Y:S01]  /*15c20*/  STG.E.128 desc[UR36][R16.64], R4 ;  /* 0x0000000410007986 */ /* 0x001fe2000c101d24 */
[----:B------:R-:W-:Y:S05]  /*15c30*/  EXIT ;  /* 0x000000000000794d */ /* 0x000fea0003800000 */
.L_x_7800:
        /* <DEDUP_REMOVED lines=21> */
.L_x_7805:
[----:B------:R-:W-:Y:S05]  /*15d90*/  BSYNC B0 ;  /* 0x0000000000007941 */ /* 0x000fea0003800000 */
.L_x_7804:
[----:B------:R-:W-:-:S05]  /*15da0*/  LOP3.LUT R3, R0, R3, RZ, 0xfc, !PT ;  /* 0x0000000300037212 */ /* 0x000fca00078efcff */
[----:B------:R-:W-:Y:S01]  /*15db0*/  STG.E.U8 desc[UR36][R16.64], R3 ;  /* 0x0000000310007986 */ /* 0x000fe2000c101124 */
[----:B------:R-:W-:Y:S05]  /*15dc0*/  EXIT ;  /* 0x000000000000794d */ /* 0x000fea0003800000 */
.L_x_7803:
        /* <DEDUP_REMOVED lines=13> */
.L_x_7807:
[----:B------:R-:W-:Y:S01]  /*15ea0*/  IMAD.MOV.U32 R0, RZ, RZ, 0x7f ;  /* 0x0000007fff007424 */ /* 0x000fe200078e00ff */
[----:B------:R-:W-:-:S04]  /*15eb0*/  ISETP.GT.U32.AND P0, PT, R2, 0x7f800000, PT ;  /* 0x7f8000000200780c */ /* 0x000fc80003f04070 */
[----:B------:R-:W-:-:S09]  /*15ec0*/  SEL R0, R0, 0x7c, P0 ;  /* 0x0000007c00007807 */ /* 0x000fd20000000000 */
.L_x_7808:
[----:B------:R-:W-:Y:S05]  /*15ed0*/  BSYNC B0 ;  /* 0x0000000000007941 */ /* 0x000fea0003800000 */
.L_x_7806:
[----:B------:R-:W-:-:S04]  /*15ee0*/  LOP3.LUT R2, R3, 0x80000000, RZ, 0xc0, !PT ;  /* 0x8000000003027812 */ /* 0x000fc800078ec0ff */
[----:B------:R-:W-:-:S04]  /*15ef0*/  SHF.R.U32.HI R3, RZ, 0x18, R2 ;  /* 0x00000018ff037819 */ /* 0x000fc80000011602 */
[----:B------:R-:W-:-:S05]  /*15f00*/  LOP3.LUT R3, R0, R3, RZ, 0xfc, !PT ;  /* 0x0000000300037212 */ /* 0x000fca00078efcff */
[----:B------:R-:W-:Y:S01]  /*15f10*/  STG.E.U8 desc[UR36][R16.64], R3 ;  /* 0x0000000310007986 */ /* 0x000fe2000c101124 */
[----:B------:R-:W-:Y:S05]  /*15f20*/  EXIT ;  /* 0x000000000000794d */ /* 0x000fea0003800000 */
.L_x_7802:
[----:B------:R-:W-:-:S05]  /*15f30*/  HADD2.F32 R0, -RZ, R0.H0_H0 ;  /* 0x20000000ff007230 */ /* 0x000fca0000004100 */
[----:B------:R-:W-:-:S05]  /*15f40*/  F2FP.BF16.F32.PACK_AB R0, RZ, R0 ;  /* 0x00000000ff00723e */ /* 0x000fca00000010ff */
[----:B------:R-:W-:Y:S01]  /*15f50*/  STG.E.U16 desc[UR36][R16.64], R0 ;  /* 0x0000000010007986 */ /* 0x000fe2000c101524 */
[----:B------:R-:W-:Y:S05]  /*15f60*/  EXIT ;  /* 0x000000000000794d */ /* 0x000fea0003800000 */
.L_x_7799:
        /* <DEDUP_REMOVED lines=12> */
.L_x_7811:
        /* <DEDUP_REMOVED lines=17> */
.L_x_7814:
[----:B------:R-:W-:-:S04]  /*16140*/  LOP3.LUT R2, R3, 0x80000000, RZ, 0xc0, !PT ;  /* 0x8000000003027812 */ /* 0x000fc800078ec0ff */
[----:B------:R-:W-:-:S04]  /*16150*/  SHF.R.U32.HI R3, RZ, 0x18, R2 ;  /* 0x00000018ff037819 */ /* 0x000fc80000011602 */
[----:B------:R-:W-:-:S04]  /*16160*/  LOP3.LUT R0, R0, R3, RZ, 0xfc, !PT ;  /* 0x0000000300007212 */ /* 0x000fc800078efcff */
[----:B------:R-:W-:-:S07]  /*16170*/  PRMT R8, R0, 0x7610, R8 ;  /* 0x0000761000087816 */ /* 0x000fce0000000008 */
.L_x_7813:
[----:B------:R-:W-:Y:S05]  /*16180*/  BSYNC B0 ;  /* 0x0000000000007941 */ /* 0x000fea0003800000 */
.L_x_7812:
[----:B------:R-:W-:Y:S01]  /*16190*/  STG.E.U8 desc[UR36][R16.64], R8 ;  /* 0x0000000810007986 */ /* 0x000fe2000c101124 */
[----:B------:R-:W-:Y:S05]  /*161a0*/  EXIT ;  /* 0x000000000000794d */ /* 0x000fea0003800000 */
.L_x_7810:
        /* <DEDUP_REMOVED lines=17> */
.L_x_7817:
[----:B------:R-:W-:-:S04]  /*162c0*/  LOP3.LUT R2, R3, 0x80000000, RZ, 0xc0, !PT ;  /* 0x8000000003027812 */ /* 0x000fc800078ec0ff */
[----:B------:R-:W-:-:S04]  /*162d0*/  SHF.R.U32.HI R3, RZ, 0x18, R2 ;  /* 0x00000018ff037819 */ /* 0x000fc80000011602 */
[----:B------:R-:W-:-:S04]  /*162e0*/  LOP3.LUT R0, R0, R3, RZ, 0xfc, !PT ;  /* 0x0000000300007212 */ /* 0x000fc800078efcff */
[----:B------:R-:W-:-:S07]  /*162f0*/  PRMT R8, R0, 0x7610, R8 ;  /* 0x0000761000087816 */ /* 0x000fce0000000008 */
.L_x_7816:
[----:B------:R-:W-:Y:S05]  /*16300*/  BSYNC B0 ;  /* 0x0000000000007941 */ /* 0x000fea0003800000 */
.L_x_7815:
[----:B------:R-:W-:Y:S01]  /*16310*/  STG.E.U8 desc[UR36][R16.64], R8 ;  /* 0x0000000810007986 */ /* 0x000fe2000c101124 */
[----:B------:R-:W-:Y:S05]  /*16320*/  EXIT ;  /* 0x000000000000794d */ /* 0x000fea0003800000 */
.L_x_7809:
        /* <DEDUP_REMOVED lines=22> */
.L_x_7792:
        /* <DEDUP_REMOVED lines=16> */
.L_x_7820:
[----:B------:R-:W-:Y:S05]  /*16590*/  EXIT ;  /* 0x000000000000794d */ /* 0x000fea0003800000 */
.L_x_7819:
[----:B------:R-:W-:-:S06]  /*165a0*/  HADD2.F32 R2, -RZ, R0.H0_H0 ;  /* 0x20000000ff027230 */ /* 0x000fcc0000004100 */
[----:B------:R-:W0:Y:S02]  /*165b0*/  F2I.U64.TRUNC R2, R2 ;  /* 0x0000000200027311 */ /* 0x000e24000020d800 */
[----:B0-----:R-:W-:Y:S01]  /*165c0*/  STG.E.64 desc[UR36][R16.64], R2 ;  /* 0x0000000210007986 */ /* 0x001fe2000c101b24 */
[----:B------:R-:W-:Y:S05]  /*165d0*/  EXIT ;  /* 0x000000000000794d */ /* 0x000fea0003800000 */
.L_x_7818:
[----:B------:R-:W-:-:S04]  /*165e0*/  HADD2.F32 R0, -RZ, R0.H0_H0 ;  /* 0x20000000ff007230 */ /* 0x000fc80000004100 */
[----:B------:R-:W0:Y:S02]  /*165f0*/  F2I.FTZ.U32.TRUNC.NTZ R3, R0 ;  /* 0x0000000000037305 */ /* 0x000e24000021f000 */
[----:B0-----:R-:W-:Y:S01]  /*16600*/  STG.E desc[UR36][R16.64], R3 ;  /* 0x0000000310007986 */ /* 0x001fe2000c101924 */
[----:B------:R-:W-:Y:S05]  /*16610*/  EXIT ;  /* 0x000000000000794d */ /* 0x000fea0003800000 */
.L_x_7821:
        /* <DEDUP_REMOVED lines=14> */
.L_x_10846:


//--------------------- .text._ZN2at6native27unrolled_elementwise_kernelIZZZN37_INTERNAL_cee6930f_7_Loss_cu_5b0651e139_GLOBAL__N__cee6930f_7_Loss_cu_5b0651e140binary_cross_entropy_backward_out_kernelERNS_6TensorERKS4_S7_S7_ENKUlvE_clEvENKUlvE1_clEvEUlN3c104HalfESB_SB_E_St5arrayIPcLm4EELi4E23TrivialOffsetCalculatorILi3EjESG_ILi1EjENS0_6memory12LoadWithCastILi3EEENSJ_13StoreWithCastILi1EEEEEviT_T0_T2_T3_T4_T5_ --------------------------
	.section	.text._ZN2at6native27unrolled_elementwise_kernelIZZZN37_INTERNAL_cee6930f_7_Loss_cu_5b0651e139_GLOBAL__N__cee6930f_7_Loss_cu_5b0651e140binary_cross_entropy_backward_out_kernelERNS_6TensorERKS4_S7_S7_ENKUlvE_clEvENKUlvE1_clEvEUlN3c104HalfESB_SB_E_St5arrayIPcLm4EELi4E23TrivialOffsetCalculatorILi3EjESG_ILi1EjENS0_6memory12LoadWithCastILi3EEENSJ_13StoreWithCastILi1EEEEEviT_T0_T2_T3_T4_T5_,"ax",@progbits
	.align	128
        .global         _ZN2at6native27unrolled_elementwise_kernelIZZZN37_INTERNAL_cee6930f_7_Loss_cu_5b0651e139_GLOBAL__N__cee6930f_7_Loss_cu_5b0651e140binary_cross_entropy_backward_out_kernelERNS_6TensorERKS4_S7_S7_ENKUlvE_clEvENKUlvE1_clEvEUlN3c104HalfESB_SB_E_St5arrayIPcLm4EELi4E23TrivialOffsetCalculatorILi3EjESG_ILi1EjENS0_6memory12LoadWithCastILi3EEENSJ_13StoreWithCastILi1EEEEEviT_T0_T2_T3_T4_T5_
        .type           _ZN2at6native27unrolled_elementwise_kernelIZZZN37_INTERNAL_cee6930f_7_Loss_cu_5b0651e139_GLOBAL__N__cee6930f_7_Loss_cu_5b0651e140binary_cross_entropy_backward_out_kernelERNS_6TensorERKS4_S7_S7_ENKUlvE_clEvENKUlvE1_clEvEUlN3c104HalfESB_SB_E_St5arrayIPcLm4EELi4E23TrivialOffsetCalculatorILi3EjESG_ILi1EjENS0_6memory12LoadWithCastILi3EEENSJ_13StoreWithCastILi1EEEEEviT_T0_T2_T3_T4_T5_,@function
        .size           _ZN2at6native27unrolled_elementwise_kernelIZZZN37_INTERNAL_cee6930f_7_Loss_cu_5b0651e139_GLOBAL__N__cee6930f_7_Loss_cu_5b0651e140binary_cross_entropy_backward_out_kernelERNS_6TensorERKS4_S7_S7_ENKUlvE_clEvENKUlvE1_clEvEUlN3c104HalfESB_SB_E_St5arrayIPcLm4EELi4E23TrivialOffsetCalculatorILi3EjESG_ILi1EjENS0_6memory12LoadWithCastILi3EEENSJ_13StoreWithCastILi1EEEEEviT_T0_T2_T3_T4_T5_,(.L_x_10847 - _ZN2at6native27unrolled_elementwise_kernelIZZZN37_INTERNAL_cee6930f_7_Loss_cu_5b0651e139_GLOBAL__N__cee6930f_7_Loss_cu_5b0651e140binary_cross_entropy_backward_out_kernelERNS_6TensorERKS4_S7_S7_ENKUlvE_clEvENKUlvE1_clEvEUlN3c104HalfESB_SB_E_St5arrayIPcLm4EELi4E23TrivialOffsetCalculatorILi3EjESG_ILi1EjENS0_6memory12LoadWithCastILi3EEENSJ_13StoreWithCastILi1EEEEEviT_T0_T2_T3_T4_T5_)
        .other          _ZN2at6native27unrolled_elementwise_kernelIZZZN37_INTERNAL_cee6930f_7_Loss_cu_5b0651e139_GLOBAL__N__cee6930f_7_Loss_cu_5b0651e140binary_cross_entropy_backward_out_kernelERNS_6TensorERKS4_S7_S7_ENKUlvE_clEvENKUlvE1_clEvEUlN3c104HalfESB_SB_E_St5arrayIPcLm4EELi4E23TrivialOffsetCalculatorILi3EjESG_ILi1EjENS0_6memory12LoadWithCastILi3EEENSJ_13StoreWithCastILi1EEEEEviT_T0_T2_T3_T4_T5_,@"STO_CUDA_ENTRY STV_DEFAULT"
_ZN2at6native27unrolled_elementwise_kernelIZZZN37_INTERNAL_cee6930f_7_Loss_cu_5b0651e139_GLOBAL__N__cee6930f_7_Loss_cu_5b0651e140binary_cross_entropy_backward_out_kernelERNS_6TensorERKS4_S7_S7_ENKUlvE_clEvENKUlvE1_clEvEUlN3c104HalfESB_SB_E_St5arrayIPcLm4EELi4E23TrivialOffsetCalculatorILi3EjESG_ILi1EjENS0_6memory12LoadWithCastILi3EEENSJ_13StoreWithCastILi1EEEEEviT_T0_T2_T3_T4_T5_:
.text._ZN2at6native27unrolled_elementwise_kernelIZZZN37_INTERNAL_cee6930f_7_Loss_cu_5b0651e139_GLOBAL__N__cee6930f_7_Loss_cu_5b0651e140binary_cross_entropy_backward_out_kernelERNS_6TensorERKS4_S7_S7_ENKUlvE_clEvENKUlvE1_clEvEUlN3c104HalfESB_SB_E_St5arrayIPcLm4EELi4E23TrivialOffsetCalculatorILi3EjESG_ILi1EjENS0_6memory12LoadWithCastILi3EEENSJ_13StoreWithCastILi1EEEEEviT_T0_T2_T3_T4_T5_:
        /* <DEDUP_REMOVED lines=35> */
[----:B-1----:R-:W-:-:S04]  /*0230*/  F2FP.F16.F32.PACK_AB R0, RZ, R0 ;  /* 0x00000000ff00723e */ /* 0x002fc800000000ff */
[----:B------:R-:W-:Y:S01]  /*0240*/  PRMT R29, R0, 0x7610, R29 ;  /* 0x00007610001d7816 */ /* 0x000fe2000000001d */
[----:B------:R-:W-:Y:S06]  /*0250*/  BRA `(.L_x_7829) ;  /* 0x0000000c00d07947 */ /* 0x000fec0003800000 */
.L_x_7827:
[----:B------:R-:W2:Y:S02]  /*0260*/  LDG.E.U8 R2, desc[UR36][R2.64] ;  /* 0x0000002402027981 */ /* 0x000ea4000c1e1100 */
[----:B--2---:R-:W-:-:S04]  /*0270*/  I2FP.F32.U32 R0, R2 ;  /* 0x0000000200007245 */ /* 0x004fc80000201000 */
[----:B------:R-:W-:-:S04]  /*0280*/  F2FP.F16.F32.PACK_AB R0, RZ, R0 ;  /* 0x00000000ff00723e */ /* 0x000fc800000000ff */
[----:B------:R-:W-:Y:S01]  /*0290*/  PRMT R29, R0, 0x7610, R29 ;  /* 0x00007610001d7816 */ /* 0x000fe2000000001d */
[----:B------:R-:W-:Y:S06]  /*02a0*/  BRA `(.L_x_7829) ;  /* 0x0000000c00bc7947 */ /* 0x000fec0003800000 */
.L_x_7826:
        /* <DEDUP_REMOVED lines=8> */
[----:B-1----:R-:W-:-:S04]  /*0330*/  F2FP.F16.F32.PACK_AB R0, RZ, R0 ;  /* 0x00000000ff00723e */ /* 0x002fc800000000ff */
[----:B------:R-:W-:Y:S01]  /*0340*/  PRMT R29, R0, 0x7610, R29 ;  /* 0x00007610001d7816 */ /* 0x000fe2000000001d */
[----:B------:R-:W-:Y:S06]  /*0350*/  BRA `(.L_x_7829) ;  /* 0x0000000c00907947 */ /* 0x000fec0003800000 */
.L_x_7831:
[----:B------:R-:W2:Y:S02]  /*0360*/  LDG.E R2, desc[UR36][R2.64] ;  /* 0x0000002402027981 */ /* 0x000ea4000c1e1900 */
[----:B--2---:R-:W-:-:S04]  /*0370*/  I2FP.F32.S32 R0, R2 ;  /* 0x0000000200007245 */ /* 0x004fc80000201400 */
[----:B------:R-:W-:-:S04]  /*0380*/  F2FP.F16.F32.PACK_AB R0, RZ, R0 ;  /* 0x00000000ff00723e */ /* 0x000fc800000000ff */
[----:B------:R-:W-:Y:S01]  /*0390*/  PRMT R29, R0, 0x7610, R29 ;  /* 0x00007610001d7816 */ /* 0x000fe2000000001d */
[----:B------:R-:W-:Y:S06]  /*03a0*/  BRA `(.L_x_7829) ;  /* 0x0000000c007c7947 */ /* 0x000fec0003800000 */
.L_x_7830:
[----:B------:R-:W2:Y:S02]  /*03b0*/  LDG.E.U16 R2, desc[UR36][R2.64] ;  /* 0x0000002402027981 */ /* 0x000ea4000c1e1500 */
[----:B--2---:R-:W1:Y:S02]  /*03c0*/  I2F.S16 R0, R2 ;  /* 0x0000000200007306 */ /* 0x004e640000101400 */
[----:B-1----:R-:W-:-:S04]  /*03d0*/  F2FP.F16.F32.PACK_AB R0, RZ, R0 ;  /* 0x00000000ff00723e */ /* 0x002fc800000000ff */
[----:B------:R-:W-:Y:S01]  /*03e0*/  PRMT R29, R0, 0x7610, R29 ;  /* 0x00007610001d7816 */ /* 0x000fe2000000001d */
[----:B------:R-:W-:Y:S06]  /*03f0*/  BRA `(.L_x_7829) ;  /* 0x0000000c00687947 */ /* 0x000fec0003800000 */
.L_x_7825:
        /* <DEDUP_REMOVED lines=9> */
.L_x_7833:
[----:B------:R2:W5:Y:S01]  /*0490*/  LDG.E.U16 R29, desc[UR36][R2.64] ;  /* 0x00000024021d7981 */ /* 0x000562000c1e1500 */
[----:B------:R-:W-:Y:S05]  /*04a0*/  BRA `(.L_x_7829) ;  /* 0x0000000c003c7947 */ /* 0x000fea0003800000 */
.L_x_7832:
        /* <DEDUP_REMOVED lines=9> */
.L_x_7835:
[----:B------:R1:W5:Y:S01]  /*0540*/  LDG.E.U16 R29, desc[UR36][R2.64] ;  /* 0x00000024021d7981 */ /* 0x000362000c1e1500 */
[----:B------:R-:W-:Y:S05]  /*0550*/  BRA `(.L_x_7829) ;  /* 0x0000000c00107947 */ /* 0x000fea0003800000 */
.L_x_7834:
[----:B------:R-:W2:Y:S01]  /*0560*/  LDG.E.64 R2, desc[UR36][R2.64] ;  /* 0x0000002402027981 */ /* 0x000ea2000c1e1b00 */
[----:B------:R-:W-:Y:S01]  /*0570*/  UMOV UR4, 0xf0000000 ;  /* 0xf000000000047882 */ /* 0x000fe20000000000 */
[----:B------:R-:W-:Y:S01]  /*0580*/  UMOV UR5, 0x380fffff ;  /* 0x380fffff00057882 */ /* 0x000fe20000000000 */
[----:B--2---:R-:W1:Y:S01]  /*0590*/  F2F.F32.F64 R0, R2 ;  /* 0x0000000200007310 */ /* 0x004e620000301000 */
[----:B------:R-:W-:-:S14]  /*05a0*/  DSETP.GEU.AND P0, PT, |R2|, UR4, PT ;  /* 0x0000000402007e2a */ /* 0x000fdc000bf0e200 */
[----:B-1----:R-:W-:-:S05]  /*05b0*/  @!P0 FMUL R0, R0, 1.175494350822287508e-38 ;  /* 0x0080000000008820 */ /* 0x002fca0000400000 */
[----:B------:R-:W-:-:S04]  /*05c0*/  F2FP.F16.F32.PACK_AB R0, RZ, R0 ;  /* 0x00000000ff00723e */ /* 0x000fc800000000ff */
[----:B------:R-:W-:Y:S01]  /*05d0*/  PRMT R29, R0, 0x7610, R29 ;  /* 0x00007610001d7816 */ /* 0x000fe2000000001d */
[----:B------:R-:W-:Y:S06]  /*05e0*/  BRA `(.L_x_7829) ;  /* 0x0000000800ec7947 */ /* 0x000fec0003800000 */
.L_x_7824:
        /* <DEDUP_REMOVED lines=14> */
.L_x_7838:
        /* <DEDUP_REMOVED lines=9> */
.L_x_7837:
        /* <DEDUP_REMOVED lines=28> */
.L_x_7840:
        /* <DEDUP_REMOVED lines=15> */
.L_x_7839:
[----:B------:R-:W2:Y:S02]  /*0a10*/  LDG.E.U16 R0, desc[UR36][R2.64] ;  /* 0x0000002402007981 */ /* 0x000ea4000c1e1500 */
[----:B--2---:R-:W-:-:S05]  /*0a20*/  IMAD.U32 R0, R0, 0x10000, RZ ;  /* 0x0001000000007824 */ /* 0x004fca00078e00ff */
[----:B------:R-:W-:-:S04]  /*0a30*/  F2FP.F16.F32.PACK_AB R0, RZ, R0 ;  /* 0x00000000ff00723e */ /* 0x000fc800000000ff */
[----:B------:R-:W-:Y:S01]  /*0a40*/  PRMT R29, R0, 0x7610, R29 ;  /* 0x00007610001d7816 */ /* 0x000fe2000000001d */
[----:B------:R-:W-:Y:S06]  /*0a50*/  BRA `(.L_x_7829) ;  /* 0x0000000400d07947 */ /* 0x000fec0003800000 */
.L_x_7836:
        /* <DEDUP_REMOVED lines=13> */
.L_x_7843:
        /* <DEDUP_REMOVED lines=21> */
.L_x_7847:
[----:B------:R-:W-:Y:S05]  /*0c80*/  BSYNC B1 ;  /* 0x0000000000017941 */ /* 0x000fea0003800000 */
.L_x_7846:
[----:B------:R-:W-:Y:S01]  /*0c90*/  LEA R3, R0, 0x3b800000, 0x17 ;  /* 0x3b80000000037811 */ /* 0x000fe200078eb8ff */
[----:B------:R-:W-:-:S05]  /*0ca0*/  IMAD.SHL.U32 R0, R2, 0x100000, RZ ;  /* 0x0010000002007824 */ /* 0x000fca00078e00ff */
[----:B------:R-:W-:-:S07]  /*0cb0*/  LOP3.LUT R0, R3, R0, R4, 0xfe, !PT ;  /* 0x0000000003007212 */ /* 0x000fce00078efe04 */
.L_x_7845:
[----:B------:R-:W-:Y:S05]  /*0cc0*/  BSYNC B0 ;  /* 0x0000000000007941 */ /* 0x000fea0003800000 */
.L_x_7844:
[----:B------:R-:W-:-:S04]  /*0cd0*/  F2FP.F16.F32.PACK_AB R0, RZ, R0 ;  /* 0x00000000ff00723e */ /* 0x000fc800000000ff */
[----:B------:R-:W-:Y:S01]  /*0ce0*/  PRMT R29, R0, 0x7610, R29 ;  /* 0x00007610001d7816 */ /* 0x000fe2000000001d */
[----:B------:R-:W-:Y:S06]  /*0cf0*/  BRA `(.L_x_7829) ;  /* 0x0000000400287947 */ /* 0x000fec0003800000 */
.L_x_7842:
        /* <DEDUP_REMOVED lines=21> */
.L_x_7851:
[----:B------:R-:W-:Y:S05]  /*0e50*/  BSYNC B1 ;  /* 0x0000000000017941 */ /* 0x000fea0003800000 */
.L_x_7850:
[----:B------:R-:W-:Y:S01]  /*0e60*/  LEA R3, R0, 0x37800000, 0x17 ;  /* 0x3780000000037811 */ /* 0x000fe200078eb8ff */
[----:B------:R-:W-:-:S05]  /*0e70*/  IMAD.SHL.U32 R0, R2, 0x200000, RZ ;  /* 0x0020000002007824 */ /* 0x000fca00078e00ff */
[----:B------:R-:W-:-:S07]  /*0e80*/  LOP3.LUT R0, R3, R0, R4, 0xfe, !PT ;  /* 0x0000000003007212 */ /* 0x000fce00078efe04 */
.L_x_7849:
[----:B------:R-:W-:Y:S05]  /*0e90*/  BSYNC B0 ;  /* 0x0000000000007941 */ /* 0x000fea0003800000 */
.L_x_7848:
[----:B------:R-:W-:-:S04]  /*0ea0*/  F2FP.F16.F32.PACK_AB R0, RZ, R0 ;  /* 0x00000000ff00723e */ /* 0x000fc800000000ff */
[----:B------:R-:W-:Y:S01]  /*0eb0*/  PRMT R29, R0, 0x7610, R29 ;  /* 0x00007610001d7816 */ /* 0x000fe2000000001d */
[----:B------:R-:W-:Y:S06]  /*0ec0*/  BRA `(.L_x_7829) ;  /* 0x0000000000b47947 */ /* 0x000fec0003800000 */
.L_x_7841:
        /* <DEDUP_REMOVED lines=14> */
.L_x_7855:
[----:B------:R-:W-:Y:S05]  /*0fb0*/  BSYNC B0 ;  /* 0x0000000000007941 */ /* 0x000fea0003800000 */
.L_x_7854:
[----:B------:R-:W-:-:S04]  /*0fc0*/  F2FP.F16.F32.PACK_AB R0, RZ, R0 ;  /* 0x00000000ff00723e */ /* 0x000fc800000000ff */
[----:B------:R-:W-:Y:S01]  /*0fd0*/  PRMT R29, R0, 0x7610, R29 ;  /* 0x00007610001d7816 */ /* 0x000fe2000000001d */
[----:B------:R-:W-:Y:S06]  /*0fe0*/  BRA `(.L_x_7829) ;  /* 0x00000000006c7947 */ /* 0x000fec0003800000 */
.L_x_7828:
        /* <DEDUP_REMOVED lines=16> */
.L_x_7856:
[----:B------:R-:W-:Y:S01]  /*10f0*/  PRMT R29, RZ, 0x7610, R29 ;  /* 0x00007610ff1d7816 */ /* 0x000fe2000000001d */
[----:B------:R-:W-:Y:S06]  /*1100*/  BRA `(.L_x_7829) ;  /* 0x0000000000247947 */ /* 0x000fec0003800000 */
.L_x_7853:
[----:B------:R-:W2:Y:S02]  /*1110*/  LDG.E.64 R2, desc[UR36][R2.64] ;  /* 0x0000002402027981 */ /* 0x000ea4000c1e1b00 */
[----:B--2---:R-:W1:Y:S02]  /*1120*/  I2F.U64 R0, R2 ;  /* 0x0000000200007312 */ /* 0x004e640000301000 */
[----:B-1----:R-:W-:-:S04]  /*1130*/  F2FP.F16.F32.PACK_AB R0, RZ, R0 ;  /* 0x00000000ff00723e */ /* 0x002fc800000000ff */
[----:B------:R-:W-:Y:S01]  /*1140*/  PRMT R29, R0, 0x7610, R29 ;  /* 0x00007610001d7816 */ /* 0x000fe2000000001d */
[----:B------:R-:W-:Y:S06]  /*1150*/  BRA `(.L_x_7829) ;  /* 0x0000000000107947 */ /* 0x000fec0003800000 */
.L_x_7852:
[----:B------:R-:W2:Y:S02]  /*1160*/  LDG.E R2, desc[UR36][R2.64] ;  /* 0x0000002402027981 */ /* 0x000ea4000c1e1900 */
[----:B--2---:R-:W-:-:S04]  /*1170*/  I2FP.F32.U32 R0, R2 ;  /* 0x0000000200007245 */ /* 0x004fc80000201000 */
[----:B------:R-:W-:-:S04]  /*1180*/  F2FP.F16.F32.PACK_AB R0, RZ, R0 ;  /* 0x00000000ff00723e */ /* 0x000fc800000000ff */
[----:B------:R-:W-:-:S07]  /*1190*/  PRMT R29, R0, 0x7610, R29 ;  /* 0x00007610001d7816 */ /* 0x000fce000000001d */
.L_x_7829:
[----:B-12---:R-:W1:Y:S01]  /*11a0*/  LDC.64 R2, c[0x0][0x228] ;  /* 0x00008a00ff027b82 */ /* 0x006e620000000a00 */
        /* <DEDUP_REMOVED lines=20> */
.L_x_7860:
[----:B------:R-:W2:Y:S02]  /*12f0*/  LDG.E.U8 R2, desc[UR36][R2.64] ;  /* 0x0000002402027981 */ /* 0x000ea4000c1e1100 */
[----:B--2---:R-:W-:-:S04]  /*1300*/  I2FP.F32.U32 R0, R2 ;  /* 0x0000000200007245 */ /* 0x004fc80000201000 */
[----:B------:R-:W-:-:S04]  /*1310*/  F2FP.F16.F32.PACK_AB R0, RZ, R0 ;  /* 0x00000000ff00723e */ /* 0x000fc800000000ff */
[----:B------:R-:W-:Y:S01]  /*1320*/  PRMT R24, R0, 0x7610, R24 ;  /* 0x0000761000187816 */ /* 0x000fe20000000018 */
[----:B------:R-:W-:Y:S06]  /*1330*/  BRA `(.L_x_7862) ;  /* 0x0000000c00bc7947 */ /* 0x000fec0003800000 */
.L_x_7859:
        /* <DEDUP_REMOVED lines=11> */
.L_x_7864:
[----:B------:R-:W2:Y:S02]  /*13f0*/  LDG.E R2, desc[UR36][R2.64] ;  /* 0x0000002402027981 */ /* 0x000ea4000c1e1900 */
[----:B--2---:R-:W-:-:S04]  /*1400*/  I2FP.F32.S32 R0, R2 ;  /* 0x0000000200007245 */ /* 0x004fc80000201400 */
[----:B------:R-:W-:-:S04]  /*1410*/  F2FP.F16.F32.PACK_AB R0, RZ, R0 ;  /* 0x00000000ff00723e */ /* 0x000fc800000000ff */
[----:B------:R-:W-:Y:S01]  /*1420*/  PRMT R24, R0, 0x7610, R24 ;  /* 0x0000761000187816 */ /* 0x000fe20000000018 */
[----:B------:R-:W-:Y:S06]  /*1430*/  BRA `(.L_x_7862) ;  /* 0x0000000c007c7947 */ /* 0x000fec0003800000 */
.L_x_7863:
[----:B------:R-:W2:Y:S02]  /*1440*/  LDG.E.U16 R2, desc[UR36][R2.64] ;  /* 0x0000002402027981 */ /* 0x000ea4000c1e1500 */
[----:B--2---:R-:W1:Y:S02]  /*1450*/  I2F.S16 R0, R2 ;  /* 0x0000000200007306 */ /* 0x004e640000101400 */
[----:B-1----:R-:W-:-:S04]  /*1460*/  F2FP.F16.F32.PACK_AB R0, RZ, R0 ;  /* 0x00000000ff00723e */ /* 0x002fc800000000ff */
[----:B------:R-:W-:Y:S01]  /*1470*/  PRMT R24, R0, 0x7610, R24 ;  /* 0x0000761000187816 */ /* 0x000fe20000000018 */
[----:B------:R-:W-:Y:S06]  /*1480*/  BRA `(.L_x_7862) ;  /* 0x0000000c00687947 */ /* 0x000fec0003800000 */
.L_x_7858:
        /* <DEDUP_REMOVED lines=9> */
.L_x_7866:
[----:B------:R2:W5:Y:S01]  /*1520*/  LDG.E.U16 R24, desc[UR36][R2.64] ;  /* 0x0000002402187981 */ /* 0x000562000c1e1500 */
[----:B------:R-:W-:Y:S05]  /*1530*/  BRA `(.L_x_7862) ;  /* 0x0000000c003c7947 */ /* 0x000fea0003800000 */
.L_x_7865:
        /* <DEDUP_REMOVED lines=9> */
.L_x_7868:
[----:B------:R1:W5:Y:S01]  /*15d0*/  LDG.E.U16 R24, desc[UR36][R2.64] ;  /* 0x0000002402187981 */ /* 0x000362000c1e1500 */
[----:B------:R-:W-:Y:S05]  /*15e0*/  BRA `(.L_x_7862) ;  /* 0x0000000c00107947 */ /* 0x000fea0003800000 */
.L_x_7867:
        /* <DEDUP_REMOVED lines=9> */
.L_x_7857:
        /* <DEDUP_REMOVED lines=14> */
.L_x_7871:
        /* <DEDUP_REMOVED lines=9> */
.L_x_7870:
        /* <DEDUP_REMOVED lines=28> */
.L_x_7873:
        /* <DEDUP_REMOVED lines=15> */
.L_x_7872:
[----:B------:R-:W2:Y:S02]  /*1aa0*/  LDG.E.U16 R0, desc[UR36][R2.64] ;  /* 0x0000002402007981 */ /* 0x000ea4000c1e1500 */
[----:B--2---:R-:W-:-:S05]  /*1ab0*/  IMAD.U32 R0, R0, 0x10000, RZ ;  /* 0x0001000000007824 */ /* 0x004fca00078e00ff */
[----:B------:R-:W-:-:S04]  /*1ac0*/  F2FP.F16.F32.PACK_AB R0, RZ, R0 ;  /* 0x00000000ff00723e */ /* 0x000fc800000000ff */
[----:B------:R-:W-:Y:S01]  /*1ad0*/  PRMT R24, R0, 0x7610, R24 ;  /* 0x0000761000187816 */ /* 0x000fe20000000018 */
[----:B------:R-:W-:Y:S06]  /*1ae0*/  BRA `(.L_x_7862) ;  /* 0x0000000400d07947 */ /* 0x000fec0003800000 */
.L_x_7869:
        /* <DEDUP_REMOVED lines=13> */
.L_x_7876:
        /* <DEDUP_REMOVED lines=21> */
.L_x_7880:
[----:B------:R-:W-:Y:S05]  /*1d10*/  BSYNC B1 ;  /* 0x0000000000017941 */ /* 0x000fea0003800000 */
.L_x_7879:
[----:B------:R-:W-:Y:S01]  /*1d20*/  LEA R3, R0, 0x3b800000, 0x17 ;  /* 0x3b80000000037811 */ /* 0x000fe200078eb8ff */
[----:B------:R-:W-:-:S05]  /*1d30*/  IMAD.SHL.U32 R0, R2, 0x100000, RZ ;  /* 0x0010000002007824 */ /* 0x000fca00078e00ff */
[----:B------:R-:W-:-:S07]  /*1d40*/  LOP3.LUT R0, R3, R0, R4, 0xfe, !PT ;  /* 0x0000000003007212 */ /* 0x000fce00078efe04 */
.L_x_7878:
[----:B------:R-:W-:Y:S05]  /*1d50*/  BSYNC B0 ;  /* 0x0000000000007941 */ /* 0x000fea0003800000 */
.L_x_7877:
[----:B------:R-:W-:-:S04]  /*1d60*/  F2FP.F16.F32.PACK_AB R0, RZ, R0 ;  /* 0x00000000ff00723e */ /* 0x000fc800000000ff */
[----:B------:R-:W-:Y:S01]  /*1d70*/  PRMT R24, R0, 0x7610, R24 ;  /* 0x0000761000187816 */ /* 0x000fe20000000018 */
[----:B------:R-:W-:Y:S06]  /*1d80*/  BRA `(.L_x_7862) ;  /* 0x0000000400287947 */ /* 0x000fec0003800000 */
.L_x_7875:
        /* <DEDUP_REMOVED lines=21> */
.L_x_7884:
[----:B------:R-:W-:Y:S05]  /*1ee0*/  BSYNC B1 ;  /* 0x0000000000017941 */ /* 0x000fea0003800000 */
.L_x_7883:
[----:B------:R-:W-:Y:S01]  /*1ef0*/  LEA R3, R0, 0x37800000, 0x17 ;  /* 0x3780000000037811 */ /* 0x000fe200078eb8ff */
[----:B------:R-:W-:-:S05]  /*1f00*/  IMAD.SHL.U32 R0, R2, 0x200000, RZ ;  /* 0x0020000002007824 */ /* 0x000fca00078e00ff */
[----:B------:R-:W-:-:S07]  /*1f10*/  LOP3.LUT R0, R3, R0, R4, 0xfe, !PT ;  /* 0x0000000003007212 */ /* 0x000fce00078efe04 */
.L_x_7882:
[----:B------:R-:W-:Y:S05]  /*1f20*/  BSYNC B0 ;  /* 0x0000000000007941 */ /* 0x000fea0003800000 */
.L_x_7881:
[----:B------:R-:W-:-:S04]  /*1f30*/  F2FP.F16.F32.PACK_AB R0, RZ, R0 ;  /* 0x00000000ff00723e */ /* 0x000fc800000000ff */
[----:B------:R-:W-:Y:S01]  /*1f40*/  PRMT R24, R0, 0x7610, R24 ;  /* 0x0000761000187816 */ /* 0x000fe20000000018 */
[----:B------:R-:W-:Y:S06]  /*1f50*/  BRA `(.L_x_7862) ;  /* 0x0000000000b47947 */ /* 0x000fec0003800000 */
.L_x_7874:
        /* <DEDUP_REMOVED lines=14> */
.L_x_7888:
[----:B------:R-:W-:Y:S05]  /*2040*/  BSYNC B0 ;  /* 0x0000000000007941 */ /* 0x000fea0003800000 */
.L_x_7887:
[----:B------:R-:W-:-:S04]  /*2050*/  F2FP.F16.F32.PACK_AB R0, RZ, R0 ;  /* 0x00000000ff00723e */ /* 0x000fc800000000ff */
[----:B------:R-:W-:Y:S01]  /*2060*/  PRMT R24, R0, 0x7610, R24 ;  /* 0x0000761000187816 */ /* 0x000fe20000000018 */
[----:B------:R-:W-:Y:S06]  /*2070*/  BRA `(.L_x_7862) ;  /* 0x00000000006c7947 */ /* 0x000fec0003800000 */
.L_x_7861:
        /* <DEDUP_REMOVED lines=16> */
.L_x_7889:
[----:B------:R-:W-:Y:S01]  /*2180*/  PRMT R24, RZ, 0x7610, R24 ;  /* 0x00007610ff187816 */ /* 0x000fe20000000018 */
[----:B------:R-:W-:Y:S06]  /*2190*/  BRA `(.L_x_7862) ;  /* 0x0000000000247947 */ /* 0x000fec0003800000 */
.L_x_7886:
[----:B------:R-:W2:Y:S02]  /*21a0*/  LDG.E.64 R2, desc[UR36][R2.64] ;  /* 0x0000002402027981 */ /* 0x000ea4000c1e1b00 */
[----:B--2---:R-:W1:Y:S02]  /*21b0*/  I2F.U64 R0, R2 ;  /* 0x0000000200007312 */ /* 0x004e640000301000 */
[----:B-1----:R-:W-:-:S04]  /*21c0*/  F2FP.F16.F32.PACK_AB R0, RZ, R0 ;  /* 0x00000000ff00723e */ /* 0x002fc800000000ff */
[----:B------:R-:W-:Y:S01]  /*21d0*/  PRMT R24, R0, 0x7610, R24 ;  /* 0x0000761000187816 */ /* 0x000fe20000000018 */
[----:B------:R-:W-:Y:S06]  /*21e0*/  BRA `(.L_x_7862) ;  /* 0x0000000000107947 */ /* 0x000fec0003800000 */
.L_x_7885:
[----:B------:R-:W2:Y:S02]  /*21f0*/  LDG.E R2, desc[UR36][R2.64] ;  /* 0x0000002402027981 */ /* 0x000ea4000c1e1900 */
[----:B--2---:R-:W-:-:S04]  /*2200*/  I2FP.F32.U32 R0, R2 ;  /* 0x0000000200007245 */ /* 0x004fc80000201000 */
[----:B------:R-:W-:-:S04]  /*2210*/  F2FP.F16.F32.PACK_AB R0, RZ, R0 ;  /* 0x00000000ff00723e */ /* 0x000fc800000000ff */
[----:B------:R-:W-:-:S07]  /*2220*/  PRMT R24, R0, 0x7610, R24 ;  /* 0x0000761000187816 */ /* 0x000fce0000000018 */
.L_x_7862:
[----:B-12---:R-:W1:Y:S01]  /*2230*/  LDC.64 R2, c[0x0][0x230] ;  /* 0x00008c00ff027b82 */ /* 0x006e620000000a00 */
        /* <DEDUP_REMOVED lines=20> */
.L_x_7893:
[----:B------:R-:W2:Y:S02]  /*2380*/  LDG.E.U8 R2, desc[UR36][R2.64] ;  /* 0x0000002402027981 */ /* 0x000ea4000c1e1100 */
[----:B--2---:R-:W-:-:S04]  /*2390*/  I2FP.F32.U32 R0, R2 ;  /* 0x0000000200007245 */ /* 0x004fc80000201000 */
[----:B------:R-:W-:-:S04]  /*23a0*/  F2FP.F16.F32.PACK_AB R0, RZ, R0 ;  /* 0x00000000ff00723e */ /* 0x000fc800000000ff */
[----:B------:R-:W-:Y:S01]  /*23b0*/  PRMT R23, R0, 0x7610, R23 ;  /* 0x0000761000177816 */ /* 0x000fe20000000017 */
[----:B------:R-:W-:Y:S06]  /*23c0*/  BRA `(.L_x_7895) ;  /* 0x0000000c00bc7947 */ /* 0x000fec0003800000 */
.L_x_7892:
        /* <DEDUP_REMOVED lines=11> */
.L_x_7897:
[----:B------:R-:W2:Y:S02]  /*2480*/  LDG.E R2, desc[UR36][R2.64] ;  /* 0x0000002402027981 */ /* 0x000ea4000c1e1900 */
[----:B--2---:R-:W-:-:S04]  /*2490*/  I2FP.F32.S32 R0, R2 ;  /* 0x0000000200007245 */ /* 0x004fc80000201400 */
[----:B------:R-:W-:-:S04]  /*24a0*/  F2FP.F16.F32.PACK_AB R0, RZ, R0 ;  /* 0x00000000ff00723e */ /* 0x000fc800000000ff */
[----:B------:R-:W-:Y:S01]  /*24b0*/  PRMT R23, R0, 0x7610, R23 ;  /* 0x0000761000177816 */ /* 0x000fe20000000017 */
[----:B------:R-:W-:Y:S06]  /*24c0*/  BRA `(.L_x_7895) ;  /* 0x0000000c007c7947 */ /* 0x000fec0003800000 */
.L_x_7896:
[----:B------:R-:W2:Y:S02]  /*24d0*/  LDG.E.U16 R2, desc[UR36][R2.64] ;  /* 0x0000002402027981 */ /* 0x000ea4000c1e1500 */
[----:B--2---:R-:W0:Y:S02]  /*24e0*/  I2F.S16 R0, R2 ;  /* 0x0000000200007306 */ /* 0x004e240000101400 */
[----:B0-----:R-:W-:-:S04]  /*24f0*/  F2FP.F16.F32.PACK_AB R0, RZ, R0 ;  /* 0x00000000ff00723e */ /* 0x001fc800000000ff */
[----:B------:R-:W-:Y:S01]  /*2500*/  PRMT R23, R0, 0x7610, R23 ;  /* 0x0000761000177816 */ /* 0x000fe20000000017 */
[----:B------:R-:W-:Y:S06]  /*2510*/  BRA `(.L_x_7895) ;  /* 0x0000000c00687947 */ /* 0x000fec0003800000 */
.L_x_7891:
        /* <DEDUP_REMOVED lines=9> */
.L_x_7899:
[----:B------:R0:W5:Y:S01]  /*25b0*/  LDG.E.U16 R23, desc[UR36][R2.64] ;  /* 0x0000002402177981 */ /* 0x000162000c1e1500 */
[----:B------:R-:W-:Y:S05]  /*25c0*/  BRA `(.L_x_7895) ;  /* 0x0000000c003c7947 */ /* 0x000fea0003800000 */
.L_x_7898:
        /* <DEDUP_REMOVED lines=9> */
.L_x_7901:
[----:B------:R1:W5:Y:S01]  /*2660*/  LDG.E.U16 R23, desc[UR36][R2.64] ;  /* 0x0000002402177981 */ /* 0x000362000c1e1500 */
[----:B------:R-:W-:Y:S05]  /*2670*/  BRA `(.L_x_7895) ;  /* 0x0000000c00107947 */ /* 0x000fea0003800000 */
.L_x_7900:
        /* <DEDUP_REMOVED lines=9> */
.L_x_7890:
        /* <DEDUP_REMOVED lines=14> */
.L_x_7904:
        /* <DEDUP_REMOVED lines=9> */
.L_x_7903:
        /* <DEDUP_REMOVED lines=28> */
.L_x_7906:
        /* <DEDUP_REMOVED lines=15> */
.L_x_7905:
[----:B------:R-:W2:Y:S02]  /*2b30*/  LDG.E.U16 R0, desc[UR36][R2.64] ;  /* 0x0000002402007981 */ /* 0x000ea4000c1e1500 */
[----:B--2---:R-:W-:-:S05]  /*2b40*/  IMAD.U32 R0, R0, 0x10000, RZ ;  /* 0x0001000000007824 */ /* 0x004fca00078e00ff */
[----:B------:R-:W-:-:S04]  /*2b50*/  F2FP.F16.F32.PACK_AB R0, RZ, R0 ;  /* 0x00000000ff00723e */ /* 0x000fc800000000ff */
[----:B------:R-:W-:Y:S01]  /*2b60*/  PRMT R23, R0, 0x7610, R23 ;  /* 0x0000761000177816 */ /* 0x000fe20000000017 */
[----:B------:R-:W-:Y:S06]  /*2b70*/  BRA `(.L_x_7895) ;  /* 0x0000000400d07947 */ /* 0x000fec0003800000 */
.L_x_7902:
        /* <DEDUP_REMOVED lines=13> */
.L_x_7909:
        /* <DEDUP_REMOVED lines=21> */
.L_x_7913:
[----:B------:R-:W-:Y:S05]  /*2da0*/  BSYNC B1 ;  /* 0x0000000000017941 */ /* 0x000fea0003800000 */
.L_x_7912:
[----:B------:R-:W-:Y:S01]  /*2db0*/  LEA R3, R0, 0x3b800000, 0x17 ;  /* 0x3b80000000037811 */ /* 0x000fe200078eb8ff */
[----:B------:R-:W-:-:S05]  /*2dc0*/  IMAD.SHL.U32 R0, R2, 0x100000, RZ ;  /* 0x0010000002007824 */ /* 0x000fca00078e00ff */
[----:B------:R-:W-:-:S07]  /*2dd0*/  LOP3.LUT R0, R3, R0, R4, 0xfe, !PT ;  /* 0x0000000003007212 */ /* 0x000fce00078efe04 */
.L_x_7911:
[----:B------:R-:W-:Y:S05]  /*2de0*/  BSYNC B0 ;  /* 0x0000000000007941 */ /* 0x000fea0003800000 */
.L_x_7910:
[----:B------:R-:W-:-:S04]  /*2df0*/  F2FP.F16.F32.PACK_AB R0, RZ, R0 ;  /* 0x00000000ff00723e */ /* 0x000fc800000000ff */
[----:B------:R-:W-:Y:S01]  /*2e00*/  PRMT R23, R0, 0x7610, R23 ;  /* 0x0000761000177816 */ /* 0x000fe20000000017 */
[----:B------:R-:W-:Y:S06]  /*2e10*/  BRA `(.L_x_7895) ;  /* 0x0000000400287947 */ /* 0x000fec0003800000 */
.L_x_7908:
        /* <DEDUP_REMOVED lines=21> */
.L_x_7917:
[----:B------:R-:W-:Y:S05]  /*2f70*/  BSYNC B1 ;  /* 0x0000000000017941 */ /* 0x000fea0003800000 */
.L_x_7916:
[----:B------:R-:W-:Y:S01]  /*2f80*/  LEA R3, R0, 0x37800000, 0x17 ;  /* 0x3780000000037811 */ /* 0x000fe200078eb8ff */
[----:B------:R-:W-:-:S05]  /*2f90*/  IMAD.SHL.U32 R0, R2, 0x200000, RZ ;  /* 0x0020000002007824 */ /* 0x000fca00078e00ff */
[----:B------:R-:W-:-:S07]  /*2fa0*/  LOP3.LUT R0, R3, R0, R4, 0xfe, !PT ;  /* 0x0000000003007212 */ /* 0x000fce00078efe04 */
.L_x_7915:
[----:B------:R-:W-:Y:S05]  /*2fb0*/  BSYNC B0 ;  /* 0x0000000000007941 */ /* 0x000fea0003800000 */
.L_x_7914:
[----:B------:R-:W-:-:S04]  /*2fc0*/  F2FP.F16.F32.PACK_AB R0, RZ, R0 ;  /* 0x00000000ff00723e */ /* 0x000fc800000000ff */
[----:B------:R-:W-:Y:S01]  /*2fd0*/  PRMT R23, R0, 0x7610, R23 ;  /* 0x0000761000177816 */ /* 0x000fe20000000017 */
[----:B------:R-:W-:Y:S06]  /*2fe0*/  BRA `(.L_x_7895) ;  /* 0x0000000000b47947 */ /* 0x000fec0003800000 */
.L_x_7907:
        /* <DEDUP_REMOVED lines=14> */
.L_x_7921:
[----:B------:R-:W-:Y:S05]  /*30d0*/  BSYNC B0 ;  /* 0x0000000000007941 */ /* 0x000fea0003800000 */
.L_x_7920:
[----:B------:R-:W-:-:S04]  /*30e0*/  F2FP.F16.F32.PACK_AB R0, RZ, R0 ;  /* 0x00000000ff00723e */ /* 0x000fc800000000ff */
[----:B------:R-:W-:Y:S01]  /*30f0*/  PRMT R23, R0, 0x7610, R23 ;  /* 0x0000761000177816 */ /* 0x000fe20000000017 */
[----:B------:R-:W-:Y:S06]  /*3100*/  BRA `(.L_x_7895) ;  /* 0x00000000006c7947 */ /* 0x000fec0003800000 */
.L_x_7894:
        /* <DEDUP_REMOVED lines=16> */
.L_x_7922:
[----:B------:R-:W-:Y:S01]  /*3210*/  PRMT R23, RZ, 0x7610, R23 ;  /* 0x00007610ff177816 */ /* 0x000fe20000000017 */
[----:B------:R-:W-:Y:S06]  /*3220*/  BRA `(.L_x_7895) ;  /* 0x0000000000247947 */ /* 0x000fec0003800000 */
.L_x_7919:
[----:B------:R-:W2:Y:S02]  /*3230*/  LDG.E.64 R2, desc[UR36][R2.64] ;  /* 0x0000002402027981 */ /* 0x000ea4000c1e1b00 */
[----:B--2---:R-:W0:Y:S02]  /*3240*/  I2F.U64 R0, R2 ;  /* 0x0000000200007312 */ /* 0x004e240000301000 */
[----:B0-----:R-:W-:-:S04]  /*3250*/  F2FP.F16.F32.PACK_AB R0, RZ, R0 ;  /* 0x00000000ff00723e */ /* 0x001fc800000000ff */
[----:B------:R-:W-:Y:S01]  /*3260*/  PRMT R23, R0, 0x7610, R23 ;  /* 0x0000761000177816 */ /* 0x000fe20000000017 */
[----:B------:R-:W-:Y:S06]  /*3270*/  BRA `(.L_x_7895) ;  /* 0x0000000000107947 */ /* 0x000fec0003800000 */
.L_x_7918:
[----:B------:R-:W2:Y:S02]  /*3280*/  LDG.E R2, desc[UR36][R2.64] ;  /* 0x0000002402027981 */ /* 0x000ea4000c1e1900 */
[----:B--2---:R-:W-:-:S04]  /*3290*/  I2FP.F32.U32 R0, R2 ;  /* 0x0000000200007245 */ /* 0x004fc80000201000 */
[----:B------:R-:W-:-:S04]  /*32a0*/  F2FP.F16.F32.PACK_AB R0, RZ, R0 ;  /* 0x00000000ff00723e */ /* 0x000fc800000000ff */
[----:B------:R-:W-:-:S07]  /*32b0*/  PRMT R23, R0, 0x7610, R23 ;  /* 0x0000761000177816 */ /* 0x000fce0000000017 */
.L_x_7895:
[----:B------:R-:W-:-:S07]  /*32c0*/  VIADD R26, R26, 0x80 ;  /* 0x000000801a1a7836 */ /* 0x000fce0000000000 */
.L_x_7823:
[----:B------:R-:W-:Y:S05]  /*32d0*/  BSYNC B6 ;  /* 0x0000000000067941 */ /* 0x000fea0003800000 */
.L_x_7822:
[----:B------:R-:W2:Y:S01]  /*32e0*/  LDC R0, c[0x0][0x210] ;  /* 0x00008400ff007b82 */ /* 0x000ea20000000800 */
[----:B------:R-:W-:Y:S01]  /*32f0*/  BSSY B6, `(.L_x_7923) ;  /* 0x0000323000067945 */ /* 0x000fe20003800000 */
[----:B------:R-:W-:Y:S02]  /*3300*/  PRMT R22, RZ, 0x7610, R22 ;  /* 0x00007610ff167816 */ /* 0x000fe40000000016 */
[----:B------:R-:W-:Y:S01]  /*3310*/  PRMT R18, RZ, 0x7610, R18 ;  /* 0x00007610ff127816 */ /* 0x000fe20000000012 */
[----:B--2---:R-:W-:-:S05]  /*3320*/  IMAD R0, R25, -0x200, R0 ;  /* 0xfffffe0019007824 */ /* 0x004fca00078e0200 */
[----:B------:R-:W-:-:S13]  /*3330*/  ISETP.GE.AND P0, PT, R26, R0, PT ;  /* 0x000000001a00720c */ /* 0x000fda0003f06270 */
        /* <DEDUP_REMOVED lines=23> */
.L_x_7928:
[----:B------:R-:W2:Y:S02]  /*34b0*/  LDG.E.U8 R2, desc[UR36][R2.64] ;  /* 0x0000002402027981 */ /* 0x000ea4000c1e1100 */
[----:B--2---:R-:W-:-:S04]  /*34c0*/  I2FP.F32.U32 R0, R2 ;  /* 0x0000000200007245 */ /* 0x004fc80000201000 */
[----:B------:R-:W-:-:S04]  /*34d0*/  F2FP.F16.F32.PACK_AB R0, RZ, R0 ;  /* 0x00000000ff00723e */ /* 0x000fc800000000ff */
[----:B------:R-:W-:Y:S01]  /*34e0*/  PRMT R28, R0, 0x7610, R28 ;  /* 0x00007610001c7816 */ /* 0x000fe2000000001c */
[----:B------:R-:W-:Y:S06]  /*34f0*/  BRA `(.L_x_7930) ;  /* 0x0000000c00bc7947 */ /* 0x000fec0003800000 */
.L_x_7927:
        /* <DEDUP_REMOVED lines=11> */
.L_x_7932:
[----:B------:R-:W2:Y:S02]  /*35b0*/  LDG.E R2, desc[UR36][R2.64] ;  /* 0x0000002402027981 */ /* 0x000ea4000c1e1900 */
[----:B--2---:R-:W-:-:S04]  /*35c0*/  I2FP.F32.S32 R0, R2 ;  /* 0x0000000200007245 */ /* 0x004fc80000201400 */
[----:B------:R-:W-:-:S04]  /*35d0*/  F2FP.F16.F32.PACK_AB R0, RZ, R0 ;  /* 0x00000000ff00723e */ /* 0x000fc800000000ff */
[----:B------:R-:W-:Y:S01]  /*35e0*/  PRMT R28, R0, 0x7610, R28 ;  /* 0x00007610001c7816 */ /* 0x000fe2000000001c */
[----:B------:R-:W-:Y:S06]  /*35f0*/  BRA `(.L_x_7930) ;  /* 0x0000000c007c7947 */ /* 0x000fec0003800000 */
.L_x_7931:
[----:B------:R-:W2:Y:S02]  /*3600*/  LDG.E.U16 R2, desc[UR36][R2.64] ;  /* 0x0000002402027981 */ /* 0x000ea4000c1e1500 */
[----:B--2---:R-:W0:Y:S02]  /*3610*/  I2F.S16 R0, R2 ;  /* 0x0000000200007306 */ /* 0x004e240000101400 */
[----:B0-----:R-:W-:-:S04]  /*3620*/  F2FP.F16.F32.PACK_AB R0, RZ, R0 ;  /* 0x00000000ff00723e */ /* 0x001fc800000000ff */
[----:B------:R-:W-:Y:S01]  /*3630*/  PRMT R28, R0, 0x7610, R28 ;  /* 0x00007610001c7816 */ /* 0x000fe2000000001c */
[----:B------:R-:W-:Y:S06]  /*3640*/  BRA `(.L_x_7930) ;  /* 0x0000000c00687947 */ /* 0x000fec0003800000 */
.L_x_7926:
        /* <DEDUP_REMOVED lines=9> */
.L_x_7934:
[----:B------:R1:W5:Y:S01]  /*36e0*/  LDG.E.U16 R28, desc[UR36][R2.64] ;  /* 0x00000024021c7981 */ /* 0x000362000c1e1500 */
[----:B------:R-:W-:Y:S05]  /*36f0*/  BRA `(.L_x_7930) ;  /* 0x0000000c003c7947 */ /* 0x000fea0003800000 */
.L_x_7933:
        /* <DEDUP_REMOVED lines=9> */
.L_x_7936:
[----:B------:R0:W5:Y:S01]  /*3790*/  LDG.E.U16 R28, desc[UR36][R2.64] ;  /* 0x00000024021c7981 */ /* 0x000162000c1e1500 */
[----:B------:R-:W-:Y:S05]  /*37a0*/  BRA `(.L_x_7930) ;  /* 0x0000000c00107947 */ /* 0x000fea0003800000 */
.L_x_7935:
        /* <DEDUP_REMOVED lines=9> */
.L_x_7925:
        /* <DEDUP_REMOVED lines=14> */
.L_x_7939:
        /* <DEDUP_REMOVED lines=9> */
.L_x_7938:
        /* <DEDUP_REMOVED lines=28> */
.L_x_7941:
        /* <DEDUP_REMOVED lines=15> */
.L_x_7940:
[----:B------:R-:W2:Y:S02]  /*3c60*/  LDG.E.U16 R0, desc[UR36][R2.64] ;  /* 0x0000002402007981 */ /* 0x000ea4000c1e1500 */
[----:B--2---:R-:W-:-:S05]  /*3c70*/  IMAD.U32 R0, R0, 0x10000, RZ ;  /* 0x0001000000007824 */ /* 0x004fca00078e00ff */
[----:B------:R-:W-:-:S04]  /*3c80*/  F2FP.F16.F32.PACK_AB R0, RZ, R0 ;  /* 0x00000000ff00723e */ /* 0x000fc800000000ff */
[----:B------:R-:W-:Y:S01]  /*3c90*/  PRMT R28, R0, 0x7610, R28 ;  /* 0x00007610001c7816 */ /* 0x000fe2000000001c */
[----:B------:R-:W-:Y:S06]  /*3ca0*/  BRA `(.L_x_7930) ;  /* 0x0000000400d07947 */ /* 0x000fec0003800000 */
.L_x_7937:
        /* <DEDUP_REMOVED lines=13> */
.L_x_7944:
        /* <DEDUP_REMOVED lines=21> */
.L_x_7948:
[----:B------:R-:W-:Y:S05]  /*3ed0*/  BSYNC B1 ;  /* 0x0000000000017941 */ /* 0x000fea0003800000 */
.L_x_7947:
[----:B------:R-:W-:Y:S01]  /*3ee0*/  LEA R3, R0, 0x3b800000, 0x17 ;  /* 0x3b80000000037811 */ /* 0x000fe200078eb8ff */
[----:B------:R-:W-:-:S05]  /*3ef0*/  IMAD.SHL.U32 R0, R2, 0x100000, RZ ;  /* 0x0010000002007824 */ /* 0x000fca00078e00ff */
[----:B------:R-:W-:-:S07]  /*3f00*/  LOP3.LUT R0, R3, R0, R4, 0xfe, !PT ;  /* 0x0000000003007212 */ /* 0x000fce00078efe04 */
.L_x_7946:
[----:B------:R-:W-:Y:S05]  /*3f10*/  BSYNC B0 ;  /* 0x0000000000007941 */ /* 0x000fea0003800000 */
.L_x_7945:
[----:B------:R-:W-:-:S04]  /*3f20*/  F2FP.F16.F32.PACK_AB R0, RZ, R0 ;  /* 0x00000000ff00723e */ /* 0x000fc800000000ff */
[----:B------:R-:W-:Y:S01]  /*3f30*/  PRMT R28, R0, 0x7610, R28 ;  /* 0x00007610001c7816 */ /* 0x000fe2000000001c */
[----:B------:R-:W-:Y:S06]  /*3f40*/  BRA `(.L_x_7930) ;  /* 0x0000000400287947 */ /* 0x000fec0003800000 */
.L_x_7943:
        /* <DEDUP_REMOVED lines=21> */
.L_x_7952:
[----:B------:R-:W-:Y:S05]  /*40a0*/  BSYNC B1 ;  /* 0x0000000000017941 */ /* 0x000fea0003800000 */
.L_x_7951:
[----:B------:R-:W-:Y:S01]  /*40b0*/  LEA R3, R0, 0x37800000, 0x17 ;  /* 0x3780000000037811 */ /* 0x000fe200078eb8ff */
[----:B------:R-:W-:-:S05]  /*40c0*/  IMAD.SHL.U32 R0, R2, 0x200000, RZ ;  /* 0x0020000002007824 */ /* 0x000fca00078e00ff */
[----:B------:R-:W-:-:S07]  /*40d0*/  LOP3.LUT R0, R3, R0, R4, 0xfe, !PT ;  /* 0x0000000003007212 */ /* 0x000fce00078efe04 */
.L_x_7950:
[----:B------:R-:W-:Y:S05]  /*40e0*/  BSYNC B0 ;  /* 0x0000000000007941 */ /* 0x000fea0003800000 */
.L_x_7949:
[----:B------:R-:W-:-:S04]  /*40f0*/  F2FP.F16.F32.PACK_AB R0, RZ, R0 ;  /* 0x00000000ff00723e */ /* 0x000fc800000000ff */
[----:B------:R-:W-:Y:S01]  /*4100*/  PRMT R28, R0, 0x7610, R28 ;  /* 0x00007610001c7816 */ /* 0x000fe2000000001c */
[----:B------:R-:W-:Y:S06]  /*4110*/  BRA `(.L_x_7930) ;  /* 0x0000000000b47947 */ /* 0x000fec0003800000 */
.L_x_7942:
        /* <DEDUP_REMOVED lines=14> */
.L_x_7956:
[----:B------:R-:W-:Y:S05]  /*4200*/  BSYNC B0 ;  /* 0x0000000000007941 */ /* 0x000fea0003800000 */
.L_x_7955:
[----:B------:R-:W-:-:S04]  /*4210*/  F2FP.F16.F32.PACK_AB R0, RZ, R0 ;  /* 0x00000000ff00723e */ /* 0x000fc800000000ff */
[----:B------:R-:W-:Y:S01]  /*4220*/  PRMT R28, R0, 0x7610, R28 ;  /* 0x00007610001c7816 */ /* 0x000fe2000000001c */
[----:B------:R-:W-:Y:S06]  /*4230*/  BRA `(.L_x_7930) ;  /* 0x00000000006c7947 */ /* 0x000fec0003800000 */
.L_x_7929:
        /* <DEDUP_REMOVED lines=16> */
.L_x_7957:
[----:B------:R-:W-:Y:S01]  /*4340*/  PRMT R28, RZ, 0x7610, R28 ;  /* 0x00007610ff1c7816 */ /* 0x000fe2000000001c */
[----:B------:R-:W-:Y:S06]  /*4350*/  BRA `(.L_x_7930) ;  /* 0x0000000000247947 */ /* 0x000fec0003800000 */
.L_x_7954:
[----:B------:R-:W2:Y:S02]  /*4360*/  LDG.E.64 R2, desc[UR36][R2.64] ;  /* 0x0000002402027981 */ /* 0x000ea4000c1e1b00 */
[----:B--2---:R-:W0:Y:S02]  /*4370*/  I2F.U64 R0, R2 ;  /* 0x0000000200007312 */ /* 0x004e240000301000 */
[----:B0-----:R-:W-:-:S04]  /*4380*/  F2FP.F16.F32.PACK_AB R0, RZ, R0 ;  /* 0x00000000ff00723e */ /* 0x001fc800000000ff */
[----:B------:R-:W-:Y:S01]  /*4390*/  PRMT R28, R0, 0x7610, R28 ;  /* 0x00007610001c7816 */ /* 0x000fe2000000001c */
[----:B------:R-:W-:Y:S06]  /*43a0*/  BRA `(.L_x_7930) ;  /* 0x0000000000107947 */ /* 0x000fec0003800000 */
.L_x_7953:
[----:B------:R-:W2:Y:S02]  /*43b0*/  LDG.E R2, desc[UR36][R2.64] ;  /* 0x0000002402027981 */ /* 0x000ea4000c1e1900 */
[----:B--2---:R-:W-:-:S04]  /*43c0*/  I2FP.F32.U32 R0, R2 ;  /* 0x0000000200007245 */ /* 0x004fc80000201000 */
[----:B------:R-:W-:-:S04]  /*43d0*/  F2FP.F16.F32.PACK_AB R0, RZ, R0 ;  /* 0x00000000ff00723e */ /* 0x000fc800000000ff */
[----:B------:R-:W-:-:S07]  /*43e0*/  PRMT R28, R0, 0x7610, R28 ;  /* 0x00007610001c7816 */ /* 0x000fce000000001c */
.L_x_7930:
        /* <DEDUP_REMOVED lines=21> */
.L_x_7961:
[----:B------:R-:W2:Y:S02]  /*4540*/  LDG.E.U8 R2, desc[UR36][R2.64] ;  /* 0x0000002402027981 */ /* 0x000ea4000c1e1100 */
[----:B--2---:R-:W-:-:S04]  /*4550*/  I2FP.F32.U32 R0, R2 ;  /* 0x0000000200007245 */ /* 0x004fc80000201000 */
[----:B------:R-:W-:-:S04]  /*4560*/  F2FP.F16.F32.PACK_AB R0, RZ, R0 ;  /* 0x00000000ff00723e */ /* 0x000fc800000000ff */
[----:B------:R-:W-:Y:S01]  /*4570*/  PRMT R22, R0, 0x7610, R22 ;  /* 0x0000761000167816 */ /* 0x000fe20000000016 */
[----:B------:R-:W-:Y:S06]  /*4580*/  BRA `(.L_x_7963) ;  /* 0x0000000c00bc7947 */ /* 0x000fec0003800000 */
.L_x_7960:
        /* <DEDUP_REMOVED lines=11> */
.L_x_7965:
[----:B------:R-:W2:Y:S02]  /*4640*/  LDG.E R2, desc[UR36][R2.64] ;  /* 0x0000002402027981 */ /* 0x000ea4000c1e1900 */
[----:B--2---:R-:W-:-:S04]  /*4650*/  I2FP.F32.S32 R0, R2 ;  /* 0x0000000200007245 */ /* 0x004fc80000201400 */
[----:B------:R-:W-:-:S04]  /*4660*/  F2FP.F16.F32.PACK_AB R0, RZ, R0 ;  /* 0x00000000ff00723e */ /* 0x000fc800000000ff */
[----:B------:R-:W-:Y:S01]  /*4670*/  PRMT R22, R0, 0x7610, R22 ;  /* 0x0000761000167816 */ /* 0x000fe20000000016 */
[----:B------:R-:W-:Y:S06]  /*4680*/  BRA `(.L_x_7963) ;  /* 0x0000000c007c7947 */ /* 0x000fec0003800000 */
.L_x_7964:
[----:B------:R-:W2:Y:S02]  /*4690*/  LDG.E.U16 R2, desc[UR36][R2.64] ;  /* 0x0000002402027981 */ /* 0x000ea4000c1e1500 */
[----:B--2---:R-:W0:Y:S02]  /*46a0*/  I2F.S16 R0, R2 ;  /* 0x0000000200007306 */ /* 0x004e240000101400 */
[----:B0-----:R-:W-:-:S04]  /*46b0*/  F2FP.F16.F32.PACK_AB R0, RZ, R0 ;  /* 0x00000000ff00723e */ /* 0x001fc800000000ff */
[----:B------:R-:W-:Y:S01]  /*46c0*/  PRMT R22, R0, 0x7610, R22 ;  /* 0x0000761000167816 */ /* 0x000fe20000000016 */
[----:B------:R-:W-:Y:S06]  /*46d0*/  BRA `(.L_x_7963) ;  /* 0x0000000c00687947 */ /* 0x000fec0003800000 */
.L_x_7959:
        /* <DEDUP_REMOVED lines=9> */
.L_x_7967:
[----:B------:R0:W5:Y:S01]  /*4770*/  LDG.E.U16 R22, desc[UR36][R2.64] ;  /* 0x0000002402167981 */ /* 0x000162000c1e1500 */
[----:B------:R-:W-:Y:S05]  /*4780*/  BRA `(.L_x_7963) ;  /* 0x0000000c003c7947 */ /* 0x000fea0003800000 */
.L_x_7966:
        /* <DEDUP_REMOVED lines=9> */
.L_x_7969:
[----:B------:R1:W5:Y:S01]  /*4820*/  LDG.E.U16 R22, desc[UR36][R2.64] ;  /* 0x0000002402167981 */ /* 0x000362000c1e1500 */
[----:B------:R-:W-:Y:S05]  /*4830*/  BRA `(.L_x_7963) ;  /* 0x0000000c00107947 */ /* 0x000fea0003800000 */
.L_x_7968:
        /* <DEDUP_REMOVED lines=9> */
.L_x_7958:
        /* <DEDUP_REMOVED lines=14> */
.L_x_7972:
        /* <DEDUP_REMOVED lines=9> */
.L_x_7971:
        /* <DEDUP_REMOVED lines=28> */
.L_x_7974:
        /* <DEDUP_REMOVED lines=15> */
.L_x_7973:
[----:B------:R-:W2:Y:S02]  /*4cf0*/  LDG.E.U16 R0, desc[UR36][R2.64] ;  /* 0x0000002402007981 */ /* 0x000ea4000c1e1500 */
[----:B--2---:R-:W-:-:S05]  /*4d00*/  IMAD.U32 R0, R0, 0x10000, RZ ;  /* 0x0001000000007824 */ /* 0x004fca00078e00ff */
[----:B------:R-:W-:-:S04]  /*4d10*/  F2FP.F16.F32.PACK_AB R0, RZ, R0 ;  /* 0x00000000ff00723e */ /* 0x000fc800000000ff */
[----:B------:R-:W-:Y:S01]  /*4d20*/  PRMT R22, R0, 0x7610, R22 ;  /* 0x0000761000167816 */ /* 0x000fe20000000016 */
[----:B------:R-:W-:Y:S06]  /*4d30*/  BRA `(.L_x_7963) ;  /* 0x0000000400d07947 */ /* 0x000fec0003800000 */
.L_x_7970:
        /* <DEDUP_REMOVED lines=13> */
.L_x_7977:
        /* <DEDUP_REMOVED lines=21> */
.L_x_7981:
[----:B------:R-:W-:Y:S05]  /*4f60*/  BSYNC B1 ;  /* 0x0000000000017941 */ /* 0x000fea0003800000 */
.L_x_7980:
[----:B------:R-:W-:Y:S01]  /*4f70*/  LEA R3, R0, 0x3b800000, 0x17 ;  /* 0x3b80000000037811 */ /* 0x000fe200078eb8ff */
[----:B------:R-:W-:-:S05]  /*4f80*/  IMAD.SHL.U32 R0, R2, 0x100000, RZ ;  /* 0x0010000002007824 */ /* 0x000fca00078e00ff */
[----:B------:R-:W-:-:S07]  /*4f90*/  LOP3.LUT R0, R3, R0, R4, 0xfe, !PT ;  /* 0x0000000003007212 */ /* 0x000fce00078efe04 */
.L_x_7979:
[----:B------:R-:W-:Y:S05]  /*4fa0*/  BSYNC B0 ;  /* 0x0000000000007941 */ /* 0x000fea0003800000 */
.L_x_7978:
[----:B------:R-:W-:-:S04]  /*4fb0*/  F2FP.F16.F32.PACK_AB R0, RZ, R0 ;  /* 0x00000000ff00723e */ /* 0x000fc800000000ff */
[----:B------:R-:W-:Y:S01]  /*4fc0*/  PRMT R22, R0, 0x7610, R22 ;  /* 0x0000761000167816 */ /* 0x000fe20000000016 */
[----:B------:R-:W-:Y:S06]  /*4fd0*/  BRA `(.L_x_7963) ;  /* 0x0000000400287947 */ /* 0x000fec0003800000 */
.L_x_7976:
        /* <DEDUP_REMOVED lines=21> */
.L_x_7985:
[----:B------:R-:W-:Y:S05]  /*5130*/  BSYNC B1 ;  /* 0x0000000000017941 */ /* 0x000fea0003800000 */
.L_x_7984:
[----:B------:R-:W-:Y:S01]  /*5140*/  LEA R3, R0, 0x37800000, 0x17 ;  /* 0x3780000000037811 */ /* 0x000fe200078eb8ff */
[----:B------:R-:W-:-:S05]  /*5150*/  IMAD.SHL.U32 R0, R2, 0x200000, RZ ;  /* 0x0020000002007824 */ /* 0x000fca00078e00ff */
[----:B------:R-:W-:-:S07]  /*5160*/  LOP3.LUT R0, R3, R0, R4, 0xfe, !PT ;  /* 0x0000000003007212 */ /* 0x000fce00078efe04 */
.L_x_7983:
[----:B------:R-:W-:Y:S05]  /*5170*/  BSYNC B0 ;  /* 0x0000000000007941 */ /* 0x000fea0003800000 */
.L_x_7982:
[----:B------:R-:W-:-:S04]  /*5180*/  F2FP.F16.F32.PACK_AB R0, RZ, R0 ;  /* 0x00000000ff00723e */ /* 0x000fc800000000ff */
[----:B------:R-:W-:Y:S01]  /*5190*/  PRMT R22, R0, 0x7610, R22 ;  /* 0x0000761000167816 */ /* 0x000fe20000000016 */
[----:B------:R-:W-:Y:S06]  /*51a0*/  BRA `(.L_x_7963) ;  /* 0x0000000000b47947 */ /* 0x000fec0003800000 */
.L_x_7975:
        /* <DEDUP_REMOVED lines=14> */
.L_x_7989:
[----:B------:R-:W-:Y:S05]  /*5290*/  BSYNC B0 ;  /* 0x0000000000007941 */ /* 0x000fea0003800000 */
.L_x_7988:
[----:B------:R-:W-:-:S04]  /*52a0*/  F2FP.F16.F32.PACK_AB R0, RZ, R0 ;  /* 0x00000000ff00723e */ /* 0x000fc800000000ff */
[----:B------:R-:W-:Y:S01]  /*52b0*/  PRMT R22, R0, 0x7610, R22 ;  /* 0x0000761000167816 */ /* 0x000fe20000000016 */
[----:B------:R-:W-:Y:S06]  /*52c0*/  BRA `(.L_x_7963) ;  /* 0x00000000006c7947 */ /* 0x000fec0003800000 */
.L_x_7962:
        /* <DEDUP_REMOVED lines=16> */
.L_x_7990:
[----:B------:R-:W-:Y:S01]  /*53d0*/  PRMT R22, RZ, 0x7610, R22 ;  /* 0x00007610ff167816 */ /* 0x000fe20000000016 */
[----:B------:R-:W-:Y:S06]  /*53e0*/  BRA `(.L_x_7963) ;  /* 0x0000000000247947 */ /* 0x000fec0003800000 */
.L_x_7987:
[----:B------:R-:W2:Y:S02]  /*53f0*/  LDG.E.64 R2, desc[UR36][R2.64] ;  /* 0x0000002402027981 */ /* 0x000ea4000c1e1b00 */
[----:B--2---:R-:W0:Y:S02]  /*5400*/  I2F.U64 R0, R2 ;  /* 0x0000000200007312 */ /* 0x004e240000301000 */
[----:B0-----:R-:W-:-:S04]  /*5410*/  F2FP.F16.F32.PACK_AB R0, RZ, R0 ;  /* 0x00000000ff00723e */ /* 0x001fc800000000ff */
[----:B------:R-:W-:Y:S01]  /*5420*/  PRMT R22, R0, 0x7610, R22 ;  /* 0x0000761000167816 */ /* 0x000fe20000000016 */
[----:B------:R-:W-:Y:S06]  /*5430*/  BRA `(.L_x_7963) ;  /* 0x0000000000107947 */ /* 0x000fec0003800000 */
.L_x_7986:
[----:B------:R-:W2:Y:S02]  /*5440*/  LDG.E R2, desc[UR36][R2.64] ;  /* 0x0000002402027981 */ /* 0x000ea4000c1e1900 */
[----:B--2---:R-:W-:-:S04]  /*5450*/  I2FP.F32.U32 R0, R2 ;  /* 0x0000000200007245 */ /* 0x004fc80000201000 */
[----:B------:R-:W-:-:S04]  /*5460*/  F2FP.F16.F32.PACK_AB R0, RZ, R0 ;  /* 0x00000000ff00723e */ /* 0x000fc800000000ff */
[----:B------:R-:W-:-:S07]  /*5470*/  PRMT R22, R0, 0x7610, R22 ;  /* 0x0000761000167816 */ /* 0x000fce0000000016 */
.L_x_7963:
        /* <DEDUP_REMOVED lines=21> */
.L_x_7994:
[----:B------:R-:W2:Y:S02]  /*55d0*/  LDG.E.U8 R2, desc[UR36][R2.64] ;  /* 0x0000002402027981 */ /* 0x000ea4000c1e1100 */
[----:B--2---:R-:W-:-:S04]  /*55e0*/  I2FP.F32.U32 R0, R2 ;  /* 0x0000000200007245 */ /* 0x004fc80000201000 */
[----:B------:R-:W-:-:S04]  /*55f0*/  F2FP.F16.F32.PACK_AB R0, RZ, R0 ;  /* 0x00000000ff00723e */ /* 0x000fc800000000ff */
[----:B------:R-:W-:Y:S01]  /*5600*/  PRMT R18, R0, 0x7610, R18 ;  /* 0x0000761000127816 */ /* 0x000fe20000000012 */
[----:B------:R-:W-:Y:S06]  /*5610*/  BRA `(.L_x_7996) ;  /* 0x0000000c00bc7947 */ /* 0x000fec0003800000 */
.L_x_7993:
        /* <DEDUP_REMOVED lines=11> */
.L_x_7998:
[----:B------:R-:W2:Y:S02]  /*56d0*/  LDG.E R2, desc[UR36][R2.64] ;  /* 0x0000002402027981 */ /* 0x000ea4000c1e1900 */
[----:B--2---:R-:W-:-:S04]  /*56e0*/  I2FP.F32.S32 R0, R2 ;  /* 0x0000000200007245 */ /* 0x004fc80000201400 */
[----:B------:R-:W-:-:S04]  /*56f0*/  F2FP.F16.F32.PACK_AB R0, RZ, R0 ;  /* 0x00000000ff00723e */ /* 0x000fc800000000ff */
[----:B------:R-:W-:Y:S01]  /*5700*/  PRMT R18, R0, 0x7610, R18 ;  /* 0x0000761000127816 */ /* 0x000fe20000000012 */
[----:B------:R-:W-:Y:S06]  /*5710*/  BRA `(.L_x_7996) ;  /* 0x0000000c007c7947 */ /* 0x000fec0003800000 */
.L_x_7997:
[----:B------:R-:W2:Y:S02]  /*5720*/  LDG.E.U16 R2, desc[UR36][R2.64] ;  /* 0x0000002402027981 */ /* 0x000ea4000c1e1500 */
[----:B--2---:R-:W0:Y:S02]  /*5730*/  I2F.S16 R0, R2 ;  /* 0x0000000200007306 */ /* 0x004e240000101400 */
[----:B0-----:R-:W-:-:S04]  /*5740*/  F2FP.F16.F32.PACK_AB R0, RZ, R0 ;  /* 0x00000000ff00723e */ /* 0x001fc800000000ff */
[----:B------:R-:W-:Y:S01]  /*5750*/  PRMT R18, R0, 0x7610, R18 ;  /* 0x0000761000127816 */ /* 0x000fe20000000012 */
[----:B------:R-:W-:Y:S06]  /*5760*/  BRA `(.L_x_7996) ;  /* 0x0000000c00687947 */ /* 0x000fec0003800000 */
.L_x_7992:
        /* <DEDUP_REMOVED lines=9> */
.L_x_8000:
[----:B------:R1:W5:Y:S01]  /*5800*/  LDG.E.U16 R18, desc[UR36][R2.64] ;  /* 0x0000002402127981 */ /* 0x000362000c1e1500 */
[----:B------:R-:W-:Y:S05]  /*5810*/  BRA `(.L_x_7996) ;  /* 0x0000000c003c7947 */ /* 0x000fea0003800000 */
.L_x_7999:
        /* <DEDUP_REMOVED lines=9> */
.L_x_8002:
[----:B------:R0:W5:Y:S01]  /*58b0*/  LDG.E.U16 R18, desc[UR36][R2.64] ;  /* 0x0000002402127981 */ /* 0x000162000c1e1500 */
[----:B------:R-:W-:Y:S05]  /*58c0*/  BRA `(.L_x_7996) ;  /* 0x0000000c00107947 */ /* 0x000fea0003800000 */
.L_x_8001:
        /* <DEDUP_REMOVED lines=9> */
.L_x_7991:
        /* <DEDUP_REMOVED lines=14> */
.L_x_8005:
        /* <DEDUP_REMOVED lines=9> */
.L_x_8004:
        /* <DEDUP_REMOVED lines=28> */
.L_x_8007:
        /* <DEDUP_REMOVED lines=15> */
.L_x_8006:
[----:B------:R-:W2:Y:S02]  /*5d80*/  LDG.E.U16 R0, desc[UR36][R2.64] ;  /* 0x0000002402007981 */ /* 0x000ea4000c1e1500 */
[----:B--2---:R-:W-:-:S05]  /*5d90*/  IMAD.U32 R0, R0, 0x10000, RZ ;  /* 0x0001000000007824 */ /* 0x004fca00078e00ff */
[----:B------:R-:W-:-:S04]  /*5da0*/  F2FP.F16.F32.PACK_AB R0, RZ, R0 ;  /* 0x00000000ff00723e */ /* 0x000fc800000000ff */
[----:B------:R-:W-:Y:S01]  /*5db0*/  PRMT R18, R0, 0x7610, R18 ;  /* 0x0000761000127816 */ /* 0x000fe20000000012 */
[----:B------:R-:W-:Y:S06]  /*5dc0*/  BRA `(.L_x_7996) ;  /* 0x0000000400d07947 */ /* 0x000fec0003800000 */
.L_x_8003:
        /* <DEDUP_REMOVED lines=13> */
.L_x_8010:
        /* <DEDUP_REMOVED lines=21> */
.L_x_8014:
[----:B------:R-:W-:Y:S05]  /*5ff0*/  BSYNC B1 ;  /* 0x0000000000017941 */ /* 0x000fea0003800000 */
.L_x_8013:
[----:B------:R-:W-:Y:S01]  /*6000*/  LEA R3, R0, 0x3b800000, 0x17 ;  /* 0x3b80000000037811 */ /* 0x000fe200078eb8ff */
[----:B------:R-:W-:-:S05]  /*6010*/  IMAD.SHL.U32 R0, R2, 0x100000, RZ ;  /* 0x0010000002007824 */ /* 0x000fca00078e00ff */
[----:B------:R-:W-:-:S07]  /*6020*/  LOP3.LUT R0, R3, R0, R4, 0xfe, !PT ;  /* 0x0000000003007212 */ /* 0x000fce00078efe04 */
.L_x_8012:
[----:B------:R-:W-:Y:S05]  /*6030*/  BSYNC B0 ;  /* 0x0000000000007941 */ /* 0x000fea0003800000 */
.L_x_8011:
[----:B------:R-:W-:-:S04]  /*6040*/  F2FP.F16.F32.PACK_AB R0, RZ, R0 ;  /* 0x00000000ff00723e */ /* 0x000fc800000000ff */
[----:B------:R-:W-:Y:S01]  /*6050*/  PRMT R18, R0, 0x7610, R18 ;  /* 0x0000761000127816 */ /* 0x000fe20000000012 */
[----:B------:R-:W-:Y:S06]  /*6060*/  BRA `(.L_x_7996) ;  /* 0x0000000400287947 */ /* 0x000fec0003800000 */
.L_x_8009:
        /* <DEDUP_REMOVED lines=21> */
.L_x_8018:
[----:B------:R-:W-:Y:S05]  /*61c0*/  BSYNC B1 ;  /* 0x0000000000017941 */ /* 0x000fea0003800000 */
.L_x_8017:
[----:B------:R-:W-:Y:S01]  /*61d0*/  LEA R3, R0, 0x37800000, 0x17 ;  /* 0x3780000000037811 */ /* 0x000fe200078eb8ff */
[----:B------:R-:W-:-:S05]  /*61e0*/  IMAD.SHL.U32 R0, R2, 0x200000, RZ ;  /* 0x0020000002007824 */ /* 0x000fca00078e00ff */
[----:B------:R-:W-:-:S07]  /*61f0*/  LOP3.LUT R0, R3, R0, R4, 0xfe, !PT ;  /* 0x0000000003007212 */ /* 0x000fce00078efe04 */
.L_x_8016:
[----:B------:R-:W-:Y:S05]  /*6200*/  BSYNC B0 ;  /* 0x0000000000007941 */ /* 0x000fea0003800000 */
.L_x_8015:
[----:B------:R-:W-:-:S04]  /*6210*/  F2FP.F16.F32.PACK_AB R0, RZ, R0 ;  /* 0x00000000ff00723e */ /* 0x000fc800000000ff */
[----:B------:R-:W-:Y:S01]  /*6220*/  PRMT R18, R0, 0x7610, R18 ;  /* 0x0000761000127816 */ /* 0x000fe20000000012 */
[----:B------:R-:W-:Y:S06]  /*6230*/  BRA `(.L_x_7996) ;  /* 0x0000000000b47947 */ /* 0x000fec0003800000 */
.L_x_8008:
        /* <DEDUP_REMOVED lines=14> */
.L_x_8022:
[----:B------:R-:W-:Y:S05]  /*6320*/  BSYNC B0 ;  /* 0x0000000000007941 */ /* 0x000fea0003800000 */
.L_x_8021:
[----:B------:R-:W-:-:S04]  /*6330*/  F2FP.F16.F32.PACK_AB R0, RZ, R0 ;  /* 0x00000000ff00723e */ /* 0x000fc800000000ff */
[----:B------:R-:W-:Y:S01]  /*6340*/  PRMT R18, R0, 0x7610, R18 ;  /* 0x0000761000127816 */ /* 0x000fe20000000012 */
[----:B------:R-:W-:Y:S06]  /*6350*/  BRA `(.L_x_7996) ;  /* 0x00000000006c7947 */ /* 0x000fec0003800000 */
.L_x_7995:
        /* <DEDUP_REMOVED lines=16> */
.L_x_8023:
[----:B------:R-:W-:Y:S01]  /*6460*/  PRMT R18, RZ, 0x7610, R18 ;  /* 0x00007610ff127816 */ /* 0x000fe20000000012 */
[----:B------:R-:W-:Y:S06]  /*6470*/  BRA `(.L_x_7996) ;  /* 0x0000000000247947 */ /* 0x000fec0003800000 */
.L_x_8020:
[----:B------:R-:W2:Y:S02]  /*6480*/  LDG.E.64 R2, desc[UR36][R2.64] ;  /* 0x0000002402027981 */ /* 0x000ea4000c1e1b00 */
[----:B--2---:R-:W0:Y:S02]  /*6490*/  I2F.U64 R0, R2 ;  /* 0x0000000200007312 */ /* 0x004e240000301000 */
[----:B0-----:R-:W-:-:S04]  /*64a0*/  F2FP.F16.F32.PACK_AB R0, RZ, R0 ;  /* 0x00000000ff00723e */ /* 0x001fc800000000ff */
[----:B------:R-:W-:Y:S01]  /*64b0*/  PRMT R18, R0, 0x7610, R18 ;  /* 0x0000761000127816 */ /* 0x000fe20000000012 */
[----:B------:R-:W-:Y:S06]  /*64c0*/  BRA `(.L_x_7996) ;  /* 0x0000000000107947 */ /* 0x000fec0003800000 */
.L_x_8019:
[----:B------:R-:W2:Y:S02]  /*64d0*/  LDG.E R2, desc[UR36][R2.64] ;  /* 0x0000002402027981 */ /* 0x000ea4000c1e1900 */
[----:B--2---:R-:W-:-:S04]  /*64e0*/  I2FP.F32.U32 R0, R2 ;  /* 0x0000000200007245 */ /* 0x004fc80000201000 */
[----:B------:R-:W-:-:S04]  /*64f0*/  F2FP.F16.F32.PACK_AB R0, RZ, R0 ;  /* 0x00000000ff00723e */ /* 0x000fc800000000ff */
[----:B------:R-:W-:-:S07]  /*6500*/  PRMT R18, R0, 0x7610, R18 ;  /* 0x0000761000127816 */ /* 0x000fce0000000012 */
.L_x_7996:
[----:B------:R-:W-:-:S07]  /*6510*/  VIADD R26, R26, 0x80 ;  /* 0x000000801a1a7836 */ /* 0x000fce0000000000 */
.L_x_7924:
[----:B------:R-:W-:Y:S05]  /*6520*/  BSYNC B6 ;  /* 0x0000000000067941 */ /* 0x000fea0003800000 */
.L_x_7923:
[----:B------:R-:W2:Y:S01]  /*6530*/  LDC R0, c[0x0][0x210] ;  /* 0x00008400ff007b82 */ /* 0x000ea20000000800 */
[----:B------:R-:W-:Y:S01]  /*6540*/  BSSY B6, `(.L_x_8024) ;  /* 0x0000326000067945 */ /* 0x000fe20003800000 */
[----:B------:R-:W-:Y:S02]  /*6550*/  PRMT R16, RZ, 0x7610, R16 ;  /* 0x00007610ff107816 */ /* 0x000fe40000000010 */
[----:B01----:R-:W-:Y:S02]  /*6560*/  PRMT R2, RZ, 0x7610, R2 ;  /* 0x00007610ff027816 */ /* 0x003fe40000000002 */
[----:B------:R-:W-:Y:S02]  /*6570*/  PRMT R17, RZ, 0x7610, R17 ;  /* 0x00007610ff117816 */ /* 0x000fe40000000011 */
[----:B------:R-:W-:Y:S01]  /*6580*/  PRMT R19, RZ, 0x7610, R19 ;  /* 0x00007610ff137816 */ /* 0x000fe20000000013 */
[----:B--2---:R-:W-:-:S05]  /*6590*/  IMAD R0, R25, -0x200, R0 ;  /* 0xfffffe0019007824 */ /* 0x004fca00078e0200 */
        /* <DEDUP_REMOVED lines=24> */
.L_x_8029:
[----:B------:R-:W2:Y:S02]  /*6720*/  LDG.E.U8 R4, desc[UR36][R4.64] ;  /* 0x0000002404047981 */ /* 0x000ea4000c1e1100 */
[----:B--2---:R-:W-:-:S04]  /*6730*/  I2FP.F32.U32 R0, R4 ;  /* 0x0000000400007245 */ /* 0x004fc80000201000 */
[----:B------:R-:W-:-:S04]  /*6740*/  F2FP.F16.F32.PACK_AB R0, RZ, R0 ;  /* 0x00000000ff00723e */ /* 0x000fc800000000ff */
[----:B------:R-:W-:Y:S01]  /*6750*/  PRMT R2, R0, 0x7610, R2 ;  /* 0x0000761000027816 */ /* 0x000fe20000000002 */
[----:B------:R-:W-:Y:S06]  /*6760*/  BRA `(.L_x_8031) ;  /* 0x0000000c00b87947 */ /* 0x000fec0003800000 */
.L_x_8028:
        /* <DEDUP_REMOVED lines=11> */
.L_x_8033:
[----:B------:R-:W2:Y:S02]  /*6820*/  LDG.E R4, desc[UR36][R4.64] ;  /* 0x0000002404047981 */ /* 0x000ea4000c1e1900 */
[----:B--2---:R-:W-:-:S04]  /*6830*/  I2FP.F32.S32 R0, R4 ;  /* 0x0000000400007245 */ /* 0x004fc80000201400 */
[----:B------:R-:W-:-:S04]  /*6840*/  F2FP.F16.F32.PACK_AB R0, RZ, R0 ;  /* 0x00000000ff00723e */ /* 0x000fc800000000ff */
[----:B------:R-:W-:Y:S01]  /*6850*/  PRMT R2, R0, 0x7610, R2 ;  /* 0x0000761000027816 */ /* 0x000fe20000000002 */
[----:B------:R-:W-:Y:S06]  /*6860*/  BRA `(.L_x_8031) ;  /* 0x0000000c00787947 */ /* 0x000fec0003800000 */
.L_x_8032:
[----:B------:R-:W2:Y:S02]  /*6870*/  LDG.E.U16 R4, desc[UR36][R4.64] ;  /* 0x0000002404047981 */ /* 0x000ea4000c1e1500 */
[----:B--2---:R-:W0:Y:S02]  /*6880*/  I2F.S16 R0, R4 ;  /* 0x0000000400007306 */ /* 0x004e240000101400 */
[----:B0-----:R-:W-:-:S04]  /*6890*/  F2FP.F16.F32.PACK_AB R0, RZ, R0 ;  /* 0x00000000ff00723e */ /* 0x001fc800000000ff */
[----:B------:R-:W-:Y:S01]  /*68a0*/  PRMT R2, R0, 0x7610, R2 ;  /* 0x0000761000027816 */ /* 0x000fe20000000002 */
[----:B------:R-:W-:Y:S06]  /*68b0*/  BRA `(.L_x_8031) ;  /* 0x0000000c00647947 */ /* 0x000fec0003800000 */
.L_x_8027:
        /* <DEDUP_REMOVED lines=9> */
.L_x_8035:
[----:B------:R0:W5:Y:S01]  /*6950*/  LDG.E.U16 R2, desc[UR36][R4.64] ;  /* 0x0000002404027981 */ /* 0x000162000c1e1500 */
[----:B------:R-:W-:Y:S05]  /*6960*/  BRA `(.L_x_8031) ;  /* 0x0000000c00387947 */ /* 0x000fea0003800000 */
.L_x_8034:
        /* <DEDUP_REMOVED lines=9> */
.L_x_8037:
[----:B------:R1:W5:Y:S01]  /*6a00*/  LDG.E.U16 R2, desc[UR36][R4.64] ;  /* 0x0000002404027981 */ /* 0x000362000c1e1500 */
[----:B------:R-:W-:Y:S05]  /*6a10*/  BRA `(.L_x_8031) ;  /* 0x0000000c000c7947 */ /* 0x000fea0003800000 */
.L_x_8036:
        /* <DEDUP_REMOVED lines=9> */
.L_x_8026:
        /* <DEDUP_REMOVED lines=14> */
.L_x_8040:
        /* <DEDUP_REMOVED lines=9> */
.L_x_8039:
        /* <DEDUP_REMOVED lines=25> */
[----:B------:R-:W-:-:S04]  /*6db0*/  F2FP.F16.F32.PACK_AB R3, RZ, R3 ;  /* 0x00000003ff03723e */ /* 0x000fc800000000ff */
[----:B------:R-:W-:Y:S01]  /*6dc0*/  PRMT R2, R3, 0x7610, R2 ;  /* 0x0000761003027816 */ /* 0x000fe20000000002 */
[----:B------:R-:W-:Y:S06]  /*6dd0*/  BRA `(.L_x_8031) ;  /* 0x00000008001c7947 */ /* 0x000fec0003800000 */
.L_x_8042:
        /* <DEDUP_REMOVED lines=12> */
[----:B------:R-:W-:Y:S01]  /*6ea0*/  F2FP.F16.F32.PACK_AB R2, RZ, R2 ;  /* 0x00000002ff02723e */ /* 0x000fe200000000ff */
[----:B------:R-:W-:Y:S06]  /*6eb0*/  BRA `(.L_x_8031) ;  /* 0x0000000400e47947 */ /* 0x000fec0003800000 */
.L_x_8041:
[----:B------:R-:W2:Y:S02]  /*6ec0*/  LDG.E.U16 R0, desc[UR36][R4.64] ;  /* 0x0000002404007981 */ /* 0x000ea4000c1e1500 */
[----:B--2---:R-:W-:-:S05]  /*6ed0*/  IMAD.U32 R0, R0, 0x10000, RZ ;  /* 0x0001000000007824 */ /* 0x004fca00078e00ff */
[----:B------:R-:W-:-:S04]  /*6ee0*/  F2FP.F16.F32.PACK_AB R0, RZ, R0 ;  /* 0x00000000ff00723e */ /* 0x000fc800000000ff */
[----:B------:R-:W-:Y:S01]  /*6ef0*/  PRMT R2, R0, 0x7610, R2 ;  /* 0x0000761000027816 */ /* 0x000fe20000000002 */
[----:B------:R-:W-:Y:S06]  /*6f00*/  BRA `(.L_x_8031) ;  /* 0x0000000400d07947 */ /* 0x000fec0003800000 */
.L_x_8038:
        /* <DEDUP_REMOVED lines=13> */
.L_x_8045:
        /* <DEDUP_REMOVED lines=21> */
.L_x_8049:
[----:B------:R-:W-:Y:S05]  /*7130*/  BSYNC B1 ;  /* 0x0000000000017941 */ /* 0x000fea0003800000 */
.L_x_8048:
[----:B------:R-:W-:Y:S01]  /*7140*/  LEA R3, R0, 0x3b800000, 0x17 ;  /* 0x3b80000000037811 */ /* 0x000fe200078eb8ff */
[----:B------:R-:W-:-:S05]  /*7150*/  IMAD.SHL.U32 R0, R2, 0x100000, RZ ;  /* 0x0010000002007824 */ /* 0x000fca00078e00ff */
[----:B------:R-:W-:-:S07]  /*7160*/  LOP3.LUT R0, R3, R0, R4, 0xfe, !PT ;  /* 0x0000000003007212 */ /* 0x000fce00078efe04 */
.L_x_8047:
[----:B------:R-:W-:Y:S05]  /*7170*/  BSYNC B0 ;  /* 0x0000000000007941 */ /* 0x000fea0003800000 */
.L_x_8046:
[----:B------:R-:W-:-:S04]  /*7180*/  F2FP.F16.F32.PACK_AB R0, RZ, R0 ;  /* 0x00000000ff00723e */ /* 0x000fc800000000ff */
[----:B------:R-:W-:Y:S01]  /*7190*/  PRMT R2, R0, 0x7610, R2 ;  /* 0x0000761000027816 */ /* 0x000fe20000000002 */
[----:B------:R-:W-:Y:S06]  /*71a0*/  BRA `(.L_x_8031) ;  /* 0x0000000400287947 */ /* 0x000fec0003800000 */
.L_x_8044:
        /* <DEDUP_REMOVED lines=21> */
.L_x_8053:
[----:B------:R-:W-:Y:S05]  /*7300*/  BSYNC B1 ;  /* 0x0000000000017941 */ /* 0x000fea0003800000 */
.L_x_8052:
[----:B------:R-:W-:Y:S01]  /*7310*/  LEA R3, R0, 0x37800000, 0x17 ;  /* 0x3780000000037811 */ /* 0x000fe200078eb8ff */
[----:B------:R-:W-:-:S05]  /*7320*/  IMAD.SHL.U32 R0, R2, 0x200000, RZ ;  /* 0x0020000002007824 */ /* 0x000fca00078e00ff */
[----:B------:R-:W-:-:S07]  /*7330*/  LOP3.LUT R0, R3, R0, R4, 0xfe, !PT ;  /* 0x0000000003007212 */ /* 0x000fce00078efe04 */
.L_x_8051:
[----:B------:R-:W-:Y:S05]  /*7340*/  BSYNC B0 ;  /* 0x0000000000007941 */ /* 0x000fea0003800000 */
.L_x_8050:
[----:B------:R-:W-:-:S04]  /*7350*/  F2FP.F16.F32.PACK_AB R0, RZ, R0 ;  /* 0x00000000ff00723e */ /* 0x000fc800000000ff */
[----:B------:R-:W-:Y:S01]  /*7360*/  PRMT R2, R0, 0x7610, R2 ;  /* 0x0000761000027816 */ /* 0x000fe20000000002 */
[----:B------:R-:W-:Y:S06]  /*7370*/  BRA `(.L_x_8031) ;  /* 0x0000000000b47947 */ /* 0x000fec0003800000 */
.L_x_8043:
        /* <DEDUP_REMOVED lines=14> */
.L_x_8057:
[----:B------:R-:W-:Y:S05]  /*7460*/  BSYNC B0 ;  /* 0x0000000000007941 */ /* 0x000fea0003800000 */
.L_x_8056:
[----:B------:R-:W-:-:S04]  /*7470*/  F2FP.F16.F32.PACK_AB R0, RZ, R0 ;  /* 0x00000000ff00723e */ /* 0x000fc800000000ff */
[----:B------:R-:W-:Y:S01]  /*7480*/  PRMT R2, R0, 0x7610, R2 ;  /* 0x0000761000027816 */ /* 0x000fe20000000002 */
[----:B------:R-:W-:Y:S06]  /*7490*/  BRA `(.L_x_8031) ;  /* 0x00000000006c7947 */ /* 0x000fec0003800000 */
.L_x_8030:
        /* <DEDUP_REMOVED lines=16> */
.L_x_8058:
[----:B------:R-:W-:Y:S01]  /*75a0*/  PRMT R2, RZ, 0x7610, R2 ;  /* 0x00007610ff027816 */ /* 0x000fe20000000002 */
[----:B------:R-:W-:Y:S06]  /*75b0*/  BRA `(.L_x_8031) ;  /* 0x0000000000247947 */ /* 0x000fec0003800000 */
.L_x_8055:
[----:B------:R-:W2:Y:S02]  /*75c0*/  LDG.E.64 R4, desc[UR36][R4.64] ;  /* 0x0000002404047981 */ /* 0x000ea4000c1e1b00 */
[----:B--2---:R-:W0:Y:S02]  /*75d0*/  I2F.U64 R0, R4 ;  /* 0x0000000400007312 */ /* 0x004e240000301000 */
[----:B0-----:R-:W-:-:S04]  /*75e0*/  F2FP.F16.F32.PACK_AB R0, RZ, R0 ;  /* 0x00000000ff00723e */ /* 0x001fc800000000ff */
[----:B------:R-:W-:Y:S01]  /*75f0*/  PRMT R2, R0, 0x7610, R2 ;  /* 0x0000761000027816 */ /* 0x000fe20000000002 */
[----:B------:R-:W-:Y:S06]  /*7600*/  BRA `(.L_x_8031) ;  /* 0x0000000000107947 */ /* 0x000fec0003800000 */
.L_x_8054:
[----:B------:R-:W2:Y:S02]  /*7610*/  LDG.E R4, desc[UR36][R4.64] ;  /* 0x0000002404047981 */ /* 0x000ea4000c1e1900 */
[----:B--2---:R-:W-:-:S04]  /*7620*/  I2FP.F32.U32 R0, R4 ;  /* 0x0000000400007245 */ /* 0x004fc80000201000 */
[----:B------:R-:W-:-:S04]  /*7630*/  F2FP.F16.F32.PACK_AB R0, RZ, R0 ;  /* 0x00000000ff00723e */ /* 0x000fc800000000ff */
[----:B------:R-:W-:-:S07]  /*7640*/  PRMT R2, R0, 0x7610, R2 ;  /* 0x0000761000027816 */ /* 0x000fce0000000002 */
.L_x_8031:
[----:B------:R-:W2:Y:S01]  /*7650*/  LDC.U8 R6, c[0x0][0x23d] ;  /* 0x00008f40ff067b82 */ /* 0x000ea20000000000 */
[----:B------:R-:W-:Y:S02]  /*7660*/  ULDC UR4, c[0x0][0x244] ;  /* 0x0000910000047ab9 */ /* 0x000fe40000000800 */
[----:B------:R-:W-:-:S05]  /*7670*/  IMAD R3, R19, UR4, RZ ;  /* 0x0000000413037c24 */ /* 0x000fca000f8e02ff */
[----:B01----:R-:W0:Y:S01]  /*7680*/  LDC.64 R4, c[0x0][0x228] ;  /* 0x00008a00ff047b82 */ /* 0x003e220000000a00 */
[----:B--2---:R-:W-:-:S04]  /*7690*/  PRMT R0, R6, 0x9910, RZ ;  /* 0x0000991006007816 */ /* 0x004fc800000000ff */
        /* <DEDUP_REMOVED lines=17> */
.L_x_8062:
[----:B------:R-:W2:Y:S02]  /*77b0*/  LDG.E.U8 R4, desc[UR36][R4.64] ;  /* 0x0000002404047981 */ /* 0x000ea4000c1e1100 */
[----:B--2---:R-:W-:-:S04]  /*77c0*/  I2FP.F32.U32 R0, R4 ;  /* 0x0000000400007245 */ /* 0x004fc80000201000 */
[----:B------:R-:W-:-:S04]  /*77d0*/  F2FP.F16.F32.PACK_AB R0, RZ, R0 ;  /* 0x00000000ff00723e */ /* 0x000fc800000000ff */
[----:B------:R-:W-:Y:S01]  /*77e0*/  PRMT R17, R0, 0x7610, R17 ;  /* 0x0000761000117816 */ /* 0x000fe20000000011 */
[----:B------:R-:W-:Y:S06]  /*77f0*/  BRA `(.L_x_8064) ;  /* 0x0000000c00bc7947 */ /* 0x000fec0003800000 */
.L_x_8061:
        /* <DEDUP_REMOVED lines=11> */
.L_x_8066:
[----:B------:R-:W2:Y:S02]  /*78b0*/  LDG.E R4, desc[UR36][R4.64] ;  /* 0x0000002404047981 */ /* 0x000ea4000c1e1900 */
[----:B--2---:R-:W-:-:S04]  /*78c0*/  I2FP.F32.S32 R0, R4 ;  /* 0x0000000400007245 */ /* 0x004fc80000201400 */
[----:B------:R-:W-:-:S04]  /*78d0*/  F2FP.F16.F32.PACK_AB R0, RZ, R0 ;  /* 0x00000000ff00723e */ /* 0x000fc800000000ff */
[----:B------:R-:W-:Y:S01]  /*78e0*/  PRMT R17, R0, 0x7610, R17 ;  /* 0x0000761000117816 */ /* 0x000fe20000000011 */
[----:B------:R-:W-:Y:S06]  /*78f0*/  BRA `(.L_x_8064) ;  /* 0x0000000c007c7947 */ /* 0x000fec0003800000 */
.L_x_8065:
[----:B------:R-:W2:Y:S02]  /*7900*/  LDG.E.U16 R4, desc[UR36][R4.64] ;  /* 0x0000002404047981 */ /* 0x000ea4000c1e1500 */
[----:B--2---:R-:W0:Y:S02]  /*7910*/  I2F.S16 R0, R4 ;  /* 0x0000000400007306 */ /* 0x004e240000101400 */
[----:B0-----:R-:W-:-:S04]  /*7920*/  F2FP.F16.F32.PACK_AB R0, RZ, R0 ;  /* 0x00000000ff00723e */ /* 0x001fc800000000ff */
[----:B------:R-:W-:Y:S01]  /*7930*/  PRMT R17, R0, 0x7610, R17 ;  /* 0x0000761000117816 */ /* 0x000fe20000000011 */
[----:B------:R-:W-:Y:S06]  /*7940*/  BRA `(.L_x_8064) ;  /* 0x0000000c00687947 */ /* 0x000fec0003800000 */
.L_x_8060:
        /* <DEDUP_REMOVED lines=9> */
.L_x_8068:
[----:B------:R0:W5:Y:S01]  /*79e0*/  LDG.E.U16 R17, desc[UR36][R4.64] ;  /* 0x0000002404117981 */ /* 0x000162000c1e1500 */
[----:B------:R-:W-:Y:S05]  /*79f0*/  BRA `(.L_x_8064) ;  /* 0x0000000c003c7947 */ /* 0x000fea0003800000 */
.L_x_8067:
        /* <DEDUP_REMOVED lines=9> */
.L_x_8070:
[----:B------:R1:W5:Y:S01]  /*7a90*/  LDG.E.U16 R17, desc[UR36][R4.64] ;  /* 0x0000002404117981 */ /* 0x000362000c1e1500 */
[----:B------:R-:W-:Y:S05]  /*7aa0*/  BRA `(.L_x_8064) ;  /* 0x0000000c00107947 */ /* 0x000fea0003800000 */
.L_x_8069:
        /* <DEDUP_REMOVED lines=9> */
.L_x_8059:
        /* <DEDUP_REMOVED lines=14> */
.L_x_8073:
        /* <DEDUP_REMOVED lines=9> */
.L_x_8072:
        /* <DEDUP_REMOVED lines=28> */
.L_x_8075:
        /* <DEDUP_REMOVED lines=15> */
.L_x_8074:
[----:B------:R-:W2:Y:S02]  /*7f60*/  LDG.E.U16 R0, desc[UR36][R4.64] ;  /* 0x0000002404007981 */ /* 0x000ea4000c1e1500 */
[----:B--2---:R-:W-:-:S05]  /*7f70*/  IMAD.U32 R0, R0, 0x10000, RZ ;  /* 0x0001000000007824 */ /* 0x004fca00078e00ff */
[----:B------:R-:W-:-:S04]  /*7f80*/  F2FP.F16.F32.PACK_AB R0, RZ, R0 ;  /* 0x00000000ff00723e */ /* 0x000fc800000000ff */
[----:B------:R-:W-:Y:S01]  /*7f90*/  PRMT R17, R0, 0x7610, R17 ;  /* 0x0000761000117816 */ /* 0x000fe20000000011 */
[----:B------:R-:W-:Y:S06]  /*7fa0*/  BRA `(.L_x_8064) ;  /* 0x0000000400d07947 */ /* 0x000fec0003800000 */
.L_x_8071:
        /* <DEDUP_REMOVED lines=13> */
.L_x_8078:
        /* <DEDUP_REMOVED lines=21> */
.L_x_8082:
[----:B------:R-:W-:Y:S05]  /*81d0*/  BSYNC B1 ;  /* 0x0000000000017941 */ /* 0x000fea0003800000 */
.L_x_8081:
[----:B------:R-:W-:Y:S01]  /*81e0*/  LEA R5, R0, 0x3b800000, 0x17 ;  /* 0x3b80000000057811 */ /* 0x000fe200078eb8ff */
[----:B------:R-:W-:-:S05]  /*81f0*/  IMAD.SHL.U32 R0, R3, 0x100000, RZ ;  /* 0x0010000003007824 */ /* 0x000fca00078e00ff */
[----:B------:R-:W-:-:S07]  /*8200*/  LOP3.LUT R0, R5, R0, R6, 0xfe, !PT ;  /* 0x0000000005007212 */ /* 0x000fce00078efe06 */
.L_x_8080:
[----:B------:R-:W-:Y:S05]  /*8210*/  BSYNC B0 ;  /* 0x0000000000007941 */ /* 0x000fea0003800000 */
.L_x_8079:
[----:B------:R-:W-:-:S04]  /*8220*/  F2FP.F16.F32.PACK_AB R0, RZ, R0 ;  /* 0x00000000ff00723e */ /* 0x000fc800000000ff */
[----:B------:R-:W-:Y:S01]  /*8230*/  PRMT R17, R0, 0x7610, R17 ;  /* 0x0000761000117816 */ /* 0x000fe20000000011 */
[----:B------:R-:W-:Y:S06]  /*8240*/  BRA `(.L_x_8064) ;  /* 0x0000000400287947 */ /* 0x000fec0003800000 */
.L_x_8077:
        /* <DEDUP_REMOVED lines=21> */
.L_x_8086:
[----:B------:R-:W-:Y:S05]  /*83a0*/  BSYNC B1 ;  /* 0x0000000000017941 */ /* 0x000fea0003800000 */
.L_x_8085:
[----:B------:R-:W-:Y:S01]  /*83b0*/  LEA R5, R0, 0x37800000, 0x17 ;  /* 0x3780000000057811 */ /* 0x000fe200078eb8ff */
[----:B------:R-:W-:-:S05]  /*83c0*/  IMAD.SHL.U32 R0, R3, 0x200000, RZ ;  /* 0x0020000003007824 */ /* 0x000fca00078e00ff */
[----:B------:R-:W-:-:S07]  /*83d0*/  LOP3.LUT R0, R5, R0, R6, 0xfe, !PT ;  /* 0x0000000005007212 */ /* 0x000fce00078efe06 */
.L_x_8084:
[----:B------:R-:W-:Y:S05]  /*83e0*/  BSYNC B0 ;  /* 0x0000000000007941 */ /* 0x000fea0003800000 */
.L_x_8083:
[----:B------:R-:W-:-:S04]  /*83f0*/  F2FP.F16.F32.PACK_AB R0, RZ, R0 ;  /* 0x00000000ff00723e */ /* 0x000fc800000000ff */
[----:B------:R-:W-:Y:S01]  /*8400*/  PRMT R17, R0, 0x7610, R17 ;  /* 0x0000761000117816 */ /* 0x000fe20000000011 */
[----:B------:R-:W-:Y:S06]  /*8410*/  BRA `(.L_x_8064) ;  /* 0x0000000000b47947 */ /* 0x000fec0003800000 */
.L_x_8076:
        /* <DEDUP_REMOVED lines=14> */
.L_x_8090:
[----:B------:R-:W-:Y:S05]  /*8500*/  BSYNC B0 ;  /* 0x0000000000007941 */ /* 0x000fea0003800000 */
.L_x_8089:
[----:B------:R-:W-:-:S04]  /*8510*/  F2FP.F16.F32.PACK_AB R0, RZ, R0 ;  /* 0x00000000ff00723e */ /* 0x000fc800000000ff */
[----:B------:R-:W-:Y:S01]  /*8520*/  PRMT R17, R0, 0x7610, R17 ;  /* 0x0000761000117816 */ /* 0x000fe20000000011 */
[----:B------:R-:W-:Y:S06]  /*8530*/  BRA `(.L_x_8064) ;  /* 0x00000000006c7947 */ /* 0x000fec0003800000 */
.L_x_8063:
        /* <DEDUP_REMOVED lines=16> */
.L_x_8091:
[----:B------:R-:W-:Y:S01]  /*8640*/  PRMT R17, RZ, 0x7610, R17 ;  /* 0x00007610ff117816 */ /* 0x000fe20000000011 */
[----:B------:R-:W-:Y:S06]  /*8650*/  BRA `(.L_x_8064) ;  /* 0x0000000000247947 */ /* 0x000fec0003800000 */
.L_x_8088:
[----:B------:R-:W2:Y:S02]  /*8660*/  LDG.E.64 R4, desc[UR36][R4.64] ;  /* 0x0000002404047981 */ /* 0x000ea4000c1e1b00 */
[----:B--2---:R-:W0:Y:S02]  /*8670*/  I2F.U64 R0, R4 ;  /* 0x0000000400007312 */ /* 0x004e240000301000 */
[----:B0-----:R-:W-:-:S04]  /*8680*/  F2FP.F16.F32.PACK_AB R0, RZ, R0 ;  /* 0x00000000ff00723e */ /* 0x001fc800000000ff */
[----:B------:R-:W-:Y:S01]  /*8690*/  PRMT R17, R0, 0x7610, R17 ;  /* 0x0000761000117816 */ /* 0x000fe20000000011 */
[----:B------:R-:W-:Y:S06]  /*86a0*/  BRA `(.L_x_8064) ;  /* 0x0000000000107947 */ /* 0x000fec0003800000 */
.L_x_8087:
[----:B------:R-:W2:Y:S02]  /*86b0*/  LDG.E R4, desc[UR36][R4.64] ;  /* 0x0000002404047981 */ /* 0x000ea4000c1e1900 */
[----:B--2---:R-:W-:-:S04]  /*86c0*/  I2FP.F32.U32 R0, R4 ;  /* 0x0000000400007245 */ /* 0x004fc80000201000 */
[----:B------:R-:W-:-:S04]  /*86d0*/  F2FP.F16.F32.PACK_AB R0, RZ, R0 ;  /* 0x00000000ff00723e */ /* 0x000fc800000000ff */
[----:B------:R-:W-:-:S07]  /*86e0*/  PRMT R17, R0, 0x7610, R17 ;  /* 0x0000761000117816 */ /* 0x000fce0000000011 */
.L_x_8064:
        /* <DEDUP_REMOVED lines=22> */
.L_x_8095:
[----:B------:R-:W2:Y:S02]  /*8850*/  LDG.E.U8 R4, desc[UR36][R4.64] ;  /* 0x0000002404047981 */ /* 0x000ea4000c1e1100 */
[----:B--2---:R-:W-:-:S04]  /*8860*/  I2FP.F32.U32 R0, R4 ;  /* 0x0000000400007245 */ /* 0x004fc80000201000 */
[----:B------:R-:W-:-:S04]  /*8870*/  F2FP.F16.F32.PACK_AB R0, RZ, R0 ;  /* 0x00000000ff00723e */ /* 0x000fc800000000ff */
[----:B------:R-:W-:Y:S01]  /*8880*/  PRMT R19, R0, 0x7610, R19 ;  /* 0x0000761000137816 */ /* 0x000fe20000000013 */
[----:B------:R-:W-:Y:S06]  /*8890*/  BRA `(.L_x_8097) ;  /* 0x0000000c00bc7947 */ /* 0x000fec0003800000 */
.L_x_8094:
        /* <DEDUP_REMOVED lines=11> */
.L_x_8099:
[----:B------:R-:W2:Y:S02]  /*8950*/  LDG.E R4, desc[UR36][R4.64] ;  /* 0x0000002404047981 */ /* 0x000ea4000c1e1900 */
[----:B--2---:R-:W-:-:S04]  /*8960*/  I2FP.F32.S32 R0, R4 ;  /* 0x0000000400007245 */ /* 0x004fc80000201400 */
[----:B------:R-:W-:-:S04]  /*8970*/  F2FP.F16.F32.PACK_AB R0, RZ, R0 ;  /* 0x00000000ff00723e */ /* 0x000fc800000000ff */
[----:B------:R-:W-:Y:S01]  /*8980*/  PRMT R19, R0, 0x7610, R19 ;  /* 0x0000761000137816 */ /* 0x000fe20000000013 */
[----:B------:R-:W-:Y:S06]  /*8990*/  BRA `(.L_x_8097) ;  /* 0x0000000c007c7947 */ /* 0x000fec0003800000 */
.L_x_8098:
[----:B------:R-:W2:Y:S02]  /*89a0*/  LDG.E.U16 R4, desc[UR36][R4.64] ;  /* 0x0000002404047981 */ /* 0x000ea4000c1e1500 */
[----:B--2---:R-:W0:Y:S02]  /*89b0*/  I2F.S16 R0, R4 ;  /* 0x0000000400007306 */ /* 0x004e240000101400 */
[----:B0-----:R-:W-:-:S04]  /*89c0*/  F2FP.F16.F32.PACK_AB R0, RZ, R0 ;  /* 0x00000000ff00723e */ /* 0x001fc800000000ff */
[----:B------:R-:W-:Y:S01]  /*89d0*/  PRMT R19, R0, 0x7610, R19 ;  /* 0x0000761000137816 */ /* 0x000fe20000000013 */
[----:B------:R-:W-:Y:S06]  /*89e0*/  BRA `(.L_x_8097) ;  /* 0x0000000c00687947 */ /* 0x000fec0003800000 */
.L_x_8093:
        /* <DEDUP_REMOVED lines=9> */
.L_x_8101:
[----:B------:R0:W5:Y:S01]  /*8a80*/  LDG.E.U16 R19, desc[UR36][R4.64] ;  /* 0x0000002404137981 */ /* 0x000162000c1e1500 */
[----:B------:R-:W-:Y:S05]  /*8a90*/  BRA `(.L_x_8097) ;  /* 0x0000000c003c7947 */ /* 0x000fea0003800000 */
.L_x_8100:
        /* <DEDUP_REMOVED lines=9> */
.L_x_8103:
[----:B------:R1:W5:Y:S01]  /*8b30*/  LDG.E.U16 R19, desc[UR36][R4.64] ;  /* 0x0000002404137981 */ /* 0x000362000c1e1500 */
[----:B------:R-:W-:Y:S05]  /*8b40*/  BRA `(.L_x_8097) ;  /* 0x0000000c00107947 */ /* 0x000fea0003800000 */
.L_x_8102:
        /* <DEDUP_REMOVED lines=9> */
.L_x_8092:
        /* <DEDUP_REMOVED lines=14> */
.L_x_8106:
        /* <DEDUP_REMOVED lines=9> */
.L_x_8105:
        /* <DEDUP_REMOVED lines=28> */
.L_x_8108:
        /* <DEDUP_REMOVED lines=15> */
.L_x_8107:
[----:B------:R-:W2:Y:S02]  /*9000*/  LDG.E.U16 R0, desc[UR36][R4.64] ;  /* 0x0000002404007981 */ /* 0x000ea4000c1e1500 */
[----:B--2---:R-:W-:-:S05]  /*9010*/  IMAD.U32 R0, R0, 0x10000, RZ ;  /* 0x0001000000007824 */ /* 0x004fca00078e00ff */
[----:B------:R-:W-:-:S04]  /*9020*/  F2FP.F16.F32.PACK_AB R0, RZ, R0 ;  /* 0x00000000ff00723e */ /* 0x000fc800000000ff */
[----:B------:R-:W-:Y:S01]  /*9030*/  PRMT R19, R0, 0x7610, R19 ;  /* 0x0000761000137816 */ /* 0x000fe20000000013 */
[----:B------:R-:W-:Y:S06]  /*9040*/  BRA `(.L_x_8097) ;  /* 0x0000000400d07947 */ /* 0x000fec0003800000 */
.L_x_8104:
        /* <DEDUP_REMOVED lines=13> */
.L_x_8111:
        /* <DEDUP_REMOVED lines=21> */
.L_x_8115:
[----:B------:R-:W-:Y:S05]  /*9270*/  BSYNC B1 ;  /* 0x0000000000017941 */ /* 0x000fea0003800000 */
.L_x_8114:
[----:B------:R-:W-:Y:S01]  /*9280*/  LEA R5, R0, 0x3b800000, 0x17 ;  /* 0x3b80000000057811 */ /* 0x000fe200078eb8ff */
[----:B------:R-:W-:-:S05]  /*9290*/  IMAD.SHL.U32 R0, R3, 0x100000, RZ ;  /* 0x0010000003007824 */ /* 0x000fca00078e00ff */
[----:B------:R-:W-:-:S07]  /*92a0*/  LOP3.LUT R0, R5, R0, R6, 0xfe, !PT ;  /* 0x0000000005007212 */ /* 0x000fce00078efe06 */
.L_x_8113:
[----:B------:R-:W-:Y:S05]  /*92b0*/  BSYNC B0 ;  /* 0x0000000000007941 */ /* 0x000fea0003800000 */
.L_x_8112:
[----:B------:R-:W-:-:S04]  /*92c0*/  F2FP.F16.F32.PACK_AB R0, RZ, R0 ;  /* 0x00000000ff00723e */ /* 0x000fc800000000ff */
[----:B------:R-:W-:Y:S01]  /*92d0*/  PRMT R19, R0, 0x7610, R19 ;  /* 0x0000761000137816 */ /* 0x000fe20000000013 */
[----:B------:R-:W-:Y:S06]  /*92e0*/  BRA `(.L_x_8097) ;  /* 0x0000000400287947 */ /* 0x000fec0003800000 */
.L_x_8110:
        /* <DEDUP_REMOVED lines=21> */
.L_x_8119:
[----:B------:R-:W-:Y:S05]  /*9440*/  BSYNC B1 ;  /* 0x0000000000017941 */ /* 0x000fea0003800000 */
.L_x_8118:
[----:B------:R-:W-:Y:S01]  /*9450*/  LEA R5, R0, 0x37800000, 0x17 ;  /* 0x3780000000057811 */ /* 0x000fe200078eb8ff */
[----:B------:R-:W-:-:S05]  /*9460*/  IMAD.SHL.U32 R0, R3, 0x200000, RZ ;  /* 0x0020000003007824 */ /* 0x000fca00078e00ff */
[----:B------:R-:W-:-:S07]  /*9470*/  LOP3.LUT R0, R5, R0, R6, 0xfe, !PT ;  /* 0x0000000005007212 */ /* 0x000fce00078efe06 */
.L_x_8117:
[----:B------:R-:W-:Y:S05]  /*9480*/  BSYNC B0 ;  /* 0x0000000000007941 */ /* 0x000fea0003800000 */
.L_x_8116:
[----:B------:R-:W-:-:S04]  /*9490*/  F2FP.F16.F32.PACK_AB R0, RZ, R0 ;  /* 0x00000000ff00723e */ /* 0x000fc800000000ff */
[----:B------:R-:W-:Y:S01]  /*94a0*/  PRMT R19, R0, 0x7610, R19 ;  /* 0x0000761000137816 */ /* 0x000fe20000000013 */
[----:B------:R-:W-:Y:S06]  /*94b0*/  BRA `(.L_x_8097) ;  /* 0x0000000000b47947 */ /* 0x000fec0003800000 */
.L_x_8109:
        /* <DEDUP_REMOVED lines=14> */
.L_x_8123:
[----:B------:R-:W-:Y:S05]  /*95a0*/  BSYNC B0 ;  /* 0x0000000000007941 */ /* 0x000fea0003800000 */
.L_x_8122:
[----:B------:R-:W-:-:S04]  /*95b0*/  F2FP.F16.F32.PACK_AB R0, RZ, R0 ;  /* 0x00000000ff00723e */ /* 0x000fc800000000ff */
[----:B------:R-:W-:Y:S01]  /*95c0*/  PRMT R19, R0, 0x7610, R19 ;  /* 0x0000761000137816 */ /* 0x000fe20000000013 */
[----:B------:R-:W-:Y:S06]  /*95d0*/  BRA `(.L_x_8097) ;  /* 0x00000000006c7947 */ /* 0x000fec0003800000 */
.L_x_8096:
        /* <DEDUP_REMOVED lines=16> */
.L_x_8124:
[----:B------:R-:W-:Y:S01]  /*96e0*/  PRMT R19, RZ, 0x7610, R19 ;  /* 0x00007610ff137816 */ /* 0x000fe20000000013 */
[----:B------:R-:W-:Y:S06]  /*96f0*/  BRA `(.L_x_8097) ;  /* 0x0000000000247947 */ /* 0x000fec0003800000 */
.L_x_8121:
[----:B------:R-:W2:Y:S02]  /*9700*/  LDG.E.64 R4, desc[UR36][R4.64] ;  /* 0x0000002404047981 */ /* 0x000ea4000c1e1b00 */
[----:B--2---:R-:W0:Y:S02]  /*9710*/  I2F.U64 R0, R4 ;  /* 0x0000000400007312 */ /* 0x004e240000301000 */
[----:B0-----:R-:W-:-:S04]  /*9720*/  F2FP.F16.F32.PACK_AB R0, RZ, R0 ;  /* 0x00000000ff00723e */ /* 0x001fc800000000ff */
[----:B------:R-:W-:Y:S01]  /*9730*/  PRMT R19, R0, 0x7610, R19 ;  /* 0x0000761000137816 */ /* 0x000fe20000000013 */
[----:B------:R-:W-:Y:S06]  /*9740*/  BRA `(.L_x_8097) ;  /* 0x0000000000107947 */ /* 0x000fec0003800000 */
.L_x_8120:
[----:B------:R-:W2:Y:S02]  /*9750*/  LDG.E R4, desc[UR36][R4.64] ;  /* 0x0000002404047981 */ /* 0x000ea4000c1e1900 */
[----:B--2---:R-:W-:-:S04]  /*9760*/  I2FP.F32.U32 R0, R4 ;  /* 0x0000000400007245 */ /* 0x004fc80000201000 */
[----:B------:R-:W-:-:S04]  /*9770*/  F2FP.F16.F32.PACK_AB R0, RZ, R0 ;  /* 0x00000000ff00723e */ /* 0x000fc800000000ff */
[----:B------:R-:W-:-:S07]  /*9780*/  PRMT R19, R0, 0x7610, R19 ;  /* 0x0000761000137816 */ /* 0x000fce0000000013 */
.L_x_8097:
[----:B------:R-:W-:-:S07]  /*9790*/  VIADD R26, R26, 0x80 ;  /* 0x000000801a1a7836 */ /* 0x000fce0000000000 */
.L_x_8025:
[----:B------:R-:W-:Y:S05]  /*97a0*/  BSYNC B6 ;  /* 0x0000000000067941 */ /* 0x000fea0003800000 */
.L_x_8024:
[----:B01----:R-:W0:Y:S01]  /*97b0*/  S2R R4, SR_CTAID.X ;  /* 0x0000000000047919 */ /* 0x003e220000002500 */
        /* <DEDUP_REMOVED lines=30> */
.L_x_8130:
[----:B------:R-:W2:Y:S02]  /*99a0*/  LDG.E.U8 R4, desc[UR36][R4.64] ;  /* 0x0000002404047981 */ /* 0x000ea4000c1e1100 */
[----:B--2---:R-:W-:-:S04]  /*99b0*/  I2FP.F32.U32 R0, R4 ;  /* 0x0000000400007245 */ /* 0x004fc80000201000 */
[----:B------:R-:W-:-:S04]  /*99c0*/  F2FP.F16.F32.PACK_AB R0, RZ, R0 ;  /* 0x00000000ff00723e */ /* 0x000fc800000000ff */
[----:B------:R-:W-:Y:S01]  /*99d0*/  PRMT R16, R0, 0x7610, R16 ;  /* 0x0000761000107816 */ /* 0x000fe20000000010 */
[----:B------:R-:W-:Y:S06]  /*99e0*/  BRA `(.L_x_8132) ;  /* 0x0000000c00bc7947 */ /* 0x000fec0003800000 */
.L_x_8129:
        /* <DEDUP_REMOVED lines=11> */
.L_x_8134:
[----:B------:R-:W2:Y:S02]  /*9aa0*/  LDG.E R4, desc[UR36][R4.64] ;  /* 0x0000002404047981 */ /* 0x000ea4000c1e1900 */
[----:B--2---:R-:W-:-:S04]  /*9ab0*/  I2FP.F32.S32 R0, R4 ;  /* 0x0000000400007245 */ /* 0x004fc80000201400 */
[----:B------:R-:W-:-:S04]  /*9ac0*/  F2FP.F16.F32.PACK_AB R0, RZ, R0 ;  /* 0x00000000ff00723e */ /* 0x000fc800000000ff */
[----:B------:R-:W-:Y:S01]  /*9ad0*/  PRMT R16, R0, 0x7610, R16 ;  /* 0x0000761000107816 */ /* 0x000fe20000000010 */
[----:B------:R-:W-:Y:S06]  /*9ae0*/  BRA `(.L_x_8132) ;  /* 0x0000000c007c7947 */ /* 0x000fec0003800000 */
.L_x_8133:
[----:B------:R-:W2:Y:S02]  /*9af0*/  LDG.E.U16 R4, desc[UR36][R4.64] ;  /* 0x0000002404047981 */ /* 0x000ea4000c1e1500 */
[----:B--2---:R-:W0:Y:S02]  /*9b00*/  I2F.S16 R0, R4 ;  /* 0x0000000400007306 */ /* 0x004e240000101400 */
[----:B0-----:R-:W-:-:S04]  /*9b10*/  F2FP.F16.F32.PACK_AB R0, RZ, R0 ;  /* 0x00000000ff00723e */ /* 0x001fc800000000ff */
[----:B------:R-:W-:Y:S01]  /*9b20*/  PRMT R16, R0, 0x7610, R16 ;  /* 0x0000761000107816 */ /* 0x000fe20000000010 */
[----:B------:R-:W-:Y:S06]  /*9b30*/  BRA `(.L_x_8132) ;  /* 0x0000000c00687947 */ /* 0x000fec0003800000 */
.L_x_8128:
        /* <DEDUP_REMOVED lines=9> */
.L_x_8136:
[----:B------:R1:W5:Y:S01]  /*9bd0*/  LDG.E.U16 R16, desc[UR36][R4.64] ;  /* 0x0000002404107981 */ /* 0x000362000c1e1500 */
[----:B------:R-:W-:Y:S05]  /*9be0*/  BRA `(.L_x_8132) ;  /* 0x0000000c003c7947 */ /* 0x000fea0003800000 */
.L_x_8135:
        /* <DEDUP_REMOVED lines=9> */
.L_x_8138:
[----:B------:R0:W5:Y:S01]  /*9c80*/  LDG.E.U16 R16, desc[UR36][R4.64] ;  /* 0x0000002404107981 */ /* 0x000162000c1e1500 */
[----:B------:R-:W-:Y:S05]  /*9c90*/  BRA `(.L_x_8132) ;  /* 0x0000000c00107947 */ /* 0x000fea0003800000 */
.L_x_8137:
        /* <DEDUP_REMOVED lines=9> */
.L_x_8127:
        /* <DEDUP_REMOVED lines=14> */
.L_x_8141:
        /* <DEDUP_REMOVED lines=9> */
.L_x_8140:
        /* <DEDUP_REMOVED lines=28> */
.L_x_8143:
        /* <DEDUP_REMOVED lines=15> */
.L_x_8142:
[----:B------:R-:W2:Y:S02]  /*a150*/  LDG.E.U16 R0, desc[UR36][R4.64] ;  /* 0x0000002404007981 */ /* 0x000ea4000c1e1500 */
[----:B--2---:R-:W-:-:S05]  /*a160*/  IMAD.U32 R0, R0, 0x10000, RZ ;  /* 0x0001000000007824 */ /* 0x004fca00078e00ff */
[----:B------:R-:W-:-:S04]  /*a170*/  F2FP.F16.F32.PACK_AB R0, RZ, R0 ;  /* 0x00000000ff00723e */ /* 0x000fc800000000ff */
[----:B------:R-:W-:Y:S01]  /*a180*/  PRMT R16, R0, 0x7610, R16 ;  /* 0x0000761000107816 */ /* 0x000fe20000000010 */
[----:B------:R-:W-:Y:S06]  /*a190*/  BRA `(.L_x_8132) ;  /* 0x0000000400d07947 */ /* 0x000fec0003800000 */
.L_x_8139:
        /* <DEDUP_REMOVED lines=13> */
.L_x_8146:
        /* <DEDUP_REMOVED lines=21> */
.L_x_8150:
[----:B------:R-:W-:Y:S05]  /*a3c0*/  BSYNC B1 ;  /* 0x0000000000017941 */ /* 0x000fea0003800000 */
.L_x_8149:
[----:B------:R-:W-:Y:S01]  /*a3d0*/  LEA R5, R0, 0x3b800000, 0x17 ;  /* 0x3b80000000057811 */ /* 0x000fe200078eb8ff */
[----:B------:R-:W-:-:S05]  /*a3e0*/  IMAD.SHL.U32 R0, R3, 0x100000, RZ ;  /* 0x0010000003007824 */ /* 0x000fca00078e00ff */
[----:B------:R-:W-:-:S07]  /*a3f0*/  LOP3.LUT R0, R5, R0, R6, 0xfe, !PT ;  /* 0x0000000005007212 */ /* 0x000fce00078efe06 */
.L_x_8148:
[----:B------:R-:W-:Y:S05]  /*a400*/  BSYNC B0 ;  /* 0x0000000000007941 */ /* 0x000fea0003800000 */
.L_x_8147:
[----:B------:R-:W-:-:S04]  /*a410*/  F2FP.F16.F32.PACK_AB R0, RZ, R0 ;  /* 0x00000000ff00723e */ /* 0x000fc800000000ff */
[----:B------:R-:W-:Y:S01]  /*a420*/  PRMT R16, R0, 0x7610, R16 ;  /* 0x0000761000107816 */ /* 0x000fe20000000010 */
[----:B------:R-:W-:Y:S06]  /*a430*/  BRA `(.L_x_8132) ;  /* 0x0000000400287947 */ /* 0x000fec0003800000 */
.L_x_8145:
        /* <DEDUP_REMOVED lines=21> */
.L_x_8154:
[----:B------:R-:W-:Y:S05]  /*a590*/  BSYNC B1 ;  /* 0x0000000000017941 */ /* 0x000fea0003800000 */
.L_x_8153:
[----:B------:R-:W-:Y:S01]  /*a5a0*/  LEA R5, R0, 0x37800000, 0x17 ;  /* 0x3780000000057811 */ /* 0x000fe200078eb8ff */
[----:B------:R-:W-:-:S05]  /*a5b0*/  IMAD.SHL.U32 R0, R3, 0x200000, RZ ;  /* 0x0020000003007824 */ /* 0x000fca00078e00ff */
[----:B------:R-:W-:-:S07]  /*a5c0*/  LOP3.LUT R0, R5, R0, R6, 0xfe, !PT ;  /* 0x0000000005007212 */ /* 0x000fce00078efe06 */
.L_x_8152:
[----:B------:R-:W-:Y:S05]  /*a5d0*/  BSYNC B0 ;  /* 0x0000000000007941 */ /* 0x000fea0003800000 */
.L_x_8151:
[----:B------:R-:W-:-:S04]  /*a5e0*/  F2FP.F16.F32.PACK_AB R0, RZ, R0 ;  /* 0x00000000ff00723e */ /* 0x000fc800000000ff */
[----:B------:R-:W-:Y:S01]  /*a5f0*/  PRMT R16, R0, 0x7610, R16 ;  /* 0x0000761000107816 */ /* 0x000fe20000000010 */
[----:B------:R-:W-:Y:S06]  /*a600*/  BRA `(.L_x_8132) ;  /* 0x0000000000b47947 */ /* 0x000fec0003800000 */
.L_x_8144:
        /* <DEDUP_REMOVED lines=14> */
.L_x_8158:
[----:B------:R-:W-:Y:S05]  /*a6f0*/  BSYNC B0 ;  /* 0x0000000000007941 */ /* 0x000fea0003800000 */
.L_x_8157:
[----:B------:R-:W-:-:S04]  /*a700*/  F2FP.F16.F32.PACK_AB R0, RZ, R0 ;  /* 0x00000000ff00723e */ /* 0x000fc800000000ff */
[----:B------:R-:W-:Y:S01]  /*a710*/  PRMT R16, R0, 0x7610, R16 ;  /* 0x0000761000107816 */ /* 0x000fe20000000010 */
[----:B------:R-:W-:Y:S06]  /*a720*/  BRA `(.L_x_8132) ;  /* 0x00000000006c7947 */ /* 0x000fec0003800000 */
.L_x_8131:
        /* <DEDUP_REMOVED lines=16> */
.L_x_8159:
[----:B------:R-:W-:Y:S01]  /*a830*/  PRMT R16, RZ, 0x7610, R16 ;  /* 0x00007610ff107816 */ /* 0x000fe20000000010 */
[----:B------:R-:W-:Y:S06]  /*a840*/  BRA `(.L_x_8132) ;  /* 0x0000000000247947 */ /* 0x000fec0003800000 */
.L_x_8156:
[----:B------:R-:W2:Y:S02]  /*a850*/  LDG.E.64 R4, desc[UR36][R4.64] ;  /* 0x0000002404047981 */ /* 0x000ea4000c1e1b00 */
[----:B--2---:R-:W0:Y:S02]  /*a860*/  I2F.U64 R0, R4 ;  /* 0x0000000400007312 */ /* 0x004e240000301000 */
[----:B0-----:R-:W-:-:S04]  /*a870*/  F2FP.F16.F32.PACK_AB R0, RZ, R0 ;  /* 0x00000000ff00723e */ /* 0x001fc800000000ff */
[----:B------:R-:W-:Y:S01]  /*a880*/  PRMT R16, R0, 0x7610, R16 ;  /* 0x0000761000107816 */ /* 0x000fe20000000010 */
[----:B------:R-:W-:Y:S06]  /*a890*/  BRA `(.L_x_8132) ;  /* 0x0000000000107947 */ /* 0x000fec0003800000 */
.L_x_8155:
[----:B------:R-:W2:Y:S02]  /*a8a0*/  LDG.E R4, desc[UR36][R4.64] ;  /* 0x0000002404047981 */ /* 0x000ea4000c1e1900 */
[----:B--2---:R-:W-:-:S04]  /*a8b0*/  I2FP.F32.U32 R0, R4 ;  /* 0x0000000400007245 */ /* 0x004fc80000201000 */
[----:B------:R-:W-:-:S04]  /*a8c0*/  F2FP.F16.F32.PACK_AB R0, RZ, R0 ;  /* 0x00000000ff00723e */ /* 0x000fc800000000ff */
[----:B------:R-:W-:-:S07]  /*a8d0*/  PRMT R16, R0, 0x7610, R16 ;  /* 0x0000761000107816 */ /* 0x000fce0000000010 */
.L_x_8132:
        /* <DEDUP_REMOVED lines=22> */
.L_x_8163:
[----:B------:R-:W2:Y:S02]  /*aa40*/  LDG.E.U8 R4, desc[UR36][R4.64] ;  /* 0x0000002404047981 */ /* 0x000ea4000c1e1100 */
[----:B--2---:R-:W-:-:S04]  /*aa50*/  I2FP.F32.U32 R0, R4 ;  /* 0x0000000400007245 */ /* 0x004fc80000201000 */
[----:B------:R-:W-:-:S04]  /*aa60*/  F2FP.F16.F32.PACK_AB R0, RZ, R0 ;  /* 0x00000000ff00723e */ /* 0x000fc800000000ff */
[----:B------:R-:W-:Y:S01]  /*aa70*/  PRMT R25, R0, 0x7610, R25 ;  /* 0x0000761000197816 */ /* 0x000fe20000000019 */
[----:B------:R-:W-:Y:S06]  /*aa80*/  BRA `(.L_x_8165) ;  /* 0x0000000c00bc7947 */ /* 0x000fec0003800000 */
.L_x_8162:
        /* <DEDUP_REMOVED lines=11> */
.L_x_8167:
[----:B------:R-:W2:Y:S02]  /*ab40*/  LDG.E R4, desc[UR36][R4.64] ;  /* 0x0000002404047981 */ /* 0x000ea4000c1e1900 */
[----:B--2---:R-:W-:-:S04]  /*ab50*/  I2FP.F32.S32 R0, R4 ;  /* 0x0000000400007245 */ /* 0x004fc80000201400 */
[----:B------:R-:W-:-:S04]  /*ab60*/  F2FP.F16.F32.PACK_AB R0, RZ, R0 ;  /* 0x00000000ff00723e */ /* 0x000fc800000000ff */
[----:B------:R-:W-:Y:S01]  /*ab70*/  PRMT R25, R0, 0x7610, R25 ;  /* 0x0000761000197816 */ /* 0x000fe20000000019 */
[----:B------:R-:W-:Y:S06]  /*ab80*/  BRA `(.L_x_8165) ;  /* 0x0000000c007c7947 */ /* 0x000fec0003800000 */
.L_x_8166:
[----:B------:R-:W2:Y:S02]  /*ab90*/  LDG.E.U16 R4, desc[UR36][R4.64] ;  /* 0x0000002404047981 */ /* 0x000ea4000c1e1500 */
[----:B--2---:R-:W0:Y:S02]  /*aba0*/  I2F.S16 R0, R4 ;  /* 0x0000000400007306 */ /* 0x004e240000101400 */
[----:B0-----:R-:W-:-:S04]  /*abb0*/  F2FP.F16.F32.PACK_AB R0, RZ, R0 ;  /* 0x00000000ff00723e */ /* 0x001fc800000000ff */
[----:B------:R-:W-:Y:S01]  /*abc0*/  PRMT R25, R0, 0x7610, R25 ;  /* 0x0000761000197816 */ /* 0x000fe20000000019 */
[----:B------:R-:W-:Y:S06]  /*abd0*/  BRA `(.L_x_8165) ;  /* 0x0000000c00687947 */ /* 0x000fec0003800000 */
.L_x_8161:
        /* <DEDUP_REMOVED lines=9> */
.L_x_8169:
[----:B------:R1:W5:Y:S01]  /*ac70*/  LDG.E.U16 R25, desc[UR36][R4.64] ;  /* 0x0000002404197981 */ /* 0x000362000c1e1500 */
[----:B------:R-:W-:Y:S05]  /*ac80*/  BRA `(.L_x_8165) ;  /* 0x0000000c003c7947 */ /* 0x000fea0003800000 */
.L_x_8168:
        /* <DEDUP_REMOVED lines=9> */
.L_x_8171:
[----:B------:R0:W5:Y:S01]  /*ad20*/  LDG.E.U16 R25, desc[UR36][R4.64] ;  /* 0x0000002404197981 */ /* 0x000162000c1e1500 */
[----:B------:R-:W-:Y:S05]  /*ad30*/  BRA `(.L_x_8165) ;  /* 0x0000000c00107947 */ /* 0x000fea0003800000 */
.L_x_8170:
        /* <DEDUP_REMOVED lines=9> */
.L_x_8160:
        /* <DEDUP_REMOVED lines=14> */
.L_x_8174:
        /* <DEDUP_REMOVED lines=9> */
.L_x_8173:
        /* <DEDUP_REMOVED lines=28> */
.L_x_8176:
        /* <DEDUP_REMOVED lines=15> */
.L_x_8175:
[----:B------:R-:W2:Y:S02]  /*b1f0*/  LDG.E.U16 R0, desc[UR36][R4.64] ;  /* 0x0000002404007981 */ /* 0x000ea4000c1e1500 */
[----:B--2---:R-:W-:-:S05]  /*b200*/  IMAD.U32 R0, R0, 0x10000, RZ ;  /* 0x0001000000007824 */ /* 0x004fca00078e00ff */
[----:B------:R-:W-:-:S04]  /*b210*/  F2FP.F16.F32.PACK_AB R0, RZ, R0 ;  /* 0x00000000ff00723e */ /* 0x000fc800000000ff */
[----:B------:R-:W-:Y:S01]  /*b220*/  PRMT R25, R0, 0x7610, R25 ;  /* 0x0000761000197816 */ /* 0x000fe20000000019 */
[----:B------:R-:W-:Y:S06]  /*b230*/  BRA `(.L_x_8165) ;  /* 0x0000000400d07947 */ /* 0x000fec0003800000 */
.L_x_8172:
        /* <DEDUP_REMOVED lines=13> */
.L_x_8179:
        /* <DEDUP_REMOVED lines=21> */
.L_x_8183:
[----:B------:R-:W-:Y:S05]  /*b460*/  BSYNC B1 ;  /* 0x0000000000017941 */ /* 0x000fea0003800000 */
.L_x_8182:
[----:B------:R-:W-:Y:S01]  /*b470*/  LEA R5, R0, 0x3b800000, 0x17 ;  /* 0x3b80000000057811 */ /* 0x000fe200078eb8ff */
[----:B------:R-:W-:-:S05]  /*b480*/  IMAD.SHL.U32 R0, R3, 0x100000, RZ ;  /* 0x0010000003007824 */ /* 0x000fca00078e00ff */
[----:B------:R-:W-:-:S07]  /*b490*/  LOP3.LUT R0, R5, R0, R6, 0xfe, !PT ;  /* 0x0000000005007212 */ /* 0x000fce00078efe06 */
.L_x_8181:
[----:B------:R-:W-:Y:S05]  /*b4a0*/  BSYNC B0 ;  /* 0x0000000000007941 */ /* 0x000fea0003800000 */
.L_x_8180:
[----:B------:R-:W-:-:S04]  /*b4b0*/  F2FP.F16.F32.PACK_AB R0, RZ, R0 ;  /* 0x00000000ff00723e */ /* 0x000fc800000000ff */
[----:B------:R-:W-:Y:S01]  /*b4c0*/  PRMT R25, R0, 0x7610, R25 ;  /* 0x0000761000197816 */ /* 0x000fe20000000019 */
[----:B------:R-:W-:Y:S06]  /*b4d0*/  BRA `(.L_x_8165) ;  /* 0x0000000400287947 */ /* 0x000fec0003800000 */
.L_x_8178:
        /* <DEDUP_REMOVED lines=21> */
.L_x_8187:
[----:B------:R-:W-:Y:S05]  /*b630*/  BSYNC B1 ;  /* 0x0000000000017941 */ /* 0x000fea0003800000 */
.L_x_8186:
[----:B------:R-:W-:Y:S01]  /*b640*/  LEA R5, R0, 0x37800000, 0x17 ;  /* 0x3780000000057811 */ /* 0x000fe200078eb8ff */
[----:B------:R-:W-:-:S05]  /*b650*/  IMAD.SHL.U32 R0, R3, 0x200000, RZ ;  /* 0x0020000003007824 */ /* 0x000fca00078e00ff */
[----:B------:R-:W-:-:S07]  /*b660*/  LOP3.LUT R0, R5, R0, R6, 0xfe, !PT ;  /* 0x0000000005007212 */ /* 0x000fce00078efe06 */
.L_x_8185:
[----:B------:R-:W-:Y:S05]  /*b670*/  BSYNC B0 ;  /* 0x0000000000007941 */ /* 0x000fea0003800000 */
.L_x_8184:
[----:B------:R-:W-:-:S04]  /*b680*/  F2FP.F16.F32.PACK_AB R0, RZ, R0 ;  /* 0x00000000ff00723e */ /* 0x000fc800000000ff */
[----:B------:R-:W-:Y:S01]  /*b690*/  PRMT R25, R0, 0x7610, R25 ;  /* 0x0000761000197816 */ /* 0x000fe20000000019 */
[----:B------:R-:W-:Y:S06]  /*b6a0*/  BRA `(.L_x_8165) ;  /* 0x0000000000b47947 */ /* 0x000fec0003800000 */
.L_x_8177:
        /* <DEDUP_REMOVED lines=14> */
.L_x_8191:
[----:B------:R-:W-:Y:S05]  /*b790*/  BSYNC B0 ;  /* 0x0000000000007941 */ /* 0x000fea0003800000 */
.L_x_8190:
[----:B------:R-:W-:-:S04]  /*b7a0*/  F2FP.F16.F32.PACK_AB R0, RZ, R0 ;  /* 0x00000000ff00723e */ /* 0x000fc800000000ff */
[----:B------:R-:W-:Y:S01]  /*b7b0*/  PRMT R25, R0, 0x7610, R25 ;  /* 0x0000761000197816 */ /* 0x000fe20000000019 */
[----:B------:R-:W-:Y:S06]  /*b7c0*/  BRA `(.L_x_8165) ;  /* 0x00000000006c7947 */ /* 0x000fec0003800000 */
.L_x_8164:
        /* <DEDUP_REMOVED lines=16> */
.L_x_8192:
[----:B------:R-:W-:Y:S01]  /*b8d0*/  PRMT R25, RZ, 0x7610, R25 ;  /* 0x00007610ff197816 */ /* 0x000fe20000000019 */
[----:B------:R-:W-:Y:S06]  /*b8e0*/  BRA `(.L_x_8165) ;  /* 0x0000000000247947 */ /* 0x000fec0003800000 */
.L_x_8189:
[----:B------:R-:W2:Y:S02]  /*b8f0*/  LDG.E.64 R4, desc[UR36][R4.64] ;  /* 0x0000002404047981 */ /* 0x000ea4000c1e1b00 */
[----:B--2---:R-:W0:Y:S02]  /*b900*/  I2F.U64 R0, R4 ;  /* 0x0000000400007312 */ /* 0x004e240000301000 */
[----:B0-----:R-:W-:-:S04]  /*b910*/  F2FP.F16.F32.PACK_AB R0, RZ, R0 ;  /* 0x00000000ff00723e */ /* 0x001fc800000000ff */
[----:B------:R-:W-:Y:S01]  /*b920*/  PRMT R25, R0, 0x7610, R25 ;  /* 0x0000761000197816 */ /* 0x000fe20000000019 */
[----:B------:R-:W-:Y:S06]  /*b930*/  BRA `(.L_x_8165) ;  /* 0x0000000000107947 */ /* 0x000fec0003800000 */
.L_x_8188:
[----:B------:R-:W2:Y:S02]  /*b940*/  LDG.E R4, desc[UR36][R4.64] ;  /* 0x0000002404047981 */ /* 0x000ea4000c1e1900 */
[----:B--2---:R-:W-:-:S04]  /*b950*/  I2FP.F32.U32 R0, R4 ;  /* 0x0000000400007245 */ /* 0x004fc80000201000 */
[----:B------:R-:W-:-:S04]  /*b960*/  F2FP.F16.F32.PACK_AB R0, RZ, R0 ;  /* 0x00000000ff00723e */ /* 0x000fc800000000ff */
[----:B------:R-:W-:-:S07]  /*b970*/  PRMT R25, R0, 0x7610, R25 ;  /* 0x0000761000197816 */ /* 0x000fce0000000019 */
.L_x_8165:
        /* <DEDUP_REMOVED lines=21> */
.L_x_8196:
[----:B------:R-:W2:Y:S02]  /*bad0*/  LDG.E.U8 R4, desc[UR36][R4.64] ;  /* 0x0000002404047981 */ /* 0x000ea4000c1e1100 */
[----:B--2---:R-:W-:-:S04]  /*bae0*/  I2FP.F32.U32 R0, R4 ;  /* 0x0000000400007245 */ /* 0x004fc80000201000 */
[----:B------:R-:W-:Y:S01]  /*baf0*/  F2FP.F16.F32.PACK_AB R0, RZ, R0 ;  /* 0x00000000ff00723e */ /* 0x000fe200000000ff */
[----:B------:R-:W-:Y:S06]  /*bb00*/  BRA `(.L_x_8126) ;  /* 0x0000000c00847947 */ /* 0x000fec0003800000 */
.L_x_8195:
        /* <DEDUP_REMOVED lines=10> */
.L_x_8199:
[----:B------:R-:W2:Y:S02]  /*bbb0*/  LDG.E R4, desc[UR36][R4.64] ;  /* 0x0000002404047981 */ /* 0x000ea4000c1e1900 */
[----:B--2---:R-:W-:-:S04]  /*bbc0*/  I2FP.F32.S32 R0, R4 ;  /* 0x0000000400007245 */ /* 0x004fc80000201400 */
[----:B------:R-:W-:Y:S01]  /*bbd0*/  F2FP.F16.F32.PACK_AB R0, RZ, R0 ;  /* 0x00000000ff00723e */ /* 0x000fe200000000ff */
[----:B------:R-:W-:Y:S06]  /*bbe0*/  BRA `(.L_x_8126) ;  /* 0x0000000c004c7947 */ /* 0x000fec0003800000 */
.L_x_8198:
[----:B------:R-:W2:Y:S02]  /*bbf0*/  LDG.E.U16 R4, desc[UR36][R4.64] ;  /* 0x0000002404047981 */ /* 0x000ea4000c1e1500 */
[----:B--2---:R-:W0:Y:S02]  /*bc00*/  I2F.S16 R0, R4 ;  /* 0x0000000400007306 */ /* 0x004e240000101400 */
[----:B0-----:R-:W-:Y:S01]  /*bc10*/  F2FP.F16.F32.PACK_AB R0, RZ, R0 ;  /* 0x00000000ff00723e */ /* 0x001fe200000000ff */
[----:B------:R-:W-:Y:S06]  /*bc20*/  BRA `(.L_x_8126) ;  /* 0x0000000c003c7947 */ /* 0x000fec0003800000 */
.L_x_8194:
        /* <DEDUP_REMOVED lines=9> */
.L_x_8201:
[----:B------:R1:W5:Y:S01]  /*bcc0*/  LDG.E.U16 R0, desc[UR36][R4.64] ;  /* 0x0000002404007981 */ /* 0x000362000c1e1500 */
[----:B------:R-:W-:Y:S05]  /*bcd0*/  BRA `(.L_x_8126) ;  /* 0x0000000c00107947 */ /* 0x000fea0003800000 */
.L_x_8200:
        /* <DEDUP_REMOVED lines=9> */
.L_x_8203:
[----:B------:R0:W5:Y:S01]  /*bd70*/  LDG.E.U16 R0, desc[UR36][R4.64] ;  /* 0x0000002404007981 */ /* 0x000162000c1e1500 */
[----:B------:R-:W-:Y:S05]  /*bd80*/  BRA `(.L_x_8126) ;  /* 0x0000000800e47947 */ /* 0x000fea0003800000 */
.L_x_8202:
        /* <DEDUP_REMOVED lines=8> */
.L_x_8193:
        /* <DEDUP_REMOVED lines=13> */
.L_x_8206:
        /* <DEDUP_REMOVED lines=8> */
.L_x_8205:
        /* <DEDUP_REMOVED lines=28> */
.L_x_8208:
        /* <DEDUP_REMOVED lines=12> */
[----:B------:R-:W-:Y:S01]  /*c1e0*/  F2FP.F16.F32.PACK_AB R0, RZ, R0 ;  /* 0x00000000ff00723e */ /* 0x000fe200000000ff */
[----:B------:R-:W-:Y:S06]  /*c1f0*/  BRA `(.L_x_8126) ;  /* 0x0000000400c87947 */ /* 0x000fec0003800000 */
.L_x_8207:
[----:B------:R-:W2:Y:S02]  /*c200*/  LDG.E.U16 R0, desc[UR36][R4.64] ;  /* 0x0000002404007981 */ /* 0x000ea4000c1e1500 */
[----:B--2---:R-:W-:-:S05]  /*c210*/  IMAD.U32 R0, R0, 0x10000, RZ ;  /* 0x0001000000007824 */ /* 0x004fca00078e00ff */
[----:B------:R-:W-:Y:S01]  /*c220*/  F2FP.F16.F32.PACK_AB R0, RZ, R0 ;  /* 0x00000000ff00723e */ /* 0x000fe200000000ff */
[----:B------:R-:W-:Y:S06]  /*c230*/  BRA `(.L_x_8126) ;  /* 0x0000000400b87947 */ /* 0x000fec0003800000 */
.L_x_8204:
        /* <DEDUP_REMOVED lines=12> */
.L_x_8211:
        /* <DEDUP_REMOVED lines=21> */
.L_x_8215:
[----:B------:R-:W-:Y:S05]  /*c450*/  BSYNC B1 ;  /* 0x0000000000017941 */ /* 0x000fea0003800000 */
.L_x_8214:
[----:B------:R-:W-:Y:S01]  /*c460*/  LEA R5, R0, 0x3b800000, 0x17 ;  /* 0x3b80000000057811 */ /* 0x000fe200078eb8ff */
[----:B------:R-:W-:-:S05]  /*c470*/  IMAD.SHL.U32 R0, R3, 0x100000, RZ ;  /* 0x0010000003007824 */ /* 0x000fca00078e00ff */
[----:B------:R-:W-:-:S07]  /*c480*/  LOP3.LUT R0, R5, R0, R6, 0xfe, !PT ;  /* 0x0000000005007212 */ /* 0x000fce00078efe06 */
.L_x_8213:
[----:B------:R-:W-:Y:S05]  /*c490*/  BSYNC B0 ;  /* 0x0000000000007941 */ /* 0x000fea0003800000 */
.L_x_8212:
[----:B------:R-:W-:Y:S01]  /*c4a0*/  F2FP.F16.F32.PACK_AB R0, RZ, R0 ;  /* 0x00000000ff00723e */ /* 0x000fe200000000ff */
[----:B------:R-:W-:Y:S06]  /*c4b0*/  BRA `(.L_x_8126) ;  /* 0x0000000400187947 */ /* 0x000fec0003800000 */
.L_x_8210:
        /* <DEDUP_REMOVED lines=21> */
.L_x_8219:
[----:B------:R-:W-:Y:S05]  /*c610*/  BSYNC B1 ;  /* 0x0000000000017941 */ /* 0x000fea0003800000 */
.L_x_8218:
[----:B------:R-:W-:Y:S01]  /*c620*/  LEA R5, R0, 0x37800000, 0x17 ;  /* 0x3780000000057811 */ /* 0x000fe200078eb8ff */
[----:B------:R-:W-:-:S05]  /*c630*/  IMAD.SHL.U32 R0, R3, 0x200000, RZ ;  /* 0x0020000003007824 */ /* 0x000fca00078e00ff */
[----:B------:R-:W-:-:S07]  /*c640*/  LOP3.LUT R0, R5, R0, R6, 0xfe, !PT ;  /* 0x0000000005007212 */ /* 0x000fce00078efe06 */
.L_x_8217:
[----:B------:R-:W-:Y:S05]  /*c650*/  BSYNC B0 ;  /* 0x0000000000007941 */ /* 0x000fea0003800000 */
.L_x_8216:
[----:B------:R-:W-:Y:S01]  /*c660*/  F2FP.F16.F32.PACK_AB R0, RZ, R0 ;  /* 0x00000000ff00723e */ /* 0x000fe200000000ff */
[----:B------:R-:W-:Y:S06]  /*c670*/  BRA `(.L_x_8126) ;  /* 0x0000000000a87947 */ /* 0x000fec0003800000 */
.L_x_8209:
        /* <DEDUP_REMOVED lines=14> */
.L_x_8223:
[----:B------:R-:W-:Y:S05]  /*c760*/  BSYNC B0 ;  /* 0x0000000000007941 */ /* 0x000fea0003800000 */
.L_x_8222:
[----:B------:R-:W-:Y:S01]  /*c770*/  F2FP.F16.F32.PACK_AB R0, RZ, R0 ;  /* 0x00000000ff00723e */ /* 0x000fe200000000ff */
[----:B------:R-:W-:Y:S06]  /*c780*/  BRA `(.L_x_8126) ;  /* 0x0000000000647947 */ /* 0x000fec0003800000 */
.L_x_8197:
        /* <DEDUP_REMOVED lines=16> */
.L_x_8224:
[----:B------:R-:W-:Y:S01]  /*c890*/  PRMT R0, RZ, 0x7610, R0 ;  /* 0x00007610ff007816 */ /* 0x000fe20000000000 */
[----:B------:R-:W-:Y:S06]  /*c8a0*/  BRA `(.L_x_8126) ;  /* 0x00000000001c7947 */ /* 0x000fec0003800000 */
.L_x_8221:
[----:B------:R-:W2:Y:S02]  /*c8b0*/  LDG.E.64 R4, desc[UR36][R4.64] ;  /* 0x0000002404047981 */ /* 0x000ea4000c1e1b00 */
[----:B--2---:R-:W0:Y:S02]  /*c8c0*/  I2F.U64 R0, R4 ;  /* 0x0000000400007312 */ /* 0x004e240000301000 */
[----:B0-----:R-:W-:Y:S01]  /*c8d0*/  F2FP.F16.F32.PACK_AB R0, RZ, R0 ;  /* 0x00000000ff00723e */ /* 0x001fe200000000ff */
[----:B------:R-:W-:Y:S06]  /*c8e0*/  BRA `(.L_x_8126) ;  /* 0x00000000000c7947 */ /* 0x000fec0003800000 */
.L_x_8220:
[----:B------:R-:W2:Y:S02]  /*c8f0*/  LDG.E R4, desc[UR36][R4.64] ;  /* 0x0000002404047981 */ /* 0x000ea4000c1e1900 */
[----:B--2---:R-:W-:-:S04]  /*c900*/  I2FP.F32.U32 R0, R4 ;  /* 0x0000000400007245 */ /* 0x004fc80000201000 */
[----:B------:R-:W-:-:S07]  /*c910*/  F2FP.F16.F32.PACK_AB R0, RZ, R0 ;  /* 0x00000000ff00723e */ /* 0x000fce00000000ff */
.L_x_8126:
[----:B------:R-:W-:Y:S05]  /*c920*/  BSYNC B6 ;  /* 0x0000000000067941 */ /* 0x000fea0003800000 */
.L_x_8125:
[----:B------:R-:W2:Y:S01]  /*c930*/  S2R R3, SR_CTAID.X ;  /* 0x0000000000037919 */ /* 0x000ea20000002500 */
[----:B01----:R-:W2:Y:S01]  /*c940*/  LDC R5, c[0x0][0x210] ;  /* 0x00008400ff057b82 */ /* 0x003ea20000000800 */
[----:B------:R-:W-:Y:S01]  /*c950*/  BSSY B0, `(.L_x_8225) ;  /* 0x0000020000007945 */ /* 0x000fe20003800000 */
[----:B------:R-:W0:Y:S06]  /*c960*/  S2R R26, SR_TID.X ;  /* 0x00000000001a7919 */ /* 0x000e2c0000002100 */
[----:B------:R-:W1:Y:S01]  /*c970*/  LDC.U8 R7, c[0x0][0x24c] ;  /* 0x00009300ff077b82 */ /* 0x000e620000000000 */
[----:B--2---:R-:W-:-:S02]  /*c980*/  IMAD R5, R3, -0x200, R5 ;  /* 0xfffffe0003057824 */ /* 0x004fc400078e0205 */
[----:B0-----:R-:W-:-:S03]  /*c990*/  VIADD R3, R26, 0x100 ;  /* 0x000001001a037836 */ /* 0x001fc60000000000 */
[CC--:B------:R-:W-:Y:S01]  /*c9a0*/  ISETP.GE.AND P3, PT, R26.reuse, R5.reuse, PT ;  /* 0x000000051a00720c */ /* 0x0c0fe20003f66270 */
[C---:B------:R-:W-:Y:S02]  /*c9b0*/  VIADD R4, R26.reuse, 0x180 ;  /* 0x000001801a047836 */ /* 0x040fe40000000000 */
[----:B------:R-:W-:Y:S01]  /*c9c0*/  VIADD R27, R26, 0x80 ;  /* 0x000000801a1b7836 */ /* 0x000fe20000000000 */
[-C--:B------:R-:W-:Y:S02]  /*c9d0*/  ISETP.GE.AND P1, PT, R3, R5.reuse, PT ;  /* 0x000000050300720c */ /* 0x080fe40003f26270 */
[-C--:B------:R-:W-:Y:S02]  /*c9e0*/  ISETP.GE.AND P2, PT, R4, R5.reuse, PT ;  /* 0x000000050400720c */ /* 0x080fe40003f46270 */
[----:B------:R-:W-:-:S05]  /*c9f0*/  ISETP.GE.AND P0, PT, R27, R5, PT ;  /* 0x000000051b00720c */ /* 0x000fca0003f06270 */
[----:B-1----:R-:W-:Y:S08]  /*ca00*/  @P3 BRA `(.L_x_8226) ;  /* 0x0000000000503947 */ /* 0x002ff00003800000 */
[----:B-----5:R-:W-:Y:S02]  /*ca10*/  HADD2.F32 R24, -RZ, R24.H0_H0 ;  /* 0x20000018ff187230 */ /* 0x020fe40000004100 */
[----:B------:R-:W-:Y:S02]  /*ca20*/  HADD2.F32 R23, -RZ, R23.H0_H0 ;  /* 0x20000017ff177230 */ /* 0x000fe40000004100 */
[----:B------:R-:W-:Y:S02]  /*ca30*/  HADD2.F32 R29, -RZ, R29.H0_H0 ;  /* 0x2000001dff1d7230 */ /* 0x000fe40000004100 */
[----:B------:R-:W-:-:S05]  /*ca40*/  FADD.FTZ R3, -R24, 1 ;  /* 0x3f80000018037421 */ /* 0x000fca0000010100 */
[----:B------:R-:W-:-:S05]  /*ca50*/  F2FP.F16.F32.PACK_AB R3, RZ, R3 ;  /* 0x00000003ff03723e */ /* 0x000fca00000000ff */
[----:B------:R-:W-:-:S05]  /*ca60*/  HADD2.F32 R3, -RZ, R3.H0_H0 ;  /* 0x20000003ff037230 */ /* 0x000fca0000004100 */
[C---:B------:R-:W-:Y:S01]  /*ca70*/  FMUL.FTZ R3, R24.reuse, R3 ;  /* 0x0000000318037220 */ /* 0x040fe20000410000 */
[----:B------:R-:W-:-:S04]  /*ca80*/  FADD.FTZ R24, R24, -R23 ;  /* 0x8000001718187221 */ /* 0x000fc80000010000 */
[----:B------:R-:W-:-:S05]  /*ca90*/  F2FP.F16.F32.PACK_AB R3, RZ, R3 ;  /* 0x00000003ff03723e */ /* 0x000fca00000000ff */
[----:B------:R-:W-:-:S05]  /*caa0*/  HADD2.F32 R3, -RZ, R3.H0_H0 ;  /* 0x20000003ff037230 */ /* 0x000fca0000004100 */
[----:B------:R-:W-:-:S04]  /*cab0*/  FMNMX.FTZ R3, RZ, R3, !PT ;  /* 0x00000003ff037209 */ /* 0x000fc80007810000 */
[----:B------:R-:W-:-:S05]  /*cac0*/  F2FP.F16.F32.PACK_AB R3, R24, R3 ;  /* 0x000000031803723e */ /* 0x000fca00000000ff */
[--C-:B------:R-:W-:Y:S02]  /*cad0*/  HADD2.F32 R5, -RZ, R3.reuse.H0_H0 ;  /* 0x20000003ff057230 */ /* 0x100fe40000004100 */
[----:B------:R-:W-:-:S04]  /*cae0*/  HADD2.F32 R4, -RZ, R3.H1_H1 ;  /* 0x30000003ff047230 */ /* 0x000fc80000004100 */
[----:B------:R-:W0:Y:S01]  /*caf0*/  MUFU.RCP R5, R5 ;  /* 0x0000000500057308 */ /* 0x000e220000001000 */
[----:B------:R-:W-:-:S05]  /*cb00*/  FMUL.FTZ R4, R29, R4 ;  /* 0x000000041d047220 */ /* 0x000fca0000410000 */
[----:B------:R-:W-:-:S05]  /*cb10*/  F2FP.F16.F32.PACK_AB R4, RZ, R4 ;  /* 0x00000004ff04723e */ /* 0x000fca00000000ff */
[----:B------:R-:W-:-:S05]  /*cb20*/  HADD2.F32 R4, -RZ, R4.H0_H0 ;  /* 0x20000004ff047230 */ /* 0x000fca0000004100 */
[----:B0-----:R-:W-:-:S05]  /*cb30*/  FMUL.FTZ R4, R4, R5 ;  /* 0x0000000504047220 */ /* 0x001fca0000410000 */
[----:B------:R-:W-:-:S07]  /*cb40*/  F2FP.F16.F32.PACK_AB R4, RZ, R4 ;  /* 0x00000004ff04723e */ /* 0x000fce00000000ff */
.L_x_8226:
[----:B------:R-:W-:Y:S05]  /*cb50*/  BSYNC B0 ;  /* 0x0000000000007941 */ /* 0x000fea0003800000 */
.L_x_8225:
[----:B------:R-:W-:Y:S04]  /*cb60*/  BSSY B0, `(.L_x_8227) ;  /* 0x0000016000007945 */ /* 0x000fe80003800000 */
[----:B------:R-:W-:Y:S05]  /*cb70*/  @P0 BRA `(.L_x_8228) ;  /* 0x0000000000500947 */ /* 0x000fea0003800000 */
        /* <DEDUP_REMOVED lines=13> */
[----:B------:R-:W-:Y:S02]  /*cc50*/  HADD2.F32 R3, -RZ, R3.H1_H1 ;  /* 0x30000003ff037230 */ /* 0x000fe40000004100 */
[----:B------:R-:W0:Y:S03]  /*cc60*/  MUFU.RCP R18, R5 ;  /* 0x0000000500127308 */ /* 0x000e260000001000 */
[----:B------:R-:W-:-:S05]  /*cc70*/  FMUL.FTZ R3, R28, R3 ;  /* 0x000000031c037220 */ /* 0x000fca0000410000 */
[----:B------:R-:W-:-:S05]  /*cc80*/  F2FP.F16.F32.PACK_AB R3, RZ, R3 ;  /* 0x00000003ff03723e */ /* 0x000fca00000000ff */
[----:B------:R-:W-:-:S05]  /*cc90*/  HADD2.F32 R3, -RZ, R3.H0_H0 ;  /* 0x20000003ff037230 */ /* 0x000fca0000004100 */
[----:B0-----:R-:W-:-:S05]  /*cca0*/  FMUL.FTZ R18, R3, R18 ;  /* 0x0000001203127220 */ /* 0x001fca0000410000 */
[----:B------:R-:W-:-:S07]  /*ccb0*/  F2FP.F16.F32.PACK_AB R18, RZ, R18 ;  /* 0x00000012ff12723e */ /* 0x000fce00000000ff */
.L_x_8228:
[----:B------:R-:W-:Y:S05]  /*ccc0*/  BSYNC B0 ;  /* 0x0000000000007941 */ /* 0x000fea0003800000 */
.L_x_8227:
        /* <DEDUP_REMOVED lines=22> */
.L_x_8230:
[----:B------:R-:W-:Y:S05]  /*ce30*/  BSYNC B0 ;  /* 0x0000000000007941 */ /* 0x000fea0003800000 */
.L_x_8229:
        /* <DEDUP_REMOVED lines=22> */
.L_x_8232:
[----:B------:R-:W-:Y:S05]  /*cfa0*/  BSYNC B0 ;  /* 0x0000000000007941 */ /* 0x000fea0003800000 */
.L_x_8231:
[----:B------:R-:W-:Y:S04]  /*cfb0*/  BSSY B6, `(.L_x_8233) ;  /* 0x0000113000067945 */ /* 0x000fe80003800000 */
[----:B------:R-:W-:Y:S05]  /*cfc0*/  @P3 BRA `(.L_x_8234) ;  /* 0x0000001000443947 */ /* 0x000fea0003800000 */
[----:B-----5:R-:W0:Y:S01]  /*cfd0*/  S2R R0, SR_CTAID.X ;  /* 0x0000000000007919 */ /* 0x020e220000002500 */
[----:B------:R-:W1:Y:S01]  /*cfe0*/  LDC.64 R2, c[0x0][0x218] ;  /* 0x00008600ff027b82 */ /* 0x000e620000000a00 */
[----:B------:R-:W-:Y:S01]  /*cff0*/  ULDC UR4, c[0x0][0x250] ;  /* 0x0000940000047ab9 */ /* 0x000fe20000000800 */
[----:B0-----:R-:W-:Y:S01]  /*d000*/  IMAD R26, R0, 0x200, R26 ;  /* 0x00000200001a7824 */ /* 0x001fe200078e021a */
[----:B------:R-:W-:-:S03]  /*d010*/  PRMT R0, R7, 0x9910, RZ ;  /* 0x0000991007007816 */ /* 0x000fc600000000ff */
        /* <DEDUP_REMOVED lines=18> */
.L_x_8238:
[----:B------:R-:W-:Y:S02]  /*d140*/  HADD2.F32 R5, -RZ, R4.H0_H0 ;  /* 0x20000004ff057230 */ /* 0x000fe40000004100 */
[----:B------:R-:W-:-:S04]  /*d150*/  IMAD.MOV.U32 R26, RZ, RZ, R27 ;  /* 0x000000ffff1a7224 */ /* 0x000fc800078e001b */
[----:B------:R-:W0:Y:S02]  /*d160*/  F2I.S64.TRUNC R4, R5 ;  /* 0x0000000500047311 */ /* 0x000e24000020d900 */
[----:B0-----:R3:W-:Y:S01]  /*d170*/  STG.E.U8 desc[UR36][R2.64], R4 ;  /* 0x0000000402007986 */ /* 0x0017e2000c101124 */
[----:B------:R-:W-:Y:S05]  /*d180*/  BRA `(.L_x_8234) ;  /* 0x0000000c00d47947 */ /* 0x000fea0003800000 */
.L_x_8237:
        /* <DEDUP_REMOVED lines=11> */
.L_x_8241:
[----:B------:R-:W-:Y:S02]  /*d240*/  HADD2.F32 R4, -RZ, R4.H0_H0 ;  /* 0x20000004ff047230 */ /* 0x000fe40000004100 */
[----:B------:R-:W-:Y:S02]  /*d250*/  IMAD.MOV.U32 R26, RZ, RZ, R27 ;  /* 0x000000ffff1a7224 */ /* 0x000fe400078e001b */
[----:B------:R-:W0:Y:S02]  /*d260*/  F2I.FTZ.TRUNC.NTZ R5, R4 ;  /* 0x0000000400057305 */ /* 0x000e24000021f100 */
[----:B0-----:R1:W-:Y:S01]  /*d270*/  STG.E desc[UR36][R2.64], R5 ;  /* 0x0000000502007986 */ /* 0x0013e2000c101924 */
[----:B------:R-:W-:Y:S05]  /*d280*/  BRA `(.L_x_8234) ;  /* 0x0000000c00947947 */ /* 0x000fea0003800000 */
.L_x_8240:
[----:B------:R-:W-:Y:S02]  /*d290*/  HADD2.F32 R4, -RZ, R4.H0_H0 ;  /* 0x20000004ff047230 */ /* 0x000fe40000004100 */
[----:B------:R-:W-:Y:S02]  /*d2a0*/  IMAD.MOV.U32 R26, RZ, RZ, R27 ;  /* 0x000000ffff1a7224 */ /* 0x000fe400078e001b */
[----:B------:R-:W0:Y:S02]  /*d2b0*/  F2I.FTZ.TRUNC.NTZ R5, R4 ;  /* 0x0000000400057305 */ /* 0x000e24000021f100 */
[----:B0-----:R2:W-:Y:S01]  /*d2c0*/  STG.E.U16 desc[UR36][R2.64], R5 ;  /* 0x0000000502007986 */ /* 0x0015e2000c101524 */
[----:B------:R-:W-:Y:S05]  /*d2d0*/  BRA `(.L_x_8234) ;  /* 0x0000000c00807947 */ /* 0x000fea0003800000 */
.L_x_8236:
        /* <DEDUP_REMOVED lines=10> */
.L_x_8243:
[----:B------:R0:W-:Y:S01]  /*d380*/  STG.E.U16 desc[UR36][R2.64], R4 ;  /* 0x0000000402007986 */ /* 0x0001e2000c101524 */
[----:B------:R-:W-:Y:S01]  /*d390*/  IMAD.MOV.U32 R26, RZ, RZ, R27 ;  /* 0x000000ffff1a7224 */ /* 0x000fe200078e001b */
[----:B------:R-:W-:Y:S06]  /*d3a0*/  BRA `(.L_x_8234) ;  /* 0x0000000c004c7947 */ /* 0x000fec0003800000 */
.L_x_8242:
        /* <DEDUP_REMOVED lines=11> */
.L_x_8245:
[----:B------:R-:W-:Y:S02]  /*d460*/  HADD2.F32 R0, -RZ, R4.H0_H0 ;  /* 0x20000004ff007230 */ /* 0x000fe40000004100 */
[----:B------:R-:W-:-:S03]  /*d470*/  IMAD.MOV.U32 R26, RZ, RZ, R27 ;  /* 0x000000ffff1a7224 */ /* 0x000fc600078e001b */
[----:B------:R-:W-:-:S04]  /*d480*/  F2FP.F16.F32.PACK_AB R0, RZ, R0 ;  /* 0x00000000ff00723e */ /* 0x000fc800000000ff */
[----:B------:R-:W-:-:S05]  /*d490*/  PRMT R0, R0, 0x5410, RZ ;  /* 0x0000541000007816 */ /* 0x000fca00000000ff */
[----:B------:R0:W-:Y:S01]  /*d4a0*/  STG.E desc[UR36][R2.64], R0 ;  /* 0x0000000002007986 */ /* 0x0001e2000c101924 */
[----:B------:R-:W-:Y:S05]  /*d4b0*/  BRA `(.L_x_8234) ;  /* 0x0000000c00087947 */ /* 0x000fea0003800000 */
.L_x_8244:
[----:B------:R-:W-:Y:S02]  /*d4c0*/  HADD2.F32 R4, -RZ, R4.H0_H0 ;  /* 0x20000004ff047230 */ /* 0x000fe40000004100 */
[----:B------:R-:W-:-:S03]  /*d4d0*/  IMAD.MOV.U32 R26, RZ, RZ, R27 ;  /* 0x000000ffff1a7224 */ /* 0x000fc600078e001b */
[----:B------:R-:W-:-:S06]  /*d4e0*/  FMUL.FTZ R4, R4, 1 ;  /* 0x3f80000004047820 */ /* 0x000fcc0000410000 */
[----:B------:R-:W0:Y:S02]  /*d4f0*/  F2F.F64.F32 R4, R4 ;  /* 0x0000000400047310 */ /* 0x000e240000201800 */
[----:B0-----:R0:W-:Y:S01]  /*d500*/  STG.E.64 desc[UR36][R2.64], R4 ;  /* 0x0000000402007986 */ /* 0x0011e2000c101b24 */
[----:B------:R-:W-:Y:S05]  /*d510*/  BRA `(.L_x_8234) ;  /* 0x0000000800f07947 */ /* 0x000fea0003800000 */
.L_x_8235:
        /* <DEDUP_REMOVED lines=14> */
.L_x_8248:
[----:B------:R-:W-:Y:S01]  /*d600*/  HADD2.F32 R4, -RZ, R4.H0_H0 ;  /* 0x20000004ff047230 */ /* 0x000fe20000004100 */
[----:B------:R-:W-:Y:S01]  /*d610*/  CS2R R6, SRZ ;  /* 0x0000000000067805 */ /* 0x000fe2000001ff00 */
[----:B------:R-:W-:-:S03]  /*d620*/  IMAD.MOV.U32 R26, RZ, RZ, R27 ;  /* 0x000000ffff1a7224 */ /* 0x000fc600078e001b */
[----:B------:R-:W-:-:S06]  /*d630*/  FMUL.FTZ R4, R4, 1 ;  /* 0x3f80000004047820 */ /* 0x000fcc0000410000 */
[----:B------:R-:W0:Y:S02]  /*d640*/  F2F.F64.F32 R4, R4 ;  /* 0x0000000400047310 */ /* 0x000e240000201800 */
[----:B0-----:R0:W-:Y:S01]  /*d650*/  STG.E.128 desc[UR36][R2.64], R4 ;  /* 0x0000000402007986 */ /* 0x0011e2000c101d24 */
[----:B------:R-:W-:Y:S05]  /*d660*/  BRA `(.L_x_8234) ;  /* 0x00000008009c7947 */ /* 0x000fea0003800000 */
.L_x_8247:
        /* <DEDUP_REMOVED lines=21> */
.L_x_8252:
[----:B------:R-:W-:Y:S05]  /*d7c0*/  BSYNC B0 ;  /* 0x0000000000007941 */ /* 0x000fea0003800000 */
.L_x_8251:
[----:B------:R-:W-:Y:S01]  /*d7d0*/  LOP3.LUT R5, R0, R5, RZ, 0xfc, !PT ;  /* 0x0000000500057212 */ /* 0x000fe200078efcff */
[----:B------:R-:W-:-:S04]  /*d7e0*/  IMAD.MOV.U32 R26, RZ, RZ, R27 ;  /* 0x000000ffff1a7224 */ /* 0x000fc800078e001b */
[----:B------:R0:W-:Y:S01]  /*d7f0*/  STG.E.U8 desc[UR36][R2.64], R5 ;  /* 0x0000000502007986 */ /* 0x0001e2000c101124 */
[----:B------:R-:W-:Y:S05]  /*d800*/  BRA `(.L_x_8234) ;  /* 0x0000000800347947 */ /* 0x000fea0003800000 */
.L_x_8250:
        /* <DEDUP_REMOVED lines=13> */
.L_x_8254:
[----:B------:R-:W-:Y:S01]  /*d8e0*/  IMAD.MOV.U32 R0, RZ, RZ, 0x7f ;  /* 0x0000007fff007424 */ /* 0x000fe200078e00ff */
[----:B------:R-:W-:-:S04]  /*d8f0*/  ISETP.GT.U32.AND P0, PT, R4, 0x7f800000, PT ;  /* 0x7f8000000400780c */ /* 0x000fc80003f04070 */
[----:B------:R-:W-:-:S09]  /*d900*/  SEL R0, R0, 0x7c, P0 ;  /* 0x0000007c00007807 */ /* 0x000fd20000000000 */
.L_x_8255:
[----:B------:R-:W-:Y:S05]  /*d910*/  BSYNC B0 ;  /* 0x0000000000007941 */ /* 0x000fea0003800000 */
.L_x_8253:
[----:B------:R-:W-:Y:S01]  /*d920*/  LOP3.LUT R4, R5, 0x80000000, RZ, 0xc0, !PT ;  /* 0x8000000005047812 */ /* 0x000fe200078ec0ff */
[----:B------:R-:W-:-:S03]  /*d930*/  IMAD.MOV.U32 R26, RZ, RZ, R27 ;  /* 0x000000ffff1a7224 */ /* 0x000fc600078e001b */
[----:B------:R-:W-:-:S04]  /*d940*/  SHF.R.U32.HI R5, RZ, 0x18, R4 ;  /* 0x00000018ff057819 */ /* 0x000fc80000011604 */
[----:B------:R-:W-:-:S05]  /*d950*/  LOP3.LUT R5, R0, R5, RZ, 0xfc, !PT ;  /* 0x0000000500057212 */ /* 0x000fca00078efcff */
[----:B------:R0:W-:Y:S01]  /*d960*/  STG.E.U8 desc[UR36][R2.64], R5 ;  /* 0x0000000502007986 */ /* 0x0001e2000c101124 */
[----:B------:R-:W-:Y:S05]  /*d970*/  BRA `(.L_x_8234) ;  /* 0x0000000400d87947 */ /* 0x000fea0003800000 */
.L_x_8249:
[----:B------:R-:W-:Y:S02]  /*d980*/  HADD2.F32 R0, -RZ, R4.H0_H0 ;  /* 0x20000004ff007230 */ /* 0x000fe40000004100 */
[----:B------:R-:W-:-:S03]  /*d990*/  IMAD.MOV.U32 R26, RZ, RZ, R27 ;  /* 0x000000ffff1a7224 */ /* 0x000fc600078e001b */
[----:B------:R-:W-:-:S05]  /*d9a0*/  F2FP.BF16.F32.PACK_AB R0, RZ, R0 ;  /* 0x00000000ff00723e */ /* 0x000fca00000010ff */
[----:B------:R0:W-:Y:S01]  /*d9b0*/  STG.E.U16 desc[UR36][R2.64], R0 ;  /* 0x0000000002007986 */ /* 0x0001e2000c101524 */
[----:B------:R-:W-:Y:S05]  /*d9c0*/  BRA `(.L_x_8234) ;  /* 0x0000000400c47947 */ /* 0x000fea0003800000 */
.L_x_8246:
        /* <DEDUP_REMOVED lines=13> */
.L_x_8258:
        /* <DEDUP_REMOVED lines=17> */
.L_x_8261:
[----:B------:R-:W-:-:S04]  /*dbb0*/  LOP3.LUT R0, R7, 0x80000000, RZ, 0xc0, !PT ;  /* 0x8000000007007812 */ /* 0x000fc800078ec0ff */
[----:B------:R-:W-:-:S04]  /*dbc0*/  SHF.R.U32.HI R5, RZ, 0x18, R0 ;  /* 0x00000018ff057819 */ /* 0x000fc80000011600 */
[----:B------:R-:W-:-:S04]  /*dbd0*/  LOP3.LUT R4, R4, R5, RZ, 0xfc, !PT ;  /* 0x0000000504047212 */ /* 0x000fc800078efcff */
[----:B------:R-:W-:-:S07]  /*dbe0*/  PRMT R0, R4, 0x7610, R0 ;  /* 0x0000761004007816 */ /* 0x000fce0000000000 */
.L_x_8260:
[----:B------:R-:W-:Y:S05]  /*dbf0*/  BSYNC B0 ;  /* 0x0000000000007941 */ /* 0x000fea0003800000 */
.L_x_8259:
[----:B------:R0:W-:Y:S01]  /*dc00*/  STG.E.U8 desc[UR36][R2.64], R0 ;  /* 0x0000000002007986 */ /* 0x0001e2000c101124 */
[----:B------:R-:W-:Y:S01]  /*dc10*/  IMAD.MOV.U32 R26, RZ, RZ, R27 ;  /* 0x000000ffff1a7224 */ /* 0x000fe200078e001b */
[----:B------:R-:W-:Y:S06]  /*dc20*/  BRA `(.L_x_8234) ;  /* 0x00000004002c7947 */ /* 0x000fec0003800000 */
.L_x_8257:
        /* <DEDUP_REMOVED lines=17> */
.L_x_8264:
[----:B------:R-:W-:-:S04]  /*dd40*/  LOP3.LUT R0, R7, 0x80000000, RZ, 0xc0, !PT ;  /* 0x8000000007007812 */ /* 0x000fc800078ec0ff */
[----:B------:R-:W-:-:S04]  /*dd50*/  SHF.R.U32.HI R5, RZ, 0x18, R0 ;  /* 0x00000018ff057819 */ /* 0x000fc80000011600 */
[----:B------:R-:W-:-:S04]  /*dd60*/  LOP3.LUT R4, R4, R5, RZ, 0xfc, !PT ;  /* 0x0000000504047212 */ /* 0x000fc800078efcff */
[----:B------:R-:W-:-:S07]  /*dd70*/  PRMT R0, R4, 0x7610, R0 ;  /* 0x0000761004007816 */ /* 0x000fce0000000000 */
.L_x_8263:
[----:B------:R-:W-:Y:S05]  /*dd80*/  BSYNC B0 ;  /* 0x0000000000007941 */ /* 0x000fea0003800000 */
.L_x_8262:
[----:B------:R0:W-:Y:S01]  /*dd90*/  STG.E.U8 desc[UR36][R2.64], R0 ;  /* 0x0000000002007986 */ /* 0x0001e2000c101124 */
[----:B------:R-:W-:Y:S01]  /*dda0*/  IMAD.MOV.U32 R26, RZ, RZ, R27 ;  /* 0x000000ffff1a7224 */ /* 0x000fe200078e001b */
[----:B------:R-:W-:Y:S06]  /*ddb0*/  BRA `(.L_x_8234) ;  /* 0x0000000000c87947 */ /* 0x000fec0003800000 */
.L_x_8256:
        /* <DEDUP_REMOVED lines=23> */
.L_x_8239:
        /* <DEDUP_REMOVED lines=16> */
.L_x_8267:
[----:B------:R-:W-:Y:S01]  /*e030*/  IMAD.MOV.U32 R26, RZ, RZ, R27 ;  /* 0x000000ffff1a7224 */ /* 0x000fe200078e001b */
[----:B------:R-:W-:Y:S06]  /*e040*/  BRA `(.L_x_8234) ;  /* 0x0000000000247947 */ /* 0x000fec0003800000 */
.L_x_8266:
[----:B------:R-:W-:Y:S02]  /*e050*/  HADD2.F32 R4, -RZ, R4.H0_H0 ;  /* 0x20000004ff047230 */ /* 0x000fe40000004100 */
[----:B------:R-:W-:-:S04]  /*e060*/  IMAD.MOV.U32 R26, RZ, RZ, R27 ;  /* 0x000000ffff1a7224 */ /* 0x000fc800078e001b */
[----:B------:R-:W0:Y:S02]  /*e070*/  F2I.U64.TRUNC R4, R4 ;  /* 0x0000000400047311 */ /* 0x000e24000020d800 */
[----:B0-----:R0:W-:Y:S01]  /*e080*/  STG.E.64 desc[UR36][R2.64], R4 ;  /* 0x0000000402007986 */ /* 0x0011e2000c101b24 */
[----:B------:R-:W-:Y:S05]  /*e090*/  BRA `(.L_x_8234) ;  /* 0x0000000000107947 */ /* 0x000fea0003800000 */
.L_x_8265:
[----:B------:R-:W-:Y:S02]  /*e0a0*/  HADD2.F32 R4, -RZ, R4.H0_H0 ;  /* 0x20000004ff047230 */ /* 0x000fe40000004100 */
[----:B------:R-:W-:Y:S02]  /*e0b0*/  IMAD.MOV.U32 R26, RZ, RZ, R27 ;  /* 0x000000ffff1a7224 */ /* 0x000fe400078e001b */
[----:B------:R-:W0:Y:S02]  /*e0c0*/  F2I.FTZ.U32.TRUNC.NTZ R5, R4 ;  /* 0x0000000400057305 */ /* 0x000e24000021f000 */
[----:B0-----:R0:W-:Y:S03]  /*e0d0*/  STG.E desc[UR36][R2.64], R5 ;  /* 0x0000000502007986 */ /* 0x0011e6000c101924 */
.L_x_8234:
[----:B------:R-:W-:Y:S05]  /*e0e0*/  BSYNC B6 ;  /* 0x0000000000067941 */ /* 0x000fea0003800000 */
.L_x_8233:
        /* <DEDUP_REMOVED lines=9> */
[----:B--2-4-:R-:W-:-:S03]  /*e180*/  IMAD R5, R0, UR4, RZ ;  /* 0x0000000400057c24 */ /* 0x014fc6000f8e02ff */
[----:B---3--:R-:W0:Y:S01]  /*e190*/  LDC.64 R2, c[0x0][0x218] ;  /* 0x00008600ff027b82 */ /* 0x008e220000000a00 */
        /* <DEDUP_REMOVED lines=18> */
.L_x_8273:
[----:B------:R-:W-:-:S06]  /*e2c0*/  HADD2.F32 R5, -RZ, R18.H0_H0 ;  /* 0x20000012ff057230 */ /* 0x000fcc0000004100 */
[----:B------:R-:W0:Y:S02]  /*e2d0*/  F2I.S64.TRUNC R4, R5 ;  /* 0x0000000500047311 */ /* 0x000e24000020d900 */
[----:B0-----:R3:W-:Y:S01]  /*e2e0*/  STG.E.U8 desc[UR36][R2.64], R4 ;  /* 0x0000000402007986 */ /* 0x0017e2000c101124 */
[----:B------:R-:W-:Y:S05]  /*e2f0*/  BRA `(.L_x_8275) ;  /* 0x0000000c00847947 */ /* 0x000fea0003800000 */
.L_x_8272:
        /* <DEDUP_REMOVED lines=10> */
.L_x_8277:
[----:B------:R-:W-:-:S04]  /*e3a0*/  HADD2.F32 R18, -RZ, R18.H0_H0 ;  /* 0x20000012ff127230 */ /* 0x000fc80000004100 */
[----:B------:R-:W0:Y:S02]  /*e3b0*/  F2I.FTZ.TRUNC.NTZ R5, R18 ;  /* 0x0000001200057305 */ /* 0x000e24000021f100 */
[----:B0-----:R1:W-:Y:S01]  /*e3c0*/  STG.E desc[UR36][R2.64], R5 ;  /* 0x0000000502007986 */ /* 0x0013e2000c101924 */
[----:B------:R-:W-:Y:S05]  /*e3d0*/  BRA `(.L_x_8275) ;  /* 0x0000000c004c7947 */ /* 0x000fea0003800000 */
.L_x_8276:
[----:B------:R-:W-:-:S04]  /*e3e0*/  HADD2.F32 R18, -RZ, R18.H0_H0 ;  /* 0x20000012ff127230 */ /* 0x000fc80000004100 */
[----:B------:R-:W0:Y:S02]  /*e3f0*/  F2I.FTZ.TRUNC.NTZ R5, R18 ;  /* 0x0000001200057305 */ /* 0x000e24000021f100 */
[----:B0-----:R2:W-:Y:S01]  /*e400*/  STG.E.U16 desc[UR36][R2.64], R5 ;  /* 0x0000000502007986 */ /* 0x0015e2000c101524 */
[----:B------:R-:W-:Y:S05]  /*e410*/  BRA `(.L_x_8275) ;  /* 0x0000000c003c7947 */ /* 0x000fea0003800000 */
.L_x_8271:
        /* <DEDUP_REMOVED lines=9> */
.L_x_8279:
[----:B------:R0:W-:Y:S01]  /*e4b0*/  STG.E.U16 desc[UR36][R2.64], R18 ;  /* 0x0000001202007986 */ /* 0x0001e2000c101524 */
[----:B------:R-:W-:Y:S05]  /*e4c0*/  BRA `(.L_x_8275) ;  /* 0x0000000c00107947 */ /* 0x000fea0003800000 */
.L_x_8278:
        /* <DEDUP_REMOVED lines=10> */
.L_x_8281:
[----:B------:R-:W-:-:S05]  /*e570*/  HADD2.F32 R0, -RZ, R18.H0_H0 ;  /* 0x20000012ff007230 */ /* 0x000fca0000004100 */
[----:B------:R-:W-:-:S04]  /*e580*/  F2FP.F16.F32.PACK_AB R0, RZ, R0 ;  /* 0x00000000ff00723e */ /* 0x000fc800000000ff */
[----:B------:R-:W-:-:S05]  /*e590*/  PRMT R0, R0, 0x5410, RZ ;  /* 0x0000541000007816 */ /* 0x000fca00000000ff */
[----:B------:R0:W-:Y:S01]  /*e5a0*/  STG.E desc[UR36][R2.64], R0 ;  /* 0x0000000002007986 */ /* 0x0001e2000c101924 */
[----:B------:R-:W-:Y:S05]  /*e5b0*/  BRA `(.L_x_8275) ;  /* 0x0000000800d47947 */ /* 0x000fea0003800000 */
.L_x_8280:
[----:B------:R-:W-:-:S05]  /*e5c0*/  HADD2.F32 R4, -RZ, R18.H0_H0 ;  /* 0x20000012ff047230 */ /* 0x000fca0000004100 */
[----:B------:R-:W-:-:S06]  /*e5d0*/  FMUL.FTZ R4, R4, 1 ;  /* 0x3f80000004047820 */ /* 0x000fcc0000410000 */
[----:B------:R-:W0:Y:S02]  /*e5e0*/  F2F.F64.F32 R4, R4 ;  /* 0x0000000400047310 */ /* 0x000e240000201800 */
[----:B0-----:R0:W-:Y:S01]  /*e5f0*/  STG.E.64 desc[UR36][R2.64], R4 ;  /* 0x0000000402007986 */ /* 0x0011e2000c101b24 */
[----:B------:R-:W-:Y:S05]  /*e600*/  BRA `(.L_x_8275) ;  /* 0x0000000800c07947 */ /* 0x000fea0003800000 */
.L_x_8270:
        /* <DEDUP_REMOVED lines=13> */
.L_x_8284:
[----:B------:R-:W-:Y:S01]  /*e6e0*/  HADD2.F32 R18, -RZ, R18.H0_H0 ;  /* 0x20000012ff127230 */ /* 0x000fe20000004100 */
[----:B------:R-:W-:-:S04]  /*e6f0*/  CS2R R6, SRZ ;  /* 0x0000000000067805 */ /* 0x000fc8000001ff00 */
[----:B------:R-:W-:-:S06]  /*e700*/  FMUL.FTZ R4, R18, 1 ;  /* 0x3f80000012047820 */ /* 0x000fcc0000410000 */
[----:B------:R-:W0:Y:S02]  /*e710*/  F2F.F64.F32 R4, R4 ;  /* 0x0000000400047310 */ /* 0x000e240000201800 */
[----:B0-----:R0:W-:Y:S01]  /*e720*/  STG.E.128 desc[UR36][R2.64], R4 ;  /* 0x0000000402007986 */ /* 0x0011e2000c101d24 */
[----:B------:R-:W-:Y:S05]  /*e730*/  BRA `(.L_x_8275) ;  /* 0x0000000800747947 */ /* 0x000fea0003800000 */
.L_x_8283:
        /* <DEDUP_REMOVED lines=21> */
.L_x_8288:
[----:B------:R-:W-:Y:S05]  /*e890*/  BSYNC B0 ;  /* 0x0000000000007941 */ /* 0x000fea0003800000 */
.L_x_8287:
[----:B------:R-:W-:-:S05]  /*e8a0*/  LOP3.LUT R5, R0, R5, RZ, 0xfc, !PT ;  /* 0x0000000500057212 */ /* 0x000fca00078efcff */
[----:B------:R0:W-:Y:S01]  /*e8b0*/  STG.E.U8 desc[UR36][R2.64], R5 ;  /* 0x0000000502007986 */ /* 0x0001e2000c101124 */
[----:B------:R-:W-:Y:S05]  /*e8c0*/  BRA `(.L_x_8275) ;  /* 0x0000000800107947 */ /* 0x000fea0003800000 */
.L_x_8286:
        /* <DEDUP_REMOVED lines=13> */
.L_x_8290:
[----:B------:R-:W-:Y:S01]  /*e9a0*/  IMAD.MOV.U32 R0, RZ, RZ, 0x7f ;  /* 0x0000007fff007424 */ /* 0x000fe200078e00ff */
[----:B------:R-:W-:-:S04]  /*e9b0*/  ISETP.GT.U32.AND P0, PT, R4, 0x7f800000, PT ;  /* 0x7f8000000400780c */ /* 0x000fc80003f04070 */
[----:B------:R-:W-:-:S09]  /*e9c0*/  SEL R0, R0, 0x7c, P0 ;  /* 0x0000007c00007807 */ /* 0x000fd20000000000 */
.L_x_8291:
[----:B------:R-:W-:Y:S05]  /*e9d0*/  BSYNC B0 ;  /* 0x0000000000007941 */ /* 0x000fea0003800000 */
.L_x_8289:
[----:B------:R-:W-:-:S04]  /*e9e0*/  LOP3.LUT R4, R5, 0x80000000, RZ, 0xc0, !PT ;  /* 0x8000000005047812 */ /* 0x000fc800078ec0ff */
[----:B------:R-:W-:-:S04]  /*e9f0*/  SHF.R.U32.HI R5, RZ, 0x18, R4 ;  /* 0x00000018ff057819 */ /* 0x000fc80000011604 */
[----:B------:R-:W-:-:S05]  /*ea00*/  LOP3.LUT R5, R0, R5, RZ, 0xfc, !PT ;  /* 0x0000000500057212 */ /* 0x000fca00078efcff */
[----:B------:R0:W-:Y:S01]  /*ea10*/  STG.E.U8 desc[UR36][R2.64], R5 ;  /* 0x0000000502007986 */ /* 0x0001e2000c101124 */
[----:B------:R-:W-:Y:S05]  /*ea20*/  BRA `(.L_x_8275) ;  /* 0x0000000400b87947 */ /* 0x000fea0003800000 */
.L_x_8285:
[----:B------:R-:W-:-:S05]  /*ea30*/  HADD2.F32 R0, -RZ, R18.H0_H0 ;  /* 0x20000012ff007230 */ /* 0x000fca0000004100 */
[----:B------:R-:W-:-:S05]  /*ea40*/  F2FP.BF16.F32.PACK_AB R0, RZ, R0 ;  /* 0x00000000ff00723e */ /* 0x000fca00000010ff */
[----:B------:R0:W-:Y:S01]  /*ea50*/  STG.E.U16 desc[UR36][R2.64], R0 ;  /* 0x0000000002007986 */ /* 0x0001e2000c101524 */
[----:B------:R-:W-:Y:S05]  /*ea60*/  BRA `(.L_x_8275) ;  /* 0x0000000400a87947 */ /* 0x000fea0003800000 */
.L_x_8282:
        /* <DEDUP_REMOVED lines=12> */
.L_x_8294:
        /* <DEDUP_REMOVED lines=17> */
.L_x_8297:
[----:B------:R-:W-:-:S04]  /*ec40*/  LOP3.LUT R0, R7, 0x80000000, RZ, 0xc0, !PT ;  /* 0x8000000007007812 */ /* 0x000fc800078ec0ff */
[----:B------:R-:W-:-:S04]  /*ec50*/  SHF.R.U32.HI R5, RZ, 0x18, R0 ;  /* 0x00000018ff057819 */ /* 0x000fc80000011600 */
[----:B------:R-:W-:-:S04]  /*ec60*/  LOP3.LUT R4, R4, R5, RZ, 0xfc, !PT ;  /* 0x0000000504047212 */ /* 0x000fc800078efcff */
[----:B------:R-:W-:-:S07]  /*ec70*/  PRMT R0, R4, 0x7610, R0 ;  /* 0x0000761004007816 */ /* 0x000fce0000000000 */
.L_x_8296:
[----:B------:R-:W-:Y:S05]  /*ec80*/  BSYNC B0 ;  /* 0x0000000000007941 */ /* 0x000fea0003800000 */
.L_x_8295:
[----:B------:R0:W-:Y:S01]  /*ec90*/  STG.E.U8 desc[UR36][R2.64], R0 ;  /* 0x0000000002007986 */ /* 0x0001e2000c101124 */
[----:B------:R-:W-:Y:S05]  /*eca0*/  BRA `(.L_x_8275) ;  /* 0x0000000400187947 */ /* 0x000fea0003800000 */
.L_x_8293:
        /* <DEDUP_REMOVED lines=17> */
.L_x_8300:
[----:B------:R-:W-:-:S04]  /*edc0*/  LOP3.LUT R0, R7, 0x80000000, RZ, 0xc0, !PT ;  /* 0x8000000007007812 */ /* 0x000fc800078ec0ff */
[----:B------:R-:W-:-:S04]  /*edd0*/  SHF.R.U32.HI R5, RZ, 0x18, R0 ;  /* 0x00000018ff057819 */ /* 0x000fc80000011600 */
[----:B------:R-:W-:-:S04]  /*ede0*/  LOP3.LUT R4, R4, R5, RZ, 0xfc, !PT ;  /* 0x0000000504047212 */ /* 0x000fc800078efcff */
[----:B------:R-:W-:-:S07]  /*edf0*/  PRMT R0, R4, 0x7610, R0 ;  /* 0x0000761004007816 */ /* 0x000fce0000000000 */
.L_x_8299:
[----:B------:R-:W-:Y:S05]  /*ee00*/  BSYNC B0 ;  /* 0x0000000000007941 */ /* 0x000fea0003800000 */
.L_x_8298:
[----:B------:R0:W-:Y:S01]  /*ee10*/  STG.E.U8 desc[UR36][R2.64], R0 ;  /* 0x0000000002007986 */ /* 0x0001e2000c101124 */
[----:B------:R-:W-:Y:S05]  /*ee20*/  BRA `(.L_x_8275) ;  /* 0x0000000000b87947 */ /* 0x000fea0003800000 */
.L_x_8292:
        /* <DEDUP_REMOVED lines=22> */
.L_x_8274:
        /* <DEDUP_REMOVED lines=16> */
.L_x_8303:
[----:B------:R-:W-:Y:S05]  /*f090*/  BRA `(.L_x_8275) ;  /* 0x00000000001c7947 */ /* 0x000fea0003800000 */
.L_x_8302:
[----:B------:R-:W-:-:S06]  /*f0a0*/  HADD2.F32 R4, -RZ, R18.H0_H0 ;  /* 0x20000012ff047230 */ /* 0x000fcc0000004100 */
[----:B------:R-:W0:Y:S02]  /*f0b0*/  F2I.U64.TRUNC R4, R4 ;  /* 0x0000000400047311 */ /* 0x000e24000020d800 */
[----:B0-----:R0:W-:Y:S01]  /*f0c0*/  STG.E.64 desc[UR36][R2.64], R4 ;  /* 0x0000000402007986 */ /* 0x0011e2000c101b24 */
[----:B------:R-:W-:Y:S05]  /*f0d0*/  BRA `(.L_x_8275) ;  /* 0x00000000000c7947 */ /* 0x000fea0003800000 */
.L_x_8301:
[----:B------:R-:W-:-:S04]  /*f0e0*/  HADD2.F32 R18, -RZ, R18.H0_H0 ;  /* 0x20000012ff127230 */ /* 0x000fc80000004100 */
[----:B------:R-:W0:Y:S02]  /*f0f0*/  F2I.FTZ.U32.TRUNC.NTZ R5, R18 ;  /* 0x0000001200057305 */ /* 0x000e24000021f000 */
[----:B0-----:R0:W-:Y:S02]  /*f100*/  STG.E desc[UR36][R2.64], R5 ;  /* 0x0000000502007986 */ /* 0x0011e4000c101924 */
.L_x_8275:
        /* <DEDUP_REMOVED lines=25> */
.L_x_8307:
[----:B------:R-:W-:-:S06]  /*f2a0*/  HADD2.F32 R5, -RZ, R17.H0_H0 ;  /* 0x20000011ff057230 */ /* 0x000fcc0000004100 */
[----:B------:R-:W0:Y:S02]  /*f2b0*/  F2I.S64.TRUNC R4, R5 ;  /* 0x0000000500047311 */ /* 0x000e24000020d900 */
[----:B0-----:R0:W-:Y:S01]  /*f2c0*/  STG.E.U8 desc[UR36][R2.64], R4 ;  /* 0x0000000402007986 */ /* 0x0011e2000c101124 */
[----:B------:R-:W-:Y:S05]  /*f2d0*/  BRA `(.L_x_8309) ;  /* 0x0000000c00847947 */ /* 0x000fea0003800000 */
.L_x_8306:
        /* <DEDUP_REMOVED lines=10> */
.L_x_8311:
[----:B------:R-:W-:-:S06]  /*f380*/  HADD2.F32 R17, -RZ, R17.H0_H0 ;  /* 0x20000011ff117230 */ /* 0x000fcc0000004100 */
[----:B------:R-:W0:Y:S02]  /*f390*/  F2I.FTZ.TRUNC.NTZ R17, R17 ;  /* 0x0000001100117305 */ /* 0x000e24000021f100 */
[----:B0-----:R0:W-:Y:S01]  /*f3a0*/  STG.E desc[UR36][R2.64], R17 ;  /* 0x0000001102007986 */ /* 0x0011e2000c101924 */
[----:B------:R-:W-:Y:S05]  /*f3b0*/  BRA `(.L_x_8309) ;  /* 0x0000000c004c7947 */ /* 0x000fea0003800000 */
.L_x_8310:
[----:B------:R-:W-:-:S06]  /*f3c0*/  HADD2.F32 R17, -RZ, R17.H0_H0 ;  /* 0x20000011ff117230 */ /* 0x000fcc0000004100 */
[----:B------:R-:W0:Y:S02]  /*f3d0*/  F2I.FTZ.TRUNC.NTZ R17, R17 ;  /* 0x0000001100117305 */ /* 0x000e24000021f100 */
[----:B0-----:R0:W-:Y:S01]  /*f3e0*/  STG.E.U16 desc[UR36][R2.64], R17 ;  /* 0x0000001102007986 */ /* 0x0011e2000c101524 */
[----:B------:R-:W-:Y:S05]  /*f3f0*/  BRA `(.L_x_8309) ;  /* 0x0000000c003c7947 */ /* 0x000fea0003800000 */
.L_x_8305:
        /* <DEDUP_REMOVED lines=9> */
.L_x_8313:
[----:B------:R0:W-:Y:S01]  /*f490*/  STG.E.U16 desc[UR36][R2.64], R17 ;  /* 0x0000001102007986 */ /* 0x0001e2000c101524 */
[----:B------:R-:W-:Y:S05]  /*f4a0*/  BRA `(.L_x_8309) ;  /* 0x0000000c00107947 */ /* 0x000fea0003800000 */
.L_x_8312:
        /* <DEDUP_REMOVED lines=10> */
.L_x_8315:
[----:B------:R-:W-:-:S05]  /*f550*/  HADD2.F32 R0, -RZ, R17.H0_H0 ;  /* 0x20000011ff007230 */ /* 0x000fca0000004100 */
[----:B------:R-:W-:-:S04]  /*f560*/  F2FP.F16.F32.PACK_AB R0, RZ, R0 ;  /* 0x00000000ff00723e */ /* 0x000fc800000000ff */
[----:B------:R-:W-:-:S05]  /*f570*/  PRMT R0, R0, 0x5410, RZ ;  /* 0x0000541000007816 */ /* 0x000fca00000000ff */
[----:B------:R0:W-:Y:S01]  /*f580*/  STG.E desc[UR36][R2.64], R0 ;  /* 0x0000000002007986 */ /* 0x0001e2000c101924 */
[----:B------:R-:W-:Y:S05]  /*f590*/  BRA `(.L_x_8309) ;  /* 0x0000000800d47947 */ /* 0x000fea0003800000 */
.L_x_8314:
[----:B------:R-:W-:-:S05]  /*f5a0*/  HADD2.F32 R4, -RZ, R17.H0_H0 ;  /* 0x20000011ff047230 */ /* 0x000fca0000004100 */
[----:B------:R-:W-:-:S06]  /*f5b0*/  FMUL.FTZ R4, R4, 1 ;  /* 0x3f80000004047820 */ /* 0x000fcc0000410000 */
[----:B------:R-:W0:Y:S02]  /*f5c0*/  F2F.F64.F32 R4, R4 ;  /* 0x0000000400047310 */ /* 0x000e240000201800 */
[----:B0-----:R0:W-:Y:S01]  /*f5d0*/  STG.E.64 desc[UR36][R2.64], R4 ;  /* 0x0000000402007986 */ /* 0x0011e2000c101b24 */
[----:B------:R-:W-:Y:S05]  /*f5e0*/  BRA `(.L_x_8309) ;  /* 0x0000000800c07947 */ /* 0x000fea0003800000 */
.L_x_8304:
        /* <DEDUP_REMOVED lines=13> */
.L_x_8318:
[----:B------:R-:W-:Y:S01]  /*f6c0*/  HADD2.F32 R17, -RZ, R17.H0_H0 ;  /* 0x20000011ff117230 */ /* 0x000fe20000004100 */
[----:B------:R-:W-:-:S04]  /*f6d0*/  CS2R R6, SRZ ;  /* 0x0000000000067805 */ /* 0x000fc8000001ff00 */
[----:B------:R-:W-:-:S06]  /*f6e0*/  FMUL.FTZ R4, R17, 1 ;  /* 0x3f80000011047820 */ /* 0x000fcc0000410000 */
[----:B------:R-:W0:Y:S02]  /*f6f0*/  F2F.F64.F32 R4, R4 ;  /* 0x0000000400047310 */ /* 0x000e240000201800 */
[----:B0-----:R0:W-:Y:S01]  /*f700*/  STG.E.128 desc[UR36][R2.64], R4 ;  /* 0x0000000402007986 */ /* 0x0011e2000c101d24 */
[----:B------:R-:W-:Y:S05]  /*f710*/  BRA `(.L_x_8309) ;  /* 0x0000000800747947 */ /* 0x000fea0003800000 */
.L_x_8317:
        /* <DEDUP_REMOVED lines=21> */
.L_x_8322:
[----:B------:R-:W-:Y:S05]  /*f870*/  BSYNC B0 ;  /* 0x0000000000007941 */ /* 0x000fea0003800000 */
.L_x_8321:
[----:B------:R-:W-:-:S05]  /*f880*/  LOP3.LUT R5, R0, R5, RZ, 0xfc, !PT ;  /* 0x0000000500057212 */ /* 0x000fca00078efcff */
[----:B------:R0:W-:Y:S01]  /*f890*/  STG.E.U8 desc[UR36][R2.64], R5 ;  /* 0x0000000502007986 */ /* 0x0001e2000c101124 */
[----:B------:R-:W-:Y:S05]  /*f8a0*/  BRA `(.L_x_8309) ;  /* 0x0000000800107947 */ /* 0x000fea0003800000 */
.L_x_8320:
        /* <DEDUP_REMOVED lines=13> */
.L_x_8324:
[----:B------:R-:W-:Y:S01]  /*f980*/  IMAD.MOV.U32 R0, RZ, RZ, 0x7f ;  /* 0x0000007fff007424 */ /* 0x000fe200078e00ff */
[----:B------:R-:W-:-:S04]  /*f990*/  ISETP.GT.U32.AND P0, PT, R4, 0x7f800000, PT ;  /* 0x7f8000000400780c */ /* 0x000fc80003f04070 */
[----:B------:R-:W-:-:S09]  /*f9a0*/  SEL R0, R0, 0x7c, P0 ;  /* 0x0000007c00007807 */ /* 0x000fd20000000000 */
.L_x_8325:
[----:B------:R-:W-:Y:S05]  /*f9b0*/  BSYNC B0 ;  /* 0x0000000000007941 */ /* 0x000fea0003800000 */
.L_x_8323:
[----:B------:R-:W-:-:S04]  /*f9c0*/  LOP3.LUT R4, R17, 0x80000000, RZ, 0xc0, !PT ;  /* 0x8000000011047812 */ /* 0x000fc800078ec0ff */
[----:B------:R-:W-:-:S04]  /*f9d0*/  SHF.R.U32.HI R5, RZ, 0x18, R4 ;  /* 0x00000018ff057819 */ /* 0x000fc80000011604 */
[----:B------:R-:W-:-:S05]  /*f9e0*/  LOP3.LUT R5, R0, R5, RZ, 0xfc, !PT ;  /* 0x0000000500057212 */ /* 0x000fca00078efcff */
[----:B------:R0:W-:Y:S01]  /*f9f0*/  STG.E.U8 desc[UR36][R2.64], R5 ;  /* 0x0000000502007986 */ /* 0x0001e2000c101124 */
[----:B------:R-:W-:Y:S05]  /*fa00*/  BRA `(.L_x_8309) ;  /* 0x0000000400b87947 */ /* 0x000fea0003800000 */
.L_x_8319:
[----:B------:R-:W-:-:S05]  /*fa10*/  HADD2.F32 R0, -RZ, R17.H0_H0 ;  /* 0x20000011ff007230 */ /* 0x000fca0000004100 */
[----:B------:R-:W-:-:S05]  /*fa20*/  F2FP.BF16.F32.PACK_AB R0, RZ, R0 ;  /* 0x00000000ff00723e */ /* 0x000fca00000010ff */
[----:B------:R0:W-:Y:S01]  /*fa30*/  STG.E.U16 desc[UR36][R2.64], R0 ;  /* 0x0000000002007986 */ /* 0x0001e2000c101524 */
[----:B------:R-:W-:Y:S05]  /*fa40*/  BRA `(.L_x_8309) ;  /* 0x0000000400a87947 */ /* 0x000fea0003800000 */
.L_x_8316:
        /* <DEDUP_REMOVED lines=12> */
.L_x_8328:
        /* <DEDUP_REMOVED lines=17> */
.L_x_8331:
[----:B------:R-:W-:-:S04]  /*fc20*/  LOP3.LUT R0, R17, 0x80000000, RZ, 0xc0, !PT ;  /* 0x8000000011007812 */ /* 0x000fc800078ec0ff */
[----:B------:R-:W-:-:S04]  /*fc30*/  SHF.R.U32.HI R5, RZ, 0x18, R0 ;  /* 0x00000018ff057819 */ /* 0x000fc80000011600 */
[----:B------:R-:W-:-:S04]  /*fc40*/  LOP3.LUT R4, R4, R5, RZ, 0xfc, !PT ;  /* 0x0000000504047212 */ /* 0x000fc800078efcff */
[----:B------:R-:W-:-:S07]  /*fc50*/  PRMT R0, R4, 0x7610, R0 ;  /* 0x0000761004007816 */ /* 0x000fce0000000000 */
.L_x_8330:
[----:B------:R-:W-:Y:S05]  /*fc60*/  BSYNC B0 ;  /* 0x0000000000007941 */ /* 0x000fea0003800000 */
.L_x_8329:
[----:B------:R3:W-:Y:S01]  /*fc70*/  STG.E.U8 desc[UR36][R2.64], R0 ;  /* 0x0000000002007986 */ /* 0x0007e2000c101124 */
[----:B------:R-:W-:Y:S05]  /*fc80*/  BRA `(.L_x_8309) ;  /* 0x0000000400187947 */ /* 0x000fea0003800000 */
.L_x_8327:
        /* <DEDUP_REMOVED lines=17> */
.L_x_8334:
[----:B------:R-:W-:-:S04]  /*fda0*/  LOP3.LUT R0, R17, 0x80000000, RZ, 0xc0, !PT ;  /* 0x8000000011007812 */ /* 0x000fc800078ec0ff */
[----:B------:R-:W-:-:S04]  /*fdb0*/  SHF.R.U32.HI R5, RZ, 0x18, R0 ;  /* 0x00000018ff057819 */ /* 0x000fc80000011600 */
[----:B------:R-:W-:-:S04]  /*fdc0*/  LOP3.LUT R4, R4, R5, RZ, 0xfc, !PT ;  /* 0x0000000504047212 */ /* 0x000fc800078efcff */
[----:B------:R-:W-:-:S07]  /*fdd0*/  PRMT R0, R4, 0x7610, R0 ;  /* 0x0000761004007816 */ /* 0x000fce0000000000 */
.L_x_8333:
[----:B------:R-:W-:Y:S05]  /*fde0*/  BSYNC B0 ;  /* 0x0000000000007941 */ /* 0x000fea0003800000 */
.L_x_8332:
[----:B------:R0:W-:Y:S01]  /*fdf0*/  STG.E.U8 desc[UR36][R2.64], R0 ;  /* 0x0000000002007986 */ /* 0x0001e2000c101124 */
[----:B------:R-:W-:Y:S05]  /*fe00*/  BRA `(.L_x_8309) ;  /* 0x0000000000b87947 */ /* 0x000fea0003800000 */
.L_x_8326:
[----:B------:R-:W-:-:S13]  /*fe10*/  ISETP.NE.AND P0, PT, R0, 0x1c, PT ;  /* 0x0000001c0000780c */ /* 0x000fda0003f05270 */
[----:B------:R-:W-:Y:S05]  /*fe20*/  @!P0 BRA `(.L_x_8335) ;  /* 0x0000000000a48947 */ /* 0x000fea0003800000 */
[----:B------:R-:W-:-:S13]  /*fe30*/  ISETP.NE.AND P0, PT, R0, 0x1d, PT ;  /* 0x0000001d0000780c */ /* 0x000fda0003f05270 */
[----:B------:R-:W-:Y:S05]  /*fe40*/  @!P0 BRA `(.L_x_8336) ;  /* 0x00000000008c8947 */ /* 0x000fea0003800000 */
[----:B------:R-:W-:-:S13]  /*fe50*/  ISETP.NE.AND P0, PT, R0, 0x2c, PT ;  /* 0x0000002c0000780c */ /* 0x000fda0003f05270 */
[----:B------:R-:W-:Y:S05]  /*fe60*/  @P0 BRA `(.L_x_8308) ;  /* 0x0000000000400947 */ /* 0x000fea0003800000 */
[----:B------:R-:W-:Y:S02]  /*fe70*/  HADD2.F32 R17, -RZ, R17.H0_H0 ;  /* 0x20000011ff117230 */ /* 0x000fe40000004100 */
        /* <DEDUP_REMOVED lines=15> */
.L_x_8308:
        /* <DEDUP_REMOVED lines=16> */
.L_x_8337:
[----:B------:R-:W-:Y:S05]  /*10070*/  BRA `(.L_x_8309) ;  /* 0x00000000001c7947 */ /* 0x000fea0003800000 */
.L_x_8336:
[----:B------:R-:W-:-:S06]  /*10080*/  HADD2.F32 R4, -RZ, R17.H0_H0 ;  /* 0x20000011ff047230 */ /* 0x000fcc0000004100 */
[----:B------:R-:W0:Y:S02]  /*10090*/  F2I.U64.TRUNC R4, R4 ;  /* 0x0000000400047311 */ /* 0x000e24000020d800 */
[----:B0-----:R2:W-:Y:S01]  /*100a0*/  STG.E.64 desc[UR36][R2.64], R4 ;  /* 0x0000000402007986 */ /* 0x0015e2000c101b24 */
[----:B------:R-:W-:Y:S05]  /*100b0*/  BRA `(.L_x_8309) ;  /* 0x00000000000c7947 */ /* 0x000fea0003800000 */
.L_x_8335:
[----:B------:R-:W-:-:S06]  /*100c0*/  HADD2.F32 R17, -RZ, R17.H0_H0 ;  /* 0x20000011ff117230 */ /* 0x000fcc0000004100 */
[----:B------:R-:W0:Y:S02]  /*100d0*/  F2I.FTZ.U32.TRUNC.NTZ R17, R17 ;  /* 0x0000001100117305 */ /* 0x000e24000021f000 */
[----:B0-----:R0:W-:Y:S02]  /*100e0*/  STG.E desc[UR36][R2.64], R17 ;  /* 0x0000001102007986 */ /* 0x0011e4000c101924 */
.L_x_8309:
[----:B------:R-:W-:-:S07]  /*100f0*/  VIADD R26, R26, 0x80 ;  /* 0x000000801a1a7836 */ /* 0x000fce0000000000 */
.L_x_8269:
[----:B------:R-:W-:Y:S05]  /*10100*/  BSYNC B6 ;  /* 0x0000000000067941 */ /* 0x000fea0003800000 */
.L_x_8268:
[----:B------:R-:W-:-:S13]  /*10110*/  ISETP.GE.AND P0, PT, R26, R22, PT ;  /* 0x000000161a00720c */ /* 0x000fda0003f06270 */
[----:B------:R-:W-:Y:S05]  /*10120*/  @P0 EXIT ;  /* 0x000000000000094d */ /* 0x000fea0003800000 */
[----:B0--3--:R-:W0:Y:S01]  /*10130*/  S2R R0, SR_CTAID.X ;  /* 0x0000000000007919 */ /* 0x009e220000002500 */
[----:B--2---:R-:W2:Y:S01]  /*10140*/  LDC.U8 R4, c[0x0][0x24c] ;  /* 0x00009300ff047b82 */ /* 0x004ea20000000000 */
[----:B------:R-:W-:-:S07]  /*10150*/  ULDC UR4, c[0x0][0x250] ;  /* 0x0000940000047ab9 */ /* 0x000fce0000000800 */
[----:B-1--4-:R-:W1:Y:S01]  /*10160*/  LDC.64 R2, c[0x0][0x218] ;  /* 0x00008600ff027b82 */ /* 0x012e620000000a00 */
[----:B0-----:R-:W-:Y:S01]  /*10170*/  IMAD R26, R0, 0x200, R26 ;  /* 0x00000200001a7824 */ /* 0x001fe200078e021a */
[----:B--2---:R-:W-:-:S03]  /*10180*/  PRMT R0, R4, 0x9910, RZ ;  /* 0x0000991004007816 */ /* 0x004fc600000000ff */
        /* <DEDUP_REMOVED lines=17> */
.L_x_8341:
[----:B------:R-:W-:-:S06]  /*102a0*/  HADD2.F32 R5, -RZ, R16.H0_H0 ;  /* 0x20000010ff057230 */ /* 0x000fcc0000004100 */
[----:B------:R-:W0:Y:S02]  /*102b0*/  F2I.S64.TRUNC R4, R5 ;  /* 0x0000000500047311 */ /* 0x000e24000020d900 */
[----:B0-----:R-:W-:Y:S01]  /*102c0*/  STG.E.U8 desc[UR36][R2.64], R4 ;  /* 0x0000000402007986 */ /* 0x001fe2000c101124 */
[----:B------:R-:W-:Y:S05]  /*102d0*/  EXIT ;  /* 0x000000000000794d */ /* 0x000fea0003800000 */
.L_x_8340:
        /* <DEDUP_REMOVED lines=10> */
.L_x_8344:
[----:B------:R-:W-:-:S04]  /*10380*/  HADD2.F32 R16, -RZ, R16.H0_H0 ;  /* 0x20000010ff107230 */ /* 0x000fc80000004100 */
[----:B------:R-:W0:Y:S02]  /*10390*/  F2I.FTZ.TRUNC.NTZ R5, R16 ;  /* 0x0000001000057305 */ /* 0x000e24000021f100 */
[----:B0-----:R-:W-:Y:S01]  /*103a0*/  STG.E desc[UR36][R2.64], R5 ;  /* 0x0000000502007986 */ /* 0x001fe2000c101924 */
[----:B------:R-:W-:Y:S05]  /*103b0*/  EXIT ;  /* 0x000000000000794d */ /* 0x000fea0003800000 */
.L_x_8343:
[----:B------:R-:W-:-:S04]  /*103c0*/  HADD2.F32 R16, -RZ, R16.H0_H0 ;  /* 0x20000010ff107230 */ /* 0x000fc80000004100 */
[----:B------:R-:W0:Y:S02]  /*103d0*/  F2I.FTZ.TRUNC.NTZ R5, R16 ;  /* 0x0000001000057305 */ /* 0x000e24000021f100 */
[----:B0-----:R-:W-:Y:S01]  /*103e0*/  STG.E.U16 desc[UR36][R2.64], R5 ;  /* 0x0000000502007986 */ /* 0x001fe2000c101524 */
[----:B------:R-:W-:Y:S05]  /*103f0*/  EXIT ;  /* 0x000000000000794d */ /* 0x000fea0003800000 */
.L_x_8339:
        /* <DEDUP_REMOVED lines=9> */
.L_x_8346:
[----:B------:R-:W-:Y:S01]  /*10490*/  STG.E.U16 desc[UR36][R2.64], R16 ;  /* 0x0000001002007986 */ /* 0x000fe2000c101524 */
[----:B------:R-:W-:Y:S05]  /*104a0*/  EXIT ;  /* 0x000000000000794d */ /* 0x000fea0003800000 */
.L_x_8345:
        /* <DEDUP_REMOVED lines=10> */
.L_x_8348:
[----:B------:R-:W-:-:S05]  /*10550*/  HADD2.F32 R0, -RZ, R16.H0_H0 ;  /* 0x20000010ff007230 */ /* 0x000fca0000004100 */
[----:B------:R-:W-:-:S04]  /*10560*/  F2FP.F16.F32.PACK_AB R0, RZ, R0 ;  /* 0x00000000ff00723e */ /* 0x000fc800000000ff */
[----:B------:R-:W-:-:S05]  /*10570*/  PRMT R0, R0, 0x5410, RZ ;  /* 0x0000541000007816 */ /* 0x000fca00000000ff */
[----:B------:R-:W-:Y:S01]  /*10580*/  STG.E desc[UR36][R2.64], R0 ;  /* 0x0000000002007986 */ /* 0x000fe2000c101924 */
[----:B------:R-:W-:Y:S05]  /*10590*/  EXIT ;  /* 0x000000000000794d */ /* 0x000fea0003800000 */
.L_x_8347:
[----:B------:R-:W-:-:S05]  /*105a0*/  HADD2.F32 R4, -RZ, R16.H0_H0 ;  /* 0x20000010ff047230 */ /* 0x000fca0000004100 */
[----:B------:R-:W-:-:S06]  /*105b0*/  FMUL.FTZ R4, R4, 1 ;  /* 0x3f80000004047820 */ /* 0x000fcc0000410000 */
[----:B------:R-:W0:Y:S02]  /*105c0*/  F2F.F64.F32 R4, R4 ;  /* 0x0000000400047310 */ /* 0x000e240000201800 */
[----:B0-----:R-:W-:Y:S01]  /*105d0*/  STG.E.64 desc[UR36][R2.64], R4 ;  /* 0x0000000402007986 */ /* 0x001fe2000c101b24 */
[----:B------:R-:W-:Y:S05]  /*105e0*/  EXIT ;  /* 0x000000000000794d */ /* 0x000fea0003800000 */
.L_x_8338:
        /* <DEDUP_REMOVED lines=13> */
.L_x_8351:
[----:B------:R-:W-:Y:S01]  /*106c0*/  HADD2.F32 R16, -RZ, R16.H0_H0 ;  /* 0x20000010ff107230 */ /* 0x000fe20000004100 */
[----:B------:R-:W-:-:S04]  /*106d0*/  CS2R R6, SRZ ;  /* 0x0000000000067805 */ /* 0x000fc8000001ff00 */
[----:B------:R-:W-:-:S06]  /*106e0*/  FMUL.FTZ R4, R16, 1 ;  /* 0x3f80000010047820 */ /* 0x000fcc0000410000 */
[----:B------:R-:W0:Y:S02]  /*106f0*/  F2F.F64.F32 R4, R4 ;  /* 0x0000000400047310 */ /* 0x000e240000201800 */
[----:B0-----:R-:W-:Y:S01]  /*10700*/  STG.E.128 desc[UR36][R2.64], R4 ;  /* 0x0000000402007986 */ /* 0x001fe2000c101d24 */
[----:B------:R-:W-:Y:S05]  /*10710*/  EXIT ;  /* 0x000000000000794d */ /* 0x000fea0003800000 */
.L_x_8350:
        /* <DEDUP_REMOVED lines=21> */
.L_x_8355:
[----:B------:R-:W-:Y:S05]  /*10870*/  BSYNC B0 ;  /* 0x0000000000007941 */ /* 0x000fea0003800000 */
.L_x_8354:
[----:B------:R-:W-:-:S05]  /*10880*/  LOP3.LUT R5, R0, R5, RZ, 0xfc, !PT ;  /* 0x0000000500057212 */ /* 0x000fca00078efcff */
[----:B------:R-:W-:Y:S01]  /*10890*/  STG.E.U8 desc[UR36][R2.64], R5 ;  /* 0x0000000502007986 */ /* 0x000fe2000c101124 */
[----:B------:R-:W-:Y:S05]  /*108a0*/  EXIT ;  /* 0x000000000000794d */ /* 0x000fea0003800000 */
.L_x_8353:
        /* <DEDUP_REMOVED lines=13> */
.L_x_8357:
[----:B------:R-:W-:Y:S01]  /*10980*/  IMAD.MOV.U32 R0, RZ, RZ, 0x7f ;  /* 0x0000007fff007424 */ /* 0x000fe200078e00ff */
[----:B------:R-:W-:-:S04]  /*10990*/  ISETP.GT.U32.AND P0, PT, R4, 0x7f800000, PT ;  /* 0x7f8000000400780c */ /* 0x000fc80003f04070 */
[----:B------:R-:W-:-:S09]  /*109a0*/  SEL R0, R0, 0x7c, P0 ;  /* 0x0000007c00007807 */ /* 0x000fd20000000000 */
.L_x_8358:
[----:B------:R-:W-:Y:S05]  /*109b0*/  BSYNC B0 ;  /* 0x0000000000007941 */ /* 0x000fea0003800000 */
.L_x_8356:
[----:B------:R-:W-:-:S04]  /*109c0*/  LOP3.LUT R4, R5, 0x80000000, RZ, 0xc0, !PT ;  /* 0x8000000005047812 */ /* 0x000fc800078ec0ff */
[----:B------:R-:W-:-:S04]  /*109d0*/  SHF.R.U32.HI R5, RZ, 0x18, R4 ;  /* 0x00000018ff057819 */ /* 0x000fc80000011604 */
[----:B------:R-:W-:-:S05]  /*109e0*/  LOP3.LUT R5, R0, R5, RZ, 0xfc, !PT ;  /* 0x0000000500057212 */ /* 0x000fca00078efcff */
[----:B------:R-:W-:Y:S01]  /*109f0*/  STG.E.U8 desc[UR36][R2.64], R5 ;  /* 0x0000000502007986 */ /* 0x000fe2000c101124 */
[----:B------:R-:W-:Y:S05]  /*10a00*/  EXIT ;  /* 0x000000000000794d */ /* 0x000fea0003800000 */
.L_x_8352:
[----:B------:R-:W-:-:S05]  /*10a10*/  HADD2.F32 R0, -RZ, R16.H0_H0 ;  /* 0x20000010ff007230 */ /* 0x000fca0000004100 */
[----:B------:R-:W-:-:S05]  /*10a20*/  F2FP.BF16.F32.PACK_AB R0, RZ, R0 ;  /* 0x00000000ff00723e */ /* 0x000fca00000010ff */
[----:B------:R-:W-:Y:S01]  /*10a30*/  STG.E.U16 desc[UR36][R2.64], R0 ;  /* 0x0000000002007986 */ /* 0x000fe2000c101524 */
[----:B------:R-:W-:Y:S05]  /*10a40*/  EXIT ;  /* 0x000000000000794d */ /* 0x000fea0003800000 */
.L_x_8349:
        /* <DEDUP_REMOVED lines=12> */
.L_x_8361:
        /* <DEDUP_REMOVED lines=17> */
.L_x_8364:
[----:B------:R-:W-:-:S04]  /*10c20*/  LOP3.LUT R0, R7, 0x80000000, RZ, 0xc0, !PT ;  /* 0x8000000007007812 */ /* 0x000fc800078ec0ff */
[----:B------:R-:W-:-:S04]  /*10c30*/  SHF.R.U32.HI R5, RZ, 0x18, R0 ;  /* 0x00000018ff057819 */ /* 0x000fc80000011600 */
[----:B------:R-:W-:-:S04]  /*10c40*/  LOP3.LUT R4, R4, R5, RZ, 0xfc, !PT ;  /* 0x0000000504047212 */ /* 0x000fc800078efcff */
[----:B------:R-:W-:-:S07]  /*10c50*/  PRMT R0, R4, 0x7610, R0 ;  /* 0x0000761004007816 */ /* 0x000fce0000000000 */
.L_x_8363:
[----:B------:R-:W-:Y:S05]  /*10c60*/  BSYNC B0 ;  /* 0x0000000000007941 */ /* 0x000fea0003800000 */
.L_x_8362:
[----:B------:R-:W-:Y:S01]  /*10c70*/  STG.E.U8 desc[UR36][R2.64], R0 ;  /* 0x0000000002007986 */ /* 0x000fe2000c101124 */
[----:B------:R-:W-:Y:S05]  /*10c80*/  EXIT ;  /* 0x000000000000794d */ /* 0x000fea0003800000 */
.L_x_8360:
        /* <DEDUP_REMOVED lines=17> */
.L_x_8367:
[----:B------:R-:W-:-:S04]  /*10da0*/  LOP3.LUT R0, R7, 0x80000000, RZ, 0xc0, !PT ;  /* 0x8000000007007812 */ /* 0x000fc800078ec0ff */
[----:B------:R-:W-:-:S04]  /*10db0*/  SHF.R.U32.HI R5, RZ, 0x18, R0 ;  /* 0x00000018ff057819 */ /* 0x000fc80000011600 */
[----:B------:R-:W-:-:S04]  /*10dc0*/  LOP3.LUT R4, R4, R5, RZ, 0xfc, !PT ;  /* 0x0000000504047212 */ /* 0x000fc800078efcff */
[----:B------:R-:W-:-:S07]  /*10dd0*/  PRMT R0, R4, 0x7610, R0 ;  /* 0x0000761004007816 */ /* 0x000fce0000000000 */
.L_x_8366:
[----:B------:R-:W-:Y:S05]  /*10de0*/  BSYNC B0 ;  /* 0x0000000000007941 */ /* 0x000fea0003800000 */
.L_x_8365:
[----:B------:R-:W-:Y:S01]  /*10df0*/  STG.E.U8 desc[UR36][R2.64], R0 ;  /* 0x0000000002007986 */ /* 0x000fe2000c101124 */
[----:B------:R-:W-:Y:S05]  /*10e00*/  EXIT ;  /* 0x000000000000794d */ /* 0x000fea0003800000 */
.L_x_8359:
        /* <DEDUP_REMOVED lines=22> */
.L_x_8342:
        /* <DEDUP_REMOVED lines=16> */
.L_x_8370:
[----:B------:R-:W-:Y:S05]  /*11070*/  EXIT ;  /* 0x000000000000794d */ /* 0x000fea0003800000 */
.L_x_8369:
[----:B------:R-:W-:-:S06]  /*11080*/  HADD2.F32 R4, -RZ, R16.H0_H0 ;  /* 0x20000010ff047230 */ /* 0x000fcc0000004100 */
[----:B------:R-:W0:Y:S02]  /*11090*/  F2I.U64.TRUNC R4, R4 ;  /* 0x0000000400047311 */ /* 0x000e24000020d800 */
[----:B0-----:R-:W-:Y:S01]  /*110a0*/  STG.E.64 desc[UR36][R2.64], R4 ;  /* 0x0000000402007986 */ /* 0x001fe2000c101b24 */
[----:B------:R-:W-:Y:S05]  /*110b0*/  EXIT ;  /* 0x000000000000794d */ /* 0x000fea0003800000 */
.L_x_8368:
[----:B------:R-:W-:-:S04]  /*110c0*/  HADD2.F32 R16, -RZ, R16.H0_H0 ;  /* 0x20000010ff107230 */ /* 0x000fc80000004100 */
[----:B------:R-:W0:Y:S02]  /*110d0*/  F2I.FTZ.U32.TRUNC.NTZ R5, R16 ;  /* 0x0000001000057305 */ /* 0x000e24000021f000 */
[----:B0-----:R-:W-:Y:S01]  /*110e0*/  STG.E desc[UR36][R2.64], R5 ;  /* 0x0000000502007986 */ /* 0x001fe2000c101924 */
[----:B------:R-:W-:Y:S05]  /*110f0*/  EXIT ;  /* 0x000000000000794d */ /* 0x000fea0003800000 */
.L_x_8371:
        /* <DEDUP_REMOVED lines=16> */
.L_x_10847:


//--------------------- .text._ZN2at6native18elementwise_kernelILi128ELi4EZNS0_22gpu_kernel_impl_nocastIZZZN37_INTERNAL_cee6930f_7_Loss_cu_5b0651e139_GLOBAL__N__cee6930f_7_Loss_cu_5b0651e140binary_cross_entropy_backward_out_kernelERNS_6TensorERKS5_S8_S8_ENKUlvE_clEvENKUlvE1_clEvEUlN3c104HalfESC_SC_E_EEvRNS_18TensorIteratorBaseERKT_EUliE_EEviT1_ --------------------------
	.section	.text._ZN2at6native18elementwise_kernelILi128ELi4EZNS0_22gpu_kernel_impl_nocastIZZZN37_INTERNAL_cee6930f_7_Loss_cu_5b0651e139_GLOBAL__N__cee6930f_7_Loss_cu_5b0651e140binary_cross_entropy_backward_out_kernelERNS_6TensorERKS5_S8_S8_ENKUlvE_clEvENKUlvE1_clEvEUlN3c104HalfESC_SC_E_EEvRNS_18TensorIteratorBaseERKT_EUliE_EEviT1_,"ax",@progbits
	.align	128
        .global         _ZN2at6native18elementwise_kernelILi128ELi4EZNS0_22gpu_kernel_impl_nocastIZZZN37_INTERNAL_cee6930f_7_Loss_cu_5b0651e139_GLOBAL__N__cee6930f_7_Loss_cu_5b0651e140binary_cross_entropy_backward_out_kernelERNS_6TensorERKS5_S8_S8_ENKUlvE_clEvENKUlvE1_clEvEUlN3c104HalfESC_SC_E_EEvRNS_18TensorIteratorBaseERKT_EUliE_EEviT1_
        .type           _ZN2at6native18elementwise_kernelILi128ELi4EZNS0_22gpu_kernel_impl_nocastIZZZN37_INTERNAL_cee6930f_7_Loss_cu_5b0651e139_GLOBAL__N__cee6930f_7_Loss_cu_5b0651e140binary_cross_entropy_backward_out_kernelERNS_6TensorERKS5_S8_S8_ENKUlvE_clEvENKUlvE1_clEvEUlN3c104HalfESC_SC_E_EEvRNS_18TensorIteratorBaseERKT_EUliE_EEviT1_,@function
        .size           _ZN2at6native18elementwise_kernelILi128ELi4EZNS0_22gpu_kernel_impl_nocastIZZZN37_INTERNAL_cee6930f_7_Loss_cu_5b0651e139_GLOBAL__N__cee6930f_7_Loss_cu_5b0651e140binary_cross_entropy_backward_out_kernelERNS_6TensorERKS5_S8_S8_ENKUlvE_clEvENKUlvE1_clEvEUlN3c104HalfESC_SC_E_EEvRNS_18TensorIteratorBaseERKT_EUliE_EEviT1_,(.L_x_10848 - _ZN2at6native18elementwise_kernelILi128ELi4EZNS0_22gpu_kernel_impl_nocastIZZZN37_INTERNAL_cee6930f_7_Loss_cu_5b0651e139_GLOBAL__N__cee6930f_7_Loss_cu_5b0651e140binary_cross_entropy_backward_out_kernelERNS_6TensorERKS5_S8_S8_ENKUlvE_clEvENKUlvE1_clEvEUlN3c104HalfESC_SC_E_EEvRNS_18TensorIteratorBaseERKT_EUliE_EEviT1_)
        .other          _ZN2at6native18elementwise_kernelILi128ELi4EZNS0_22gpu_kernel_impl_nocastIZZZN37_INTERNAL_cee6930f_7_Loss_cu_5b0651e139_GLOBAL__N__cee6930f_7_Loss_cu_5b0651e140binary_cross_entropy_backward_out_kernelERNS_6TensorERKS5_S8_S8_ENKUlvE_clEvENKUlvE1_clEvEUlN3c104HalfESC_SC_E_EEvRNS_18TensorIteratorBaseERKT_EUliE_EEviT1_,@"STO_CUDA_ENTRY STV_DEFAULT"
_ZN2at6native18elementwise_kernelILi128ELi4EZNS0_22gpu_kernel_impl_nocastIZZZN37_INTERNAL_cee6930f_7_Loss_cu_5b0651e139_GLOBAL__N__cee6930f_7_Loss_cu_5b0651e140binary_cross_entropy_backward_out_kernelERNS_6TensorERKS5_S8_S8_ENKUlvE_clEvENKUlvE1_clEvEUlN3c104HalfESC_SC_E_EEvRNS_18TensorIteratorBaseERKT_EUliE_EEviT1_:
.text._ZN2at6native18elementwise_kernelILi128ELi4EZNS0_22gpu_kernel_impl_nocastIZZZN37_INTERNAL_cee6930f_7_Loss_cu_5b0651e139_GLOBAL__N__cee6930f_7_Loss_cu_5b0651e140binary_cross_entropy_backward_out_kernelERNS_6TensorERKS5_S8_S8_ENKUlvE_clEvENKUlvE1_clEvEUlN3c104HalfESC_SC_E_EEvRNS_18TensorIteratorBaseERKT_EUliE_EEviT1_:
        /* <DEDUP_REMOVED lines=389> */
.L_x_8374:
        /* <DEDUP_REMOVED lines=15> */
[----:B------:R-:W-:Y:S01]  /*1940*/  IADD3.X R5, RZ, UR9, RZ, P0, !PT ;  /* 0x00000009ff057c10 */ /* 0x000fe200087fe4ff */
[----:B--2---:R-:W-:-:S05]  /*1950*/  HADD2.F32 R0, -RZ, R8.H0_H0 ;  /* 0x20000008ff007230 */ /* 0x004fca0000004100 */
[----:B------:R-:W-:-:S05]  /*1960*/  FADD.FTZ R2, -R0, 1 ;  /* 0x3f80000000027421 */ /* 0x000fca0000010100 */
[----:B------:R-:W-:Y:S01]  /*1970*/  F2FP.F16.F32.PACK_AB R2, RZ, R2 ;  /* 0x00000002ff02723e */ /* 0x000fe200000000ff */
[----:B---3--:R-:W-:-:S04]  /*1980*/  HADD2.F32 R11, -RZ, R10.H0_H0 ;  /* 0x2000000aff0b7230 */ /* 0x008fc80000004100 */
[----:B------:R-:W-:-:S05]  /*1990*/  HADD2.F32 R9, -RZ, R2.H0_H0 ;  /* 0x20000002ff097230 */ /* 0x000fca0000004100 */
[C---:B------:R-:W-:Y:S01]  /*19a0*/  FMUL.FTZ R9, R0.reuse, R9 ;  /* 0x0000000900097220 */ /* 0x040fe20000410000 */
[----:B------:R-:W-:Y:S01]  /*19b0*/  FADD.FTZ R0, R0, -R11 ;  /* 0x8000000b00007221 */ /* 0x000fe20000010000 */
[----:B----4-:R-:W-:-:S03]  /*19c0*/  HADD2.F32 R6, -RZ, R6.H0_H0 ;  /* 0x20000006ff067230 */ /* 0x010fc60000004100 */
        /* <DEDUP_REMOVED lines=11> */
[----:B------:R-:W-:-:S05]  /*1a80*/  F2FP.F16.F32.PACK_AB R6, RZ, R6 ;  /* 0x00000006ff06723e */ /* 0x000fca00000000ff */
[----:B------:R0:W-:Y:S02]  /*1a90*/  STG.E.U16 desc[UR4][R4.64], R6 ;  /* 0x0000000604007986 */ /* 0x0001e4000c101504 */
.L_x_8373:
[----:B------:R-:W-:Y:S05]  /*1aa0*/  BSYNC B0 ;  /* 0x0000000000007941 */ /* 0x000fea0003800000 */
.L_x_8372:
        /* <DEDUP_REMOVED lines=382> */
.L_x_8377:
        /* <DEDUP_REMOVED lines=16> */
[----:B------:R-:W-:Y:S01]  /*3390*/  ISETP.GE.AND P0, PT, R3, UR6, PT ;  /* 0x0000000603007c0c */ /* 0x000fe2000bf06270 */
        /* <DEDUP_REMOVED lines=401> */
.L_x_8378:
        /* <DEDUP_REMOVED lines=37> */
.L_x_8376:
[----:B------:R-:W-:Y:S05]  /*4f00*/  BSYNC B0 ;  /* 0x0000000000007941 */ /* 0x000fea0003800000 */
.L_x_8375:
        /* <DEDUP_REMOVED lines=381> */
.L_x_8379:
        /* <DEDUP_REMOVED lines=31> */
[----:B0-----:R-:W-:Y:S01]  /*68d0*/  FMUL.FTZ R3, R2, R3 ;  /* 0x0000000302037220 */ /* 0x001fe20000410000 */
[----:B------:R-:W-:-:S04]  /*68e0*/  IADD3 R2, P0, R5, UR6, RZ ;  /* 0x0000000605027c10 */ /* 0x000fc8000ff1e0ff */
[----:B------:R-:W-:Y:S02]  /*68f0*/  F2FP.F16.F32.PACK_AB R4, RZ, R3 ;  /* 0x00000003ff04723e */ /* 0x000fe400000000ff */
[----:B------:R-:W-:-:S05]  /*6900*/  IADD3.X R3, RZ, UR7, RZ, P0, !PT ;  /* 0x00000007ff037c10 */ /* 0x000fca00087fe4ff */
[----:B------:R-:W-:Y:S01]  /*6910*/  STG.E.U16 desc[UR4][R2.64], R4 ;  /* 0x0000000402007986 */ /* 0x000fe2000c101504 */
[----:B------:R-:W-:Y:S05]  /*6920*/  EXIT ;  /* 0x000000000000794d */ /* 0x000fea0003800000 */
.L_x_8380:
        /* <DEDUP_REMOVED lines=13> */
.L_x_10848:


//--------------------- .text._ZN2at6native27unrolled_elementwise_kernelIZZZN37_INTERNAL_cee6930f_7_Loss_cu_5b0651e139_GLOBAL__N__cee6930f_7_Loss_cu_5b0651e140binary_cross_entropy_backward_out_kernelERNS_6TensorERKS4_S7_S7_ENKUlvE_clEvENKUlvE1_clEvEUlN3c104HalfESB_SB_E_St5arrayIPcLm4EELi4E23TrivialOffsetCalculatorILi3EjESG_ILi1EjENS0_6memory15LoadWithoutCastENSJ_16StoreWithoutCastEEEviT_T0_T2_T3_T4_T5_ --------------------------
	.section	.text._ZN2at6native27unrolled_elementwise_kernelIZZZN37_INTERNAL_cee6930f_7_Loss_cu_5b0651e139_GLOBAL__N__cee6930f_7_Loss_cu_5b0651e140binary_cross_entropy_backward_out_kernelERNS_6TensorERKS4_S7_S7_ENKUlvE_clEvENKUlvE1_clEvEUlN3c104HalfESB_SB_E_St5arrayIPcLm4EELi4E23TrivialOffsetCalculatorILi3EjESG_ILi1EjENS0_6memory15LoadWithoutCastENSJ_16StoreWithoutCastEEEviT_T0_T2_T3_T4_T5_,"ax",@progbits
	.align	128
        .global         _ZN2at6native27unrolled_elementwise_kernelIZZZN37_INTERNAL_cee6930f_7_Loss_cu_5b0651e139_GLOBAL__N__cee6930f_7_Loss_cu_5b0651e140binary_cross_entropy_backward_out_kernelERNS_6TensorERKS4_S7_S7_ENKUlvE_clEvENKUlvE1_clEvEUlN3c104HalfESB_SB_E_St5arrayIPcLm4EELi4E23TrivialOffsetCalculatorILi3EjESG_ILi1EjENS0_6memory15LoadWithoutCastENSJ_16StoreWithoutCastEEEviT_T0_T2_T3_T4_T5_
        .type           _ZN2at6native27unrolled_elementwise_kernelIZZZN37_INTERNAL_cee6930f_7_Loss_cu_5b0651e139_GLOBAL__N__cee6930f_7_Loss_cu_5b0651e140binary_cross_entropy_backward_out_kernelERNS_6TensorERKS4_S7_S7_ENKUlvE_clEvENKUlvE1_clEvEUlN3c104HalfESB_SB_E_St5arrayIPcLm4EELi4E23TrivialOffsetCalculatorILi3EjESG_ILi1EjENS0_6memory15LoadWithoutCastENSJ_16StoreWithoutCastEEEviT_T0_T2_T3_T4_T5_,@function
        .size           _ZN2at6native27unrolled_elementwise_kernelIZZZN37_INTERNAL_cee6930f_7_Loss_cu_5b0651e139_GLOBAL__N__cee6930f_7_Loss_cu_5b0651e140binary_cross_entropy_backward_out_kernelERNS_6TensorERKS4_S7_S7_ENKUlvE_clEvENKUlvE1_clEvEUlN3c104HalfESB_SB_E_St5arrayIPcLm4EELi4E23TrivialOffsetCalculatorILi3EjESG_ILi1EjENS0_6memory15LoadWithoutCastENSJ_16StoreWithoutCastEEEviT_T0_T2_T3_T4_T5_,(.L_x_10849 - _ZN2at6native27unrolled_elementwise_kernelIZZZN37_INTERNAL_cee6930f_7_Loss_cu_5b0651e139_GLOBAL__N__cee6930f_7_Loss_cu_5b0651e140binary_cross_entropy_backward_out_kernelERNS_6TensorERKS4_S7_S7_ENKUlvE_clEvENKUlvE1_clEvEUlN3c104HalfESB_SB_E_St5arrayIPcLm4EELi4E23TrivialOffsetCalculatorILi3EjESG_ILi1EjENS0_6memory15LoadWithoutCastENSJ_16StoreWithoutCastEEEviT_T0_T2_T3_T4_T5_)
        .other          _ZN2at6native27unrolled_elementwise_kernelIZZZN37_INTERNAL_cee6930f_7_Loss_cu_5b0651e139_GLOBAL__N__cee6930f_7_Loss_cu_5b0651e140binary_cross_entropy_backward_out_kernelERNS_6TensorERKS4_S7_S7_ENKUlvE_clEvENKUlvE1_clEvEUlN3c104HalfESB_SB_E_St5arrayIPcLm4EELi4E23TrivialOffsetCalculatorILi3EjESG_ILi1EjENS0_6memory15LoadWithoutCastENSJ_16StoreWithoutCastEEEviT_T0_T2_T3_T4_T5_,@"STO_CUDA_ENTRY STV_DEFAULT"
_ZN2at6native27unrolled_elementwise_kernelIZZZN37_INTERNAL_cee6930f_7_Loss_cu_5b0651e139_GLOBAL__N__cee6930f_7_Loss_cu_5b0651e140binary_cross_entropy_backward_out_kernelERNS_6TensorERKS4_S7_S7_ENKUlvE_clEvENKUlvE1_clEvEUlN3c104HalfESB_SB_E_St5arrayIPcLm4EELi4E23TrivialOffsetCalculatorILi3EjESG_ILi1EjENS0_6memory15LoadWithoutCastENSJ_16StoreWithoutCastEEEviT_T0_T2_T3_T4_T5_:
.text._ZN2at6native27unrolled_elementwise_kernelIZZZN37_INTERNAL_cee6930f_7_Loss_cu_5b0651e139_GLOBAL__N__cee6930f_7_Loss_cu_5b0651e140binary_cross_entropy_backward_out_kernelERNS_6TensorERKS4_S7_S7_ENKUlvE_clEvENKUlvE1_clEvEUlN3c104HalfESB_SB_E_St5arrayIPcLm4EELi4E23TrivialOffsetCalculatorILi3EjESG_ILi1EjENS0_6memory15LoadWithoutCastENSJ_16StoreWithoutCastEEEviT_T0_T2_T3_T4_T5_:
        /* <DEDUP_REMOVED lines=10> */
[----:B------:R-:W-:Y:S02]  /*00a0*/  @!P0 LEA R29, R0, R11, 0x9 ;  /* 0x0000000b001d8211 */ /* 0x000fe400078e48ff */
[----:B------:R-:W-:-:S04]  /*00b0*/  @!P0 IADD3 R11, R11, 0x80, RZ ;  /* 0x000000800b0b8810 */ /* 0x000fc80007ffe0ff */
[----:B------:R-:W-:-:S13]  /*00c0*/  ISETP.GE.AND P1, PT, R11, R2, PT ;  /* 0x000000020b00720c */ /* 0x000fda0003f26270 */
[----:B------:R-:W0:Y:S01]  /*00d0*/  @!P1 LDC.64 R12, c[0x0][0x220] ;  /* 0x00008800ff0c9b82 */ /* 0x000e220000000a00 */
[----:B------:R-:W-:Y:S02]  /*00e0*/  @!P1 LEA R5, R0, R11, 0x9 ;  /* 0x0000000b00059211 */ /* 0x000fe400078e48ff */
[----:B------:R-:W-:-:S04]  /*00f0*/  @!P1 IADD3 R11, R11, 0x80, RZ ;  /* 0x000000800b0b9810 */ /* 0x000fc80007ffe0ff */
[----:B------:R-:W-:Y:S01]  /*0100*/  ISETP.GE.AND P3, PT, R11, R2, PT ;  /* 0x000000020b00720c */ /* 0x000fe20003f66270 */
[----:B------:R-:W1:Y:S08]  /*0110*/  @!P1 LDC.64 R6, c[0x0][0x228] ;  /* 0x00008a00ff069b82 */ /* 0x000e700000000a00 */
[----:B------:R-:W2:Y:S04]  /*0120*/  @!P1 LDC.64 R8, c[0x0][0x230] ;  /* 0x00008c00ff089b82 */ /* 0x000ea80000000a00 */
[----:B------:R-:W-:-:S02]  /*0130*/  @!P3 LEA R25, R0, R11, 0x9 ;  /* 0x0000000b0019b211 */ /* 0x000fc400078e48ff */
[----:B------:R-:W-:Y:S01]  /*0140*/  @!P3 IADD3 R11, R11, 0x80, RZ ;  /* 0x000000800b0bb810 */ /* 0x000fe20007ffe0ff */
[----:B0-----:R-:W-:Y:S01]  /*0150*/  @!P1 IMAD.WIDE.U32 R12, R5, 0x2, R12 ;  /* 0x00000002050c9825 */ /* 0x001fe200078e000c */
[----:B------:R-:W0:Y:S02]  /*0160*/  @!P3 LDC.64 R22, c[0x0][0x220] ;  /* 0x00008800ff16bb82 */ /* 0x000e240000000a00 */
[----:B------:R-:W-:Y:S02]  /*0170*/  ISETP.GE.AND P2, PT, R11, R2, PT ;  /* 0x000000020b00720c */ /* 0x000fe40003f46270 */
[----:B------:R3:W5:Y:S01]  /*0180*/  @!P1 LDG.E.U16 R3, desc[UR4][R12.64] ;  /* 0x000000040c039981 */ /* 0x000762000c1e1500 */
[----:B-1----:R-:W-:-:S03]  /*0190*/  @!P1 IMAD.WIDE.U32 R6, R5, 0x2, R6 ;  /* 0x0000000205069825 */ /* 0x002fc600078e0006 */
[----:B------:R-:W1:Y:S02]  /*01a0*/  @!P3 LDC.64 R20, c[0x0][0x228] ;  /* 0x00008a00ff14bb82 */ /* 0x000e640000000a00 */
[----:B------:R4:W5:Y:S06]  /*01b0*/  @!P1 LDG.E.U16 R4, desc[UR4][R6.64] ;  /* 0x0000000406049981 */ /* 0x00096c000c1e1500 */
[----:B---3--:R-:W3:Y:S01]  /*01c0*/  @!P3 LDC.64 R12, c[0x0][0x230] ;  /* 0x00008c00ff0cbb82 */ /* 0x008ee20000000a00 */
[----:B----4-:R-:W-:-:S07]  /*01d0*/  PRMT R6, RZ, 0x7610, R6 ;  /* 0x00007610ff067816 */ /* 0x010fce0000000006 */
[----:B------:R-:W4:Y:S01]  /*01e0*/  @!P2 LDC.64 R14, c[0x0][0x220] ;  /* 0x00008800ff0eab82 */ /* 0x000f220000000a00 */
[----:B------:R-:W-:Y:S01]  /*01f0*/  PRMT R7, RZ, 0x7610, R7 ;  /* 0x00007610ff077816 */ /* 0x000fe20000000007 */
[----:B0-----:R-:W-:-:S05]  /*0200*/  @!P3 IMAD.WIDE.U32 R22, R25, 0x2, R22 ;  /* 0x000000021916b825 */ /* 0x001fca00078e0016 */
[----:B------:R0:W5:Y:S01]  /*0210*/  @!P3 LDG.E.U16 R6, desc[UR4][R22.64] ;  /* 0x000000041606b981 */ /* 0x000162000c1e1500 */
[----:B-1----:R-:W-:-:S04]  /*0220*/  @!P3 IMAD.WIDE.U32 R20, R25, 0x2, R20 ;  /* 0x000000021914b825 */ /* 0x002fc800078e0014 */
[----:B--2---:R-:W-:Y:S01]  /*0230*/  @!P1 IMAD.WIDE.U32 R8, R5, 0x2, R8 ;  /* 0x0000000205089825 */ /* 0x004fe200078e0008 */
[----:B------:R1:W5:Y:S01]  /*0240*/  @!P3 LDG.E.U16 R7, desc[UR4][R20.64] ;  /* 0x000000041407b981 */ /* 0x000362000c1e1500 */
[----:B------:R-:W-:Y:S01]  /*0250*/  @!P2 LEA R11, R0, R11, 0x9 ;  /* 0x0000000b000ba211 */ /* 0x000fe200078e48ff */
[----:B------:R-:W2:Y:S01]  /*0260*/  @!P2 LDC.64 R16, c[0x0][0x228] ;  /* 0x00008a00ff10ab82 */ /* 0x000ea20000000a00 */
[----:B---3--:R-:W-:-:S07]  /*0270*/  @!P3 IMAD.WIDE.U32 R12, R25, 0x2, R12 ;  /* 0x00000002190cb825 */ /* 0x008fce00078e000c */
[----:B------:R-:W3:Y:S08]  /*0280*/  @!P0 LDC.64 R24, c[0x0][0x220] ;  /* 0x00008800ff188b82 */ /* 0x000ef00000000a00 */
[----:B0-----:R-:W0:Y:S08]  /*0290*/  @!P0 LDC.64 R22, c[0x0][0x228] ;  /* 0x00008a00ff168b82 */ /* 0x001e300000000a00 */
[----:B-1----:R-:W1:Y:S01]  /*02a0*/  @!P0 LDC.64 R20, c[0x0][0x230] ;  /* 0x00008c00ff148b82 */ /* 0x002e620000000a00 */
[----:B------:R-:W-:Y:S01]  /*02b0*/  PRMT R5, RZ, 0x7610, R5 ;  /* 0x00007610ff057816 */ /* 0x000fe20000000005 */
[----:B----4-:R-:W-:-:S05]  /*02c0*/  @!P2 IMAD.WIDE.U32 R14, R11, 0x2, R14 ;  /* 0x000000020b0ea825 */ /* 0x010fca00078e000e */
[----:B------:R4:W5:Y:S01]  /*02d0*/  @!P1 LDG.E.U16 R5, desc[UR4][R8.64] ;  /* 0x0000000408059981 */ /* 0x000962000c1e1500 */
[----:B------:R-:W-:Y:S01]  /*02e0*/  PRMT R26, RZ, 0x7610, R26 ;  /* 0x00007610ff1a7816 */ /* 0x000fe2000000001a */
[C---:B---3--:R-:W-:Y:S01]  /*02f0*/  @!P0 IMAD.WIDE.U32 R24, R29.reuse, 0x2, R24 ;  /* 0x000000021d188825 */ /* 0x048fe200078e0018 */
[----:B------:R-:W-:Y:S01]  /*0300*/  PRMT R28, RZ, 0x7610, R28 ;  /* 0x00007610ff1c7816 */ /* 0x000fe2000000001c */
[----:B------:R-:W3:Y:S03]  /*0310*/  @!P2 LDC.64 R18, c[0x0][0x230] ;  /* 0x00008c00ff12ab82 */ /* 0x000ee60000000a00 */
[----:B------:R-:W5:Y:S01]  /*0320*/  @!P0 LDG.E.U16 R26, desc[UR4][R24.64] ;  /* 0x00000004181a8981 */ /* 0x000f62000c1e1500 */
[----:B----4-:R-:W-:Y:S01]  /*0330*/  PRMT R9, RZ, 0x7610, R9 ;  /* 0x00007610ff097816 */ /* 0x010fe20000000009 */
[----:B0-----:R-:W-:-:S05]  /*0340*/  @!P0 IMAD.WIDE.U32 R22, R29, 0x2, R22 ;  /* 0x000000021d168825 */ /* 0x001fca00078e0016 */
[----:B------:R0:W5:Y:S01]  /*0350*/  @!P2 LDG.E.U16 R9, desc[UR4][R14.64] ;  /* 0x000000040e09a981 */ /* 0x000162000c1e1500 */
[----:B-1----:R-:W-:-:S03]  /*0360*/  @!P0 IMAD.WIDE.U32 R20, R29, 0x2, R20 ;  /* 0x000000021d148825 */ /* 0x002fc600078e0014 */
[----:B------:R-:W5:Y:S01]  /*0370*/  @!P0 LDG.E.U16 R28, desc[UR4][R22.64] ;  /* 0x00000004161c8981 */ /* 0x000f62000c1e1500 */
[----:B0-----:R-:W-:-:S06]  /*0380*/  PRMT R14, RZ, 0x7610, R14 ;  /* 0x00007610ff0e7816 */ /* 0x001fcc000000000e */
[----:B------:R-:W5:Y:S01]  /*0390*/  @!P0 LDG.E.U16 R14, desc[UR4][R20.64] ;  /* 0x00000004140e8981 */ /* 0x000f62000c1e1500 */
[----:B------:R-:W-:-:S06]  /*03a0*/  PRMT R8, RZ, 0x7610, R8 ;  /* 0x00007610ff087816 */ /* 0x000fcc0000000008 */
[----:B------:R0:W5:Y:S01]  /*03b0*/  @!P3 LDG.E.U16 R8, desc[UR4][R12.64] ;  /* 0x000000040c08b981 */ /* 0x000162000c1e1500 */
[----:B------:R-:W-:Y:S01]  /*03c0*/  PRMT R10, RZ, 0x7610, R10 ;  /* 0x00007610ff0a7816 */ /* 0x000fe2000000000a */
[----:B--2---:R-:W-:Y:S01]  /*03d0*/  @!P2 IMAD.WIDE.U32 R16, R11, 0x2, R16 ;  /* 0x000000020b10a825 */ /* 0x004fe200078e0010 */
[----:B------:R-:W-:-:S03]  /*03e0*/  MOV R15, R27 ;  /* 0x0000001b000f7202 */ /* 0x000fc60000000f00 */
[----:B---3--:R-:W-:Y:S01]  /*03f0*/  @!P2 IMAD.WIDE.U32 R18, R11, 0x2, R18 ;  /* 0x000000020b12a825 */ /* 0x008fe200078e0012 */
[----:B0-----:R-:W0:Y:S01]  /*0400*/  @!P0 LDC.64 R12, c[0x0][0x218] ;  /* 0x00008600ff0c8b82 */ /* 0x001e220000000a00 */
[----:B------:R-:W-:Y:S01]  /*0410*/  PRMT R11, RZ, 0x7610, R11 ;  /* 0x00007610ff0b7816 */ /* 0x000fe2000000000b */
[----:B------:R1:W5:Y:S01]  /*0420*/  @!P2 LDG.E.U16 R10, desc[UR4][R16.64] ;  /* 0x00000004100aa981 */ /* 0x000362000c1e1500 */
[----:B------:R-:W-:-:S04]  /*0430*/  IADD3 R29, R15, 0x80, RZ ;  /* 0x000000800f1d7810 */ /* 0x000fc80007ffe0ff */
[----:B------:R2:W5:Y:S01]  /*0440*/  @!P2 LDG.E.U16 R11, desc[UR4][R18.64] ;  /* 0x00000004120ba981 */ /* 0x000562000c1e1500 */
[----:B-1----:R-:W-:Y:S01]  /*0450*/  IADD3 R17, R15, 0x100, RZ ;  /* 0x000001000f117810 */ /* 0x002fe20007ffe0ff */
[----:B------:R-:W-:Y:S03]  /*0460*/  BSSY B0, `(.L_x_8381) ;  /* 0x000001e000007945 */ /* 0x000fe60003800000 */
[----:B------:R-:W-:Y:S02]  /*0470*/  ISETP.GE.AND P2, PT, R17, R2, PT ;  /* 0x000000021100720c */ /* 0x000fe40003f46270 */
[----:B--2---:R-:W-:Y:S02]  /*0480*/  IADD3 R19, R15, 0x180, RZ ;  /* 0x000001800f137810 */ /* 0x004fe40007ffe0ff */
[----:B------:R-:W-:Y:S02]  /*0490*/  @!P0 LEA R17, R0, R27, 0x9 ;  /* 0x0000001b00118211 */ /* 0x000fe400078e48ff */
[----:B------:R-:W-:-:S02]  /*04a0*/  @!P0 MOV R15, R29 ;  /* 0x0000001d000f8202 */ /* 0x000fc40000000f00 */
[-C--:B------:R-:W-:Y:S01]  /*04b0*/  ISETP.GE.AND P1, PT, R29, R2.reuse, PT ;  /* 0x000000021d00720c */ /* 0x080fe20003f26270 */
[----:B0-----:R-:W-:Y:S01]  /*04c0*/  @!P0 IMAD.WIDE.U32 R12, R17, 0x2, R12 ;  /* 0x00000002110c8825 */ /* 0x001fe200078e000c */
[-C--:B------:R-:W-:Y:S02]  /*04d0*/  ISETP.GE.AND P3, PT, R19, R2.reuse, PT ;  /* 0x000000021300720c */ /* 0x080fe40003f66270 */
[----:B------:R-:W-:Y:S01]  /*04e0*/  ISETP.GE.AND P4, PT, R15, R2, PT ;  /* 0x000000020f00720c */ /* 0x000fe20003f86270 */
[----:B------:R-:W-:-:S12]  /*04f0*/  @P0 BRA `(.L_x_8382) ;  /* 0x0000000000500947 */ /* 0x000fd80003800000 */
        /* <DEDUP_REMOVED lines=20> */
.L_x_8382:
[----:B------:R-:W-:Y:S05]  /*0640*/  BSYNC B0 ;  /* 0x0000000000007941 */ /* 0x000fea0003800000 */
.L_x_8381:
        /* <DEDUP_REMOVED lines=22> */
.L_x_8384:
[----:B------:R-:W-:Y:S05]  /*07b0*/  BSYNC B0 ;  /* 0x0000000000007941 */ /* 0x000fea0003800000 */
.L_x_8383:
        /* <DEDUP_REMOVED lines=22> */
.L_x_8386:
[----:B------:R-:W-:Y:S05]  /*0920*/  BSYNC B0 ;  /* 0x0000000000007941 */ /* 0x000fea0003800000 */
.L_x_8385:
        /* <DEDUP_REMOVED lines=22> */
.L_x_8388:
[----:B------:R-:W-:Y:S05]  /*0a90*/  BSYNC B0 ;  /* 0x0000000000007941 */ /* 0x000fea0003800000 */
.L_x_8387:
[----:B-----5:R0:W-:Y:S01]  /*0aa0*/  @!P0 STG.E.U16 desc[UR4][R12.64], R14 ;  /* 0x0000000e0c008986 */ /* 0x0201e2000c101504 */
[----:B------:R-:W-:Y:S04]  /*0ab0*/  BSSY B0, `(.L_x_8389) ;  /* 0x000000c000007945 */ /* 0x000fe80003800000 */
[----:B------:R-:W-:Y:S05]  /*0ac0*/  @P4 BRA `(.L_x_8390) ;  /* 0x0000000000284947 */ /* 0x000fea0003800000 */
[----:B------:R-:W1:Y:S01]  /*0ad0*/  LDC.64 R8, c[0x0][0x218] ;  /* 0x00008600ff087b82 */ /* 0x000e620000000a00 */
[----:B------:R-:W-:Y:S02]  /*0ae0*/  LEA R7, R0, R15, 0x9 ;  /* 0x0000000f00077211 */ /* 0x000fe400078e48ff */
[----:B------:R-:W-:-:S04]  /*0af0*/  IADD3 R15, R15, 0x80, RZ ;  /* 0x000000800f0f7810 */ /* 0x000fc80007ffe0ff */
[----:B------:R-:W-:-:S13]  /*0b00*/  ISETP.GE.AND P0, PT, R15, R2, PT ;  /* 0x000000020f00720c */ /* 0x000fda0003f06270 */
[----:B------:R-:W-:Y:S02]  /*0b10*/  @!P0 LEA R11, R0, R15, 0x9 ;  /* 0x0000000f000b8211 */ /* 0x000fe400078e48ff */
[----:B------:R-:W-:Y:S01]  /*0b20*/  @!P0 IADD3 R15, R15, 0x80, RZ ;  /* 0x000000800f0f8810 */ /* 0x000fe20007ffe0ff */
[----:B-1----:R-:W-:-:S04]  /*0b30*/  IMAD.WIDE.U32 R6, R7, 0x2, R8 ;  /* 0x0000000207067825 */ /* 0x002fc800078e0008 */
[----:B------:R-:W-:Y:S01]  /*0b40*/  @!P0 IMAD.WIDE.U32 R8, R11, 0x2, R8 ;  /* 0x000000020b088825 */ /* 0x000fe200078e0008 */
[----:B------:R1:W-:Y:S04]  /*0b50*/  STG.E.U16 desc[UR4][R6.64], R3 ;  /* 0x0000000306007986 */ /* 0x0003e8000c101504 */
[----:B------:R1:W-:Y:S02]  /*0b60*/  @!P0 STG.E.U16 desc[UR4][R8.64], R4 ;  /* 0x0000000408008986 */ /* 0x0003e4000c101504 */
.L_x_8390:
[----:B------:R-:W-:Y:S05]  /*0b70*/  BSYNC B0 ;  /* 0x0000000000007941 */ /* 0x000fea0003800000 */
.L_x_8389:
[----:B------:R-:W-:-:S13]  /*0b80*/  ISETP.GE.AND P0, PT, R15, R2, PT ;  /* 0x000000020f00720c */ /* 0x000fda0003f06270 */
[----:B------:R-:W-:Y:S05]  /*0b90*/  @P0 EXIT ;  /* 0x000000000000094d */ /* 0x000fea0003800000 */
[----:B-1----:R-:W1:Y:S01]  /*0ba0*/  LDC.64 R2, c[0x0][0x218] ;  /* 0x00008600ff027b82 */ /* 0x002e620000000a00 */
[----:B------:R-:W-:-:S05]  /*0bb0*/  LEA R15, R0, R15, 0x9 ;  /* 0x0000000f000f7211 */ /* 0x000fca00078e48ff */
[----:B-1----:R-:W-:-:S05]  /*0bc0*/  IMAD.WIDE.U32 R2, R15, 0x2, R2 ;  /* 0x000000020f027825 */ /* 0x002fca00078e0002 */
[----:B------:R-:W-:Y:S01]  /*0bd0*/  STG.E.U16 desc[UR4][R2.64], R5 ;  /* 0x0000000502007986 */ /* 0x000fe2000c101504 */
[----:B------:R-:W-:Y:S05]  /*0be0*/  EXIT ;  /* 0x000000000000794d */ /* 0x000fea0003800000 */
.L_x_8391:
        /* <DEDUP_REMOVED lines=9> */
.L_x_10849:


//--------------------- .text._ZN2at6native29vectorized_elementwise_kernelILi2EZZZN37_INTERNAL_cee6930f_7_Loss_cu_5b0651e139_GLOBAL__N__cee6930f_7_Loss_cu_5b0651e140binary_cross_entropy_backward_out_kernelERNS_6TensorERKS4_S7_S7_ENKUlvE_clEvENKUlvE1_clEvEUlN3c104HalfESB_SB_E_St5arrayIPcLm4EEEEviT0_T1_ --------------------------
	.section	.text._ZN2at6native29vectorized_elementwise_kernelILi2EZZZN37_INTERNAL_cee6930f_7_Loss_cu_5b0651e139_GLOBAL__N__cee6930f_7_Loss_cu_5b0651e140binary_cross_entropy_backward_out_kernelERNS_6TensorERKS4_S7_S7_ENKUlvE_clEvENKUlvE1_clEvEUlN3c104HalfESB_SB_E_St5arrayIPcLm4EEEEviT0_T1_,"ax",@progbits
	.align	128
        .global         _ZN2at6native29vectorized_elementwise_kernelILi2EZZZN37_INTERNAL_cee6930f_7_Loss_cu_5b0651e139_GLOBAL__N__cee6930f_7_Loss_cu_5b0651e140binary_cross_entropy_backward_out_kernelERNS_6TensorERKS4_S7_S7_ENKUlvE_clEvENKUlvE1_clEvEUlN3c104HalfESB_SB_E_St5arrayIPcLm4EEEEviT0_T1_
        .type           _ZN2at6native29vectorized_elementwise_kernelILi2EZZZN37_INTERNAL_cee6930f_7_Loss_cu_5b0651e139_GLOBAL__N__cee6930f_7_Loss_cu_5b0651e140binary_cross_entropy_backward_out_kernelERNS_6TensorERKS4_S7_S7_ENKUlvE_clEvENKUlvE1_clEvEUlN3c104HalfESB_SB_E_St5arrayIPcLm4EEEEviT0_T1_,@function
        .size           _ZN2at6native29vectorized_elementwise_kernelILi2EZZZN37_INTERNAL_cee6930f_7_Loss_cu_5b0651e139_GLOBAL__N__cee6930f_7_Loss_cu_5b0651e140binary_cross_entropy_backward_out_kernelERNS_6TensorERKS4_S7_S7_ENKUlvE_clEvENKUlvE1_clEvEUlN3c104HalfESB_SB_E_St5arrayIPcLm4EEEEviT0_T1_,(.L_x_10850 - _ZN2at6native29vectorized_elementwise_kernelILi2EZZZN37_INTERNAL_cee6930f_7_Loss_cu_5b0651e139_GLOBAL__N__cee6930f_7_Loss_cu_5b0651e140binary_cross_entropy_backward_out_kernelERNS_6TensorERKS4_S7_S7_ENKUlvE_clEvENKUlvE1_clEvEUlN3c104HalfESB_SB_E_St5arrayIPcLm4EEEEviT0_T1_)
        .other          _ZN2at6native29vectorized_elementwise_kernelILi2EZZZN37_INTERNAL_cee6930f_7_Loss_cu_5b0651e139_GLOBAL__N__cee6930f_7_Loss_cu_5b0651e140binary_cross_entropy_backward_out_kernelERNS_6TensorERKS4_S7_S7_ENKUlvE_clEvENKUlvE1_clEvEUlN3c104HalfESB_SB_E_St5arrayIPcLm4EEEEviT0_T1_,@"STO_CUDA_ENTRY STV_DEFAULT"
_ZN2at6native29vectorized_elementwise_kernelILi2EZZZN37_INTERNAL_cee6930f_7_Loss_cu_5b0651e139_GLOBAL__N__cee6930f_7_Loss_cu_5b0651e140binary_cross_entropy_backward_out_kernelERNS_6TensorERKS4_S7_S7_ENKUlvE_clEvENKUlvE1_clEvEUlN3c104HalfESB_SB_E_St5arrayIPcLm4EEEEviT0_T1_:
.text._ZN2at6native29vectorized_elementwise_kernelILi2EZZZN37_INTERNAL_cee6930f_7_Loss_cu_5b0651e139_GLOBAL__N__cee6930f_7_Loss_cu_5b0651e140binary_cross_entropy_backward_out_kernelERNS_6TensorERKS4_S7_S7_ENKUlvE_clEvENKUlvE1_clEvEUlN3c104HalfESB_SB_E_St5arrayIPcLm4EEEEviT0_T1_:
        /* <DEDUP_REMOVED lines=10> */
[----:B------:R-:W2:Y:S08]  /*00a0*/  LDC.64 R12, c[0x0][0x230] ;  /* 0x00008c00ff0c7b82 */ /* 0x000eb00000000a00 */
[----:B------:R-:W3:Y:S01]  /*00b0*/  LDC.64 R4, c[0x0][0x220] ;  /* 0x00008800ff047b82 */ /* 0x000ee20000000a00 */
[----:B-1----:R-:W-:-:S04]  /*00c0*/  IMAD.WIDE R14, R2, 0x2, R14 ;  /* 0x00000002020e7825 */ /* 0x002fc800078e020e */
[----:B0-----:R-:W-:-:S05]  /*00d0*/  IMAD.WIDE.U32 R14, R0, 0x4, R14 ;  /* 0x00000004000e7825 */ /* 0x001fca00078e000e */
[----:B------:R-:W4:Y:S01]  /*00e0*/  LDG.E R16, desc[UR4][R14.64] ;  /* 0x000000040e107981 */ /* 0x000f22000c1e1900 */
[----:B--2---:R-:W-:-:S03]  /*00f0*/  IMAD.WIDE R12, R2, 0x2, R12 ;  /* 0x00000002020c7825 */ /* 0x004fc600078e020c */
[----:B------:R-:W2:Y:S01]  /*0100*/  LDG.E R20, desc[UR4][R14.64+0x200] ;  /* 0x000200040e147981 */ /* 0x000ea2000c1e1900 */
[----:B------:R-:W-:-:S03]  /*0110*/  IMAD.WIDE.U32 R12, R0, 0x4, R12 ;  /* 0x00000004000c7825 */ /* 0x000fc600078e000c */
[----:B------:R-:W5:Y:S04]  /*0120*/  LDG.E R6, desc[UR4][R14.64+0x400] ;  /* 0x000400040e067981 */ /* 0x000f68000c1e1900 */
[----:B------:R-:W2:Y:S01]  /*0130*/  LDG.E R18, desc[UR4][R12.64] ;  /* 0x000000040c127981 */ /* 0x000ea2000c1e1900 */
[----:B---3--:R-:W-:-:S03]  /*0140*/  IMAD.WIDE R4, R2, 0x2, R4 ;  /* 0x0000000202047825 */ /* 0x008fc600078e0204 */
[----:B------:R-:W3:Y:S01]  /*0150*/  LDG.E R17, desc[UR4][R12.64+0x200] ;  /* 0x000200040c117981 */ /* 0x000ee2000c1e1900 */
[----:B------:R-:W-:-:S03]  /*0160*/  IMAD.WIDE.U32 R4, R0, 0x4, R4 ;  /* 0x0000000400047825 */ /* 0x000fc600078e0004 */
[----:B------:R-:W5:Y:S04]  /*0170*/  LDG.E R8, desc[UR4][R14.64+0x600] ;  /* 0x000600040e087981 */ /* 0x000f68000c1e1900 */
[----:B------:R-:W3:Y:S04]  /*0180*/  LDG.E R19, desc[UR4][R4.64] ;  /* 0x0000000404137981 */ /* 0x000ee8000c1e1900 */
[----:B------:R-:W5:Y:S04]  /*0190*/  LDG.E R9, desc[UR4][R4.64+0x200] ;  /* 0x0002000404097981 */ /* 0x000f68000c1e1900 */
[----:B------:R-:W5:Y:S04]  /*01a0*/  LDG.E R3, desc[UR4][R12.64+0x400] ;  /* 0x000400040c037981 */ /* 0x000f68000c1e1900 */
[----:B------:R-:W5:Y:S04]  /*01b0*/  LDG.E R11, desc[UR4][R12.64+0x600] ;  /* 0x000600040c0b7981 */ /* 0x000f68000c1e1900 */
[----:B------:R-:W5:Y:S04]  /*01c0*/  LDG.E R7, desc[UR4][R4.64+0x400] ;  /* 0x0004000404077981 */ /* 0x000f68000c1e1900 */
[----:B------:R2:W5:Y:S01]  /*01d0*/  LDG.E R10, desc[UR4][R4.64+0x600] ;  /* 0x00060004040a7981 */ /* 0x000562000c1e1900 */
[----:B----4-:R-:W-:-:S05]  /*01e0*/  HADD2.F32 R21, -RZ, R16.H0_H0 ;  /* 0x20000010ff157230 */ /* 0x010fca0000004100 */
[----:B------:R-:W-:Y:S01]  /*01f0*/  FADD.FTZ R22, -R21, 1 ;  /* 0x3f80000015167421 */ /* 0x000fe20000010100 */
[----:B------:R-:W-:-:S04]  /*0200*/  HADD2.F32 R16, -RZ, R16.H1_H1 ;  /* 0x30000010ff107230 */ /* 0x000fc80000004100 */
[----:B------:R-:W-:Y:S01]  /*0210*/  F2FP.F16.F32.PACK_AB R22, RZ, R22 ;  /* 0x00000016ff16723e */ /* 0x000fe200000000ff */
[----:B------:R-:W-:-:S04]  /*0220*/  FADD.FTZ R23, -R16, 1 ;  /* 0x3f80000010177421 */ /* 0x000fc80000010100 */
[----:B------:R-:W-:Y:S01]  /*0230*/  HADD2.F32 R22, -RZ, R22.H0_H0 ;  /* 0x20000016ff167230 */ /* 0x000fe20000004100 */
[----:B------:R-:W-:-:S04]  /*0240*/  F2FP.F16.F32.PACK_AB R23, RZ, R23 ;  /* 0x00000017ff17723e */ /* 0x000fc800000000ff */
[----:B------:R-:W-:Y:S01]  /*0250*/  FMUL.FTZ R22, R21, R22 ;  /* 0x0000001615167220 */ /* 0x000fe20000410000 */
[----:B------:R-:W-:-:S04]  /*0260*/  HADD2.F32 R23, -RZ, R23.H0_H0 ;  /* 0x20000017ff177230 */ /* 0x000fc80000004100 */
[----:B------:R-:W-:Y:S01]  /*0270*/  F2FP.F16.F32.PACK_AB R22, RZ, R22 ;  /* 0x00000016ff16723e */ /* 0x000fe200000000ff */
[----:B--2---:R-:W-:Y:S02]  /*0280*/  HADD2.F32 R4, -RZ, R18.H0_H0 ;  /* 0x20000012ff047230 */ /* 0x004fe40000004100 */
[----:B------:R-:W-:Y:S02]  /*0290*/  FMUL.FTZ R23, R16, R23 ;  /* 0x0000001710177220 */ /* 0x000fe40000410000 */
[----:B------:R-:W-:Y:S02]  /*02a0*/  HADD2.F32 R22, -RZ, R22.H0_H0 ;  /* 0x20000016ff167230 */ /* 0x000fe40000004100 */
[----:B------:R-:W-:Y:S01]  /*02b0*/  FADD.FTZ R21, R21, -R4 ;  /* 0x8000000415157221 */ /* 0x000fe20000010000 */
[----:B------:R-:W-:Y:S02]  /*02c0*/  F2FP.F16.F32.PACK_AB R23, RZ, R23 ;  /* 0x00000017ff17723e */ /* 0x000fe400000000ff */
[----:B------:R-:W-:Y:S01]  /*02d0*/  FMNMX.FTZ R22, RZ, R22, !PT ;  /* 0x00000016ff167209 */ /* 0x000fe20007810000 */
[----:B------:R-:W-:-:S02]  /*02e0*/  HADD2.F32 R13, -RZ, R18.H1_H1 ;  /* 0x30000012ff0d7230 */ /* 0x000fc40000004100 */
[--C-:B------:R-:W-:Y:S01]  /*02f0*/  HADD2.F32 R5, -RZ, R20.reuse.H0_H0 ;  /* 0x20000014ff057230 */ /* 0x100fe20000004100 */
[----:B------:R-:W-:Y:S01]  /*0300*/  F2FP.F16.F32.PACK_AB R22, R21, R22 ;  /* 0x000000161516723e */ /* 0x000fe200000000ff */
[----:B------:R-:W-:Y:S02]  /*0310*/  HADD2.F32 R23, -RZ, R23.H0_H0 ;  /* 0x20000017ff177230 */ /* 0x000fe40000004100 */
[----:B------:R-:W-:Y:S02]  /*0320*/  HADD2.F32 R20, -RZ, R20.H1_H1 ;  /* 0x30000014ff147230 */ /* 0x000fe40000004100 */
[----:B------:R-:W-:Y:S01]  /*0330*/  FADD.FTZ R16, R16, -R13 ;  /* 0x8000000d10107221 */ /* 0x000fe20000010000 */
[----:B------:R-:W-:Y:S01]  /*0340*/  FADD.FTZ R14, -R5, 1 ;  /* 0x3f800000050e7421 */ /* 0x000fe20000010100 */
[--C-:B------:R-:W-:Y:S02]  /*0350*/  HADD2.F32 R13, -RZ, R22.reuse.H1_H1 ;  /* 0x30000016ff0d7230 */ /* 0x100fe40000004100 */
[----:B---3--:R-:W-:Y:S01]  /*0360*/  HADD2.F32 R12, -RZ, R19.H0_H0 ;  /* 0x20000013ff0c7230 */ /* 0x008fe20000004100 */
[----:B------:R-:W-:Y:S01]  /*0370*/  FMNMX.FTZ R23, RZ, R23, !PT ;  /* 0x00000017ff177209 */ /* 0x000fe20007810000 */
[----:B------:R-:W-:Y:S01]  /*0380*/  FADD.FTZ R15, -R20, 1 ;  /* 0x3f800000140f7421 */ /* 0x000fe20000010100 */
[----:B------:R-:W-:Y:S01]  /*0390*/  HADD2.F32 R4, -RZ, R22.H0_H0 ;  /* 0x20000016ff047230 */ /* 0x000fe20000004100 */
[----:B------:R-:W-:Y:S01]  /*03a0*/  F2FP.F16.F32.PACK_AB R14, RZ, R14 ;  /* 0x0000000eff0e723e */ /* 0x000fe200000000ff */
[----:B------:R-:W-:Y:S01]  /*03b0*/  FMUL.FTZ R12, R12, R13 ;  /* 0x0000000d0c0c7220 */ /* 0x000fe20000410000 */
[----:B------:R-:W-:-:S02]  /*03c0*/  F2FP.F16.F32.PACK_AB R23, R16, R23 ;  /* 0x000000171017723e */ /* 0x000fc400000000ff */
[----:B------:R-:W-:Y:S01]  /*03d0*/  F2FP.F16.F32.PACK_AB R15, RZ, R15 ;  /* 0x0000000fff0f723e */ /* 0x000fe200000000ff */
[----:B------:R-:W0:Y:S01]  /*03e0*/  MUFU.RCP R4, R4 ;  /* 0x0000000400047308 */ /* 0x000e220000001000 */
[----:B------:R-:W-:Y:S01]  /*03f0*/  HADD2.F32 R16, -RZ, R14.H0_H0 ;  /* 0x2000000eff107230 */ /* 0x000fe20000004100 */
[----:B------:R-:W-:Y:S01]  /*0400*/  F2FP.F16.F32.PACK_AB R12, RZ, R12 ;  /* 0x0000000cff0c723e */ /* 0x000fe200000000ff */
[--C-:B------:R-:W-:Y:S02]  /*0410*/  HADD2.F32 R14, -RZ, R23.reuse.H1_H1 ;  /* 0x30000017ff0e7230 */ /* 0x100fe40000004100 */
[----:B------:R-:W-:Y:S02]  /*0420*/  HADD2.F32 R23, -RZ, R23.H0_H0 ;  /* 0x20000017ff177230 */ /* 0x000fe40000004100 */
[----:B------:R-:W-:Y:S02]  /*0430*/  HADD2.F32 R15, -RZ, R15.H0_H0 ;  /* 0x2000000fff0f7230 */ /* 0x000fe40000004100 */
[----:B------:R-:W-:-:S02]  /*0440*/  HADD2.F32 R19, -RZ, R19.H1_H1 ;  /* 0x30000013ff137230 */ /* 0x000fc40000004100 */
[----:B------:R-:W-:Y:S01]  /*0450*/  FMUL.FTZ R16, R5, R16 ;  /* 0x0000001005107220 */ /* 0x000fe20000410000 */
[----:B------:R-:W-:Y:S02]  /*0460*/  HADD2.F32 R13, -RZ, R12.H0_H0 ;  /* 0x2000000cff0d7230 */ /* 0x000fe40000004100 */
[----:B------:R-:W-:Y:S01]  /*0470*/  FMUL.FTZ R15, R20, R15 ;  /* 0x0000000f140f7220 */ /* 0x000fe20000410000 */
[----:B------:R-:W1:Y:S01]  /*0480*/  MUFU.RCP R12, R23 ;  /* 0x00000017000c7308 */ /* 0x000e620000001000 */
[----:B------:R-:W-:Y:S01]  /*0490*/  FMUL.FTZ R14, R19, R14 ;  /* 0x0000000e130e7220 */ /* 0x000fe20000410000 */
[----:B------:R-:W-:Y:S02]  /*04a0*/  F2FP.F16.F32.PACK_AB R16, RZ, R16 ;  /* 0x00000010ff10723e */ /* 0x000fe400000000ff */
[----:B------:R-:W-:Y:S01]  /*04b0*/  F2FP.F16.F32.PACK_AB R15, RZ, R15 ;  /* 0x0000000fff0f723e */ /* 0x000fe200000000ff */
[----:B------:R-:W-:Y:S01]  /*04c0*/  HADD2.F32 R18, -RZ, R17.H0_H0 ;  /* 0x20000011ff127230 */ /* 0x000fe20000004100 */
[----:B------:R-:W-:Y:S01]  /*04d0*/  F2FP.F16.F32.PACK_AB R14, RZ, R14 ;  /* 0x0000000eff0e723e */ /* 0x000fe200000000ff */
[----:B------:R-:W-:-:S02]  /*04e0*/  HADD2.F32 R16, -RZ, R16.H0_H0 ;  /* 0x20000010ff107230 */ /* 0x000fc40000004100 */
[----:B0-----:R-:W-:Y:S01]  /*04f0*/  FMUL.FTZ R4, R13, R4 ;  /* 0x000000040d047220 */ /* 0x001fe20000410000 */
[----:B------:R-:W-:Y:S02]  /*0500*/  HADD2.F32 R19, -RZ, R17.H1_H1 ;  /* 0x30000011ff137230 */ /* 0x000fe40000004100 */
[----:B------:R-:W-:Y:S02]  /*0510*/  HADD2.F32 R17, -RZ, R15.H0_H0 ;  /* 0x2000000fff117230 */ /* 0x000fe40000004100 */
[----:B------:R-:W-:Y:S01]  /*0520*/  FADD.FTZ R15, R5, -R18 ;  /* 0x80000012050f7221 */ /* 0x000fe20000010000 */
[----:B------:R-:W-:Y:S01]  /*0530*/  HADD2.F32 R13, -RZ, R14.H0_H0 ;  /* 0x2000000eff0d7230 */ /* 0x000fe20000004100 */
[----:B------:R-:W-:Y:S01]  /*0540*/  FMNMX.FTZ R16, RZ, R16, !PT ;  /* 0x00000010ff107209 */ /* 0x000fe20007810000 */
[----:B------:R-:W-:Y:S01]  /*0550*/  FADD.FTZ R20, R20, -R19 ;  /* 0x8000001314147221 */ /* 0x000fe20000010000 */
[----:B------:R-:W-:Y:S01]  /*0560*/  FMNMX.FTZ R17, RZ, R17, !PT ;  /* 0x00000011ff117209 */ /* 0x000fe20007810000 */
[----:B-----5:R-:W-:-:S02]  /*0570*/  HADD2.F32 R14, -RZ, R6.H0_H0 ;  /* 0x20000006ff0e7230 */ /* 0x020fc40000004100 */
[----:B-1----:R-:W-:Y:S01]  /*0580*/  FMUL.FTZ R5, R13, R12 ;  /* 0x0000000c0d057220 */ /* 0x002fe20000410000 */
[----:B------:R-:W-:Y:S01]  /*0590*/  F2FP.F16.F32.PACK_AB R13, R15, R16 ;  /* 0x000000100f0d723e */ /* 0x000fe200000000ff */
[--C-:B------:R-:W-:Y:S01]  /*05a0*/  HADD2.F32 R19, -RZ, R9.reuse.H1_H1 ;  /* 0x30000009ff137230 */ /* 0x100fe20000004100 */
[----:B------:R-:W-:Y:S01]  /*05b0*/  F2FP.F16.F32.PACK_AB R12, R20, R17 ;  /* 0x00000011140c723e */ /* 0x000fe200000000ff */
[----:B------:R-:W-:Y:S02]  /*05c0*/  HADD2.F32 R17, -RZ, R9.H0_H0 ;  /* 0x20000009ff117230 */ /* 0x000fe40000004100 */
[----:B------:R-:W-:Y:S01]  /*05d0*/  FADD.FTZ R9, -R14, 1 ;  /* 0x3f8000000e097421 */ /* 0x000fe20000010100 */
[----:B------:R-:W-:Y:S02]  /*05e0*/  HADD2.F32 R18, -RZ, R13.H1_H1 ;  /* 0x3000000dff127230 */ /* 0x000fe40000004100 */
[----:B------:R-:W-:Y:S02]  /*05f0*/  HADD2.F32 R16, -RZ, R6.H1_H1 ;  /* 0x30000006ff107230 */ /* 0x000fe40000004100 */
[----:B------:R-:W-:Y:S01]  /*0600*/  HADD2.F32 R15, -RZ, R8.H0_H0 ;  /* 0x20000008ff0f7230 */ /* 0x000fe20000004100 */
[----:B------:R-:W-:Y:S01]  /*0610*/  F2FP.F16.F32.PACK_AB R20, RZ, R9 ;  /* 0x00000009ff14723e */ /* 0x000fe200000000ff */
[----:B------:R-:W-:-:S02]  /*0620*/  HADD2.F32 R6, -RZ, R12.H1_H1 ;  /* 0x3000000cff067230 */ /* 0x000fc40000004100 */
[----:B------:R-:W-:Y:S01]  /*0630*/  FMUL.FTZ R9, R17, R18 ;  /* 0x0000001211097220 */ /* 0x000fe20000410000 */
[----:B------:R-:W-:Y:S02]  /*0640*/  HADD2.F32 R8, -RZ, R8.H1_H1 ;  /* 0x30000008ff087230 */ /* 0x000fe40000004100 */
[----:B------:R-:W-:Y:S01]  /*0650*/  FADD.FTZ R18, -R16, 1 ;  /* 0x3f80000010127421 */ /* 0x000fe20000010100 */
[----:B------:R-:W-:Y:S02]  /*0660*/  HADD2.F32 R17, -RZ, R20.H0_H0 ;  /* 0x20000014ff117230 */ /* 0x000fe40000004100 */
[----:B------:R-:W-:Y:S01]  /*0670*/  FMUL.FTZ R6, R19, R6 ;  /* 0x0000000613067220 */ /* 0x000fe20000410000 */
[----:B------:R-:W-:Y:S01]  /*0680*/  FADD.FTZ R21, -R15, 1 ;  /* 0x3f8000000f157421 */ /* 0x000fe20000010100 */
[----:B------:R-:W-:Y:S02]  /*0690*/  HADD2.F32 R19, -RZ, R3.H0_H0 ;  /* 0x20000003ff137230 */ /* 0x000fe40000004100 */
[----:B------:R-:W-:Y:S01]  /*06a0*/  FADD.FTZ R23, -R8, 1 ;  /* 0x3f80000008177421 */ /* 0x000fe20000010100 */
[----:B------:R-:W-:Y:S01]  /*06b0*/  F2FP.F16.F32.PACK_AB R18, RZ, R18 ;  /* 0x00000012ff12723e */ /* 0x000fe200000000ff */
[C---:B------:R-:W-:Y:S01]  /*06c0*/  FMUL.FTZ R17, R14.reuse, R17 ;  /* 0x000000110e117220 */ /* 0x040fe20000410000 */
[----:B------:R-:W-:Y:S01]  /*06d0*/  F2FP.F16.F32.PACK_AB R21, RZ, R21 ;  /* 0x00000015ff15723e */ /* 0x000fe200000000ff */
[----:B------:R-:W-:Y:S01]  /*06e0*/  FADD.FTZ R14, R14, -R19 ;  /* 0x800000130e0e7221 */ /* 0x000fe20000010000 */
[----:B------:R-:W-:Y:S01]  /*06f0*/  F2FP.F16.F32.PACK_AB R23, RZ, R23 ;  /* 0x00000017ff17723e */ /* 0x000fe200000000ff */
[----:B------:R-:W-:-:S02]  /*0700*/  HADD2.F32 R19, -RZ, R18.H0_H0 ;  /* 0x20000012ff137230 */ /* 0x000fc40000004100 */
[----:B------:R-:W-:Y:S02]  /*0710*/  HADD2.F32 R3, -RZ, R3.H1_H1 ;  /* 0x30000003ff037230 */ /* 0x000fe40000004100 */
[----:B------:R-:W-:Y:S02]  /*0720*/  HADD2.F32 R20, -RZ, R21.H0_H0 ;  /* 0x20000015ff147230 */ /* 0x000fe40000004100 */
[C---:B------:R-:W-:Y:S01]  /*0730*/  FMUL.FTZ R18, R16.reuse, R19 ;  /* 0x0000001310127220 */ /* 0x040fe20000410000 */
[----:B------:R-:W-:Y:S02]  /*0740*/  HADD2.F32 R23, -RZ, R23.H0_H0 ;  /* 0x20000017ff177230 */ /* 0x000fe40000004100 */
[----:B------:R-:W-:Y:S01]  /*0750*/  FADD.FTZ R3, R16, -R3 ;  /* 0x8000000310037221 */ /* 0x000fe20000010000 */
[----:B------:R-:W-:Y:S01]  /*0760*/  F2FP.F16.F32.PACK_AB R16, RZ, R17 ;  /* 0x00000011ff10723e */ /* 0x000fe200000000ff */
[----:B------:R-:W-:Y:S02]  /*0770*/  HADD2.F32 R13, -RZ, R13.H0_H0 ;  /* 0x2000000dff0d7230 */ /* 0x000fe40000004100 */
[----:B------:R-:W-:Y:S01]  /*0780*/  FMUL.FTZ R17, R15, R20 ;  /* 0x000000140f117220 */ /* 0x000fe20000410000 */
[----:B------:R-:W-:Y:S01]  /*0790*/  FMUL.FTZ R23, R8, R23 ;  /* 0x0000001708177220 */ /* 0x000fe20000410000 */
[----:B------:R-:W-:-:S02]  /*07a0*/  HADD2.F32 R22, -RZ, R11.H0_H0 ;  /* 0x2000000bff167230 */ /* 0x000fc40000004100 */
[----:B------:R-:W-:Y:S02]  /*07b0*/  HADD2.F32 R19, -RZ, R11.H1_H1 ;  /* 0x3000000bff137230 */ /* 0x000fe40000004100 */
[----:B------:R-:W-:Y:S01]  /*07c0*/  HADD2.F32 R11, -RZ, R16.H0_H0 ;  /* 0x20000010ff0b7230 */ /* 0x000fe20000004100 */
[----:B------:R-:W-:Y:S01]  /*07d0*/  F2FP.F16.F32.PACK_AB R18, RZ, R18 ;  /* 0x00000012ff12723e */ /* 0x000fe200000000ff */
[----:B------:R-:W0:Y:S01]  /*07e0*/  MUFU.RCP R16, R13 ;  /* 0x0000000d00107308 */ /* 0x000e220000001000 */
[----:B------:R-:W-:Y:S02]  /*07f0*/  F2FP.F16.F32.PACK_AB R17, RZ, R17 ;  /* 0x00000011ff11723e */ /* 0x000fe400000000ff */
[----:B------:R-:W-:Y:S01]  /*0800*/  F2FP.F16.F32.PACK_AB R23, RZ, R23 ;  /* 0x00000017ff17723e */ /* 0x000fe200000000ff */
[----:B------:R-:W-:Y:S01]  /*0810*/  FADD.FTZ R8, R8, -R19 ;  /* 0x8000001308087221 */ /* 0x000fe20000010000 */
[----:B------:R-:W-:Y:S01]  /*0820*/  FMNMX.FTZ R19, RZ, R11, !PT ;  /* 0x0000000bff137209 */ /* 0x000fe20007810000 */
[----:B------:R-:W-:Y:S01]  /*0830*/  HADD2.F32 R18, -RZ, R18.H0_H0 ;  /* 0x20000012ff127230 */ /* 0x000fe20000004100 */
[----:B------:R-:W-:Y:S01]  /*0840*/  F2FP.F16.F32.PACK_AB R9, RZ, R9 ;  /* 0x00000009ff09723e */ /* 0x000fe200000000ff */
[----:B------:R-:W-:-:S02]  /*0850*/  HADD2.F32 R17, -RZ, R17.H0_H0 ;  /* 0x20000011ff117230 */ /* 0x000fc40000004100 */
[----:B------:R-:W-:Y:S01]  /*0860*/  HADD2.F32 R23, -RZ, R23.H0_H0 ;  /* 0x20000017ff177230 */ /* 0x000fe20000004100 */
[----:B------:R-:W-:Y:S01]  /*0870*/  F2FP.F16.F32.PACK_AB R19, R14, R19 ;  /* 0x000000130e13723e */ /* 0x000fe200000000ff */
[----:B------:R-:W-:Y:S01]  /*0880*/  FADD.FTZ R15, R15, -R22 ;  /* 0x800000160f0f7221 */ /* 0x000fe20000010000 */
[----:B------:R-:W-:Y:S01]  /*0890*/  HADD2.F32 R11, -RZ, R12.H0_H0 ;  /* 0x2000000cff0b7230 */ /* 0x000fe20000004100 */
[----:B------:R-:W-:Y:S01]  /*08a0*/  FMNMX.FTZ R14, RZ, R18, !PT ;  /* 0x00000012ff0e7209 */ /* 0x000fe20007810000 */
[----:B------:R-:W-:Y:S01]  /*08b0*/  HADD2.F32 R9, -RZ, R9.H0_H0 ;  /* 0x20000009ff097230 */ /* 0x000fe20000004100 */
[----:B------:R-:W-:Y:S02]  /*08c0*/  FMNMX.FTZ R12, RZ, R17, !PT ;  /* 0x00000011ff0c7209 */ /* 0x000fe40007810000 */
[----:B------:R-:W-:Y:S01]  /*08d0*/  FMNMX.FTZ R23, RZ, R23, !PT ;  /* 0x00000017ff177209 */ /* 0x000fe20007810000 */
[--C-:B------:R-:W-:Y:S01]  /*08e0*/  HADD2.F32 R20, -RZ, R19.reuse.H0_H0 ;  /* 0x20000013ff147230 */ /* 0x100fe20000004100 */
[----:B------:R-:W-:Y:S01]  /*08f0*/  F2FP.F16.F32.PACK_AB R14, R3, R14 ;  /* 0x0000000e030e723e */ /* 0x000fe200000000ff */
[----:B------:R-:W-:Y:S01]  /*0900*/  HADD2.F32 R18, -RZ, R19.H1_H1 ;  /* 0x30000013ff127230 */ /* 0x000fe20000004100 */
[----:B------:R-:W-:Y:S01]  /*0910*/  F2FP.F16.F32.PACK_AB R19, R15, R12 ;  /* 0x0000000c0f13723e */ /* 0x000fe200000000ff */
[----:B------:R-:W-:Y:S01]  /*0920*/  HADD2.F32 R17, -RZ, R7.H0_H0 ;  /* 0x20000007ff117230 */ /* 0x000fe20000004100 */
[----:B------:R-:W-:Y:S01]  /*0930*/  F2FP.F16.F32.PACK_AB R23, R8, R23 ;  /* 0x000000170817723e */ /* 0x000fe200000000ff */
[----:B0-----:R-:W-:-:S02]  /*0940*/  FMUL.FTZ R12, R9, R16 ;  /* 0x00000010090c7220 */ /* 0x001fc40000410000 */
[----:B------:R-:W0:Y:S01]  /*0950*/  LDC.64 R8, c[0x0][0x218] ;  /* 0x00008600ff087b82 */ /* 0x000e220000000a00 */
[----:B------:R-:W1:Y:S01]  /*0960*/  MUFU.RCP R11, R11 ;  /* 0x0000000b000b7308 */ /* 0x000e620000001000 */
[----:B------:R-:W-:Y:S02]  /*0970*/  HADD2.F32 R13, -RZ, R14.H0_H0 ;  /* 0x2000000eff0d7230 */ /* 0x000fe40000004100 */
[----:B------:R-:W-:Y:S01]  /*0980*/  FMUL.FTZ R15, R17, R18 ;  /* 0x00000012110f7220 */ /* 0x000fe20000410000 */
[--C-:B------:R-:W-:Y:S02]  /*0990*/  HADD2.F32 R21, -RZ, R23.reuse.H1_H1 ;  /* 0x30000017ff157230 */ /* 0x100fe40000004100 */
[----:B------:R-:W-:Y:S02]  /*09a0*/  HADD2.F32 R23, -RZ, R23.H0_H0 ;  /* 0x20000017ff177230 */ /* 0x000fe40000004100 */
[----:B------:R-:W-:Y:S01]  /*09b0*/  HADD2.F32 R18, -RZ, R10.H0_H0 ;  /* 0x2000000aff127230 */ /* 0x000fe20000004100 */
[----:B------:R2:W3:Y:S01]  /*09c0*/  MUFU.RCP R3, R20 ;  /* 0x0000001400037308 */ /* 0x0004e20000001000 */
[----:B------:R-:W-:-:S02]  /*09d0*/  HADD2.F32 R17, -RZ, R14.H1_H1 ;  /* 0x3000000eff117230 */ /* 0x000fc40000004100 */
[----:B------:R-:W-:Y:S02]  /*09e0*/  HADD2.F32 R16, -RZ, R7.H1_H1 ;  /* 0x30000007ff107230 */ /* 0x000fe40000004100 */
[----:B------:R-:W-:Y:S01]  /*09f0*/  HADD2.F32 R10, -RZ, R10.H1_H1 ;  /* 0x3000000aff0a7230 */ /* 0x000fe20000004100 */
[----:B------:R-:W-:Y:S01]  /*0a00*/  F2FP.F16.F32.PACK_AB R7, RZ, R6 ;  /* 0x00000006ff07723e */ /* 0x000fe200000000ff */
[--C-:B--2---:R-:W-:Y:S02]  /*0a10*/  HADD2.F32 R20, -RZ, R19.reuse.H0_H0 ;  /* 0x20000013ff147230 */ /* 0x104fe40000004100 */
[----:B------:R-:W-:Y:S01]  /*0a20*/  HADD2.F32 R19, -RZ, R19.H1_H1 ;  /* 0x30000013ff137230 */ /* 0x000fe20000004100 */
[----:B------:R-:W2:Y:S01]  /*0a30*/  MUFU.RCP R13, R13 ;  /* 0x0000000d000d7308 */ /* 0x000ea20000001000 */
[----:B------:R-:W-:Y:S01]  /*0a40*/  FMUL.FTZ R16, R16, R17 ;  /* 0x0000001110107220 */ /* 0x000fe20000410000 */
[----:B------:R-:W-:Y:S02]  /*0a50*/  FMUL.FTZ R21, R10, R21 ;  /* 0x000000150a157220 */ /* 0x000fe40000410000 */
[----:B------:R-:W-:-:S04]  /*0a60*/  FMUL.FTZ R18, R18, R19 ;  /* 0x0000001312127220 */ /* 0x000fc80000410000 */
[----:B------:R-:W4:Y:S01]  /*0a70*/  MUFU.RCP R14, R20 ;  /* 0x00000014000e7308 */ /* 0x000f220000001000 */
[----:B------:R-:W-:-:S07]  /*0a80*/  HADD2.F32 R10, -RZ, R7.H0_H0 ;  /* 0x20000007ff0a7230 */ /* 0x000fce0000004100 */
[----:B------:R-:W5:Y:S01]  /*0a90*/  MUFU.RCP R6, R23 ;  /* 0x0000001700067308 */ /* 0x000f620000001000 */
[----:B------:R-:W-:Y:S02]  /*0aa0*/  F2FP.F16.F32.PACK_AB R15, RZ, R15 ;  /* 0x0000000fff0f723e */ /* 0x000fe400000000ff */
[----:B------:R-:W-:Y:S02]  /*0ab0*/  F2FP.F16.F32.PACK_AB R16, RZ, R16 ;  /* 0x00000010ff10723e */ /* 0x000fe400000000ff */
[----:B------:R-:W-:Y:S02]  /*0ac0*/  F2FP.F16.F32.PACK_AB R18, RZ, R18 ;  /* 0x00000012ff12723e */ /* 0x000fe400000000ff */
[----:B------:R-:W-:Y:S01]  /*0ad0*/  F2FP.F16.F32.PACK_AB R21, RZ, R21 ;  /* 0x00000015ff15723e */ /* 0x000fe200000000ff */
[----:B-1----:R-:W-:Y:S01]  /*0ae0*/  FMUL.FTZ R11, R10, R11 ;  /* 0x0000000b0a0b7220 */ /* 0x002fe20000410000 */
[----:B------:R-:W-:Y:S02]  /*0af0*/  HADD2.F32 R10, -RZ, R15.H0_H0 ;  /* 0x2000000fff0a7230 */ /* 0x000fe40000004100 */
[----:B------:R-:W-:-:S02]  /*0b00*/  HADD2.F32 R16, -RZ, R16.H0_H0 ;  /* 0x20000010ff107230 */ /* 0x000fc40000004100 */
[----:B------:R-:W-:Y:S02]  /*0b10*/  HADD2.F32 R7, -RZ, R18.H0_H0 ;  /* 0x20000012ff077230 */ /* 0x000fe40000004100 */
[----:B------:R-:W-:Y:S02]  /*0b20*/  HADD2.F32 R21, -RZ, R21.H0_H0 ;  /* 0x20000015ff157230 */ /* 0x000fe40000004100 */
[----:B---3--:R-:W-:Y:S01]  /*0b30*/  FMUL.FTZ R3, R10, R3 ;  /* 0x000000030a037220 */ /* 0x008fe20000410000 */
[----:B0-----:R-:W-:-:S04]  /*0b40*/  IMAD.WIDE.U32 R8, R2, 0x2, R8 ;  /* 0x0000000202087825 */ /* 0x001fc800078e0008 */
[----:B--2---:R-:W-:Y:S01]  /*0b50*/  FMUL.FTZ R16, R16, R13 ;  /* 0x0000000d10107220 */ /* 0x004fe20000410000 */
[----:B----4-:R-:W-:Y:S01]  /*0b60*/  FMUL.FTZ R7, R7, R14 ;  /* 0x0000000e07077220 */ /* 0x010fe20000410000 */
[----:B-----5:R-:W-:Y:S01]  /*0b70*/  FMUL.FTZ R6, R21, R6 ;  /* 0x0000000615067220 */ /* 0x020fe20000410000 */
[----:B------:R-:W-:Y:S01]  /*0b80*/  F2FP.F16.F32.PACK_AB R5, R5, R4 ;  /* 0x000000040505723e */ /* 0x000fe200000000ff */
[----:B------:R-:W-:Y:S01]  /*0b90*/  IMAD.WIDE R8, R0, 0x4, R8 ;  /* 0x0000000400087825 */ /* 0x000fe200078e0208 */
[----:B------:R-:W-:Y:S02]  /*0ba0*/  F2FP.F16.F32.PACK_AB R11, R11, R12 ;  /* 0x0000000c0b0b723e */ /* 0x000fe400000000ff */
[----:B------:R-:W-:Y:S02]  /*0bb0*/  F2FP.F16.F32.PACK_AB R3, R16, R3 ;  /* 0x000000031003723e */ /* 0x000fe400000000ff */
[----:B------:R-:W-:Y:S01]  /*0bc0*/  F2FP.F16.F32.PACK_AB R7, R6, R7 ;  /* 0x000000070607723e */ /* 0x000fe200000000ff */
[----:B------:R-:W-:Y:S04]  /*0bd0*/  STG.E desc[UR4][R8.64], R5 ;  /* 0x0000000508007986 */ /* 0x000fe8000c101904 */
[----:B------:R-:W-:Y:S04]  /*0be0*/  STG.E desc[UR4][R8.64+0x200], R11 ;  /* 0x0002000b08007986 */ /* 0x000fe8000c101904 */
[----:B------:R-:W-:Y:S04]  /*0bf0*/  STG.E desc[UR4][R8.64+0x400], R3 ;  /* 0x0004000308007986 */ /* 0x000fe8000c101904 */
[----:B------:R-:W-:Y:S01]  /*0c00*/  STG.E desc[UR4][R8.64+0x600], R7 ;  /* 0x0006000708007986 */ /* 0x000fe2000c101904 */
[----:B------:R-:W-:Y:S05]  /*0c10*/  EXIT ;  /* 0x000000000000794d */ /* 0x000fea0003800000 */
.L_x_8392:
[----:B------:R-:W0:Y:S01]  /*0c20*/  S2R R4, SR_TID.X ;  /* 0x0000000000047919 */ /* 0x000e220000002100 */
[----:B------:R-:W-:Y:S02]  /*0c30*/  PRMT R5, RZ, 0x7610, R5 ;  /* 0x00007610ff057816 */ /* 0x000fe40000000005 */
[----:B------:R-:W-:Y:S02]  /*0c40*/  PRMT R6, RZ, 0x7610, R6 ;  /* 0x00007610ff067816 */ /* 0x000fe40000000006 */
[----:B0-----:R-:W-:Y:S02]  /*0c50*/  ISETP.GE.AND P0, PT, R4, R3, PT ;  /* 0x000000030400720c */ /* 0x001fe40003f06270 */
[----:B------:R-:W-:-:S11]  /*0c60*/  MOV R15, R4 ;  /* 0x00000004000f7202 */ /* 0x000fd60000000f00 */
[----:B------:R-:W-:Y:S01]  /*0c70*/  @!P0 IADD3 R7, R2, R15, RZ ;  /* 0x0000000f02078210 */ /* 0x000fe20007ffe0ff */
[----:B------:R-:W0:Y:S01]  /*0c80*/  @!P0 LDC.64 R22, c[0x0][0x220] ;  /* 0x00008800ff168b82 */ /* 0x000e220000000a00 */
[----:B------:R-:W-:-:S04]  /*0c90*/  @!P0 IADD3 R15, R15, 0x80, RZ ;  /* 0x000000800f0f8810 */ /* 0x000fc80007ffe0ff */
[----:B------:R-:W-:-:S03]  /*0ca0*/  ISETP.GE.AND P1, PT, R15, R3, PT ;  /* 0x000000030f00720c */ /* 0x000fc60003f26270 */
[----:B------:R-:W1:Y:S08]  /*0cb0*/  @!P0 LDC.64 R10, c[0x0][0x228] ;  /* 0x00008a00ff0a8b82 */ /* 0x000e700000000a00 */
[----:B------:R-:W2:Y:S02]  /*0cc0*/  @!P0 LDC.64 R24, c[0x0][0x230] ;  /* 0x00008c00ff188b82 */ /* 0x000ea40000000a00 */
[----:B------:R-:W-:-:S02]  /*0cd0*/  @!P1 IADD3 R9, R2, R15, RZ ;  /* 0x0000000f02099210 */ /* 0x000fc40007ffe0ff */
[----:B------:R-:W-:-:S04]  /*0ce0*/  @!P1 IADD3 R15, R15, 0x80, RZ ;  /* 0x000000800f0f9810 */ /* 0x000fc80007ffe0ff */
[----:B------:R-:W-:Y:S01]  /*0cf0*/  ISETP.GE.AND P2, PT, R15, R3, PT ;  /* 0x000000030f00720c */ /* 0x000fe20003f46270 */
[----:B------:R-:W3:Y:S01]  /*0d00*/  @!P1 LDC.64 R18, c[0x0][0x230] ;  /* 0x00008c00ff129b82 */ /* 0x000ee20000000a00 */
[----:B0-----:R-:W-:-:S05]  /*0d10*/  @!P0 IMAD.WIDE.U32 R22, R7, 0x2, R22 ;  /* 0x0000000207168825 */ /* 0x001fca00078e0016 */
[----:B------:R-:W5:Y:S01]  /*0d20*/  @!P0 LDG.E.U16 R5, desc[UR4][R22.64] ;  /* 0x0000000416058981 */ /* 0x000f62000c1e1500 */
[C---:B-1----:R-:W-:Y:S01]  /*0d30*/  @!P0 IMAD.WIDE.U32 R10, R7.reuse, 0x2, R10 ;  /* 0x00000002070a8825 */ /* 0x042fe200078e000a */
[----:B------:R-:W0:Y:S08]  /*0d40*/  @!P1 LDC.64 R20, c[0x0][0x220] ;  /* 0x00008800ff149b82 */ /* 0x000e300000000a00 */
[----:B------:R-:W1:Y:S01]  /*0d50*/  @!P1 LDC.64 R26, c[0x0][0x228] ;  /* 0x00008a00ff1a9b82 */ /* 0x000e620000000a00 */
[----:B------:R-:W-:Y:S01]  /*0d60*/  @!P2 IADD3 R13, R2, R15, RZ ;  /* 0x0000000f020da210 */ /* 0x000fe20007ffe0ff */
[----:B--2---:R-:W-:Y:S01]  /*0d70*/  @!P0 IMAD.WIDE.U32 R24, R7, 0x2, R24 ;  /* 0x0000000207188825 */ /* 0x004fe200078e0018 */
[----:B------:R-:W-:Y:S01]  /*0d80*/  @!P2 IADD3 R15, R15, 0x80, RZ ;  /* 0x000000800f0fa810 */ /* 0x000fe20007ffe0ff */
[----:B------:R2:W5:Y:S01]  /*0d90*/  @!P0 LDG.E.U16 R6, desc[UR4][R10.64] ;  /* 0x000000040a068981 */ /* 0x000562000c1e1500 */
[----:B------:R-:W-:-:S02]  /*0da0*/  PRMT R7, RZ, 0x7610, R7 ;  /* 0x00007610ff077816 */ /* 0x000fc40000000007 */
[----:B------:R-:W-:Y:S01]  /*0db0*/  ISETP.GE.AND P3, PT, R15, R3, PT ;  /* 0x000000030f00720c */ /* 0x000fe20003f66270 */
[----:B------:R-:W4:Y:S01]  /*0dc0*/  @!P2 LDC.64 R28, c[0x0][0x228] ;  /* 0x00008a00ff1cab82 */ /* 0x000f220000000a00 */
[C---:B---3--:R-:W-:Y:S02]  /*0dd0*/  @!P1 IMAD.WIDE.U32 R18, R9.reuse, 0x2, R18 ;  /* 0x0000000209129825 */ /* 0x048fe400078e0012 */
[----:B------:R3:W5:Y:S05]  /*0de0*/  @!P0 LDG.E.U16 R7, desc[UR4][R24.64] ;  /* 0x0000000418078981 */ /* 0x00076a000c1e1500 */
[----:B------:R-:W4:Y:S01]  /*0df0*/  @!P2 LDC.64 R16, c[0x0][0x220] ;  /* 0x00008800ff10ab82 */ /* 0x000f220000000a00 */
[----:B--2---:R-:W-:Y:S01]  /*0e00*/  PRMT R10, RZ, 0x7610, R10 ;  /* 0x00007610ff0a7816 */ /* 0x004fe2000000000a */
[----:B0-----:R-:W-:Y:S01]  /*0e10*/  @!P1 IMAD.WIDE.U32 R20, R9, 0x2, R20 ;  /* 0x0000000209149825 */ /* 0x001fe200078e0014 */
[----:B------:R-:W-:-:S04]  /*0e20*/  PRMT R8, RZ, 0x7610, R8 ;  /* 0x00007610ff087816 */ /* 0x000fc80000000008 */
[----:B------:R0:W5:Y:S01]  /*0e30*/  @!P1 LDG.E.U16 R10, desc[UR4][R18.64] ;  /* 0x00000004120a9981 */ /* 0x000162000c1e1500 */
[----:B------:R-:W2:Y:S01]  /*0e40*/  @!P2 LDC.64 R22, c[0x0][0x230] ;  /* 0x00008c00ff16ab82 */ /* 0x000ea20000000a00 */
        /* <DEDUP_REMOVED lines=10> */
[----:B----4-:R-:W-:Y:S01]  /*0ef0*/  @!P2 IMAD.WIDE.U32 R28, R13, 0x2, R28 ;  /* 0x000000020d1ca825 */ /* 0x010fe200078e001c */
[----:B------:R-:W-:-:S03]  /*0f00*/  PRMT R11, RZ, 0x7610, R11 ;  /* 0x00007610ff0b7816 */ /* 0x000fc6000000000b */
[C---:B------:R-:W-:Y:S01]  /*0f10*/  @!P2 IMAD.WIDE.U32 R16, R13.reuse, 0x2, R16 ;  /* 0x000000020d10a825 */ /* 0x040fe200078e0010 */
[----:B------:R4:W5:Y:S01]  /*0f20*/  @!P2 LDG.E.U16 R12, desc[UR4][R28.64] ;  /* 0x000000041c0ca981 */ /* 0x000962000c1e1500 */
[----:B0-----:R-:W0:Y:S02]  /*0f30*/  @!P3 LDC.64 R26, c[0x0][0x230] ;  /* 0x00008c00ff1abb82 */ /* 0x001e240000000a00 */
[----:B--2---:R-:W-:Y:S01]  /*0f40*/  @!P2 IMAD.WIDE.U32 R22, R13, 0x2, R22 ;  /* 0x000000020d16a825 */ /* 0x004fe200078e0016 */
[----:B------:R-:W-:Y:S01]  /*0f50*/  PRMT R13, RZ, 0x7610, R13 ;  /* 0x00007610ff0d7816 */ /* 0x000fe2000000000d */
[----:B------:R2:W5:Y:S01]  /*0f60*/  @!P2 LDG.E.U16 R11, desc[UR4][R16.64] ;  /* 0x00000004100ba981 */ /* 0x000562000c1e1500 */
[----:B------:R-:W-:Y:S02]  /*0f70*/  @!P1 IADD3 R0, R2, R15, RZ ;  /* 0x0000000f02009210 */ /* 0x000fe40007ffe0ff */
[----:B------:R-:W-:Y:S01]  /*0f80*/  @!P1 IADD3 R15, R15, 0x80, RZ ;  /* 0x000000800f0f9810 */ /* 0x000fe20007ffe0ff */
[----:B----4-:R-:W4:Y:S01]  /*0f90*/  @!P1 LDC.64 R28, c[0x0][0x228] ;  /* 0x00008a00ff1c9b82 */ /* 0x010f220000000a00 */
[----:B---3--:R-:W-:Y:S01]  /*0fa0*/  @!P3 IMAD.WIDE.U32 R24, R19, 0x2, R24 ;  /* 0x000000021318b825 */ /* 0x008fe200078e0018 */
[----:B------:R3:W5:Y:S01]  /*0fb0*/  @!P2 LDG.E.U16 R13, desc[UR4][R22.64] ;  /* 0x00000004160da981 */ /* 0x000762000c1e1500 */
[----:B--2---:R-:W-:-:S02]  /*0fc0*/  PRMT R17, RZ, 0x7610, R17 ;  /* 0x00007610ff117816 */ /* 0x004fc40000000011 */
        /* <DEDUP_REMOVED lines=8> */
[----:B--2---:R-:W1:Y:S03]  /*1050*/  @!P1 LDC.64 R24, c[0x0][0x230] ;  /* 0x00008c00ff189b82 */ /* 0x004e660000000a00 */
[----:B------:R2:W5:Y:S01]  /*1060*/  @!P3 LDG.E.U16 R16, desc[UR4][R20.64] ;  /* 0x000000041410b981 */ /* 0x000562000c1e1500 */
[----:B----4-:R-:W-:-:S04]  /*1070*/  @!P1 IMAD.WIDE.U32 R28, R0, 0x2, R28 ;  /* 0x00000002001c9825 */ /* 0x010fc800078e001c */
[----:B0-----:R-:W0:Y:S01]  /*1080*/  @!P2 LDC.64 R26, c[0x0][0x220] ;  /* 0x00008800ff1aab82 */ /* 0x001e220000000a00 */
[----:B--2---:R-:W-:Y:S02]  /*1090*/  PRMT R20, RZ, 0x7610, R20 ;  /* 0x00007610ff147816 */ /* 0x004fe40000000014 */
        /* <DEDUP_REMOVED lines=8> */
[----:B--2---:R-:W-:-:S02]  /*1120*/  @!P2 IADD3 R25, R2, R15, RZ ;  /* 0x0000000f0219a210 */ /* 0x004fc40007ffe0ff */
[----:B------:R-:W-:Y:S02]  /*1130*/  @!P2 IADD3 R15, R15, 0x80, RZ ;  /* 0x000000800f0fa810 */ /* 0x000fe40007ffe0ff */
[----:B---3--:R-:W-:Y:S01]  /*1140*/  PRMT R22, RZ, 0x7610, R22 ;  /* 0x00007610ff167816 */ /* 0x008fe20000000016 */
        /* <DEDUP_REMOVED lines=25> */
[----:B0-----:R-:W-:Y:S02]  /*12e0*/  @!P1 IADD3 R29, R2, R15, RZ ;  /* 0x0000000f021d9210 */ /* 0x001fe40007ffe0ff */
[----:B------:R-:W0:Y:S01]  /*12f0*/  @!P1 LDC.64 R14, c[0x0][0x220] ;  /* 0x00008800ff0e9b82 */ /* 0x000e220000000a00 */
[----:B------:R-:W-:Y:S02]  /*1300*/  PRMT R28, RZ, 0x7610, R28 ;  /* 0x00007610ff1c7816 */ /* 0x000fe4000000001c */
        /* <DEDUP_REMOVED lines=12> */
[----:B-----5:R-:W-:Y:S02]  /*13d0*/  HADD2.F32 R6, -RZ, R6.H0_H0 ;  /* 0x20000006ff067230 */ /* 0x020fe40000004100 */
[----:B------:R-:W-:Y:S02]  /*13e0*/  HADD2.F32 R7, -RZ, R7.H0_H0 ;  /* 0x20000007ff077230 */ /* 0x000fe40000004100 */
[----:B------:R-:W-:Y:S02]  /*13f0*/  HADD2.F32 R5, -RZ, R5.H0_H0 ;  /* 0x20000005ff057230 */ /* 0x000fe40000004100 */
[C---:B0-----:R-:W-:Y:S01]  /*1400*/  FADD.FTZ R14, -R6.reuse, 1 ;  /* 0x3f800000060e7421 */ /* 0x041fe20000010100 */
[----:B------:R-:W-:-:S04]  /*1410*/  FADD.FTZ R7, R6, -R7 ;  /* 0x8000000706077221 */ /* 0x000fc80000010000 */
[----:B------:R-:W-:-:S05]  /*1420*/  F2FP.F16.F32.PACK_AB R14, RZ, R14 ;  /* 0x0000000eff0e723e */ /* 0x000fca00000000ff */
[----:B------:R-:W-:-:S05]  /*1430*/  HADD2.F32 R15, -RZ, R14.H0_H0 ;  /* 0x2000000eff0f7230 */ /* 0x000fca0000004100 */
[----:B------:R-:W-:-:S05]  /*1440*/  FMUL.FTZ R14, R6, R15 ;  /* 0x0000000f060e7220 */ /* 0x000fca0000410000 */
[----:B------:R-:W-:-:S05]  /*1450*/  F2FP.F16.F32.PACK_AB R14, RZ, R14 ;  /* 0x0000000eff0e723e */ /* 0x000fca00000000ff */
[----:B------:R-:W-:-:S05]  /*1460*/  HADD2.F32 R14, -RZ, R14.H0_H0 ;  /* 0x2000000eff0e7230 */ /* 0x000fca0000004100 */
        /* <DEDUP_REMOVED lines=9> */
[----:B------:R-:W-:-:S07]  /*1500*/  F2FP.F16.F32.PACK_AB R5, RZ, R5 ;  /* 0x00000005ff05723e */ /* 0x000fce00000000ff */
.L_x_8394:
[----:B------:R-:W-:Y:S05]  /*1510*/  BSYNC B0 ;  /* 0x0000000000007941 */ /* 0x000fea0003800000 */
.L_x_8393:
[----:B0-----:R-:W-:Y:S01]  /*1520*/  IADD3 R14, R4, 0x80, RZ ;  /* 0x00000080040e7810 */ /* 0x001fe20007ffe0ff */
[----:B------:R-:W-:Y:S03]  /*1530*/  BSSY B0, `(.L_x_8395) ;  /* 0x0000017000007945 */ /* 0x000fe60003800000 */
[----:B------:R-:W-:-:S13]  /*1540*/  ISETP.GE.AND P1, PT, R14, R3, PT ;  /* 0x000000030e00720c */ /* 0x000fda0003f26270 */
        /* <DEDUP_REMOVED lines=21> */
.L_x_8396:
[----:B------:R-:W-:Y:S05]  /*16a0*/  BSYNC B0 ;  /* 0x0000000000007941 */ /* 0x000fea0003800000 */
.L_x_8395:
[----:B-----5:R-:W-:Y:S01]  /*16b0*/  IADD3 R6, R4, 0x100, RZ ;  /* 0x0000010004067810 */ /* 0x020fe20007ffe0ff */
[----:B------:R-:W-:Y:S03]  /*16c0*/  BSSY B0, `(.L_x_8397) ;  /* 0x0000017000007945 */ /* 0x000fe60003800000 */
[----:B------:R-:W-:-:S13]  /*16d0*/  ISETP.GE.AND P1, PT, R6, R3, PT ;  /* 0x000000030600720c */ /* 0x000fda0003f26270 */
[----:B------:R-:W-:Y:S05]  /*16e0*/  @P1 BRA `(.L_x_8398) ;  /* 0x0000000000501947 */ /* 0x000fea0003800000 */
[----:B------:R-:W-:Y:S02]  /*16f0*/  HADD2.F32 R12, -RZ, R12.H0_H0 ;  /* 0x2000000cff0c7230 */ /* 0x000fe40000004100 */
        /* <DEDUP_REMOVED lines=19> */
.L_x_8398:
[----:B------:R-:W-:Y:S05]  /*1830*/  BSYNC B0 ;  /* 0x0000000000007941 */ /* 0x000fea0003800000 */
.L_x_8397:
[----:B------:R-:W-:Y:S01]  /*1840*/  IADD3 R6, R4, 0x180, RZ ;  /* 0x0000018004067810 */ /* 0x000fe20007ffe0ff */
        /* <DEDUP_REMOVED lines=23> */
.L_x_8400:
[----:B------:R-:W-:Y:S05]  /*19c0*/  BSYNC B0 ;  /* 0x0000000000007941 */ /* 0x000fea0003800000 */
.L_x_8399:
[----:B------:R-:W0:Y:S01]  /*19d0*/  @!P0 LDC.64 R6, c[0x0][0x218] ;  /* 0x00008600ff068b82 */ /* 0x000e220000000a00 */
[C---:B------:R-:W-:Y:S01]  /*19e0*/  IADD3 R12, R4.reuse, 0x200, RZ ;  /* 0x00000200040c7810 */ /* 0x040fe20007ffe0ff */
[----:B------:R-:W-:Y:S01]  /*19f0*/  BSSY B0, `(.L_x_8401) ;  /* 0x000001f000007945 */ /* 0x000fe20003800000 */
[----:B------:R-:W-:Y:S02]  /*1a00*/  IADD3 R16, R4, 0x280, RZ ;  /* 0x0000028004107810 */ /* 0x000fe40007ffe0ff */
[-C--:B------:R-:W-:Y:S02]  /*1a10*/  ISETP.GE.AND P1, PT, R12, R3.reuse, PT ;  /* 0x000000030c00720c */ /* 0x080fe40003f26270 */
[----:B------:R-:W-:Y:S02]  /*1a20*/  ISETP.GE.AND P2, PT, R16, R3, PT ;  /* 0x000000031000720c */ /* 0x000fe40003f46270 */
[----:B------:R-:W-:Y:S02]  /*1a30*/  @!P0 IADD3 R11, R2, R4, RZ ;  /* 0x00000004020b8210 */ /* 0x000fe40007ffe0ff */
[----:B------:R-:W-:-:S02]  /*1a40*/  IADD3 R12, R4, 0x300, RZ ;  /* 0x00000300040c7810 */ /* 0x000fc40007ffe0ff */
[----:B------:R-:W-:Y:S02]  /*1a50*/  IADD3 R16, R4, 0x380, RZ ;  /* 0x0000038004107810 */ /* 0x000fe40007ffe0ff */
[-C--:B------:R-:W-:Y:S02]  /*1a60*/  ISETP.GE.AND P3, PT, R12, R3.reuse, PT ;  /* 0x000000030c00720c */ /* 0x080fe40003f66270 */
[----:B------:R-:W-:Y:S01]  /*1a70*/  ISETP.GE.AND P4, PT, R16, R3, PT ;  /* 0x000000031000720c */ /* 0x000fe20003f86270 */
[----:B0-----:R-:W-:Y:S01]  /*1a80*/  @!P0 IMAD.WIDE.U32 R6, R11, 0x2, R6 ;  /* 0x000000020b068825 */ /* 0x001fe200078e0006 */
[----:B------:R-:W-:Y:S11]  /*1a90*/  @P1 BRA `(.L_x_8402) ;  /* 0x0000000000501947 */ /* 0x000ff60003800000 */
        /* <DEDUP_REMOVED lines=20> */
.L_x_8402:
[----:B------:R-:W-:Y:S05]  /*1be0*/  BSYNC B0 ;  /* 0x0000000000007941 */ /* 0x000fea0003800000 */
.L_x_8401:
[----:B------:R-:W-:Y:S04]  /*1bf0*/  BSSY B0, `(.L_x_8403) ;  /* 0x0000016000007945 */ /* 0x000fe80003800000 */
        /* <DEDUP_REMOVED lines=21> */
.L_x_8404:
[----:B------:R-:W-:Y:S05]  /*1d50*/  BSYNC B0 ;  /* 0x0000000000007941 */ /* 0x000fea0003800000 */
.L_x_8403:
        /* <DEDUP_REMOVED lines=22> */
.L_x_8406:
[----:B------:R-:W-:Y:S05]  /*1ec0*/  BSYNC B0 ;  /* 0x0000000000007941 */ /* 0x000fea0003800000 */
.L_x_8405:
        /* <DEDUP_REMOVED lines=22> */
.L_x_8408:
[----:B------:R-:W-:Y:S05]  /*2030*/  BSYNC B0 ;  /* 0x0000000000007941 */ /* 0x000fea0003800000 */
.L_x_8407:
[----:B------:R-:W-:Y:S01]  /*2040*/  @!P0 MOV R4, R14 ;  /* 0x0000000e00048202 */ /* 0x000fe20000000f00 */
[----:B------:R0:W-:Y:S01]  /*2050*/  @!P0 STG.E.U16 desc[UR4][R6.64], R5 ;  /* 0x0000000506008986 */ /* 0x0001e2000c101504 */
[----:B------:R-:W-:Y:S04]  /*2060*/  BSSY B0, `(.L_x_8409) ;  /* 0x000002d000007945 */ /* 0x000fe80003800000 */
[----:B------:R-:W-:Y:S01]  /*2070*/  BSSY B1, `(.L_x_8410) ;  /* 0x0000025000017945 */ /* 0x000fe20003800000 */
[----:B------:R-:W-:-:S13]  /*2080*/  ISETP.GE.AND P0, PT, R4, R3, PT ;  /* 0x000000030400720c */ /* 0x000fda0003f06270 */
[----:B0-----:R-:W-:Y:S05]  /*2090*/  @P0 BRA `(.L_x_8411) ;  /* 0x0000000000300947 */ /* 0x001fea0003800000 */
[----:B------:R-:W0:Y:S01]  /*20a0*/  LDC.64 R6, c[0x0][0x218] ;  /* 0x00008600ff067b82 */ /* 0x000e220000000a00 */
[----:B------:R-:W-:Y:S02]  /*20b0*/  IADD3 R5, R2, R4, RZ ;  /* 0x0000000402057210 */ /* 0x000fe40007ffe0ff */
[----:B------:R-:W-:-:S04]  /*20c0*/  IADD3 R4, R4, 0x80, RZ ;  /* 0x0000008004047810 */ /* 0x000fc80007ffe0ff */
        /* <DEDUP_REMOVED lines=9> */
.L_x_8411:
[----:B------:R-:W-:-:S13]  /*2160*/  ISETP.GE.AND P0, PT, R4, R3, PT ;  /* 0x000000030400720c */ /* 0x000fda0003f06270 */
[----:B------:R-:W-:Y:S05]  /*2170*/  @P0 BRA `(.L_x_8413) ;  /* 0x0000000000300947 */ /* 0x000fea0003800000 */
[----:B0-----:R-:W0:Y:S01]  /*2180*/  LDC.64 R6, c[0x0][0x218] ;  /* 0x00008600ff067b82 */ /* 0x001e220000000a00 */
[----:B------:R-:W-:Y:S02]  /*2190*/  IADD3 R5, R2, R4, RZ ;  /* 0x0000000402057210 */ /* 0x000fe40007ffe0ff */
[----:B------:R-:W-:-:S03]  /*21a0*/  IADD3 R4, R4, 0x80, RZ ;  /* 0x0000008004047810 */ /* 0x000fc60007ffe0ff */
[----:B0-----:R-:W-:-:S05]  /*21b0*/  IMAD.WIDE.U32 R6, R5, 0x2, R6 ;  /* 0x0000000205067825 */ /* 0x001fca00078e0006 */
[----:B------:R1:W-:Y:S02]  /*21c0*/  STG.E.U16 desc[UR4][R6.64], R10 ;  /* 0x0000000a06007986 */ /* 0x0003e4000c101504 */
.L_x_8412:
[----:B------:R-:W-:-:S13]  /*21d0*/  ISETP.GE.AND P0, PT, R4, R3, PT ;  /* 0x000000030400720c */ /* 0x000fda0003f06270 */
[----:B------:R-:W-:Y:S05]  /*21e0*/  @P0 BRA `(.L_x_8414) ;  /* 0x0000000000340947 */ /* 0x000fea0003800000 */
[----:B01----:R-:W0:Y:S01]  /*21f0*/  LDC.64 R6, c[0x0][0x218] ;  /* 0x00008600ff067b82 */ /* 0x003e220000000a00 */
[----:B------:R-:W-:Y:S02]  /*2200*/  IADD3 R5, R2, R4, RZ ;  /* 0x0000000402057210 */ /* 0x000fe40007ffe0ff */
[----:B------:R-:W-:-:S03]  /*2210*/  IADD3 R4, R4, 0x80, RZ ;  /* 0x0000008004047810 */ /* 0x000fc60007ffe0ff */
[----:B0-----:R-:W-:-:S05]  /*2220*/  IMAD.WIDE.U32 R6, R5, 0x2, R6 ;  /* 0x0000000205067825 */ /* 0x001fca00078e0006 */
[----:B------:R1:W-:Y:S02]  /*2230*/  STG.E.U16 desc[UR4][R6.64], R11 ;  /* 0x0000000b06007986 */ /* 0x0003e4000c101504 */
.L_x_8413:
        /* <DEDUP_REMOVED lines=8> */
.L_x_8414:
[----:B------:R-:W-:Y:S05]  /*22c0*/  BSYNC B1 ;  /* 0x0000000000017941 */ /* 0x000fea0003800000 */
.L_x_8410:
[----:B------:R-:W-:-:S13]  /*22d0*/  ISETP.GE.AND P0, PT, R4, R3, PT ;  /* 0x000000030400720c */ /* 0x000fda0003f06270 */
[----:B012---:R-:W0:Y:S01]  /*22e0*/  @!P0 LDC.64 R6, c[0x0][0x218] ;  /* 0x00008600ff068b82 */ /* 0x007e220000000a00 */
[----:B------:R-:W-:Y:S02]  /*22f0*/  @!P0 IADD3 R5, R2, R4, RZ ;  /* 0x0000000402058210 */ /* 0x000fe40007ffe0ff */
[----:B------:R-:W-:-:S03]  /*2300*/  @!P0 IADD3 R4, R4, 0x80, RZ ;  /* 0x0000008004048810 */ /* 0x000fc60007ffe0ff */
[----:B0-----:R-:W-:-:S05]  /*2310*/  @!P0 IMAD.WIDE.U32 R6, R5, 0x2, R6 ;  /* 0x0000000205068825 */ /* 0x001fca00078e0006 */
[----:B------:R2:W-:Y:S02]  /*2320*/  @!P0 STG.E.U16 desc[UR4][R6.64], R13 ;  /* 0x0000000d06008986 */ /* 0x0005e4000c101504 */
.L_x_8415:
[----:B------:R-:W-:Y:S05]  /*2330*/  BSYNC B0 ;  /* 0x0000000000007941 */ /* 0x000fea0003800000 */
.L_x_8409:
        /* <DEDUP_REMOVED lines=8> */
.L_x_8416:
        /* <DEDUP_REMOVED lines=12> */
.L_x_10850:


//--------------------- .text._ZN2at6native29vectorized_elementwise_kernelILi4EZZZN37_INTERNAL_cee6930f_7_Loss_cu_5b0651e139_GLOBAL__N__cee6930f_7_Loss_cu_5b0651e140binary_cross_entropy_backward_out_kernelERNS_6TensorERKS4_S7_S7_ENKUlvE_clEvENKUlvE1_clEvEUlN3c104HalfESB_SB_E_St5arrayIPcLm4EEEEviT0_T1_ --------------------------
	.section	.text._ZN2at6native29vectorized_elementwise_kernelILi4EZZZN37_INTERNAL_cee6930f_7_Loss_cu_5b0651e139_GLOBAL__N__cee6930f_7_Loss_cu_5b0651e140binary_cross_entropy_backward_out_kernelERNS_6TensorERKS4_S7_S7_ENKUlvE_clEvENKUlvE1_clEvEUlN3c104HalfESB_SB_E_St5arrayIPcLm4EEEEviT0_T1_,"ax",@progbits
	.align	128
        .global         _ZN2at6native29vectorized_elementwise_kernelILi4EZZZN37_INTERNAL_cee6930f_7_Loss_cu_5b0651e139_GLOBAL__N__cee6930f_7_Loss_cu_5b0651e140binary_cross_entropy_backward_out_kernelERNS_6TensorERKS4_S7_S7_ENKUlvE_clEvENKUlvE1_clEvEUlN3c104HalfESB_SB_E_St5arrayIPcLm4EEEEviT0_T1_
        .type           _ZN2at6native29vectorized_elementwise_kernelILi4EZZZN37_INTERNAL_cee6930f_7_Loss_cu_5b0651e139_GLOBAL__N__cee6930f_7_Loss_cu_5b0651e140binary_cross_entropy_backward_out_kernelERNS_6TensorERKS4_S7_S7_ENKUlvE_clEvENKUlvE1_clEvEUlN3c104HalfESB_SB_E_St5arrayIPcLm4EEEEviT0_T1_,@function
        .size           _ZN2at6native29vectorized_elementwise_kernelILi4EZZZN37_INTERNAL_cee6930f_7_Loss_cu_5b0651e139_GLOBAL__N__cee6930f_7_Loss_cu_5b0651e140binary_cross_entropy_backward_out_kernelERNS_6TensorERKS4_S7_S7_ENKUlvE_clEvENKUlvE1_clEvEUlN3c104HalfESB_SB_E_St5arrayIPcLm4EEEEviT0_T1_,(.L_x_10851 - _ZN2at6native29vectorized_elementwise_kernelILi4EZZZN37_INTERNAL_cee6930f_7_Loss_cu_5b0651e139_GLOBAL__N__cee6930f_7_Loss_cu_5b0651e140binary_cross_entropy_backward_out_kernelERNS_6TensorERKS4_S7_S7_ENKUlvE_clEvENKUlvE1_clEvEUlN3c104HalfESB_SB_E_St5arrayIPcLm4EEEEviT0_T1_)
        .other          _ZN2at6native29vectorized_elementwise_kernelILi4EZZZN37_INTERNAL_cee6930f_7_Loss_cu_5b0651e139_GLOBAL__N__cee6930f_7_Loss_cu_5b0651e140binary_cross_entropy_backward_out_kernelERNS_6TensorERKS4_S7_S7_ENKUlvE_clEvENKUlvE1_clEvEUlN3c104HalfESB_SB_E_St5arrayIPcLm4EEEEviT0_T1_,@"STO_CUDA_ENTRY STV_DEFAULT"
_ZN2at6native29vectorized_elementwise_kernelILi4EZZZN37_INTERNAL_cee6930f_7_Loss_cu_5b0651e139_GLOBAL__N__cee6930f_7_Loss_cu_5b0651e140binary_cross_entropy_backward_out_kernelERNS_6TensorERKS4_S7_S7_ENKUlvE_clEvENKUlvE1_clEvEUlN3c104HalfESB_SB_E_St5arrayIPcLm4EEEEviT0_T1_:
.text._ZN2at6native29vectorized_elementwise_kernelILi4EZZZN37_INTERNAL_cee6930f_7_Loss_cu_5b0651e139_GLOBAL__N__cee6930f_7_Loss_cu_5b0651e140binary_cross_entropy_backward_out_kernelERNS_6TensorERKS4_S7_S7_ENKUlvE_clEvENKUlvE1_clEvEUlN3c104HalfESB_SB_E_St5arrayIPcLm4EEEEviT0_T1_:
        /* <DEDUP_REMOVED lines=19> */
[----:B------:R-:W5:Y:S01]  /*0130*/  LDG.E.64 R4, desc[UR4][R22.64+0x400] ;  /* 0x0004000416047981 */ /* 0x000f62000c1e1b00 */
[----:B0-----:R-:W-:-:S04]  /*0140*/  IMAD.WIDE R6, R2, 0x2, R6 ;  /* 0x0000000202067825 */ /* 0x001fc800078e0206 */
[----:B------:R-:W-:-:S05]  /*0150*/  IMAD.WIDE.U32 R18, R0, 0x8, R6 ;  /* 0x0000000800127825 */ /* 0x000fca00078e0006 */
[----:B------:R-:W5:Y:S04]  /*0160*/  LDG.E.64 R8, desc[UR4][R18.64] ;  /* 0x0000000412087981 */ /* 0x000f68000c1e1b00 */
[----:B------:R0:W5:Y:S01]  /*0170*/  LDG.E.64 R6, desc[UR4][R18.64+0x400] ;  /* 0x0004000412067981 */ /* 0x000162000c1e1b00 */
[--C-:B---3--:R-:W-:Y:S02]  /*0180*/  HADD2.F32 R3, -RZ, R14.reuse.H0_H0 ;  /* 0x2000000eff037230 */ /* 0x108fe40000004100 */
[----:B------:R-:W-:-:S03]  /*0190*/  HADD2.F32 R17, -RZ, R14.H1_H1 ;  /* 0x3000000eff117230 */ /* 0x000fc60000004100 */
[----:B------:R-:W-:Y:S01]  /*01a0*/  FADD.FTZ R14, -R3, 1 ;  /* 0x3f800000030e7421 */ /* 0x000fe20000010100 */
[----:B------:R-:W-:-:S04]  /*01b0*/  HADD2.F32 R16, -RZ, R15.H0_H0 ;  /* 0x2000000fff107230 */ /* 0x000fc80000004100 */
[----:B0-----:R-:W-:Y:S01]  /*01c0*/  F2FP.F16.F32.PACK_AB R19, RZ, R14 ;  /* 0x0000000eff13723e */ /* 0x001fe200000000ff */
[----:B------:R-:W-:Y:S01]  /*01d0*/  FADD.FTZ R24, -R17, 1 ;  /* 0x3f80000011187421 */ /* 0x000fe20000010100 */
[----:B------:R-:W-:Y:S02]  /*01e0*/  HADD2.F32 R14, -RZ, R15.H1_H1 ;  /* 0x3000000fff0e7230 */ /* 0x000fe40000004100 */
[----:B------:R-:W-:Y:S01]  /*01f0*/  FADD.FTZ R15, -R16, 1 ;  /* 0x3f800000100f7421 */ /* 0x000fe20000010100 */
[----:B----4-:R-:W-:Y:S02]  /*0200*/  HADD2.F32 R22, -RZ, R12.H0_H0 ;  /* 0x2000000cff167230 */ /* 0x010fe40000004100 */
[----:B------:R-:W-:Y:S01]  /*0210*/  HADD2.F32 R20, -RZ, R19.H0_H0 ;  /* 0x20000013ff147230 */ /* 0x000fe20000004100 */
[----:B------:R-:W-:Y:S02]  /*0220*/  F2FP.F16.F32.PACK_AB R24, RZ, R24 ;  /* 0x00000018ff18723e */ /* 0x000fe400000000ff */
[----:B------:R-:W-:-:S02]  /*0230*/  F2FP.F16.F32.PACK_AB R15, RZ, R15 ;  /* 0x0000000fff0f723e */ /* 0x000fc400000000ff */
[C---:B------:R-:W-:Y:S01]  /*0240*/  FMUL.FTZ R19, R3.reuse, R20 ;  /* 0x0000001403137220 */ /* 0x040fe20000410000 */
[----:B------:R-:W-:Y:S01]  /*0250*/  FADD.FTZ R3, R3, -R22 ;  /* 0x8000001603037221 */ /* 0x000fe20000010000 */
[----:B--2---:R-:W-:Y:S02]  /*0260*/  HADD2.F32 R22, -RZ, R10.H0_H0 ;  /* 0x2000000aff167230 */ /* 0x004fe40000004100 */
[----:B------:R-:W-:Y:S01]  /*0270*/  FADD.FTZ R20, -R14, 1 ;  /* 0x3f8000000e147421 */ /* 0x000fe20000010100 */
[----:B------:R-:W-:Y:S02]  /*0280*/  HADD2.F32 R18, -RZ, R24.H0_H0 ;  /* 0x20000018ff127230 */ /* 0x000fe40000004100 */
[----:B------:R-:W-:Y:S02]  /*0290*/  HADD2.F32 R12, -RZ, R12.H1_H1 ;  /* 0x3000000cff0c7230 */ /* 0x000fe40000004100 */
[----:B------:R-:W-:Y:S02]  /*02a0*/  HADD2.F32 R15, -RZ, R15.H0_H0 ;  /* 0x2000000fff0f7230 */ /* 0x000fe40000004100 */
[----:B------:R-:W-:Y:S01]  /*02b0*/  FADD.FTZ R23, -R22, 1 ;  /* 0x3f80000016177421 */ /* 0x000fe20000010100 */
[----:B------:R-:W-:Y:S01]  /*02c0*/  HADD2.F32 R21, -RZ, R13.H0_H0 ;  /* 0x2000000dff157230 */ /* 0x000fe20000004100 */
[----:B------:R-:W-:Y:S01]  /*02d0*/  F2FP.F16.F32.PACK_AB R20, RZ, R20 ;  /* 0x00000014ff14723e */ /* 0x000fe200000000ff */
[----:B------:R-:W-:-:S02]  /*02e0*/  HADD2.F32 R10, -RZ, R10.H1_H1 ;  /* 0x3000000aff0a7230 */ /* 0x000fc40000004100 */
[C---:B------:R-:W-:Y:S01]  /*02f0*/  FMUL.FTZ R18, R17.reuse, R18 ;  /* 0x0000001211127220 */ /* 0x040fe20000410000 */
[----:B------:R-:W-:Y:S01]  /*0300*/  FADD.FTZ R12, R17, -R12 ;  /* 0x8000000c110c7221 */ /* 0x000fe20000010000 */
[C---:B------:R-:W-:Y:S01]  /*0310*/  FMUL.FTZ R17, R16.reuse, R15 ;  /* 0x0000000f10117220 */ /* 0x040fe20000410000 */
[----:B------:R-:W-:Y:S01]  /*0320*/  FADD.FTZ R15, R16, -R21 ;  /* 0x80000015100f7221 */ /* 0x000fe20000010000 */
[----:B------:R-:W-:Y:S01]  /*0330*/  FADD.FTZ R24, -R10, 1 ;  /* 0x3f8000000a187421 */ /* 0x000fe20000010100 */
[----:B------:R-:W-:Y:S01]  /*0340*/  F2FP.F16.F32.PACK_AB R16, RZ, R23 ;  /* 0x00000017ff10723e */ /* 0x000fe200000000ff */
[----:B------:R-:W-:Y:S02]  /*0350*/  HADD2.F32 R21, -RZ, R20.H0_H0 ;  /* 0x20000014ff157230 */ /* 0x000fe40000004100 */
[----:B------:R-:W-:Y:S02]  /*0360*/  HADD2.F32 R23, -RZ, R11.H0_H0 ;  /* 0x2000000bff177230 */ /* 0x000fe40000004100 */
[----:B------:R-:W-:Y:S01]  /*0370*/  HADD2.F32 R13, -RZ, R13.H1_H1 ;  /* 0x3000000dff0d7230 */ /* 0x000fe20000004100 */
[----:B------:R-:W-:Y:S01]  /*0380*/  F2FP.F16.F32.PACK_AB R24, RZ, R24 ;  /* 0x00000018ff18723e */ /* 0x000fe200000000ff */
[----:B------:R-:W-:Y:S01]  /*0390*/  FMUL.FTZ R20, R14, R21 ;  /* 0x000000150e147220 */ /* 0x000fe20000410000 */
[----:B------:R-:W-:Y:S01]  /*03a0*/  FADD.FTZ R26, -R23, 1 ;  /* 0x3f800000171a7421 */ /* 0x000fe20000010100 */
[----:B------:R-:W-:-:S02]  /*03b0*/  HADD2.F32 R21, -RZ, R11.H1_H1 ;  /* 0x3000000bff157230 */ /* 0x000fc40000004100 */
[----:B------:R-:W-:Y:S01]  /*03c0*/  FADD.FTZ R14, R14, -R13 ;  /* 0x8000000d0e0e7221 */ /* 0x000fe20000010000 */
[----:B------:R-:W-:Y:S02]  /*03d0*/  HADD2.F32 R11, -RZ, R16.H0_H0 ;  /* 0x20000010ff0b7230 */ /* 0x000fe40000004100 */
[----:B-----5:R-:W-:Y:S01]  /*03e0*/  HADD2.F32 R13, -RZ, R4.H0_H0 ;  /* 0x20000004ff0d7230 */ /* 0x020fe20000004100 */
[----:B------:R-:W-:Y:S01]  /*03f0*/  F2FP.F16.F32.PACK_AB R26, RZ, R26 ;  /* 0x0000001aff1a723e */ /* 0x000fe200000000ff */
[----:B------:R-:W-:Y:S02]  /*0400*/  HADD2.F32 R25, -RZ, R24.H0_H0 ;  /* 0x20000018ff197230 */ /* 0x000fe40000004100 */
[----:B------:R-:W-:Y:S02]  /*0410*/  HADD2.F32 R27, -RZ, R4.H1_H1 ;  /* 0x30000004ff1b7230 */ /* 0x000fe40000004100 */
[C---:B------:R-:W-:Y:S01]  /*0420*/  FMUL.FTZ R16, R22.reuse, R11 ;  /* 0x0000000b16107220 */ /* 0x040fe20000410000 */
[----:B------:R-:W-:Y:S01]  /*0430*/  FADD.FTZ R4, R22, -R13 ;  /* 0x8000000d16047221 */ /* 0x000fe20000010000 */
[----:B------:R-:W-:Y:S01]  /*0440*/  FADD.FTZ R22, -R21, 1 ;  /* 0x3f80000015167421 */ /* 0x000fe20000010100 */
[C---:B------:R-:W-:Y:S01]  /*0450*/  FMUL.FTZ R13, R10.reuse, R25 ;  /* 0x000000190a0d7220 */ /* 0x040fe20000410000 */
[----:B------:R-:W-:Y:S01]  /*0460*/  FADD.FTZ R11, R10, -R27 ;  /* 0x8000001b0a0b7221 */ /* 0x000fe20000010000 */
[----:B------:R-:W-:Y:S01]  /*0470*/  F2FP.F16.F32.PACK_AB R19, RZ, R19 ;  /* 0x00000013ff13723e */ /* 0x000fe200000000ff */
[----:B------:R-:W-:Y:S01]  /*0480*/  HADD2.F32 R26, -RZ, R26.H0_H0 ;  /* 0x2000001aff1a7230 */ /* 0x000fe20000004100 */
[----:B------:R-:W-:Y:S01]  /*0490*/  F2FP.F16.F32.PACK_AB R24, RZ, R18 ;  /* 0x00000012ff18723e */ /* 0x000fe200000000ff */
[----:B------:R-:W-:Y:S01]  /*04a0*/  HADD2.F32 R10, -RZ, R5.H0_H0 ;  /* 0x20000005ff0a7230 */ /* 0x000fe20000004100 */
[----:B------:R-:W-:Y:S01]  /*04b0*/  F2FP.F16.F32.PACK_AB R25, RZ, R22 ;  /* 0x00000016ff19723e */ /* 0x000fe200000000ff */
[----:B------:R-:W-:-:S02]  /*04c0*/  HADD2.F32 R22, -RZ, R19.H0_H0 ;  /* 0x20000013ff167230 */ /* 0x000fc40000004100 */
[C---:B------:R-:W-:Y:S01]  /*04d0*/  FMUL.FTZ R18, R23.reuse, R26 ;  /* 0x0000001a17127220 */ /* 0x040fe20000410000 */
[----:B------:R-:W-:Y:S02]  /*04e0*/  HADD2.F32 R19, -RZ, R24.H0_H0 ;  /* 0x20000018ff137230 */ /* 0x000fe40000004100 */
[----:B------:R-:W-:Y:S01]  /*04f0*/  FADD.FTZ R10, R23, -R10 ;  /* 0x8000000a170a7221 */ /* 0x000fe20000010000 */
[----:B------:R-:W-:Y:S02]  /*0500*/  F2FP.F16.F32.PACK_AB R23, RZ, R17 ;  /* 0x00000011ff17723e */ /* 0x000fe400000000ff */
[----:B------:R-:W-:Y:S01]  /*0510*/  FMNMX.FTZ R22, RZ, R22, !PT ;  /* 0x00000016ff167209 */ /* 0x000fe20007810000 */
[----:B------:R-:W-:Y:S01]  /*0520*/  HADD2.F32 R24, -RZ, R25.H0_H0 ;  /* 0x20000019ff187230 */ /* 0x000fe20000004100 */
[----:B------:R-:W-:Y:S01]  /*0530*/  FMNMX.FTZ R19, RZ, R19, !PT ;  /* 0x00000013ff137209 */ /* 0x000fe20007810000 */
[----:B------:R-:W-:Y:S01]  /*0540*/  HADD2.F32 R23, -RZ, R23.H0_H0 ;  /* 0x20000017ff177230 */ /* 0x000fe20000004100 */
[----:B------:R-:W-:Y:S01]  /*0550*/  F2FP.F16.F32.PACK_AB R20, RZ, R20 ;  /* 0x00000014ff14723e */ /* 0x000fe200000000ff */
[----:B------:R-:W-:Y:S01]  /*0560*/  HADD2.F32 R26, -RZ, R5.H1_H1 ;  /* 0x30000005ff1a7230 */ /* 0x000fe20000004100 */
[----:B------:R-:W-:Y:S01]  /*0570*/  F2FP.F16.F32.PACK_AB R3, R3, R22 ;  /* 0x000000160303723e */ /* 0x000fe200000000ff */
[--C-:B------:R-:W-:Y:S01]  /*0580*/  HADD2.F32 R22, -RZ, R8.reuse.H1_H1 ;  /* 0x30000008ff167230 */ /* 0x100fe20000004100 */
[----:B------:R-:W-:Y:S01]  /*0590*/  F2FP.F16.F32.PACK_AB R12, R12, R19 ;  /* 0x000000130c0c723e */ /* 0x000fe200000000ff */
[----:B------:R-:W-:-:S02]  /*05a0*/  HADD2.F32 R19, -RZ, R8.H0_H0 ;  /* 0x20000008ff137230 */ /* 0x000fc40000004100 */
[C---:B------:R-:W-:Y:S01]  /*05b0*/  FMUL.FTZ R17, R21.reuse, R24 ;  /* 0x0000001815117220 */ /* 0x040fe20000410000 */
[----:B------:R-:W-:Y:S01]  /*05c0*/  FMNMX.FTZ R8, RZ, R23, !PT ;  /* 0x00000017ff087209 */ /* 0x000fe20007810000 */
[----:B------:R-:W-:Y:S02]  /*05d0*/  HADD2.F32 R24, -RZ, R20.H0_H0 ;  /* 0x20000014ff187230 */ /* 0x000fe40000004100 */
[----:B------:R-:W-:Y:S01]  /*05e0*/  FADD.FTZ R5, R21, -R26 ;  /* 0x8000001a15057221 */ /* 0x000fe20000010000 */
[--C-:B------:R-:W-:Y:S01]  /*05f0*/  HADD2.F32 R20, -RZ, R3.reuse.H1_H1 ;  /* 0x30000003ff147230 */ /* 0x100fe20000004100 */
[----:B------:R-:W-:Y:S01]  /*0600*/  F2FP.F16.F32.PACK_AB R15, R15, R8 ;  /* 0x000000080f0f723e */ /* 0x000fe200000000ff */
[----:B------:R-:W-:Y:S02]  /*0610*/  HADD2.F32 R21, -RZ, R3.H0_H0 ;  /* 0x20000003ff157230 */ /* 0x000fe40000004100 */
[----:B------:R-:W-:Y:S02]  /*0620*/  HADD2.F32 R23, -RZ, R12.H1_H1 ;  /* 0x3000000cff177230 */ /* 0x000fe40000004100 */
[----:B------:R-:W-:Y:S01]  /*0630*/  FMUL.FTZ R3, R19, R20 ;  /* 0x0000001413037220 */ /* 0x000fe20000410000 */
[----:B------:R0:W1:Y:S01]  /*0640*/  MUFU.RCP R8, R21 ;  /* 0x0000001500087308 */ /* 0x0000620000001000 */
[----:B------:R-:W-:Y:S01]  /*0650*/  FMNMX.FTZ R25, RZ, R24, !PT ;  /* 0x00000018ff197209 */ /* 0x000fe20007810000 */
[----:B------:R-:W-:Y:S01]  /*0660*/  FMUL.FTZ R19, R22, R23 ;  /* 0x0000001716137220 */ /* 0x000fe20000410000 */
[----:B------:R-:W-:-:S02]  /*0670*/  HADD2.F32 R22, -RZ, R9.H0_H0 ;  /* 0x20000009ff167230 */ /* 0x000fc40000004100 */
[----:B------:R-:W-:Y:S01]  /*0680*/  HADD2.F32 R23, -RZ, R15.H1_H1 ;  /* 0x3000000fff177230 */ /* 0x000fe20000004100 */
[----:B------:R-:W-:Y:S01]  /*0690*/  F2FP.F16.F32.PACK_AB R14, R14, R25 ;  /* 0x000000190e0e723e */ /* 0x000fe200000000ff */
[----:B------:R-:W-:Y:S01]  /*06a0*/  HADD2.F32 R20, -RZ, R12.H0_H0 ;  /* 0x2000000cff147230 */ /* 0x000fe20000004100 */
[----:B------:R-:W-:Y:S01]  /*06b0*/  F2FP.F16.F32.PACK_AB R3, RZ, R3 ;  /* 0x00000003ff03723e */ /* 0x000fe200000000ff */
[----:B------:R-:W-:Y:S02]  /*06c0*/  HADD2.F32 R12, -RZ, R9.H1_H1 ;  /* 0x30000009ff0c7230 */ /* 0x000fe40000004100 */
[----:B------:R-:W-:Y:S01]  /*06d0*/  FMUL.FTZ R9, R22, R23 ;  /* 0x0000001716097220 */ /* 0x000fe20000410000 */
[----:B------:R-:W-:Y:S01]  /*06e0*/  F2FP.F16.F32.PACK_AB R22, RZ, R16 ;  /* 0x00000010ff16723e */ /* 0x000fe200000000ff */
[----:B------:R-:W-:Y:S02]  /*06f0*/  HADD2.F32 R25, -RZ, R14.H1_H1 ;  /* 0x3000000eff197230 */ /* 0x000fe40000004100 */
[----:B0-----:R-:W-:-:S02]  /*0700*/  HADD2.F32 R21, -RZ, R3.H0_H0 ;  /* 0x20000003ff157230 */ /* 0x001fc40000004100 */
[----:B------:R-:W-:Y:S02]  /*0710*/  HADD2.F32 R22, -RZ, R22.H0_H0 ;  /* 0x20000016ff167230 */ /* 0x000fe40000004100 */
[----:B------:R-:W-:Y:S01]  /*0720*/  FMUL.FTZ R3, R12, R25 ;  /* 0x000000190c037220 */ /* 0x000fe20000410000 */
[----:B------:R-:W-:Y:S02]  /*0730*/  HADD2.F32 R15, -RZ, R15.H0_H0 ;  /* 0x2000000fff0f7230 */ /* 0x000fe40000004100 */
[----:B-1----:R-:W-:Y:S01]  /*0740*/  FMUL.FTZ R12, R21, R8 ;  /* 0x00000008150c7220 */ /* 0x002fe20000410000 */
[----:B------:R-:W-:Y:S01]  /*0750*/  F2FP.F16.F32.PACK_AB R13, RZ, R13 ;  /* 0x0000000dff0d723e */ /* 0x000fe200000000ff */
[----:B------:R0:W1:Y:S01]  /*0760*/  MUFU.RCP R16, R20 ;  /* 0x0000001400107308 */ /* 0x0000620000001000 */
[----:B------:R-:W-:Y:S02]  /*0770*/  FMNMX.FTZ R21, RZ, R22, !PT ;  /* 0x00000016ff157209 */ /* 0x000fe40007810000 */
[----:B------:R-:W-:Y:S01]  /*0780*/  F2FP.F16.F32.PACK_AB R19, RZ, R19 ;  /* 0x00000013ff13723e */ /* 0x000fe200000000ff */
[----:B------:R-:W-:-:S02]  /*0790*/  HADD2.F32 R8, -RZ, R13.H0_H0 ;  /* 0x2000000dff087230 */ /* 0x000fc40000004100 */
[----:B0-----:R-:W-:Y:S01]  /*07a0*/  HADD2.F32 R20, -RZ, R14.H0_H0 ;  /* 0x2000000eff147230 */ /* 0x001fe20000004100 */
[----:B------:R-:W-:Y:S02]  /*07b0*/  F2FP.F16.F32.PACK_AB R14, RZ, R18 ;  /* 0x00000012ff0e723e */ /* 0x000fe400000000ff */
[----:B------:R-:W-:Y:S01]  /*07c0*/  F2FP.F16.F32.PACK_AB R18, R4, R21 ;  /* 0x000000150412723e */ /* 0x000fe200000000ff */
[----:B------:R-:W0:Y:S01]  /*07d0*/  MUFU.RCP R15, R15 ;  /* 0x0000000f000f7308 */ /* 0x000e220000001000 */
[----:B------:R-:W-:Y:S01]  /*07e0*/  F2FP.F16.F32.PACK_AB R21, RZ, R17 ;  /* 0x00000011ff15723e */ /* 0x000fe200000000ff */
[----:B------:R-:W-:Y:S01]  /*07f0*/  HADD2.F32 R13, -RZ, R19.H0_H0 ;  /* 0x20000013ff0d7230 */ /* 0x000fe20000004100 */
[----:B------:R-:W-:Y:S01]  /*0800*/  F2FP.F16.F32.PACK_AB R9, RZ, R9 ;  /* 0x00000009ff09723e */ /* 0x000fe200000000ff */
[----:B------:R-:W-:Y:S01]  /*0810*/  HADD2.F32 R19, -RZ, R14.H0_H0 ;  /* 0x2000000eff137230 */ /* 0x000fe20000004100 */
[----:B------:R-:W-:Y:S01]  /*0820*/  FMNMX.FTZ R8, RZ, R8, !PT ;  /* 0x00000008ff087209 */ /* 0x000fe20007810000 */
[----:B------:R-:W-:-:S02]  /*0830*/  HADD2.F32 R22, -RZ, R21.H0_H0 ;  /* 0x20000015ff167230 */ /* 0x000fc40000004100 */
[----:B------:R-:W-:Y:S01]  /*0840*/  HADD2.F32 R14, -RZ, R9.H0_H0 ;  /* 0x20000009ff0e7230 */ /* 0x000fe20000004100 */
[----:B------:R-:W-:Y:S02]  /*0850*/  F2FP.F16.F32.PACK_AB R17, R11, R8 ;  /* 0x000000080b11723e */ /* 0x000fe400000000ff */
[----:B------:R-:W-:Y:S01]  /*0860*/  FMNMX.FTZ R19, RZ, R19, !PT ;  /* 0x00000013ff137209 */ /* 0x000fe20007810000 */
[----:B------:R-:W2:Y:S01]  /*0870*/  LDC.64 R8, c[0x0][0x218] ;  /* 0x00008600ff087b82 */ /* 0x000ea20000000a00 */
[----:B------:R-:W-:Y:S01]  /*0880*/  FMNMX.FTZ R22, RZ, R22, !PT ;  /* 0x00000016ff167209 */ /* 0x000fe20007810000 */
[----:B-1----:R-:W-:Y:S01]  /*0890*/  FMUL.FTZ R13, R13, R16 ;  /* 0x000000100d0d7220 */ /* 0x002fe20000410000 */
[----:B------:R-:W-:Y:S01]  /*08a0*/  F2FP.F16.F32.PACK_AB R21, R10, R19 ;  /* 0x000000130a15723e */ /* 0x000fe200000000ff */
[----:B------:R1:W3:Y:S01]  /*08b0*/  MUFU.RCP R4, R20 ;  /* 0x0000001400047308 */ /* 0x0002e20000001000 */
[----:B------:R-:W-:Y:S01]  /*08c0*/  F2FP.F16.F32.PACK_AB R22, R5, R22 ;  /* 0x000000160516723e */ /* 0x000fe200000000ff */
[----:B------:R-:W-:-:S02]  /*08d0*/  HADD2.F32 R16, -RZ, R18.H0_H0 ;  /* 0x20000012ff107230 */ /* 0x000fc40000004100 */
[----:B------:R-:W-:Y:S02]  /*08e0*/  HADD2.F32 R19, -RZ, R17.H1_H1 ;  /* 0x30000011ff137230 */ /* 0x000fe40000004100 */
[----:B0-----:R-:W-:Y:S01]  /*08f0*/  FMUL.FTZ R14, R14, R15 ;  /* 0x0000000f0e0e7220 */ /* 0x001fe20000410000 */
[----:B------:R-:W-:Y:S02]  /*0900*/  HADD2.F32 R15, -RZ, R21.H1_H1 ;  /* 0x30000015ff0f7230 */ /* 0x000fe40000004100 */
[----:B-1----:R-:W-:Y:S02]  /*0910*/  HADD2.F32 R20, -RZ, R17.H0_H0 ;  /* 0x20000011ff147230 */ /* 0x002fe40000004100 */
[--C-:B------:R-:W-:Y:S01]  /*0920*/  HADD2.F32 R17, -RZ, R6.reuse.H0_H0 ;  /* 0x20000006ff117230 */ /* 0x100fe20000004100 */
[----:B------:R0:W1:Y:S01]  /*0930*/  MUFU.RCP R11, R16 ;  /* 0x00000010000b7308 */ /* 0x0000620000001000 */
[----:B------:R-:W-:Y:S02]  /*0940*/  HADD2.F32 R6, -RZ, R6.H1_H1 ;  /* 0x30000006ff067230 */ /* 0x000fe40000004100 */
[----:B------:R-:W-:-:S02]  /*0950*/  HADD2.F32 R24, -RZ, R22.H1_H1 ;  /* 0x30000016ff187230 */ /* 0x000fc40000004100 */
[----:B------:R-:W-:Y:S02]  /*0960*/  HADD2.F32 R21, -RZ, R21.H0_H0 ;  /* 0x20000015ff157230 */ /* 0x000fe40000004100 */
[----:B------:R-:W-:Y:S02]  /*0970*/  HADD2.F32 R22, -RZ, R22.H0_H0 ;  /* 0x20000016ff167230 */ /* 0x000fe40000004100 */
[--C-:B0-----:R-:W-:Y:S02]  /*0980*/  HADD2.F32 R16, -RZ, R7.reuse.H0_H0 ;  /* 0x20000007ff107230 */ /* 0x101fe40000004100 */
[----:B------:R-:W-:Y:S02]  /*0990*/  HADD2.F32 R18, -RZ, R18.H1_H1 ;  /* 0x30000012ff127230 */ /* 0x000fe40000004100 */
[----:B------:R-:W-:Y:S02]  /*09a0*/  HADD2.F32 R7, -RZ, R7.H1_H1 ;  /* 0x30000007ff077230 */ /* 0x000fe40000004100 */
[----:B------:R-:W-:Y:S01]  /*09b0*/  FMUL.FTZ R19, R6, R19 ;  /* 0x0000001306137220 */ /* 0x000fe20000410000 */
[----:B------:R-:W0:Y:S01]  /*09c0*/  MUFU.RCP R10, R20 ;  /* 0x00000014000a7308 */ /* 0x000e220000001000 */
[----:B------:R-:W-:Y:S01]  /*09d0*/  FMUL.FTZ R17, R17, R18 ;  /* 0x0000001211117220 */ /* 0x000fe20000410000 */
[----:B------:R-:W-:Y:S01]  /*09e0*/  FMUL.FTZ R15, R16, R15 ;  /* 0x0000000f100f7220 */ /* 0x000fe20000410000 */
[----:B------:R-:W-:-:S05]  /*09f0*/  FMUL.FTZ R7, R7, R24 ;  /* 0x0000001807077220 */ /* 0x000fca0000410000 */
[----:B------:R-:W4:Y:S01]  /*0a00*/  MUFU.RCP R5, R21 ;  /* 0x0000001500057308 */ /* 0x000f220000001000 */
[----:B------:R-:W-:-:S07]  /*0a10*/  F2FP.F16.F32.PACK_AB R3, RZ, R3 ;  /* 0x00000003ff03723e */ /* 0x000fce00000000ff */
[----:B------:R-:W5:Y:S01]  /*0a20*/  MUFU.RCP R6, R22 ;  /* 0x0000001600067308 */ /* 0x000f620000001000 */
[----:B------:R-:W-:Y:S02]  /*0a30*/  F2FP.F16.F32.PACK_AB R17, RZ, R17 ;  /* 0x00000011ff11723e */ /* 0x000fe400000000ff */
[----:B------:R-:W-:Y:S02]  /*0a40*/  F2FP.F16.F32.PACK_AB R19, RZ, R19 ;  /* 0x00000013ff13723e */ /* 0x000fe400000000ff */
[----:B------:R-:W-:Y:S02]  /*0a50*/  F2FP.F16.F32.PACK_AB R15, RZ, R15 ;  /* 0x0000000fff0f723e */ /* 0x000fe400000000ff */
[----:B------:R-:W-:Y:S01]  /*0a60*/  F2FP.F16.F32.PACK_AB R7, RZ, R7 ;  /* 0x00000007ff07723e */ /* 0x000fe200000000ff */
[----:B--2---:R-:W-:-:S04]  /*0a70*/  IMAD.WIDE.U32 R8, R2, 0x2, R8 ;  /* 0x0000000202087825 */ /* 0x004fc800078e0008 */
[----:B------:R-:W-:Y:S02]  /*0a80*/  HADD2.F32 R3, -RZ, R3.H0_H0 ;  /* 0x20000003ff037230 */ /* 0x000fe40000004100 */
[----:B------:R-:W-:Y:S02]  /*0a90*/  HADD2.F32 R2, -RZ, R17.H0_H0 ;  /* 0x20000011ff027230 */ /* 0x000fe40000004100 */
[----:B------:R-:W-:Y:S02]  /*0aa0*/  HADD2.F32 R19, -RZ, R19.H0_H0 ;  /* 0x20000013ff137230 */ /* 0x000fe40000004100 */
[----:B------:R-:W-:Y:S02]  /*0ab0*/  HADD2.F32 R16, -RZ, R15.H0_H0 ;  /* 0x2000000fff107230 */ /* 0x000fe40000004100 */
[----:B------:R-:W-:Y:S02]  /*0ac0*/  HADD2.F32 R7, -RZ, R7.H0_H0 ;  /* 0x20000007ff077230 */ /* 0x000fe40000004100 */
[----:B---3--:R-:W-:Y:S01]  /*0ad0*/  FMUL.FTZ R3, R3, R4 ;  /* 0x0000000403037220 */ /* 0x008fe20000410000 */
[----:B-1----:R-:W-:Y:S01]  /*0ae0*/  FMUL.FTZ R2, R2, R11 ;  /* 0x0000000b02027220 */ /* 0x002fe20000410000 */
[----:B0-----:R-:W-:Y:S01]  /*0af0*/  FMUL.FTZ R19, R19, R10 ;  /* 0x0000000a13137220 */ /* 0x001fe20000410000 */
[----:B----4-:R-:W-:Y:S01]  /*0b00*/  FMUL.FTZ R5, R16, R5 ;  /* 0x0000000510057220 */ /* 0x010fe20000410000 */
[----:B-----5:R-:W-:Y:S01]  /*0b10*/  FMUL.FTZ R6, R7, R6 ;  /* 0x0000000607067220 */ /* 0x020fe20000410000 */
[----:B------:R-:W-:Y:S01]  /*0b20*/  F2FP.F16.F32.PACK_AB R12, R13, R12 ;  /* 0x0000000c0d0c723e */ /* 0x000fe200000000ff */
[----:B------:R-:W-:Y:S01]  /*0b30*/  IMAD.WIDE R8, R0, 0x8, R8 ;  /* 0x0000000800087825 */ /* 0x000fe200078e0208 */
[----:B------:R-:W-:-:S02]  /*0b40*/  F2FP.F16.F32.PACK_AB R13, R3, R14 ;  /* 0x0000000e030d723e */ /* 0x000fc400000000ff */
[----:B------:R-:W-:Y:S02]  /*0b50*/  F2FP.F16.F32.PACK_AB R2, R19, R2 ;  /* 0x000000021302723e */ /* 0x000fe400000000ff */
[----:B------:R-:W-:Y:S01]  /*0b60*/  F2FP.F16.F32.PACK_AB R3, R6, R5 ;  /* 0x000000050603723e */ /* 0x000fe200000000ff */
[----:B------:R-:W-:Y:S04]  /*0b70*/  STG.E.64 desc[UR4][R8.64], R12 ;  /* 0x0000000c08007986 */ /* 0x000fe8000c101b04 */
[----:B------:R-:W-:Y:S01]  /*0b80*/  STG.E.64 desc[UR4][R8.64+0x400], R2 ;  /* 0x0004000208007986 */ /* 0x000fe2000c101b04 */
[----:B------:R-:W-:Y:S05]  /*0b90*/  EXIT ;  /* 0x000000000000794d */ /* 0x000fea0003800000 */
.L_x_8417:
        /* <DEDUP_REMOVED lines=143> */
.L_x_8419:
[----:B------:R-:W-:Y:S05]  /*1490*/  BSYNC B0 ;  /* 0x0000000000007941 */ /* 0x000fea0003800000 */
.L_x_8418:
        /* <DEDUP_REMOVED lines=24> */
.L_x_8421:
[----:B------:R-:W-:Y:S05]  /*1620*/  BSYNC B0 ;  /* 0x0000000000007941 */ /* 0x000fea0003800000 */
.L_x_8420:
        /* <DEDUP_REMOVED lines=24> */
.L_x_8423:
[----:B------:R-:W-:Y:S05]  /*17b0*/  BSYNC B0 ;  /* 0x0000000000007941 */ /* 0x000fea0003800000 */
.L_x_8422:
        /* <DEDUP_REMOVED lines=24> */
.L_x_8425:
[----:B------:R-:W-:Y:S05]  /*1940*/  BSYNC B0 ;  /* 0x0000000000007941 */ /* 0x000fea0003800000 */
.L_x_8424:
        /* <DEDUP_REMOVED lines=33> */
.L_x_8427:
[----:B------:R-:W-:Y:S05]  /*1b60*/  BSYNC B0 ;  /* 0x0000000000007941 */ /* 0x000fea0003800000 */
.L_x_8426:
        /* <DEDUP_REMOVED lines=22> */
.L_x_8429:
[----:B------:R-:W-:Y:S05]  /*1cd0*/  BSYNC B0 ;  /* 0x0000000000007941 */ /* 0x000fea0003800000 */
.L_x_8428:
        /* <DEDUP_REMOVED lines=22> */
.L_x_8431:
[----:B------:R-:W-:Y:S05]  /*1e40*/  BSYNC B0 ;  /* 0x0000000000007941 */ /* 0x000fea0003800000 */
.L_x_8430:
        /* <DEDUP_REMOVED lines=22> */
.L_x_8433:
[----:B------:R-:W-:Y:S05]  /*1fb0*/  BSYNC B0 ;  /* 0x0000000000007941 */ /* 0x000fea0003800000 */
.L_x_8432:
        /* <DEDUP_REMOVED lines=18> */
.L_x_8436:
[----:B------:R-:W-:-:S13]  /*20e0*/  ISETP.GE.AND P0, PT, R4, R3, PT ;  /* 0x000000030400720c */ /* 0x000fda0003f06270 */
[----:B------:R-:W-:Y:S05]  /*20f0*/  @P0 BRA `(.L_x_8438) ;  /* 0x0000000000300947 */ /* 0x000fea0003800000 */
[----:B0-----:R-:W0:Y:S01]  /*2100*/  LDC.64 R6, c[0x0][0x218] ;  /* 0x00008600ff067b82 */ /* 0x001e220000000a00 */
[----:B------:R-:W-:Y:S02]  /*2110*/  IADD3 R5, R2, R4, RZ ;  /* 0x0000000402057210 */ /* 0x000fe40007ffe0ff */
[----:B------:R-:W-:-:S03]  /*2120*/  IADD3 R4, R4, 0x80, RZ ;  /* 0x0000008004047810 */ /* 0x000fc60007ffe0ff */
[----:B0-----:R-:W-:-:S05]  /*2130*/  IMAD.WIDE.U32 R6, R5, 0x2, R6 ;  /* 0x0000000205067825 */ /* 0x001fca00078e0006 */
[----:B------:R1:W-:Y:S02]  /*2140*/  STG.E.U16 desc[UR4][R6.64], R10 ;  /* 0x0000000a06007986 */ /* 0x0003e4000c101504 */
.L_x_8437:
[----:B------:R-:W-:-:S13]  /*2150*/  ISETP.GE.AND P0, PT, R4, R3, PT ;  /* 0x000000030400720c */ /* 0x000fda0003f06270 */
[----:B------:R-:W-:Y:S05]  /*2160*/  @P0 BRA `(.L_x_8439) ;  /* 0x0000000000340947 */ /* 0x000fea0003800000 */
[----:B01----:R-:W0:Y:S01]  /*2170*/  LDC.64 R6, c[0x0][0x218] ;  /* 0x00008600ff067b82 */ /* 0x003e220000000a00 */
[----:B------:R-:W-:Y:S02]  /*2180*/  IADD3 R5, R2, R4, RZ ;  /* 0x0000000402057210 */ /* 0x000fe40007ffe0ff */
[----:B------:R-:W-:-:S03]  /*2190*/  IADD3 R4, R4, 0x80, RZ ;  /* 0x0000008004047810 */ /* 0x000fc60007ffe0ff */
[----:B0-----:R-:W-:-:S05]  /*21a0*/  IMAD.WIDE.U32 R6, R5, 0x2, R6 ;  /* 0x0000000205067825 */ /* 0x001fca00078e0006 */
[----:B------:R1:W-:Y:S02]  /*21b0*/  STG.E.U16 desc[UR4][R6.64], R11 ;  /* 0x0000000b06007986 */ /* 0x0003e4000c101504 */
.L_x_8438:
        /* <DEDUP_REMOVED lines=8> */
.L_x_8439:
[----:B------:R-:W-:Y:S05]  /*2240*/  BSYNC B1 ;  /* 0x0000000000017941 */ /* 0x000fea0003800000 */
.L_x_8435:
[----:B------:R-:W-:-:S13]  /*2250*/  ISETP.GE.AND P0, PT, R4, R3, PT ;  /* 0x000000030400720c */ /* 0x000fda0003f06270 */
[----:B012---:R-:W0:Y:S01]  /*2260*/  @!P0 LDC.64 R6, c[0x0][0x218] ;  /* 0x00008600ff068b82 */ /* 0x007e220000000a00 */
[----:B------:R-:W-:Y:S02]  /*2270*/  @!P0 IADD3 R5, R2, R4, RZ ;  /* 0x0000000402058210 */ /* 0x000fe40007ffe0ff */
[----:B------:R-:W-:-:S03]  /*2280*/  @!P0 IADD3 R4, R4, 0x80, RZ ;  /* 0x0000008004048810 */ /* 0x000fc60007ffe0ff */
[----:B0-----:R-:W-:-:S05]  /*2290*/  @!P0 IMAD.WIDE.U32 R6, R5, 0x2, R6 ;  /* 0x0000000205068825 */ /* 0x001fca00078e0006 */
[----:B------:R2:W-:Y:S02]  /*22a0*/  @!P0 STG.E.U16 desc[UR4][R6.64], R13 ;  /* 0x0000000d06008986 */ /* 0x0005e4000c101504 */
.L_x_8440:
[----:B------:R-:W-:Y:S05]  /*22b0*/  BSYNC B0 ;  /* 0x0000000000007941 */ /* 0x000fea0003800000 */
.L_x_8434:
        /* <DEDUP_REMOVED lines=8> */
.L_x_8441:
        /* <DEDUP_REMOVED lines=12> */
.L_x_10851:


//--------------------- .text._ZN2at6native29vectorized_elementwise_kernelILi8EZZZN37_INTERNAL_cee6930f_7_Loss_cu_5b0651e139_GLOBAL__N__cee6930f_7_Loss_cu_5b0651e140binary_cross_entropy_backward_out_kernelERNS_6TensorERKS4_S7_S7_ENKUlvE_clEvENKUlvE1_clEvEUlN3c104HalfESB_SB_E_St5arrayIPcLm4EEEEviT0_T1_ --------------------------
	.section	.text._ZN2at6native29vectorized_elementwise_kernelILi8EZZZN37_INTERNAL_cee6930f_7_Loss_cu_5b0651e139_GLOBAL__N__cee6930f_7_Loss_cu_5b0651e140binary_cross_entropy_backward_out_kernelERNS_6TensorERKS4_S7_S7_ENKUlvE_clEvENKUlvE1_clEvEUlN3c104HalfESB_SB_E_St5arrayIPcLm4EEEEviT0_T1_,"ax",@progbits
	.align	128
        .global         _ZN2at6native29vectorized_elementwise_kernelILi8EZZZN37_INTERNAL_cee6930f_7_Loss_cu_5b0651e139_GLOBAL__N__cee6930f_7_Loss_cu_5b0651e140binary_cross_entropy_backward_out_kernelERNS_6TensorERKS4_S7_S7_ENKUlvE_clEvENKUlvE1_clEvEUlN3c104HalfESB_SB_E_St5arrayIPcLm4EEEEviT0_T1_
        .type           _ZN2at6native29vectorized_elementwise_kernelILi8EZZZN37_INTERNAL_cee6930f_7_Loss_cu_5b0651e139_GLOBAL__N__cee6930f_7_Loss_cu_5b0651e140binary_cross_entropy_backward_out_kernelERNS_6TensorERKS4_S7_S7_ENKUlvE_clEvENKUlvE1_clEvEUlN3c104HalfESB_SB_E_St5arrayIPcLm4EEEEviT0_T1_,@function
        .size           _ZN2at6native29vectorized_elementwise_kernelILi8EZZZN37_INTERNAL_cee6930f_7_Loss_cu_5b0651e139_GLOBAL__N__cee6930f_7_Loss_cu_5b0651e140binary_cross_entropy_backward_out_kernelERNS_6TensorERKS4_S7_S7_ENKUlvE_clEvENKUlvE1_clEvEUlN3c104HalfESB_SB_E_St5arrayIPcLm4EEEEviT0_T1_,(.L_x_10852 - _ZN2at6native29vectorized_elementwise_kernelILi8EZZZN37_INTERNAL_cee6930f_7_Loss_cu_5b0651e139_GLOBAL__N__cee6930f_7_Loss_cu_5b0651e140binary_cross_entropy_backward_out_kernelERNS_6TensorERKS4_S7_S7_ENKUlvE_clEvENKUlvE1_clEvEUlN3c104HalfESB_SB_E_St5arrayIPcLm4EEEEviT0_T1_)
        .other          _ZN2at6native29vectorized_elementwise_kernelILi8EZZZN37_INTERNAL_cee6930f_7_Loss_cu_5b0651e139_GLOBAL__N__cee6930f_7_Loss_cu_5b0651e140binary_cross_entropy_backward_out_kernelERNS_6TensorERKS4_S7_S7_ENKUlvE_clEvENKUlvE1_clEvEUlN3c104HalfESB_SB_E_St5arrayIPcLm4EEEEviT0_T1_,@"STO_CUDA_ENTRY STV_DEFAULT"
_ZN2at6native29vectorized_elementwise_kernelILi8EZZZN37_INTERNAL_cee6930f_7_Loss_cu_5b0651e139_GLOBAL__N__cee6930f_7_Loss_cu_5b0651e140binary_cross_entropy_backward_out_kernelERNS_6TensorERKS4_S7_S7_ENKUlvE_clEvENKUlvE1_clEvEUlN3c104HalfESB_SB_E_St5arrayIPcLm4EEEEviT0_T1_:
.text._ZN2at6native29vectorized_elementwise_kernelILi8EZZZN37_INTERNAL_cee6930f_7_Loss_cu_5b0651e139_GLOBAL__N__cee6930f_7_Loss_cu_5b0651e140binary_cross_entropy_backward_out_kernelERNS_6TensorERKS4_S7_S7_ENKUlvE_clEvENKUlvE1_clEvEUlN3c104HalfESB_SB_E_St5arrayIPcLm4EEEEviT0_T1_:
        /* <DEDUP_REMOVED lines=13> */
[----:B0-----:R-:W-:-:S04]  /*00d0*/  IMAD.WIDE.U32 R12, R0, 0x10, R4 ;  /* 0x00000010000c7825 */ /* 0x001fc800078e0004 */
[----:B--2---:R-:W-:Y:S02]  /*00e0*/  IMAD.WIDE R4, R2, 0x2, R6 ;  /* 0x0000000202047825 */ /* 0x004fe400078e0206 */
[----:B------:R-:W2:Y:S02]  /*00f0*/  LDG.E.128 R12, desc[UR4][R12.64] ;  /* 0x000000040c0c7981 */ /* 0x000ea4000c1e1d00 */
[----:B------:R-:W-:-:S06]  /*0100*/  IMAD.WIDE.U32 R4, R0, 0x10, R4 ;  /* 0x0000001000047825 */ /* 0x000fcc00078e0004 */
[----:B------:R-:W4:Y:S01]  /*0110*/  LDG.E.128 R4, desc[UR4][R4.64] ;  /* 0x0000000404047981 */ /* 0x000f22000c1e1d00 */
[----:B---3--:R-:W-:-:S04]  /*0120*/  IMAD.WIDE R8, R2, 0x2, R8 ;  /* 0x0000000202087825 */ /* 0x008fc800078e0208 */
[----:B------:R-:W-:-:S06]  /*0130*/  IMAD.WIDE.U32 R8, R0, 0x10, R8 ;  /* 0x0000001000087825 */ /* 0x000fcc00078e0008 */
[----:B------:R-:W3:Y:S01]  /*0140*/  LDG.E.128 R8, desc[UR4][R8.64] ;  /* 0x0000000408087981 */ /* 0x000ee2000c1e1d00 */
[--C-:B--2---:R-:W-:Y:S02]  /*0150*/  HADD2.F32 R17, -RZ, R12.reuse.H1_H1 ;  /* 0x3000000cff117230 */ /* 0x104fe40000004100 */
[----:B------:R-:W-:Y:S02]  /*0160*/  HADD2.F32 R19, -RZ, R12.H0_H0 ;  /* 0x2000000cff137230 */ /* 0x000fe40000004100 */
[----:B------:R-:W-:Y:S02]  /*0170*/  HADD2.F32 R18, -RZ, R13.H0_H0 ;  /* 0x2000000dff127230 */ /* 0x000fe40000004100 */
[----:B------:R-:W-:Y:S01]  /*0180*/  FADD.FTZ R12, -R17, 1 ;  /* 0x3f800000110c7421 */ /* 0x000fe20000010100 */
[----:B------:R-:W-:Y:S02]  /*0190*/  HADD2.F32 R16, -RZ, R14.H1_H1 ;  /* 0x3000000eff107230 */ /* 0x000fe40000004100 */
[----:B------:R-:W-:-:S02]  /*01a0*/  FADD.FTZ R3, -R19, 1 ;  /* 0x3f80000013037421 */ /* 0x000fc40000010100 */
[----:B------:R-:W-:Y:S01]  /*01b0*/  F2FP.F16.F32.PACK_AB R21, RZ, R12 ;  /* 0x0000000cff15723e */ /* 0x000fe200000000ff */
[----:B------:R-:W-:Y:S02]  /*01c0*/  HADD2.F32 R12, -RZ, R13.H1_H1 ;  /* 0x3000000dff0c7230 */ /* 0x000fe40000004100 */
[----:B------:R-:W-:Y:S01]  /*01d0*/  F2FP.F16.F32.PACK_AB R20, RZ, R3 ;  /* 0x00000003ff14723e */ /* 0x000fe200000000ff */
[----:B----4-:R-:W-:Y:S02]  /*01e0*/  HADD2.F32 R22, -RZ, R4.H0_H0 ;  /* 0x20000004ff167230 */ /* 0x010fe40000004100 */
[----:B------:R-:W-:Y:S02]  /*01f0*/  HADD2.F32 R3, -RZ, R14.H0_H0 ;  /* 0x2000000eff037230 */ /* 0x000fe40000004100 */
[----:B------:R-:W-:Y:S01]  /*0200*/  FADD.FTZ R23, -R12, 1 ;  /* 0x3f8000000c177421 */ /* 0x000fe20000010100 */
[----:B------:R-:W-:Y:S02]  /*0210*/  HADD2.F32 R24, -RZ, R21.H0_H0 ;  /* 0x20000015ff187230 */ /* 0x000fe40000004100 */
[----:B------:R-:W-:Y:S01]  /*0220*/  FADD.FTZ R21, -R18, 1 ;  /* 0x3f80000012157421 */ /* 0x000fe20000010100 */
[----:B------:R-:W-:-:S02]  /*0230*/  HADD2.F32 R13, -RZ, R15.H0_H0 ;  /* 0x2000000fff0d7230 */ /* 0x000fc40000004100 */
[----:B------:R-:W-:Y:S02]  /*0240*/  HADD2.F32 R14, -RZ, R15.H1_H1 ;  /* 0x3000000fff0e7230 */ /* 0x000fe40000004100 */
[----:B------:R-:W-:Y:S01]  /*0250*/  FADD.FTZ R15, R19, -R22 ;  /* 0x80000016130f7221 */ /* 0x000fe20000010000 */
[----:B------:R-:W-:Y:S02]  /*0260*/  HADD2.F32 R20, -RZ, R20.H0_H0 ;  /* 0x20000014ff147230 */ /* 0x000fe40000004100 */
[----:B------:R-:W-:Y:S01]  /*0270*/  FADD.FTZ R22, -R3, 1 ;  /* 0x3f80000003167421 */ /* 0x000fe20000010100 */
[----:B------:R-:W-:Y:S01]  /*0280*/  F2FP.F16.F32.PACK_AB R21, RZ, R21 ;  /* 0x00000015ff15723e */ /* 0x000fe200000000ff */
[----:B------:R-:W-:Y:S01]  /*0290*/  HADD2.F32 R26, -RZ, R4.H1_H1 ;  /* 0x30000004ff1a7230 */ /* 0x000fe20000004100 */
[----:B------:R-:W-:Y:S01]  /*02a0*/  F2FP.F16.F32.PACK_AB R23, RZ, R23 ;  /* 0x00000017ff17723e */ /* 0x000fe200000000ff */
[----:B------:R-:W-:Y:S01]  /*02b0*/  FMUL.FTZ R4, R19, R20 ;  /* 0x0000001413047220 */ /* 0x000fe20000410000 */
[----:B------:R-:W-:Y:S01]  /*02c0*/  F2FP.F16.F32.PACK_AB R22, RZ, R22 ;  /* 0x00000016ff16723e */ /* 0x000fe200000000ff */
[----:B------:R-:W-:-:S02]  /*02d0*/  HADD2.F32 R19, -RZ, R21.H0_H0 ;  /* 0x20000015ff137230 */ /* 0x000fc40000004100 */
[----:B------:R-:W-:Y:S01]  /*02e0*/  FMUL.FTZ R20, R17, R24 ;  /* 0x0000001811147220 */ /* 0x000fe20000410000 */
[----:B------:R-:W-:Y:S02]  /*02f0*/  HADD2.F32 R21, -RZ, R5.H0_H0 ;  /* 0x20000005ff157230 */ /* 0x000fe40000004100 */
[----:B------:R-:W-:Y:S01]  /*0300*/  FADD.FTZ R24, -R16, 1 ;  /* 0x3f80000010187421 */ /* 0x000fe20000010100 */
[----:B------:R-:W-:Y:S02]  /*0310*/  HADD2.F32 R23, -RZ, R23.H0_H0 ;  /* 0x20000017ff177230 */ /* 0x000fe40000004100 */
[C---:B------:R-:W-:Y:S01]  /*0320*/  FMUL.FTZ R19, R18.reuse, R19 ;  /* 0x0000001312137220 */ /* 0x040fe20000410000 */
[----:B------:R-:W-:Y:S02]  /*0330*/  HADD2.F32 R5, -RZ, R5.H1_H1 ;  /* 0x30000005ff057230 */ /* 0x000fe40000004100 */
[----:B------:R-:W-:Y:S01]  /*0340*/  FADD.FTZ R18, R18, -R21 ;  /* 0x8000001512127221 */ /* 0x000fe20000010000 */
[----:B------:R-:W-:-:S02]  /*0350*/  HADD2.F32 R22, -RZ, R22.H0_H0 ;  /* 0x20000016ff167230 */ /* 0x000fc40000004100 */
[C---:B------:R-:W-:Y:S01]  /*0360*/  FMUL.FTZ R21, R12.reuse, R23 ;  /* 0x000000170c157220 */ /* 0x040fe20000410000 */
[----:B------:R-:W-:Y:S01]  /*0370*/  F2FP.F16.F32.PACK_AB R25, RZ, R24 ;  /* 0x00000018ff19723e */ /* 0x000fe200000000ff */
[----:B------:R-:W-:Y:S01]  /*0380*/  FADD.FTZ R12, R12, -R5 ;  /* 0x800000050c0c7221 */ /* 0x000fe20000010000 */
[--C-:B------:R-:W-:Y:S02]  /*0390*/  HADD2.F32 R23, -RZ, R6.reuse.H1_H1 ;  /* 0x30000006ff177230 */ /* 0x100fe40000004100 */
[----:B------:R-:W-:Y:S01]  /*03a0*/  FMUL.FTZ R5, R3, R22 ;  /* 0x0000001603057220 */ /* 0x000fe20000410000 */
[----:B------:R-:W-:Y:S01]  /*03b0*/  F2FP.F16.F32.PACK_AB R22, RZ, R4 ;  /* 0x00000004ff16723e */ /* 0x000fe200000000ff */
[----:B------:R-:W-:Y:S01]  /*03c0*/  HADD2.F32 R25, -RZ, R25.H0_H0 ;  /* 0x20000019ff197230 */ /* 0x000fe20000004100 */
[----:B------:R-:W-:Y:S01]  /*03d0*/  F2FP.F16.F32.PACK_AB R19, RZ, R19 ;  /* 0x00000013ff13723e */ /* 0x000fe200000000ff */
[----:B------:R-:W-:Y:S02]  /*03e0*/  HADD2.F32 R24, -RZ, R6.H0_H0 ;  /* 0x20000006ff187230 */ /* 0x000fe40000004100 */
[----:B------:R-:W-:Y:S01]  /*03f0*/  FADD.FTZ R6, R16, -R23 ;  /* 0x8000001710067221 */ /* 0x000fe20000010000 */
[----:B------:R-:W-:-:S02]  /*0400*/  HADD2.F32 R22, -RZ, R22.H0_H0 ;  /* 0x20000016ff167230 */ /* 0x000fc40000004100 */
[----:B------:R-:W-:Y:S01]  /*0410*/  FMUL.FTZ R4, R16, R25 ;  /* 0x0000001910047220 */ /* 0x000fe20000410000 */
[----:B------:R-:W-:Y:S01]  /*0420*/  FADD.FTZ R16, -R14, 1 ;  /* 0x3f8000000e107421 */ /* 0x000fe20000010100 */
[----:B------:R-:W-:Y:S01]  /*0430*/  FADD.FTZ R3, R3, -R24 ;  /* 0x8000001803037221 */ /* 0x000fe20000010000 */
[----:B------:R-:W-:Y:S01]  /*0440*/  F2FP.F16.F32.PACK_AB R24, RZ, R20 ;  /* 0x00000014ff18723e */ /* 0x000fe200000000ff */
[----:B------:R-:W-:Y:S01]  /*0450*/  HADD2.F32 R19, -RZ, R19.H0_H0 ;  /* 0x20000013ff137230 */ /* 0x000fe20000004100 */
[----:B------:R-:W-:Y:S01]  /*0460*/  FMNMX.FTZ R22, RZ, R22, !PT ;  /* 0x00000016ff167209 */ /* 0x000fe20007810000 */
[----:B------:R-:W-:Y:S01]  /*0470*/  FADD.FTZ R17, R17, -R26 ;  /* 0x8000001a11117221 */ /* 0x000fe20000010000 */
[----:B------:R-:W-:Y:S01]  /*0480*/  F2FP.F16.F32.PACK_AB R16, RZ, R16 ;  /* 0x00000010ff10723e */ /* 0x000fe200000000ff */
[----:B------:R-:W-:Y:S01]  /*0490*/  HADD2.F32 R24, -RZ, R24.H0_H0 ;  /* 0x20000018ff187230 */ /* 0x000fe20000004100 */
[----:B------:R-:W-:Y:S01]  /*04a0*/  F2FP.F16.F32.PACK_AB R20, R15, R22 ;  /* 0x000000160f14723e */ /* 0x000fe200000000ff */
[----:B---3--:R-:W-:Y:S01]  /*04b0*/  HADD2.F32 R15, -RZ, R8.H0_H0 ;  /* 0x20000008ff0f7230 */ /* 0x008fe20000004100 */
[----:B------:R-:W-:Y:S01]  /*04c0*/  F2FP.F16.F32.PACK_AB R25, RZ, R21 ;  /* 0x00000015ff19723e */ /* 0x000fe200000000ff */
[----:B------:R-:W-:Y:S01]  /*04d0*/  FADD.FTZ R26, -R13, 1 ;  /* 0x3f8000000d1a7421 */ /* 0x000fe20000010100 */
[----:B------:R-:W-:Y:S01]  /*04e0*/  HADD2.F32 R27, -RZ, R16.H0_H0 ;  /* 0x20000010ff1b7230 */ /* 0x000fe20000004100 */
[----:B------:R-:W-:Y:S01]  /*04f0*/  FMNMX.FTZ R21, RZ, R19, !PT ;  /* 0x00000013ff157209 */ /* 0x000fe20007810000 */
[----:B------:R-:W-:Y:S01]  /*0500*/  HADD2.F32 R22, -RZ, R20.H1_H1 ;  /* 0x30000014ff167230 */ /* 0x000fe20000004100 */
[----:B------:R-:W-:Y:S01]  /*0510*/  F2FP.F16.F32.PACK_AB R5, RZ, R5 ;  /* 0x00000005ff05723e */ /* 0x000fe200000000ff */
[----:B------:R-:W-:Y:S01]  /*0520*/  HADD2.F32 R23, -RZ, R7.H1_H1 ;  /* 0x30000007ff177230 */ /* 0x000fe20000004100 */
[----:B------:R-:W-:Y:S01]  /*0530*/  F2FP.F16.F32.PACK_AB R26, RZ, R26 ;  /* 0x0000001aff1a723e */ /* 0x000fe200000000ff */
[----:B------:R-:W-:-:S02]  /*0540*/  HADD2.F32 R19, -RZ, R25.H0_H0 ;  /* 0x20000019ff137230 */ /* 0x000fc40000004100 */
[----:B------:R-:W-:Y:S01]  /*0550*/  FMUL.FTZ R15, R15, R22 ;  /* 0x000000160f0f7220 */ /* 0x000fe20000410000 */
[----:B------:R-:W-:Y:S01]  /*0560*/  FMNMX.FTZ R22, RZ, R24, !PT ;  /* 0x00000018ff167209 */ /* 0x000fe20007810000 */
[C---:B------:R-:W-:Y:S01]  /*0570*/  FMUL.FTZ R16, R14.reuse, R27 ;  /* 0x0000001b0e107220 */ /* 0x040fe20000410000 */
[----:B------:R-:W-:Y:S01]  /*0580*/  FADD.FTZ R14, R14, -R23 ;  /* 0x800000170e0e7221 */ /* 0x000fe20000010000 */
[----:B------:R-:W-:Y:S01]  /*0590*/  HADD2.F32 R24, -RZ, R20.H0_H0 ;  /* 0x20000014ff187230 */ /* 0x000fe20000004100 */
[----:B------:R-:W-:Y:S01]  /*05a0*/  F2FP.F16.F32.PACK_AB R23, R17, R22 ;  /* 0x000000161117723e */ /* 0x000fe200000000ff */
[----:B------:R-:W-:Y:S01]  /*05b0*/  HADD2.F32 R26, -RZ, R26.H0_H0 ;  /* 0x2000001aff1a7230 */ /* 0x000fe20000004100 */
[----:B------:R-:W-:Y:S01]  /*05c0*/  F2FP.F16.F32.PACK_AB R20, R18, R21 ;  /* 0x000000151214723e */ /* 0x000fe200000000ff */
[----:B------:R-:W-:Y:S01]  /*05d0*/  HADD2.F32 R18, -RZ, R8.H1_H1 ;  /* 0x30000008ff127230 */ /* 0x000fe20000004100 */
[----:B------:R-:W-:Y:S01]  /*05e0*/  FMNMX.FTZ R27, RZ, R19, !PT ;  /* 0x00000013ff1b7209 */ /* 0x000fe20007810000 */
[--C-:B------:R-:W-:Y:S01]  /*05f0*/  HADD2.F32 R19, -RZ, R23.reuse.H1_H1 ;  /* 0x30000017ff137230 */ /* 0x100fe20000004100 */
[----:B------:R-:W-:Y:S01]  /*0600*/  F2FP.F16.F32.PACK_AB R4, RZ, R4 ;  /* 0x00000004ff04723e */ /* 0x000fe200000000ff */
[----:B------:R-:W-:Y:S01]  /*0610*/  HADD2.F32 R25, -RZ, R23.H0_H0 ;  /* 0x20000017ff197230 */ /* 0x000fe20000004100 */
[----:B------:R-:W-:Y:S01]  /*0620*/  F2FP.F16.F32.PACK_AB R23, R12, R27 ;  /* 0x0000001b0c17723e */ /* 0x000fe200000000ff */
[----:B------:R-:W-:-:S02]  /*0630*/  HADD2.F32 R28, -RZ, R7.H0_H0 ;  /* 0x20000007ff1c7230 */ /* 0x000fc40000004100 */
[C---:B------:R-:W-:Y:S01]  /*0640*/  FMUL.FTZ R7, R13.reuse, R26 ;  /* 0x0000001a0d077220 */ /* 0x040fe20000410000 */
[----:B------:R-:W-:Y:S02]  /*0650*/  HADD2.F32 R22, -RZ, R9.H0_H0 ;  /* 0x20000009ff167230 */ /* 0x000fe40000004100 */
[----:B------:R-:W-:Y:S01]  /*0660*/  FMUL.FTZ R12, R18, R19 ;  /* 0x00000013120c7220 */ /* 0x000fe20000410000 */
[----:B------:R-:W-:Y:S01]  /*0670*/  HADD2.F32 R27, -RZ, R20.H1_H1 ;  /* 0x30000014ff1b7230 */ /* 0x000fe20000004100 */
[----:B------:R-:W-:Y:S01]  /*0680*/  F2FP.F16.F32.PACK_AB R16, RZ, R16 ;  /* 0x00000010ff10723e */ /* 0x000fe200000000ff */
[----:B------:R-:W-:Y:S02]  /*0690*/  HADD2.F32 R5, -RZ, R5.H0_H0 ;  /* 0x20000005ff057230 */ /* 0x000fe40000004100 */
[----:B------:R-:W-:Y:S01]  /*06a0*/  FADD.FTZ R13, R13, -R28 ;  /* 0x8000001c0d0d7221 */ /* 0x000fe20000010000 */
[----:B------:R-:W-:Y:S02]  /*06b0*/  HADD2.F32 R21, -RZ, R9.H1_H1 ;  /* 0x30000009ff157230 */ /* 0x000fe40000004100 */
[----:B------:R-:W-:Y:S01]  /*06c0*/  FMUL.FTZ R19, R22, R27 ;  /* 0x0000001b16137220 */ /* 0x000fe20000410000 */
[----:B------:R-:W-:Y:S01]  /*06d0*/  F2FP.F16.F32.PACK_AB R22, RZ, R7 ;  /* 0x00000007ff16723e */ /* 0x000fe200000000ff */
[----:B------:R-:W-:Y:S01]  /*06e0*/  HADD2.F32 R7, -RZ, R4.H0_H0 ;  /* 0x20000004ff077230 */ /* 0x000fe20000004100 */
[----:B------:R-:W-:Y:S01]  /*06f0*/  FMNMX.FTZ R4, RZ, R5, !PT ;  /* 0x00000005ff047209 */ /* 0x000fe20007810000 */
[----:B------:R0:W-:Y:S01]  /*0700*/  MUFU.RCP R9, R24 ;  /* 0x0000001800097308 */ /* 0x0001e20000001000 */
[--C-:B------:R-:W-:Y:S01]  /*0710*/  HADD2.F32 R26, -RZ, R23.reuse.H1_H1 ;  /* 0x30000017ff1a7230 */ /* 0x100fe20000004100 */
[----:B------:R-:W-:Y:S01]  /*0720*/  F2FP.F16.F32.PACK_AB R15, RZ, R15 ;  /* 0x0000000fff0f723e */ /* 0x000fe200000000ff */
[----:B------:R-:W-:Y:S01]  /*0730*/  HADD2.F32 R22, -RZ, R22.H0_H0 ;  /* 0x20000016ff167230 */ /* 0x000fe20000004100 */
[----:B------:R-:W-:Y:S01]  /*0740*/  FMNMX.FTZ R5, RZ, R7, !PT ;  /* 0x00000007ff057209 */ /* 0x000fe20007810000 */
[----:B------:R-:W-:Y:S01]  /*0750*/  HADD2.F32 R23, -RZ, R23.H0_H0 ;  /* 0x20000017ff177230 */ /* 0x000fe20000004100 */
[----:B------:R-:W-:Y:S01]  /*0760*/  F2FP.F16.F32.PACK_AB R4, R3, R4 ;  /* 0x000000040304723e */ /* 0x000fe200000000ff */
[----:B------:R-:W-:Y:S01]  /*0770*/  HADD2.F32 R7, -RZ, R16.H0_H0 ;  /* 0x20000010ff077230 */ /* 0x000fe20000004100 */
[----:B------:R1:W2:Y:S01]  /*0780*/  MUFU.RCP R18, R25 ;  /* 0x0000001900127308 */ /* 0x0002a20000001000 */
[----:B0-----:R-:W-:Y:S01]  /*0790*/  FMNMX.FTZ R24, RZ, R22, !PT ;  /* 0x00000016ff187209 */ /* 0x001fe20007810000 */
[--C-:B------:R-:W-:Y:S01]  /*07a0*/  HADD2.F32 R17, -RZ, R11.reuse.H0_H0 ;  /* 0x2000000bff117230 */ /* 0x100fe20000004100 */
[----:B------:R-:W-:Y:S01]  /*07b0*/  F2FP.F16.F32.PACK_AB R22, R6, R5 ;  /* 0x000000050616723e */ /* 0x000fe200000000ff */
[----:B------:R-:W-:Y:S01]  /*07c0*/  HADD2.F32 R16, -RZ, R4.H0_H0 ;  /* 0x20000004ff107230 */ /* 0x000fe20000004100 */
[----:B------:R-:W-:Y:S01]  /*07d0*/  F2FP.F16.F32.PACK_AB R13, R13, R24 ;  /* 0x000000180d0d723e */ /* 0x000fe200000000ff */
[----:B------:R-:W-:-:S02]  /*07e0*/  HADD2.F32 R11, -RZ, R11.H1_H1 ;  /* 0x3000000bff0b7230 */ /* 0x000fc40000004100 */
[----:B------:R-:W-:Y:S01]  /*07f0*/  FMUL.FTZ R21, R21, R26 ;  /* 0x0000001a15157220 */ /* 0x000fe20000410000 */
[----:B------:R0:W-:Y:S01]  /*0800*/  MUFU.RCP R3, R23 ;  /* 0x0000001700037308 */ /* 0x0001e20000001000 */
[----:B-1----:R-:W-:Y:S01]  /*0810*/  HADD2.F32 R25, -RZ, R4.H1_H1 ;  /* 0x30000004ff197230 */ /* 0x002fe20000004100 */
[----:B------:R-:W-:Y:S01]  /*0820*/  F2FP.F16.F32.PACK_AB R19, RZ, R19 ;  /* 0x00000013ff13723e */ /* 0x000fe200000000ff */
[----:B------:R-:W1:Y:S01]  /*0830*/  LDC.64 R4, c[0x0][0x218] ;  /* 0x00008600ff047b82 */ /* 0x000e620000000a00 */
[----:B------:R-:W-:Y:S01]  /*0840*/  HADD2.F32 R24, -RZ, R13.H1_H1 ;  /* 0x3000000dff187230 */ /* 0x000fe20000004100 */
[----:B------:R-:W-:Y:S01]  /*0850*/  F2FP.F16.F32.PACK_AB R21, RZ, R21 ;  /* 0x00000015ff15723e */ /* 0x000fe200000000ff */
[----:B------:R-:W-:Y:S02]  /*0860*/  HADD2.F32 R20, -RZ, R20.H0_H0 ;  /* 0x20000014ff147230 */ /* 0x000fe40000004100 */
[----:B------:R3:W4:Y:S01]  /*0870*/  MUFU.RCP R6, R16 ;  /* 0x0000001000067308 */ /* 0x0007220000001000 */
[----:B0-----:R-:W-:Y:S01]  /*0880*/  FMNMX.FTZ R23, RZ, R7, !PT ;  /* 0x00000007ff177209 */ /* 0x001fe20007810000 */
[----:B------:R-:W-:Y:S01]  /*0890*/  FMUL.FTZ R17, R17, R24 ;  /* 0x0000001811117220 */ /* 0x000fe20000410000 */
[----:B------:R-:W-:-:S02]  /*08a0*/  HADD2.F32 R27, -RZ, R22.H1_H1 ;  /* 0x30000016ff1b7230 */ /* 0x000fc40000004100 */
[----:B------:R-:W-:Y:S01]  /*08b0*/  F2FP.F16.F32.PACK_AB R23, R14, R23 ;  /* 0x000000170e17723e */ /* 0x000fe200000000ff */
[----:B------:R-:W-:Y:S01]  /*08c0*/  HADD2.F32 R8, -RZ, R10.H0_H0 ;  /* 0x2000000aff087230 */ /* 0x000fe20000004100 */
[----:B------:R-:W-:Y:S01]  /*08d0*/  F2FP.F16.F32.PACK_AB R17, RZ, R17 ;  /* 0x00000011ff11723e */ /* 0x000fe200000000ff */
[----:B------:R-:W-:Y:S01]  /*08e0*/  HADD2.F32 R22, -RZ, R22.H0_H0 ;  /* 0x20000016ff167230 */ /* 0x000fe20000004100 */
[----:B------:R-:W-:Y:S01]  /*08f0*/  MUFU.RCP R20, R20 ;  /* 0x0000001400147308 */ /* 0x000fe20000001000 */
[----:B---3--:R-:W-:Y:S01]  /*0900*/  HADD2.F32 R16, -RZ, R13.H0_H0 ;  /* 0x2000000dff107230 */ /* 0x008fe20000004100 */
[----:B------:R-:W-:Y:S01]  /*0910*/  F2FP.F16.F32.PACK_AB R13, RZ, R12 ;  /* 0x0000000cff0d723e */ /* 0x000fe200000000ff */
[----:B------:R-:W-:Y:S02]  /*0920*/  HADD2.F32 R24, -RZ, R23.H1_H1 ;  /* 0x30000017ff187230 */ /* 0x000fe40000004100 */
[----:B------:R-:W-:Y:S01]  /*0930*/  FMUL.FTZ R8, R8, R25 ;  /* 0x0000001908087220 */ /* 0x000fe20000410000 */
[----:B------:R-:W-:-:S02]  /*0940*/  HADD2.F32 R10, -RZ, R10.H1_H1 ;  /* 0x3000000aff0a7230 */ /* 0x000fc40000004100 */
[----:B------:R-:W-:Y:S01]  /*0950*/  HADD2.F32 R23, -RZ, R23.H0_H0 ;  /* 0x20000017ff177230 */ /* 0x000fe20000004100 */
[----:B------:R-:W0:Y:S01]  /*0960*/  MUFU.RCP R7, R22 ;  /* 0x0000001600077308 */ /* 0x000e220000001000 */
[----:B------:R-:W-:Y:S02]  /*0970*/  HADD2.F32 R14, -RZ, R15.H0_H0 ;  /* 0x2000000fff0e7230 */ /* 0x000fe40000004100 */
[----:B------:R-:W-:Y:S01]  /*0980*/  FMUL.FTZ R10, R10, R27 ;  /* 0x0000001b0a0a7220 */ /* 0x000fe20000410000 */
[----:B------:R-:W-:Y:S02]  /*0990*/  HADD2.F32 R15, -RZ, R13.H0_H0 ;  /* 0x2000000dff0f7230 */ /* 0x000fe40000004100 */
[----:B------:R-:W-:Y:S01]  /*09a0*/  FMUL.FTZ R13, R11, R24 ;  /* 0x000000180b0d7220 */ /* 0x000fe20000410000 */
[----:B------:R-:W-:Y:S01]  /*09b0*/  F2FP.F16.F32.PACK_AB R8, RZ, R8 ;  /* 0x00000008ff08723e */ /* 0x000fe200000000ff */
[----:B-1----:R-:W-:Y:S01]  /*09c0*/  IMAD.WIDE.U32 R4, R2, 0x2, R4 ;  /* 0x0000000202047825 */ /* 0x002fe200078e0004 */
[----:B------:R-:W-:Y:S01]  /*09d0*/  F2FP.F16.F32.PACK_AB R10, RZ, R10 ;  /* 0x0000000aff0a723e */ /* 0x000fe200000000ff */
[----:B------:R-:W1:Y:S01]  /*09e0*/  MUFU.RCP R12, R16 ;  /* 0x00000010000c7308 */ /* 0x000e620000001000 */
[----:B------:R-:W-:Y:S01]  /*09f0*/  F2FP.F16.F32.PACK_AB R13, RZ, R13 ;  /* 0x0000000dff0d723e */ /* 0x000fe200000000ff */
[----:B--2---:R-:W-:Y:S01]  /*0a00*/  FMUL.FTZ R18, R15, R18 ;  /* 0x000000120f127220 */ /* 0x004fe20000410000 */
[----:B------:R-:W-:-:S02]  /*0a10*/  HADD2.F32 R15, -RZ, R8.H0_H0 ;  /* 0x20000008ff0f7230 */ /* 0x000fc40000004100 */
[----:B------:R-:W-:Y:S01]  /*0a20*/  FMUL.FTZ R9, R14, R9 ;  /* 0x000000090e097220 */ /* 0x000fe20000410000 */
[----:B------:R-:W-:Y:S02]  /*0a30*/  HADD2.F32 R10, -RZ, R10.H0_H0 ;  /* 0x2000000aff0a7230 */ /* 0x000fe40000004100 */
[----:B------:R-:W-:Y:S01]  /*0a40*/  HADD2.F32 R19, -RZ, R19.H0_H0 ;  /* 0x20000013ff137230 */ /* 0x000fe20000004100 */
[----:B------:R-:W2:Y:S01]  /*0a50*/  MUFU.RCP R11, R23 ;  /* 0x00000017000b7308 */ /* 0x000ea20000001000 */
[----:B------:R-:W-:Y:S02]  /*0a60*/  HADD2.F32 R2, -RZ, R21.H0_H0 ;  /* 0x20000015ff027230 */ /* 0x000fe40000004100 */
[----:B----4-:R-:W-:Y:S01]  /*0a70*/  FMUL.FTZ R6, R15, R6 ;  /* 0x000000060f067220 */ /* 0x010fe20000410000 */
[----:B------:R-:W-:Y:S02]  /*0a80*/  HADD2.F32 R17, -RZ, R17.H0_H0 ;  /* 0x20000011ff117230 */ /* 0x000fe40000004100 */
[----:B0-----:R-:W-:Y:S01]  /*0a90*/  FMUL.FTZ R7, R10, R7 ;  /* 0x000000070a077220 */ /* 0x001fe20000410000 */
[----:B------:R-:W-:-:S02]  /*0aa0*/  HADD2.F32 R8, -RZ, R13.H0_H0 ;  /* 0x2000000dff087230 */ /* 0x000fc40000004100 */
[----:B------:R-:W-:Y:S01]  /*0ab0*/  FMUL.FTZ R20, R19, R20 ;  /* 0x0000001413147220 */ /* 0x000fe20000410000 */
[----:B------:R-:W-:Y:S01]  /*0ac0*/  FMUL.FTZ R13, R2, R3 ;  /* 0x00000003020d7220 */ /* 0x000fe20000410000 */
[----:B------:R-:W-:-:S04]  /*0ad0*/  IMAD.WIDE R2, R0, 0x10, R4 ;  /* 0x0000001000027825 */ /* 0x000fc800078e0204 */
[----:B-1----:R-:W-:Y:S01]  /*0ae0*/  FMUL.FTZ R12, R17, R12 ;  /* 0x0000000c110c7220 */ /* 0x002fe20000410000 */
[----:B------:R-:W-:Y:S02]  /*0af0*/  F2FP.F16.F32.PACK_AB R6, R7, R6 ;  /* 0x000000060706723e */ /* 0x000fe400000000ff */
[----:B------:R-:W-:Y:S02]  /*0b00*/  F2FP.F16.F32.PACK_AB R4, R18, R9 ;  /* 0x000000091204723e */ /* 0x000fe400000000ff */
[----:B------:R-:W-:Y:S01]  /*0b10*/  F2FP.F16.F32.PACK_AB R5, R13, R20 ;  /* 0x000000140d05723e */ /* 0x000fe200000000ff */
[----:B--2---:R-:W-:-:S05]  /*0b20*/  FMUL.FTZ R11, R8, R11 ;  /* 0x0000000b080b7220 */ /* 0x004fca0000410000 */
[----:B------:R-:W-:-:S05]  /*0b30*/  F2FP.F16.F32.PACK_AB R7, R11, R12 ;  /* 0x0000000c0b07723e */ /* 0x000fca00000000ff */
[----:B------:R-:W-:Y:S01]  /*0b40*/  STG.E.128 desc[UR4][R2.64], R4 ;  /* 0x0000000402007986 */ /* 0x000fe2000c101d04 */
[----:B------:R-:W-:Y:S05]  /*0b50*/  EXIT ;  /* 0x000000000000794d */ /* 0x000fea0003800000 */
.L_x_8442:
        /* <DEDUP_REMOVED lines=143> */
.L_x_8444:
[----:B------:R-:W-:Y:S05]  /*1450*/  BSYNC B0 ;  /* 0x0000000000007941 */ /* 0x000fea0003800000 */
.L_x_8443:
        /* <DEDUP_REMOVED lines=24> */
.L_x_8446:
[----:B------:R-:W-:Y:S05]  /*15e0*/  BSYNC B0 ;  /* 0x0000000000007941 */ /* 0x000fea0003800000 */
.L_x_8445:
        /* <DEDUP_REMOVED lines=24> */
.L_x_8448:
[----:B------:R-:W-:Y:S05]  /*1770*/  BSYNC B0 ;  /* 0x0000000000007941 */ /* 0x000fea0003800000 */
.L_x_8447:
        /* <DEDUP_REMOVED lines=24> */
.L_x_8450:
[----:B------:R-:W-:Y:S05]  /*1900*/  BSYNC B0 ;  /* 0x0000000000007941 */ /* 0x000fea0003800000 */
.L_x_8449:
        /* <DEDUP_REMOVED lines=33> */
.L_x_8452:
[----:B------:R-:W-:Y:S05]  /*1b20*/  BSYNC B0 ;  /* 0x0000000000007941 */ /* 0x000fea0003800000 */
.L_x_8451:
        /* <DEDUP_REMOVED lines=22> */
.L_x_8454:
[----:B------:R-:W-:Y:S05]  /*1c90*/  BSYNC B0 ;  /* 0x0000000000007941 */ /* 0x000fea0003800000 */
.L_x_8453:
        /* <DEDUP_REMOVED lines=22> */
.L_x_8456:
[----:B------:R-:W-:Y:S05]  /*1e00*/  BSYNC B0 ;  /* 0x0000000000007941 */ /* 0x000fea0003800000 */
.L_x_8455:
        /* <DEDUP_REMOVED lines=22> */
.L_x_8458:
[----:B------:R-:W-:Y:S05]  /*1f70*/  BSYNC B0 ;  /* 0x0000000000007941 */ /* 0x000fea0003800000 */
.L_x_8457:
        /* <DEDUP_REMOVED lines=18> */
.L_x_8461:
[----:B------:R-:W-:-:S13]  /*20a0*/  ISETP.GE.AND P0, PT, R4, R3, PT ;  /* 0x000000030400720c */ /* 0x000fda0003f06270 */
[----:B------:R-:W-:Y:S05]  /*20b0*/  @P0 BRA `(.L_x_8463) ;  /* 0x0000000000300947 */ /* 0x000fea0003800000 */
[----:B0-----:R-:W0:Y:S01]  /*20c0*/  LDC.64 R6, c[0x0][0x218] ;  /* 0x00008600ff067b82 */ /* 0x001e220000000a00 */
[----:B------:R-:W-:Y:S02]  /*20d0*/  IADD3 R5, R2, R4, RZ ;  /* 0x0000000402057210 */ /* 0x000fe40007ffe0ff */
[----:B------:R-:W-:-:S03]  /*20e0*/  IADD3 R4, R4, 0x80, RZ ;  /* 0x0000008004047810 */ /* 0x000fc60007ffe0ff */
[----:B0-----:R-:W-:-:S05]  /*20f0*/  IMAD.WIDE.U32 R6, R5, 0x2, R6 ;  /* 0x0000000205067825 */ /* 0x001fca00078e0006 */
[----:B------:R1:W-:Y:S02]  /*2100*/  STG.E.U16 desc[UR4][R6.64], R10 ;  /* 0x0000000a06007986 */ /* 0x0003e4000c101504 */
.L_x_8462:
[----:B------:R-:W-:-:S13]  /*2110*/  ISETP.GE.AND P0, PT, R4, R3, PT ;  /* 0x000000030400720c */ /* 0x000fda0003f06270 */
[----:B------:R-:W-:Y:S05]  /*2120*/  @P0 BRA `(.L_x_8464) ;  /* 0x0000000000340947 */ /* 0x000fea0003800000 */
[----:B01----:R-:W0:Y:S01]  /*2130*/  LDC.64 R6, c[0x0][0x218] ;  /* 0x00008600ff067b82 */ /* 0x003e220000000a00 */
[----:B------:R-:W-:Y:S02]  /*2140*/  IADD3 R5, R2, R4, RZ ;  /* 0x0000000402057210 */ /* 0x000fe40007ffe0ff */
[----:B------:R-:W-:-:S03]  /*2150*/  IADD3 R4, R4, 0x80, RZ ;  /* 0x0000008004047810 */ /* 0x000fc60007ffe0ff */
[----:B0-----:R-:W-:-:S05]  /*2160*/  IMAD.WIDE.U32 R6, R5, 0x2, R6 ;  /* 0x0000000205067825 */ /* 0x001fca00078e0006 */
[----:B------:R1:W-:Y:S02]  /*2170*/  STG.E.U16 desc[UR4][R6.64], R11 ;  /* 0x0000000b06007986 */ /* 0x0003e4000c101504 */
.L_x_8463:
        /* <DEDUP_REMOVED lines=8> */
.L_x_8464:
[----:B------:R-:W-:Y:S05]  /*2200*/  BSYNC B1 ;  /* 0x0000000000017941 */ /* 0x000fea0003800000 */
.L_x_8460:
[----:B------:R-:W-:-:S13]  /*2210*/  ISETP.GE.AND P0, PT, R4, R3, PT ;  /* 0x000000030400720c */ /* 0x000fda0003f06270 */
[----:B012---:R-:W0:Y:S01]  /*2220*/  @!P0 LDC.64 R6, c[0x0][0x218] ;  /* 0x00008600ff068b82 */ /* 0x007e220000000a00 */
[----:B------:R-:W-:Y:S02]  /*2230*/  @!P0 IADD3 R5, R2, R4, RZ ;  /* 0x0000000402058210 */ /* 0x000fe40007ffe0ff */
[----:B------:R-:W-:-:S03]  /*2240*/  @!P0 IADD3 R4, R4, 0x80, RZ ;  /* 0x0000008004048810 */ /* 0x000fc60007ffe0ff */
[----:B0-----:R-:W-:-:S05]  /*2250*/  @!P0 IMAD.WIDE.U32 R6, R5, 0x2, R6 ;  /* 0x0000000205068825 */ /* 0x001fca00078e0006 */
[----:B------:R2:W-:Y:S02]  /*2260*/  @!P0 STG.E.U16 desc[UR4][R6.64], R13 ;  /* 0x0000000d06008986 */ /* 0x0005e4000c101504 */
.L_x_8465:
[----:B------:R-:W-:Y:S05]  /*2270*/  BSYNC B0 ;  /* 0x0000000000007941 */ /* 0x000fea0003800000 */
.L_x_8459:
        /* <DEDUP_REMOVED lines=8> */
.L_x_8466:
        /* <DEDUP_REMOVED lines=16> */
.L_x_10852:


//--------------------- .text._ZN2at6native18elementwise_kernelILi128ELi4EZNS0_15gpu_kernel_implIZZZN37_INTERNAL_cee6930f_7_Loss_cu_5b0651e139_GLOBAL__N__cee6930f_7_Loss_cu_5b0651e140binary_cross_entropy_backward_out_kernelERNS_6TensorERKS5_S8_S8_ENKUlvE_clEvENKUlvE0_clEvEUlfffE_EEvRNS_18TensorIteratorBaseERKT_EUliE_EEviT1_ --------------------------
	.section	.text._ZN2at6native18elementwise_kernelILi128ELi4EZNS0_15gpu_kernel_implIZZZN37_INTERNAL_cee6930f_7_Loss_cu_5b0651e139_GLOBAL__N__cee6930f_7_Loss_cu_5b0651e140binary_cross_entropy_backward_out_kernelERNS_6TensorERKS5_S8_S8_ENKUlvE_clEvENKUlvE0_clEvEUlfffE_EEvRNS_18TensorIteratorBaseERKT_EUliE_EEviT1_,"ax",@progbits
	.align	128
        .global         _ZN2at6native18elementwise_kernelILi128ELi4EZNS0_15gpu_kernel_implIZZZN37_INTERNAL_cee6930f_7_Loss_cu_5b0651e139_GLOBAL__N__cee6930f_7_Loss_cu_5b0651e140binary_cross_entropy_backward_out_kernelERNS_6TensorERKS5_S8_S8_ENKUlvE_clEvENKUlvE0_clEvEUlfffE_EEvRNS_18TensorIteratorBaseERKT_EUliE_EEviT1_
        .type           _ZN2at6native18elementwise_kernelILi128ELi4EZNS0_15gpu_kernel_implIZZZN37_INTERNAL_cee6930f_7_Loss_cu_5b0651e139_GLOBAL__N__cee6930f_7_Loss_cu_5b0651e140binary_cross_entropy_backward_out_kernelERNS_6TensorERKS5_S8_S8_ENKUlvE_clEvENKUlvE0_clEvEUlfffE_EEvRNS_18TensorIteratorBaseERKT_EUliE_EEviT1_,@function
        .size           _ZN2at6native18elementwise_kernelILi128ELi4EZNS0_15gpu_kernel_implIZZZN37_INTERNAL_cee6930f_7_Loss_cu_5b0651e139_GLOBAL__N__cee6930f_7_Loss_cu_5b0651e140binary_cross_entropy_backward_out_kernelERNS_6TensorERKS5_S8_S8_ENKUlvE_clEvENKUlvE0_clEvEUlfffE_EEvRNS_18TensorIteratorBaseERKT_EUliE_EEviT1_,(.L_x_10853 - _ZN2at6native18elementwise_kernelILi128ELi4EZNS0_15gpu_kernel_implIZZZN37_INTERNAL_cee6930f_7_Loss_cu_5b0651e139_GLOBAL__N__cee6930f_7_Loss_cu_5b0651e140binary_cross_entropy_backward_out_kernelERNS_6TensorERKS5_S8_S8_ENKUlvE_clEvENKUlvE0_clEvEUlfffE_EEvRNS_18TensorIteratorBaseERKT_EUliE_EEviT1_)
        .other          _ZN2at6native18elementwise_kernelILi128ELi4EZNS0_15gpu_kernel_implIZZZN37_INTERNAL_cee6930f_7_Loss_cu_5b0651e139_GLOBAL__N__cee6930f_7_Loss_cu_5b0651e140binary_cross_entropy_backward_out_kernelERNS_6TensorERKS5_S8_S8_ENKUlvE_clEvENKUlvE0_clEvEUlfffE_EEvRNS_18TensorIteratorBaseERKT_EUliE_EEviT1_,@"STO_CUDA_ENTRY STV_DEFAULT"
_ZN2at6native18elementwise_kernelILi128ELi4EZNS0_15gpu_kernel_implIZZZN37_INTERNAL_cee6930f_7_Loss_cu_5b0651e139_GLOBAL__N__cee6930f_7_Loss_cu_5b0651e140binary_cross_entropy_backward_out_kernelERNS_6TensorERKS5_S8_S8_ENKUlvE_clEvENKUlvE0_clEvEUlfffE_EEvRNS_18TensorIteratorBaseERKT_EUliE_EEviT1_:
.text._ZN2at6native18elementwise_kernelILi128ELi4EZNS0_15gpu_kernel_implIZZZN37_INTERNAL_cee6930f_7_Loss_cu_5b0651e139_GLOBAL__N__cee6930f_7_Loss_cu_5b0651e140binary_cross_entropy_backward_out_kernelERNS_6TensorERKS5_S8_S8_ENKUlvE_clEvENKUlvE0_clEvEUlfffE_EEvRNS_18TensorIteratorBaseERKT_EUliE_EEviT1_:
        /* <DEDUP_REMOVED lines=391> */
.L_x_8469:
        /* <DEDUP_REMOVED lines=22> */
.L_x_8474:
[----:B------:R-:W2:Y:S02]  /*19d0*/  LDG.E.U8 R2, desc[UR36][R2.64] ;  /* 0x0000002402027981 */ /* 0x000ea4000c1e1100 */
[----:B--2---:R-:W-:Y:S01]  /*19e0*/  I2FP.F32.U32 R19, R2 ;  /* 0x0000000200137245 */ /* 0x004fe20000201000 */
[----:B------:R-:W-:Y:S06]  /*19f0*/  BRA `(.L_x_8476) ;  /* 0x0000000c002c7947 */ /* 0x000fec0003800000 */
.L_x_8473:
        /* <DEDUP_REMOVED lines=9> */
.L_x_8478:
[----:B------:R-:W2:Y:S02]  /*1a90*/  LDG.E R2, desc[UR36][R2.64] ;  /* 0x0000002402027981 */ /* 0x000ea4000c1e1900 */
[----:B--2---:R-:W-:Y:S01]  /*1aa0*/  I2FP.F32.S32 R19, R2 ;  /* 0x0000000200137245 */ /* 0x004fe20000201400 */
[----:B------:R-:W-:Y:S06]  /*1ab0*/  BRA `(.L_x_8476) ;  /* 0x0000000800fc7947 */ /* 0x000fec0003800000 */
.L_x_8477:
[----:B------:R-:W2:Y:S02]  /*1ac0*/  LDG.E.U16 R2, desc[UR36][R2.64] ;  /* 0x0000002402027981 */ /* 0x000ea4000c1e1500 */
[----:B--2---:R0:W1:Y:S01]  /*1ad0*/  I2F.S16 R19, R2 ;  /* 0x0000000200137306 */ /* 0x0040620000101400 */
[----:B------:R-:W-:Y:S05]  /*1ae0*/  BRA `(.L_x_8476) ;  /* 0x0000000800f07947 */ /* 0x000fea0003800000 */
.L_x_8472:
        /* <DEDUP_REMOVED lines=8> */
.L_x_8480:
[----:B------:R-:W2:Y:S02]  /*1b70*/  LDG.E.U16 R2, desc[UR36][R2.64] ;  /* 0x0000002402027981 */ /* 0x000ea4000c1e1500 */
[----:B--2---:R-:W-:Y:S01]  /*1b80*/  HADD2.F32 R19, -RZ, R2.H0_H0 ;  /* 0x20000002ff137230 */ /* 0x004fe20000004100 */
[----:B------:R-:W-:Y:S06]  /*1b90*/  BRA `(.L_x_8476) ;  /* 0x0000000800c47947 */ /* 0x000fec0003800000 */
.L_x_8479:
        /* <DEDUP_REMOVED lines=8> */
.L_x_8482:
[----:B------:R-:W2:Y:S02]  /*1c20*/  LDG.E.U16 R2, desc[UR36][R2.64] ;  /* 0x0000002402027981 */ /* 0x000ea4000c1e1500 */
[----:B--2---:R-:W-:Y:S01]  /*1c30*/  HADD2.F32 R19, -RZ, R2.H0_H0 ;  /* 0x20000002ff137230 */ /* 0x004fe20000004100 */
[----:B------:R-:W-:Y:S06]  /*1c40*/  BRA `(.L_x_8476) ;  /* 0x0000000800987947 */ /* 0x000fec0003800000 */
.L_x_8481:
[----:B------:R-:W2:Y:S01]  /*1c50*/  LDG.E.64 R2, desc[UR36][R2.64] ;  /* 0x0000002402027981 */ /* 0x000ea2000c1e1b00 */
[----:B------:R-:W-:Y:S01]  /*1c60*/  UMOV UR4, 0xf0000000 ;  /* 0xf000000000047882 */ /* 0x000fe20000000000 */
[----:B------:R-:W-:Y:S01]  /*1c70*/  UMOV UR5, 0x380fffff ;  /* 0x380fffff00057882 */ /* 0x000fe20000000000 */
[----:B--2---:R-:W0:Y:S01]  /*1c80*/  F2F.F32.F64 R19, R2 ;  /* 0x0000000200137310 */ /* 0x004e220000301000 */
[----:B------:R-:W-:-:S14]  /*1c90*/  DSETP.GEU.AND P0, PT, |R2|, UR4, PT ;  /* 0x0000000402007e2a */ /* 0x000fdc000bf0e200 */
[----:B0-----:R-:W-:Y:S01]  /*1ca0*/  @!P0 FMUL R19, R19, 1.175494350822287508e-38 ;  /* 0x0080000013138820 */ /* 0x001fe20000400000 */
[----:B------:R-:W-:Y:S06]  /*1cb0*/  BRA `(.L_x_8476) ;  /* 0x00000008007c7947 */ /* 0x000fec0003800000 */
.L_x_8471:
        /* <DEDUP_REMOVED lines=12> */
.L_x_8485:
[----:B------:R-:W2:Y:S01]  /*1d80*/  LDG.E.64 R2, desc[UR36][R2.64] ;  /* 0x0000002402027981 */ /* 0x000ea2000c1e1b00 */
[----:B------:R-:W-:Y:S01]  /*1d90*/  UMOV UR4, 0xf0000000 ;  /* 0xf000000000047882 */ /* 0x000fe20000000000 */
[----:B------:R-:W-:Y:S01]  /*1da0*/  UMOV UR5, 0x380fffff ;  /* 0x380fffff00057882 */ /* 0x000fe20000000000 */
[----:B--2---:R-:W0:Y:S01]  /*1db0*/  F2F.F32.F64 R19, R2 ;  /* 0x0000000200137310 */ /* 0x004e220000301000 */
[----:B------:R-:W-:-:S14]  /*1dc0*/  DSETP.GEU.AND P0, PT, |R2|, UR4, PT ;  /* 0x0000000402007e2a */ /* 0x000fdc000bf0e200 */
[----:B0-----:R-:W-:Y:S01]  /*1dd0*/  @!P0 FMUL R19, R19, 1.175494350822287508e-38 ;  /* 0x0080000013138820 */ /* 0x001fe20000400000 */
[----:B------:R-:W-:Y:S06]  /*1de0*/  BRA `(.L_x_8476) ;  /* 0x0000000800307947 */ /* 0x000fec0003800000 */
.L_x_8484:
        /* <DEDUP_REMOVED lines=26> */
.L_x_8487:
        /* <DEDUP_REMOVED lines=13> */
.L_x_8486:
[----:B------:R-:W2:Y:S02]  /*2060*/  LDG.E.U16 R2, desc[UR36][R2.64] ;  /* 0x0000002402027981 */ /* 0x000ea4000c1e1500 */
[----:B--2---:R-:W-:Y:S01]  /*2070*/  IMAD.U32 R19, R2, 0x10000, RZ ;  /* 0x0001000002137824 */ /* 0x004fe200078e00ff */
[----:B------:R-:W-:Y:S06]  /*2080*/  BRA `(.L_x_8476) ;  /* 0x0000000400887947 */ /* 0x000fec0003800000 */
.L_x_8483:
        /* <DEDUP_REMOVED lines=11> */
.L_x_8490:
        /* <DEDUP_REMOVED lines=20> */
.L_x_8492:
[----:B------:R-:W-:Y:S05]  /*2280*/  BSYNC B0 ;  /* 0x0000000000007941 */ /* 0x000fea0003800000 */
.L_x_8491:
[----:B------:R-:W-:Y:S01]  /*2290*/  IMAD.SHL.U32 R2, R2, 0x100000, RZ ;  /* 0x0010000002027824 */ /* 0x000fe200078e00ff */
[----:B------:R-:W-:-:S04]  /*22a0*/  LEA R0, R0, 0x3b800000, 0x17 ;  /* 0x3b80000000007811 */ /* 0x000fc800078eb8ff */
[----:B------:R-:W-:Y:S01]  /*22b0*/  LOP3.LUT R19, R0, R2, R19, 0xfe, !PT ;  /* 0x0000000200137212 */ /* 0x000fe200078efe13 */
[----:B------:R-:W-:Y:S06]  /*22c0*/  BRA `(.L_x_8476) ;  /* 0x0000000000f87947 */ /* 0x000fec0003800000 */
.L_x_8489:
        /* <DEDUP_REMOVED lines=20> */
.L_x_8494:
[----:B------:R-:W-:Y:S05]  /*2410*/  BSYNC B0 ;  /* 0x0000000000007941 */ /* 0x000fea0003800000 */
.L_x_8493:
[----:B------:R-:W-:Y:S01]  /*2420*/  IMAD.SHL.U32 R2, R2, 0x200000, RZ ;  /* 0x0020000002027824 */ /* 0x000fe200078e00ff */
[----:B------:R-:W-:-:S04]  /*2430*/  LEA R0, R0, 0x37800000, 0x17 ;  /* 0x3780000000007811 */ /* 0x000fc800078eb8ff */
[----:B------:R-:W-:Y:S01]  /*2440*/  LOP3.LUT R19, R0, R2, R19, 0xfe, !PT ;  /* 0x0000000200137212 */ /* 0x000fe200078efe13 */
[----:B------:R-:W-:Y:S06]  /*2450*/  BRA `(.L_x_8476) ;  /* 0x0000000000947947 */ /* 0x000fec0003800000 */
.L_x_8488:
        /* <DEDUP_REMOVED lines=14> */
.L_x_8475:
        /* <DEDUP_REMOVED lines=16> */
.L_x_8497:
[----:B------:R-:W-:Y:S01]  /*2640*/  IMAD.MOV.U32 R19, RZ, RZ, RZ ;  /* 0x000000ffff137224 */ /* 0x000fe200078e00ff */
[----:B------:R-:W-:Y:S06]  /*2650*/  BRA `(.L_x_8476) ;  /* 0x0000000000147947 */ /* 0x000fec0003800000 */
.L_x_8496:
[----:B------:R-:W2:Y:S02]  /*2660*/  LDG.E.64 R2, desc[UR36][R2.64] ;  /* 0x0000002402027981 */ /* 0x000ea4000c1e1b00 */
[----:B--2---:R0:W1:Y:S01]  /*2670*/  I2F.U64 R19, R2 ;  /* 0x0000000200137312 */ /* 0x0040620000301000 */
[----:B------:R-:W-:Y:S05]  /*2680*/  BRA `(.L_x_8476) ;  /* 0x0000000000087947 */ /* 0x000fea0003800000 */
.L_x_8495:
[----:B------:R-:W2:Y:S02]  /*2690*/  LDG.E R2, desc[UR36][R2.64] ;  /* 0x0000002402027981 */ /* 0x000ea4000c1e1900 */
[----:B--2---:R-:W-:-:S07]  /*26a0*/  I2FP.F32.U32 R19, R2 ;  /* 0x0000000200137245 */ /* 0x004fce0000201000 */
.L_x_8476:
[----:B------:R-:W-:Y:S05]  /*26b0*/  BSYNC B6 ;  /* 0x0000000000067941 */ /* 0x000fea0003800000 */
.L_x_8470:
        /* <DEDUP_REMOVED lines=19> */
.L_x_8502:
[----:B------:R-:W2:Y:S02]  /*27f0*/  LDG.E.U8 R2, desc[UR36][R2.64] ;  /* 0x0000002402027981 */ /* 0x000ea4000c1e1100 */
[----:B--2---:R-:W-:Y:S01]  /*2800*/  I2FP.F32.U32 R24, R2 ;  /* 0x0000000200187245 */ /* 0x004fe20000201000 */
[----:B------:R-:W-:Y:S06]  /*2810*/  BRA `(.L_x_8504) ;  /* 0x0000000c002c7947 */ /* 0x000fec0003800000 */
.L_x_8501:
        /* <DEDUP_REMOVED lines=9> */
.L_x_8506:
[----:B------:R-:W2:Y:S02]  /*28b0*/  LDG.E R2, desc[UR36][R2.64] ;  /* 0x0000002402027981 */ /* 0x000ea4000c1e1900 */
[----:B--2---:R-:W-:Y:S01]  /*28c0*/  I2FP.F32.S32 R24, R2 ;  /* 0x0000000200187245 */ /* 0x004fe20000201400 */
[----:B------:R-:W-:Y:S06]  /*28d0*/  BRA `(.L_x_8504) ;  /* 0x0000000800fc7947 */ /* 0x000fec0003800000 */
.L_x_8505:
[----:B------:R-:W2:Y:S02]  /*28e0*/  LDG.E.U16 R2, desc[UR36][R2.64] ;  /* 0x0000002402027981 */ /* 0x000ea4000c1e1500 */
[----:B--2---:R4:W0:Y:S01]  /*28f0*/  I2F.S16 R24, R2 ;  /* 0x0000000200187306 */ /* 0x0048220000101400 */
[----:B------:R-:W-:Y:S05]  /*2900*/  BRA `(.L_x_8504) ;  /* 0x0000000800f07947 */ /* 0x000fea0003800000 */
.L_x_8500:
        /* <DEDUP_REMOVED lines=8> */
.L_x_8508:
[----:B------:R-:W2:Y:S02]  /*2990*/  LDG.E.U16 R2, desc[UR36][R2.64] ;  /* 0x0000002402027981 */ /* 0x000ea4000c1e1500 */
[----:B--2---:R-:W-:Y:S01]  /*29a0*/  HADD2.F32 R24, -RZ, R2.H0_H0 ;  /* 0x20000002ff187230 */ /* 0x004fe20000004100 */
[----:B------:R-:W-:Y:S06]  /*29b0*/  BRA `(.L_x_8504) ;  /* 0x0000000800c47947 */ /* 0x000fec0003800000 */
.L_x_8507:
        /* <DEDUP_REMOVED lines=8> */
.L_x_8510:
[----:B------:R-:W2:Y:S02]  /*2a40*/  LDG.E.U16 R2, desc[UR36][R2.64] ;  /* 0x0000002402027981 */ /* 0x000ea4000c1e1500 */
[----:B--2---:R-:W-:Y:S01]  /*2a50*/  HADD2.F32 R24, -RZ, R2.H0_H0 ;  /* 0x20000002ff187230 */ /* 0x004fe20000004100 */
[----:B------:R-:W-:Y:S06]  /*2a60*/  BRA `(.L_x_8504) ;  /* 0x0000000800987947 */ /* 0x000fec0003800000 */
.L_x_8509:
[----:B------:R-:W2:Y:S01]  /*2a70*/  LDG.E.64 R2, desc[UR36][R2.64] ;  /* 0x0000002402027981 */ /* 0x000ea2000c1e1b00 */
[----:B------:R-:W-:Y:S01]  /*2a80*/  UMOV UR4, 0xf0000000 ;  /* 0xf000000000047882 */ /* 0x000fe20000000000 */
[----:B------:R-:W-:Y:S01]  /*2a90*/  UMOV UR5, 0x380fffff ;  /* 0x380fffff00057882 */ /* 0x000fe20000000000 */
[----:B--2---:R-:W0:Y:S01]  /*2aa0*/  F2F.F32.F64 R24, R2 ;  /* 0x0000000200187310 */ /* 0x004e220000301000 */
[----:B------:R-:W-:-:S14]  /*2ab0*/  DSETP.GEU.AND P0, PT, |R2|, UR4, PT ;  /* 0x0000000402007e2a */ /* 0x000fdc000bf0e200 */
[----:B0-----:R-:W-:Y:S01]  /*2ac0*/  @!P0 FMUL R24, R24, 1.175494350822287508e-38 ;  /* 0x0080000018188820 */ /* 0x001fe20000400000 */
[----:B------:R-:W-:Y:S06]  /*2ad0*/  BRA `(.L_x_8504) ;  /* 0x00000008007c7947 */ /* 0x000fec0003800000 */
.L_x_8499:
        /* <DEDUP_REMOVED lines=12> */
.L_x_8513:
[----:B------:R-:W2:Y:S01]  /*2ba0*/  LDG.E.64 R2, desc[UR36][R2.64] ;  /* 0x0000002402027981 */ /* 0x000ea2000c1e1b00 */
[----:B------:R-:W-:Y:S01]  /*2bb0*/  UMOV UR4, 0xf0000000 ;  /* 0xf000000000047882 */ /* 0x000fe20000000000 */
[----:B------:R-:W-:Y:S01]  /*2bc0*/  UMOV UR5, 0x380fffff ;  /* 0x380fffff00057882 */ /* 0x000fe20000000000 */
[----:B--2---:R-:W0:Y:S01]  /*2bd0*/  F2F.F32.F64 R24, R2 ;  /* 0x0000000200187310 */ /* 0x004e220000301000 */
[----:B------:R-:W-:-:S14]  /*2be0*/  DSETP.GEU.AND P0, PT, |R2|, UR4, PT ;  /* 0x0000000402007e2a */ /* 0x000fdc000bf0e200 */
[----:B0-----:R-:W-:Y:S01]  /*2bf0*/  @!P0 FMUL R24, R24, 1.175494350822287508e-38 ;  /* 0x0080000018188820 */ /* 0x001fe20000400000 */
[----:B------:R-:W-:Y:S06]  /*2c00*/  BRA `(.L_x_8504) ;  /* 0x0000000800307947 */ /* 0x000fec0003800000 */
.L_x_8512:
        /* <DEDUP_REMOVED lines=26> */
.L_x_8515:
        /* <DEDUP_REMOVED lines=13> */
.L_x_8514:
[----:B------:R-:W2:Y:S02]  /*2e80*/  LDG.E.U16 R2, desc[UR36][R2.64] ;  /* 0x0000002402027981 */ /* 0x000ea4000c1e1500 */
[----:B--2---:R-:W-:Y:S01]  /*2e90*/  IMAD.U32 R24, R2, 0x10000, RZ ;  /* 0x0001000002187824 */ /* 0x004fe200078e00ff */
[----:B------:R-:W-:Y:S06]  /*2ea0*/  BRA `(.L_x_8504) ;  /* 0x0000000400887947 */ /* 0x000fec0003800000 */
.L_x_8511:
        /* <DEDUP_REMOVED lines=11> */
.L_x_8518:
        /* <DEDUP_REMOVED lines=20> */
.L_x_8520:
[----:B------:R-:W-:Y:S05]  /*30a0*/  BSYNC B0 ;  /* 0x0000000000007941 */ /* 0x000fea0003800000 */
.L_x_8519:
[----:B------:R-:W-:Y:S01]  /*30b0*/  IMAD.SHL.U32 R2, R2, 0x100000, RZ ;  /* 0x0010000002027824 */ /* 0x000fe200078e00ff */
[----:B------:R-:W-:-:S04]  /*30c0*/  LEA R3, R0, 0x3b800000, 0x17 ;  /* 0x3b80000000037811 */ /* 0x000fc800078eb8ff */
[----:B------:R-:W-:Y:S01]  /*30d0*/  LOP3.LUT R24, R3, R2, R24, 0xfe, !PT ;  /* 0x0000000203187212 */ /* 0x000fe200078efe18 */
[----:B------:R-:W-:Y:S06]  /*30e0*/  BRA `(.L_x_8504) ;  /* 0x0000000000f87947 */ /* 0x000fec0003800000 */
.L_x_8517:
        /* <DEDUP_REMOVED lines=20> */
.L_x_8522:
[----:B------:R-:W-:Y:S05]  /*3230*/  BSYNC B0 ;  /* 0x0000000000007941 */ /* 0x000fea0003800000 */
.L_x_8521:
[----:B------:R-:W-:Y:S01]  /*3240*/  IMAD.SHL.U32 R2, R2, 0x200000, RZ ;  /* 0x0020000002027824 */ /* 0x000fe200078e00ff */
[----:B------:R-:W-:-:S04]  /*3250*/  LEA R3, R0, 0x37800000, 0x17 ;  /* 0x3780000000037811 */ /* 0x000fc800078eb8ff */
[----:B------:R-:W-:Y:S01]  /*3260*/  LOP3.LUT R24, R3, R2, R24, 0xfe, !PT ;  /* 0x0000000203187212 */ /* 0x000fe200078efe18 */
[----:B------:R-:W-:Y:S06]  /*3270*/  BRA `(.L_x_8504) ;  /* 0x0000000000947947 */ /* 0x000fec0003800000 */
.L_x_8516:
        /* <DEDUP_REMOVED lines=14> */
.L_x_8503:
        /* <DEDUP_REMOVED lines=16> */
.L_x_8525:
[----:B------:R-:W-:Y:S01]  /*3460*/  IMAD.MOV.U32 R24, RZ, RZ, RZ ;  /* 0x000000ffff187224 */ /* 0x000fe200078e00ff */
[----:B------:R-:W-:Y:S06]  /*3470*/  BRA `(.L_x_8504) ;  /* 0x0000000000147947 */ /* 0x000fec0003800000 */
.L_x_8524:
[----:B------:R-:W2:Y:S02]  /*3480*/  LDG.E.64 R24, desc[UR36][R2.64] ;  /* 0x0000002402187981 */ /* 0x000ea4000c1e1b00 */
[----:B--2---:R0:W1:Y:S01]  /*3490*/  I2F.U64 R24, R24 ;  /* 0x0000001800187312 */ /* 0x0040620000301000 */
[----:B------:R-:W-:Y:S05]  /*34a0*/  BRA `(.L_x_8504) ;  /* 0x0000000000087947 */ /* 0x000fea0003800000 */
.L_x_8523:
[----:B------:R-:W2:Y:S02]  /*34b0*/  LDG.E R2, desc[UR36][R2.64] ;  /* 0x0000002402027981 */ /* 0x000ea4000c1e1900 */
[----:B--2---:R-:W-:-:S07]  /*34c0*/  I2FP.F32.U32 R24, R2 ;  /* 0x0000000200187245 */ /* 0x004fce0000201000 */
.L_x_8504:
[----:B------:R-:W-:Y:S05]  /*34d0*/  BSYNC B6 ;  /* 0x0000000000067941 */ /* 0x000fea0003800000 */
.L_x_8498:
        /* <DEDUP_REMOVED lines=19> */
.L_x_8530:
[----:B------:R-:W2:Y:S02]  /*3610*/  LDG.E.U8 R2, desc[UR36][R2.64] ;  /* 0x0000002402027981 */ /* 0x000ea4000c1e1100 */
[----:B--2---:R-:W-:Y:S01]  /*3620*/  I2FP.F32.U32 R5, R2 ;  /* 0x0000000200057245 */ /* 0x004fe20000201000 */
[----:B------:R-:W-:Y:S06]  /*3630*/  BRA `(.L_x_8532) ;  /* 0x0000000c002c7947 */ /* 0x000fec0003800000 */
.L_x_8529:
        /* <DEDUP_REMOVED lines=9> */
.L_x_8534:
[----:B------:R-:W2:Y:S02]  /*36d0*/  LDG.E R2, desc[UR36][R2.64] ;  /* 0x0000002402027981 */ /* 0x000ea4000c1e1900 */
[----:B--2---:R-:W-:Y:S01]  /*36e0*/  I2FP.F32.S32 R5, R2 ;  /* 0x0000000200057245 */ /* 0x004fe20000201400 */
[----:B------:R-:W-:Y:S06]  /*36f0*/  BRA `(.L_x_8532) ;  /* 0x0000000800fc7947 */ /* 0x000fec0003800000 */
.L_x_8533:
[----:B------:R-:W2:Y:S02]  /*3700*/  LDG.E.U16 R2, desc[UR36][R2.64] ;  /* 0x0000002402027981 */ /* 0x000ea4000c1e1500 */
[----:B--2---:R4:W0:Y:S01]  /*3710*/  I2F.S16 R5, R2 ;  /* 0x0000000200057306 */ /* 0x0048220000101400 */
[----:B------:R-:W-:Y:S05]  /*3720*/  BRA `(.L_x_8532) ;  /* 0x0000000800f07947 */ /* 0x000fea0003800000 */
.L_x_8528:
        /* <DEDUP_REMOVED lines=8> */
.L_x_8536:
[----:B------:R-:W2:Y:S02]  /*37b0*/  LDG.E.U16 R2, desc[UR36][R2.64] ;  /* 0x0000002402027981 */ /* 0x000ea4000c1e1500 */
[----:B--2---:R-:W-:Y:S01]  /*37c0*/  HADD2.F32 R5, -RZ, R2.H0_H0 ;  /* 0x20000002ff057230 */ /* 0x004fe20000004100 */
[----:B------:R-:W-:Y:S06]  /*37d0*/  BRA `(.L_x_8532) ;  /* 0x0000000800c47947 */ /* 0x000fec0003800000 */
.L_x_8535:
        /* <DEDUP_REMOVED lines=8> */
.L_x_8538:
[----:B------:R-:W2:Y:S02]  /*3860*/  LDG.E.U16 R2, desc[UR36][R2.64] ;  /* 0x0000002402027981 */ /* 0x000ea4000c1e1500 */
[----:B--2---:R-:W-:Y:S01]  /*3870*/  HADD2.F32 R5, -RZ, R2.H0_H0 ;  /* 0x20000002ff057230 */ /* 0x004fe20000004100 */
[----:B------:R-:W-:Y:S06]  /*3880*/  BRA `(.L_x_8532) ;  /* 0x0000000800987947 */ /* 0x000fec0003800000 */
.L_x_8537:
[----:B------:R-:W2:Y:S01]  /*3890*/  LDG.E.64 R2, desc[UR36][R2.64] ;  /* 0x0000002402027981 */ /* 0x000ea2000c1e1b00 */
[----:B------:R-:W-:Y:S01]  /*38a0*/  UMOV UR4, 0xf0000000 ;  /* 0xf000000000047882 */ /* 0x000fe20000000000 */
[----:B------:R-:W-:Y:S01]  /*38b0*/  UMOV UR5, 0x380fffff ;  /* 0x380fffff00057882 */ /* 0x000fe20000000000 */
[----:B--2---:R-:W0:Y:S01]  /*38c0*/  F2F.F32.F64 R5, R2 ;  /* 0x0000000200057310 */ /* 0x004e220000301000 */
[----:B------:R-:W-:-:S14]  /*38d0*/  DSETP.GEU.AND P0, PT, |R2|, UR4, PT ;  /* 0x0000000402007e2a */ /* 0x000fdc000bf0e200 */
[----:B0-----:R-:W-:Y:S01]  /*38e0*/  @!P0 FMUL R5, R5, 1.175494350822287508e-38 ;  /* 0x0080000005058820 */ /* 0x001fe20000400000 */
[----:B------:R-:W-:Y:S06]  /*38f0*/  BRA `(.L_x_8532) ;  /* 0x00000008007c7947 */ /* 0x000fec0003800000 */
.L_x_8527:
        /* <DEDUP_REMOVED lines=12> */
.L_x_8541:
[----:B------:R-:W2:Y:S01]  /*39c0*/  LDG.E.64 R2, desc[UR36][R2.64] ;  /* 0x0000002402027981 */ /* 0x000ea2000c1e1b00 */
[----:B------:R-:W-:Y:S01]  /*39d0*/  UMOV UR4, 0xf0000000 ;  /* 0xf000000000047882 */ /* 0x000fe20000000000 */
[----:B------:R-:W-:Y:S01]  /*39e0*/  UMOV UR5, 0x380fffff ;  /* 0x380fffff00057882 */ /* 0x000fe20000000000 */
[----:B--2---:R-:W0:Y:S01]  /*39f0*/  F2F.F32.F64 R5, R2 ;  /* 0x0000000200057310 */ /* 0x004e220000301000 */
[----:B------:R-:W-:-:S14]  /*3a00*/  DSETP.GEU.AND P0, PT, |R2|, UR4, PT ;  /* 0x0000000402007e2a */ /* 0x000fdc000bf0e200 */
[----:B0-----:R-:W-:Y:S01]  /*3a10*/  @!P0 FMUL R5, R5, 1.175494350822287508e-38 ;  /* 0x0080000005058820 */ /* 0x001fe20000400000 */
[----:B------:R-:W-:Y:S06]  /*3a20*/  BRA `(.L_x_8532) ;  /* 0x0000000800307947 */ /* 0x000fec0003800000 */
.L_x_8540:
        /* <DEDUP_REMOVED lines=26> */
.L_x_8543:
        /* <DEDUP_REMOVED lines=13> */
.L_x_8542:
[----:B------:R-:W2:Y:S02]  /*3ca0*/  LDG.E.U16 R2, desc[UR36][R2.64] ;  /* 0x0000002402027981 */ /* 0x000ea4000c1e1500 */
[----:B--2---:R-:W-:Y:S01]  /*3cb0*/  IMAD.U32 R5, R2, 0x10000, RZ ;  /* 0x0001000002057824 */ /* 0x004fe200078e00ff */
[----:B------:R-:W-:Y:S06]  /*3cc0*/  BRA `(.L_x_8532) ;  /* 0x0000000400887947 */ /* 0x000fec0003800000 */
.L_x_8539:
        /* <DEDUP_REMOVED lines=11> */
.L_x_8546:
        /* <DEDUP_REMOVED lines=20> */
.L_x_8548:
[----:B------:R-:W-:Y:S05]  /*3ec0*/  BSYNC B0 ;  /* 0x0000000000007941 */ /* 0x000fea0003800000 */
.L_x_8547:
[----:B------:R-:W-:Y:S01]  /*3ed0*/  IMAD.SHL.U32 R2, R2, 0x100000, RZ ;  /* 0x0010000002027824 */ /* 0x000fe200078e00ff */
[----:B------:R-:W-:-:S04]  /*3ee0*/  LEA R5, R0, 0x3b800000, 0x17 ;  /* 0x3b80000000057811 */ /* 0x000fc800078eb8ff */
[----:B------:R-:W-:Y:S01]  /*3ef0*/  LOP3.LUT R5, R5, R2, R4, 0xfe, !PT ;  /* 0x0000000205057212 */ /* 0x000fe200078efe04 */
[----:B------:R-:W-:Y:S06]  /*3f00*/  BRA `(.L_x_8532) ;  /* 0x0000000000f87947 */ /* 0x000fec0003800000 */
.L_x_8545:
        /* <DEDUP_REMOVED lines=20> */
.L_x_8550:
[----:B------:R-:W-:Y:S05]  /*4050*/  BSYNC B0 ;  /* 0x0000000000007941 */ /* 0x000fea0003800000 */
.L_x_8549:
[----:B------:R-:W-:Y:S01]  /*4060*/  IMAD.SHL.U32 R2, R2, 0x200000, RZ ;  /* 0x0020000002027824 */ /* 0x000fe200078e00ff */
[----:B------:R-:W-:-:S04]  /*4070*/  LEA R5, R0, 0x37800000, 0x17 ;  /* 0x3780000000057811 */ /* 0x000fc800078eb8ff */
[----:B------:R-:W-:Y:S01]  /*4080*/  LOP3.LUT R5, R5, R2, R4, 0xfe, !PT ;  /* 0x0000000205057212 */ /* 0x000fe200078efe04 */
[----:B------:R-:W-:Y:S06]  /*4090*/  BRA `(.L_x_8532) ;  /* 0x0000000000947947 */ /* 0x000fec0003800000 */
.L_x_8544:
        /* <DEDUP_REMOVED lines=14> */
.L_x_8531:
        /* <DEDUP_REMOVED lines=16> */
.L_x_8553:
[----:B------:R-:W-:Y:S01]  /*4280*/  IMAD.MOV.U32 R5, RZ, RZ, RZ ;  /* 0x000000ffff057224 */ /* 0x000fe200078e00ff */
[----:B------:R-:W-:Y:S06]  /*4290*/  BRA `(.L_x_8532) ;  /* 0x0000000000147947 */ /* 0x000fec0003800000 */
.L_x_8552:
[----:B------:R-:W2:Y:S02]  /*42a0*/  LDG.E.64 R2, desc[UR36][R2.64] ;  /* 0x0000002402027981 */ /* 0x000ea4000c1e1b00 */
[----:B--2---:R0:W1:Y:S01]  /*42b0*/  I2F.U64 R5, R2 ;  /* 0x0000000200057312 */ /* 0x0040620000301000 */
[----:B------:R-:W-:Y:S05]  /*42c0*/  BRA `(.L_x_8532) ;  /* 0x0000000000087947 */ /* 0x000fea0003800000 */
.L_x_8551:
[----:B------:R-:W2:Y:S02]  /*42d0*/  LDG.E R2, desc[UR36][R2.64] ;  /* 0x0000002402027981 */ /* 0x000ea4000c1e1900 */
[----:B--2---:R-:W-:-:S07]  /*42e0*/  I2FP.F32.U32 R5, R2 ;  /* 0x0000000200057245 */ /* 0x004fce0000201000 */
.L_x_8532:
[----:B------:R-:W-:Y:S05]  /*42f0*/  BSYNC B6 ;  /* 0x0000000000067941 */ /* 0x000fea0003800000 */
.L_x_8526:
[----:B------:R-:W2:Y:S01]  /*4300*/  LDC.U8 R4, c[0x0][0x4f9] ;  /* 0x00013e40ff047b82 */ /* 0x000ea20000000000 */
[----:B01---5:R-:W-:-:S04]  /*4310*/  FADD.FTZ R3, -R24, 1 ;  /* 0x3f80000018037421 */ /* 0x023fc80000010100 */
[----:B------:R-:W-:Y:S01]  /*4320*/  FMUL.FTZ R3, R3, R24 ;  /* 0x0000001803037220 */ /* 0x000fe20000410000 */
[----:B---3--:R-:W-:-:S04]  /*4330*/  FADD.FTZ R24, -R5, R24 ;  /* 0x0000001805187221 */ /* 0x008fc80000010100 */
[----:B------:R-:W-:Y:S01]  /*4340*/  FMNMX.FTZ R3, R3, 9.9999999600419720025e-13, !PT ;  /* 0x2b8cbccc03037809 */ /* 0x000fe20007810000 */
[----:B--2-4-:R-:W-:-:S05]  /*4350*/  FMUL.FTZ R2, R24, R19 ;  /* 0x0000001318027220 */ /* 0x014fca0000410000 */
[----:B------:R-:W0:Y:S01]  /*4360*/  MUFU.RCP R3, R3 ;  /* 0x0000000300037308 */ /* 0x000e220000001000 */
[----:B------:R-:W-:-:S04]  /*4370*/  PRMT R0, R4, 0x9910, RZ ;  /* 0x0000991004007816 */ /* 0x000fc800000000ff */
[----:B------:R-:W-:Y:S01]  /*4380*/  ISETP.GT.AND P0, PT, R0, 0x9, PT ;  /* 0x000000090000780c */ /* 0x000fe20003f04270 */
[----:B0-----:R-:W-:-:S12]  /*4390*/  FMUL.FTZ R2, R2, R3 ;  /* 0x0000000302027220 */ /* 0x001fd80000410000 */
        /* <DEDUP_REMOVED lines=12> */
.L_x_8557:
[----:B------:R-:W0:Y:S02]  /*4460*/  F2I.S64.TRUNC R2, R2 ;  /* 0x0000000200027311 */ /* 0x000e24000020d900 */
[----:B0-----:R-:W-:-:S05]  /*4470*/  IMAD.MOV.U32 R5, RZ, RZ, R2 ;  /* 0x000000ffff057224 */ /* 0x001fca00078e0002 */
[----:B------:R0:W-:Y:S01]  /*4480*/  STG.E.U8 desc[UR36][R16.64], R5 ;  /* 0x0000000510007986 */ /* 0x0001e2000c101124 */
[----:B------:R-:W-:Y:S05]  /*4490*/  BRA `(.L_x_8559) ;  /* 0x0000000c00407947 */ /* 0x000fea0003800000 */
.L_x_8556:
        /* <DEDUP_REMOVED lines=9> */
.L_x_8561:
[----:B------:R-:W0:Y:S02]  /*4530*/  F2I.FTZ.TRUNC.NTZ R3, R2 ;  /* 0x0000000200037305 */ /* 0x000e24000021f100 */
[----:B0-----:R0:W-:Y:S01]  /*4540*/  STG.E desc[UR36][R16.64], R3 ;  /* 0x0000000310007986 */ /* 0x0011e2000c101924 */
[----:B------:R-:W-:Y:S05]  /*4550*/  BRA `(.L_x_8559) ;  /* 0x0000000c00107947 */ /* 0x000fea0003800000 */
.L_x_8560:
[----:B------:R-:W0:Y:S02]  /*4560*/  F2I.FTZ.TRUNC.NTZ R3, R2 ;  /* 0x0000000200037305 */ /* 0x000e24000021f100 */
[----:B0-----:R0:W-:Y:S01]  /*4570*/  STG.E.U16 desc[UR36][R16.64], R3 ;  /* 0x0000000310007986 */ /* 0x0011e2000c101524 */
[----:B------:R-:W-:Y:S05]  /*4580*/  BRA `(.L_x_8559) ;  /* 0x0000000c00047947 */ /* 0x000fea0003800000 */
.L_x_8555:
        /* <DEDUP_REMOVED lines=8> */
.L_x_8563:
[----:B------:R-:W-:-:S05]  /*4610*/  F2FP.F16.F32.PACK_AB R2, RZ, R2 ;  /* 0x00000002ff02723e */ /* 0x000fca00000000ff */
[----:B------:R0:W-:Y:S01]  /*4620*/  STG.E.U16 desc[UR36][R16.64], R2 ;  /* 0x0000000210007986 */ /* 0x0001e2000c101524 */
[----:B------:R-:W-:Y:S05]  /*4630*/  BRA `(.L_x_8559) ;  /* 0x0000000800d87947 */ /* 0x000fea0003800000 */
.L_x_8562:
        /* <DEDUP_REMOVED lines=9> */
.L_x_8565:
[----:B------:R-:W-:-:S04]  /*46d0*/  F2FP.F16.F32.PACK_AB R3, RZ, R2 ;  /* 0x00000002ff03723e */ /* 0x000fc800000000ff */
[----:B------:R-:W-:-:S05]  /*46e0*/  PRMT R3, R3, 0x5410, RZ ;  /* 0x0000541003037816 */ /* 0x000fca00000000ff */
[----:B------:R0:W-:Y:S01]  /*46f0*/  STG.E desc[UR36][R16.64], R3 ;  /* 0x0000000310007986 */ /* 0x0001e2000c101924 */
[----:B------:R-:W-:Y:S05]  /*4700*/  BRA `(.L_x_8559) ;  /* 0x0000000800a47947 */ /* 0x000fea0003800000 */
.L_x_8564:
[----:B------:R-:W-:-:S06]  /*4710*/  FMUL.FTZ R2, R2, 1 ;  /* 0x3f80000002027820 */ /* 0x000fcc0000410000 */
[----:B------:R-:W0:Y:S02]  /*4720*/  F2F.F64.F32 R2, R2 ;  /* 0x0000000200027310 */ /* 0x000e240000201800 */
[----:B0-----:R0:W-:Y:S01]  /*4730*/  STG.E.64 desc[UR36][R16.64], R2 ;  /* 0x0000000210007986 */ /* 0x0011e2000c101b24 */
[----:B------:R-:W-:Y:S05]  /*4740*/  BRA `(.L_x_8559) ;  /* 0x0000000800947947 */ /* 0x000fea0003800000 */
.L_x_8554:
        /* <DEDUP_REMOVED lines=12> */
.L_x_8568:
[----:B------:R-:W-:Y:S01]  /*4810*/  FMUL.FTZ R4, R2, 1 ;  /* 0x3f80000002047820 */ /* 0x000fe20000410000 */
[----:B------:R-:W-:-:S05]  /*4820*/  CS2R R6, SRZ ;  /* 0x0000000000067805 */ /* 0x000fca000001ff00 */
[----:B------:R-:W0:Y:S02]  /*4830*/  F2F.F64.F32 R4, R4 ;  /* 0x0000000400047310 */ /* 0x000e240000201800 */
[----:B0-----:R0:W-:Y:S01]  /*4840*/  STG.E.128 desc[UR36][R16.64], R4 ;  /* 0x0000000410007986 */ /* 0x0011e2000c101d24 */
[----:B------:R-:W-:Y:S05]  /*4850*/  BRA `(.L_x_8559) ;  /* 0x0000000800507947 */ /* 0x000fea0003800000 */
.L_x_8567:
        /* <DEDUP_REMOVED lines=20> */
.L_x_8572:
[----:B------:R-:W-:Y:S05]  /*49a0*/  BSYNC B0 ;  /* 0x0000000000007941 */ /* 0x000fea0003800000 */
.L_x_8571:
[----:B------:R-:W-:-:S05]  /*49b0*/  LOP3.LUT R5, R0, R5, RZ, 0xfc, !PT ;  /* 0x0000000500057212 */ /* 0x000fca00078efcff */
[----:B------:R0:W-:Y:S01]  /*49c0*/  STG.E.U8 desc[UR36][R16.64], R5 ;  /* 0x0000000510007986 */ /* 0x0001e2000c101124 */
[----:B------:R-:W-:Y:S05]  /*49d0*/  BRA `(.L_x_8559) ;  /* 0x0000000400f07947 */ /* 0x000fea0003800000 */
.L_x_8570:
        /* <DEDUP_REMOVED lines=12> */
.L_x_8574:
[----:B------:R-:W-:Y:S01]  /*4aa0*/  IMAD.MOV.U32 R0, RZ, RZ, 0x7f ;  /* 0x0000007fff007424 */ /* 0x000fe200078e00ff */
[----:B------:R-:W-:-:S04]  /*4ab0*/  ISETP.GT.U32.AND P0, PT, R4, 0x7f800000, PT ;  /* 0x7f8000000400780c */ /* 0x000fc80003f04070 */
[----:B------:R-:W-:-:S09]  /*4ac0*/  SEL R0, R0, 0x7c, P0 ;  /* 0x0000007c00007807 */ /* 0x000fd20000000000 */
.L_x_8575:
[----:B------:R-:W-:Y:S05]  /*4ad0*/  BSYNC B0 ;  /* 0x0000000000007941 */ /* 0x000fea0003800000 */
.L_x_8573:
[----:B------:R-:W-:-:S04]  /*4ae0*/  LOP3.LUT R2, R2, 0x80000000, RZ, 0xc0, !PT ;  /* 0x8000000002027812 */ /* 0x000fc800078ec0ff */
[----:B------:R-:W-:-:S04]  /*4af0*/  SHF.R.U32.HI R3, RZ, 0x18, R2 ;  /* 0x00000018ff037819 */ /* 0x000fc80000011602 */
[----:B------:R-:W-:-:S05]  /*4b00*/  LOP3.LUT R3, R0, R3, RZ, 0xfc, !PT ;  /* 0x0000000300037212 */ /* 0x000fca00078efcff */
[----:B------:R0:W-:Y:S01]  /*4b10*/  STG.E.U8 desc[UR36][R16.64], R3 ;  /* 0x0000000310007986 */ /* 0x0001e2000c101124 */
[----:B------:R-:W-:Y:S05]  /*4b20*/  BRA `(.L_x_8559) ;  /* 0x00000004009c7947 */ /* 0x000fea0003800000 */
.L_x_8569:
[----:B------:R-:W-:-:S05]  /*4b30*/  F2FP.BF16.F32.PACK_AB R2, RZ, R2 ;  /* 0x00000002ff02723e */ /* 0x000fca00000010ff */
[----:B------:R0:W-:Y:S01]  /*4b40*/  STG.E.U16 desc[UR36][R16.64], R2 ;  /* 0x0000000210007986 */ /* 0x0001e2000c101524 */
[----:B------:R-:W-:Y:S05]  /*4b50*/  BRA `(.L_x_8559) ;  /* 0x0000000400907947 */ /* 0x000fea0003800000 */
.L_x_8566:
        /* <DEDUP_REMOVED lines=11> */
.L_x_8578:
        /* <DEDUP_REMOVED lines=16> */
.L_x_8581:
[----:B------:R-:W-:-:S04]  /*4d10*/  LOP3.LUT R2, R2, 0x80000000, RZ, 0xc0, !PT ;  /* 0x8000000002027812 */ /* 0x000fc800078ec0ff */
[----:B------:R-:W-:-:S04]  /*4d20*/  SHF.R.U32.HI R3, RZ, 0x18, R2 ;  /* 0x00000018ff037819 */ /* 0x000fc80000011602 */
[----:B------:R-:W-:-:S04]  /*4d30*/  LOP3.LUT R0, R0, R3, RZ, 0xfc, !PT ;  /* 0x0000000300007212 */ /* 0x000fc800078efcff */
[----:B------:R-:W-:-:S07]  /*4d40*/  PRMT R8, R0, 0x7610, R8 ;  /* 0x0000761000087816 */ /* 0x000fce0000000008 */
.L_x_8580:
[----:B------:R-:W-:Y:S05]  /*4d50*/  BSYNC B0 ;  /* 0x0000000000007941 */ /* 0x000fea0003800000 */
.L_x_8579:
[----:B------:R0:W-:Y:S01]  /*4d60*/  STG.E.U8 desc[UR36][R16.64], R8 ;  /* 0x0000000810007986 */ /* 0x0001e2000c101124 */
[----:B------:R-:W-:Y:S05]  /*4d70*/  BRA `(.L_x_8559) ;  /* 0x0000000400087947 */ /* 0x000fea0003800000 */
.L_x_8577:
        /* <DEDUP_REMOVED lines=16> */
.L_x_8584:
[----:B------:R-:W-:-:S04]  /*4e80*/  LOP3.LUT R2, R2, 0x80000000, RZ, 0xc0, !PT ;  /* 0x8000000002027812 */ /* 0x000fc800078ec0ff */
[----:B------:R-:W-:-:S04]  /*4e90*/  SHF.R.U32.HI R3, RZ, 0x18, R2 ;  /* 0x00000018ff037819 */ /* 0x000fc80000011602 */
[----:B------:R-:W-:-:S04]  /*4ea0*/  LOP3.LUT R0, R0, R3, RZ, 0xfc, !PT ;  /* 0x0000000300007212 */ /* 0x000fc800078efcff */
[----:B------:R-:W-:-:S07]  /*4eb0*/  PRMT R8, R0, 0x7610, R8 ;  /* 0x0000761000087816 */ /* 0x000fce0000000008 */
.L_x_8583:
[----:B------:R-:W-:Y:S05]  /*4ec0*/  BSYNC B0 ;  /* 0x0000000000007941 */ /* 0x000fea0003800000 */
.L_x_8582:
[----:B------:R3:W-:Y:S01]  /*4ed0*/  STG.E.U8 desc[UR36][R16.64], R8 ;  /* 0x0000000810007986 */ /* 0x0007e2000c101124 */
[----:B------:R-:W-:Y:S05]  /*4ee0*/  BRA `(.L_x_8559) ;  /* 0x0000000000ac7947 */ /* 0x000fea0003800000 */
.L_x_8576:
        /* <DEDUP_REMOVED lines=21> */
.L_x_8558:
        /* <DEDUP_REMOVED lines=16> */
.L_x_8587:
[----:B------:R-:W-:Y:S05]  /*5140*/  BRA `(.L_x_8559) ;  /* 0x0000000000147947 */ /* 0x000fea0003800000 */
.L_x_8586:
[----:B------:R-:W0:Y:S02]  /*5150*/  F2I.U64.TRUNC R2, R2 ;  /* 0x0000000200027311 */ /* 0x000e24000020d800 */
[----:B0-----:R2:W-:Y:S01]  /*5160*/  STG.E.64 desc[UR36][R16.64], R2 ;  /* 0x0000000210007986 */ /* 0x0015e2000c101b24 */
[----:B------:R-:W-:Y:S05]  /*5170*/  BRA `(.L_x_8559) ;  /* 0x0000000000087947 */ /* 0x000fea0003800000 */
.L_x_8585:
[----:B------:R-:W0:Y:S02]  /*5180*/  F2I.FTZ.U32.TRUNC.NTZ R3, R2 ;  /* 0x0000000200037305 */ /* 0x000e24000021f000 */
[----:B0-----:R0:W-:Y:S02]  /*5190*/  STG.E desc[UR36][R16.64], R3 ;  /* 0x0000000310007986 */ /* 0x0011e4000c101924 */
.L_x_8559:
[----:B------:R-:W-:-:S04]  /*51a0*/  IMAD R18, R23, 0x200, R18 ;  /* 0x0000020017127824 */ /* 0x000fc800078e0212 */
[----:B------:R-:W-:-:S07]  /*51b0*/  VIADD R19, R18, 0x80 ;  /* 0x0000008012137836 */ /* 0x000fce0000000000 */
.L_x_8468:
[----:B------:R-:W-:Y:S05]  /*51c0*/  BSYNC B7 ;  /* 0x0000000000077941 */ /* 0x000fea0003800000 */
.L_x_8467:
        /* <DEDUP_REMOVED lines=384> */
.L_x_8590:
        /* <DEDUP_REMOVED lines=22> */
.L_x_8595:
[----:B------:R-:W2:Y:S02]  /*6b30*/  LDG.E.U8 R2, desc[UR36][R2.64] ;  /* 0x0000002402027981 */ /* 0x000ea4000c1e1100 */
[----:B--2---:R-:W-:Y:S01]  /*6b40*/  I2FP.F32.U32 R22, R2 ;  /* 0x0000000200167245 */ /* 0x004fe20000201000 */
[----:B------:R-:W-:Y:S06]  /*6b50*/  BRA `(.L_x_8597) ;  /* 0x0000000c002c7947 */ /* 0x000fec0003800000 */
.L_x_8594:
        /* <DEDUP_REMOVED lines=9> */
.L_x_8599:
[----:B------:R-:W2:Y:S02]  /*6bf0*/  LDG.E R2, desc[UR36][R2.64] ;  /* 0x0000002402027981 */ /* 0x000ea4000c1e1900 */
[----:B--2---:R-:W-:Y:S01]  /*6c00*/  I2FP.F32.S32 R22, R2 ;  /* 0x0000000200167245 */ /* 0x004fe20000201400 */
[----:B------:R-:W-:Y:S06]  /*6c10*/  BRA `(.L_x_8597) ;  /* 0x0000000800fc7947 */ /* 0x000fec0003800000 */
.L_x_8598:
[----:B------:R-:W2:Y:S02]  /*6c20*/  LDG.E.U16 R2, desc[UR36][R2.64] ;  /* 0x0000002402027981 */ /* 0x000ea4000c1e1500 */
[----:B--2---:R0:W1:Y:S01]  /*6c30*/  I2F.S16 R22, R2 ;  /* 0x0000000200167306 */ /* 0x0040620000101400 */
[----:B------:R-:W-:Y:S05]  /*6c40*/  BRA `(.L_x_8597) ;  /* 0x0000000800f07947 */ /* 0x000fea0003800000 */
.L_x_8593:
        /* <DEDUP_REMOVED lines=8> */
.L_x_8601:
[----:B------:R-:W2:Y:S02]  /*6cd0*/  LDG.E.U16 R2, desc[UR36][R2.64] ;  /* 0x0000002402027981 */ /* 0x000ea4000c1e1500 */
[----:B--2---:R-:W-:Y:S01]  /*6ce0*/  HADD2.F32 R22, -RZ, R2.H0_H0 ;  /* 0x20000002ff167230 */ /* 0x004fe20000004100 */
[----:B------:R-:W-:Y:S06]  /*6cf0*/  BRA `(.L_x_8597) ;  /* 0x0000000800c47947 */ /* 0x000fec0003800000 */
.L_x_8600:
        /* <DEDUP_REMOVED lines=8> */
.L_x_8603:
[----:B------:R-:W2:Y:S02]  /*6d80*/  LDG.E.U16 R2, desc[UR36][R2.64] ;  /* 0x0000002402027981 */ /* 0x000ea4000c1e1500 */
[----:B--2---:R-:W-:Y:S01]  /*6d90*/  HADD2.F32 R22, -RZ, R2.H0_H0 ;  /* 0x20000002ff167230 */ /* 0x004fe20000004100 */
[----:B------:R-:W-:Y:S06]  /*6da0*/  BRA `(.L_x_8597) ;  /* 0x0000000800987947 */ /* 0x000fec0003800000 */
.L_x_8602:
[----:B------:R-:W2:Y:S01]  /*6db0*/  LDG.E.64 R2, desc[UR36][R2.64] ;  /* 0x0000002402027981 */ /* 0x000ea2000c1e1b00 */
[----:B------:R-:W-:Y:S01]  /*6dc0*/  UMOV UR4, 0xf0000000 ;  /* 0xf000000000047882 */ /* 0x000fe20000000000 */
[----:B------:R-:W-:Y:S01]  /*6dd0*/  UMOV UR5, 0x380fffff ;  /* 0x380fffff00057882 */ /* 0x000fe20000000000 */
[----:B--2---:R-:W0:Y:S01]  /*6de0*/  F2F.F32.F64 R22, R2 ;  /* 0x0000000200167310 */ /* 0x004e220000301000 */
[----:B------:R-:W-:-:S14]  /*6df0*/  DSETP.GEU.AND P0, PT, |R2|, UR4, PT ;  /* 0x0000000402007e2a */ /* 0x000fdc000bf0e200 */
[----:B0-----:R-:W-:Y:S01]  /*6e00*/  @!P0 FMUL R22, R22, 1.175494350822287508e-38 ;  /* 0x0080000016168820 */ /* 0x001fe20000400000 */
[----:B------:R-:W-:Y:S06]  /*6e10*/  BRA `(.L_x_8597) ;  /* 0x00000008007c7947 */ /* 0x000fec0003800000 */
.L_x_8592:
        /* <DEDUP_REMOVED lines=12> */
.L_x_8606:
[----:B------:R-:W2:Y:S01]  /*6ee0*/  LDG.E.64 R2, desc[UR36][R2.64] ;  /* 0x0000002402027981 */ /* 0x000ea2000c1e1b00 */
[----:B------:R-:W-:Y:S01]  /*6ef0*/  UMOV UR4, 0xf0000000 ;  /* 0xf000000000047882 */ /* 0x000fe20000000000 */
[----:B------:R-:W-:Y:S01]  /*6f00*/  UMOV UR5, 0x380fffff ;  /* 0x380fffff00057882 */ /* 0x000fe20000000000 */
[----:B--2---:R-:W0:Y:S01]  /*6f10*/  F2F.F32.F64 R22, R2 ;  /* 0x0000000200167310 */ /* 0x004e220000301000 */
[----:B------:R-:W-:-:S14]  /*6f20*/  DSETP.GEU.AND P0, PT, |R2|, UR4, PT ;  /* 0x0000000402007e2a */ /* 0x000fdc000bf0e200 */
[----:B0-----:R-:W-:Y:S01]  /*6f30*/  @!P0 FMUL R22, R22, 1.175494350822287508e-38 ;  /* 0x0080000016168820 */ /* 0x001fe20000400000 */
[----:B------:R-:W-:Y:S06]  /*6f40*/  BRA `(.L_x_8597) ;  /* 0x0000000800307947 */ /* 0x000fec0003800000 */
.L_x_8605:
        /* <DEDUP_REMOVED lines=26> */
.L_x_8608:
        /* <DEDUP_REMOVED lines=13> */
.L_x_8607:
[----:B------:R-:W2:Y:S02]  /*71c0*/  LDG.E.U16 R2, desc[UR36][R2.64] ;  /* 0x0000002402027981 */ /* 0x000ea4000c1e1500 */
[----:B--2---:R-:W-:Y:S01]  /*71d0*/  IMAD.U32 R22, R2, 0x10000, RZ ;  /* 0x0001000002167824 */ /* 0x004fe200078e00ff */
[----:B------:R-:W-:Y:S06]  /*71e0*/  BRA `(.L_x_8597) ;  /* 0x0000000400887947 */ /* 0x000fec0003800000 */
.L_x_8604:
        /* <DEDUP_REMOVED lines=11> */
.L_x_8611:
        /* <DEDUP_REMOVED lines=20> */
.L_x_8613:
[----:B------:R-:W-:Y:S05]  /*73e0*/  BSYNC B0 ;  /* 0x0000000000007941 */ /* 0x000fea0003800000 */
.L_x_8612:
[----:B------:R-:W-:Y:S01]  /*73f0*/  IMAD.SHL.U32 R2, R2, 0x100000, RZ ;  /* 0x0010000002027824 */ /* 0x000fe200078e00ff */
[----:B------:R-:W-:-:S04]  /*7400*/  LEA R3, R0, 0x3b800000, 0x17 ;  /* 0x3b80000000037811 */ /* 0x000fc800078eb8ff */
[----:B------:R-:W-:Y:S01]  /*7410*/  LOP3.LUT R22, R3, R2, R22, 0xfe, !PT ;  /* 0x0000000203167212 */ /* 0x000fe200078efe16 */
[----:B------:R-:W-:Y:S06]  /*7420*/  BRA `(.L_x_8597) ;  /* 0x0000000000f87947 */ /* 0x000fec0003800000 */
.L_x_8610:
        /* <DEDUP_REMOVED lines=20> */
.L_x_8615:
[----:B------:R-:W-:Y:S05]  /*7570*/  BSYNC B0 ;  /* 0x0000000000007941 */ /* 0x000fea0003800000 */
.L_x_8614:
[----:B------:R-:W-:Y:S01]  /*7580*/  IMAD.SHL.U32 R2, R2, 0x200000, RZ ;  /* 0x0020000002027824 */ /* 0x000fe200078e00ff */
[----:B------:R-:W-:-:S04]  /*7590*/  LEA R3, R0, 0x37800000, 0x17 ;  /* 0x3780000000037811 */ /* 0x000fc800078eb8ff */
[----:B------:R-:W-:Y:S01]  /*75a0*/  LOP3.LUT R22, R3, R2, R22, 0xfe, !PT ;  /* 0x0000000203167212 */ /* 0x000fe200078efe16 */
[----:B------:R-:W-:Y:S06]  /*75b0*/  BRA `(.L_x_8597) ;  /* 0x0000000000947947 */ /* 0x000fec0003800000 */
.L_x_8609:
        /* <DEDUP_REMOVED lines=14> */
.L_x_8596:
        /* <DEDUP_REMOVED lines=16> */
.L_x_8618:
[----:B------:R-:W-:Y:S01]  /*77a0*/  IMAD.MOV.U32 R22, RZ, RZ, RZ ;  /* 0x000000ffff167224 */ /* 0x000fe200078e00ff */
[----:B------:R-:W-:Y:S06]  /*77b0*/  BRA `(.L_x_8597) ;  /* 0x0000000000147947 */ /* 0x000fec0003800000 */
.L_x_8617:
[----:B------:R-:W2:Y:S02]  /*77c0*/  LDG.E.64 R2, desc[UR36][R2.64] ;  /* 0x0000002402027981 */ /* 0x000ea4000c1e1b00 */
[----:B--2---:R0:W1:Y:S01]  /*77d0*/  I2F.U64 R22, R2 ;  /* 0x0000000200167312 */ /* 0x0040620000301000 */
[----:B------:R-:W-:Y:S05]  /*77e0*/  BRA `(.L_x_8597) ;  /* 0x0000000000087947 */ /* 0x000fea0003800000 */
.L_x_8616:
[----:B------:R-:W2:Y:S02]  /*77f0*/  LDG.E R2, desc[UR36][R2.64] ;  /* 0x0000002402027981 */ /* 0x000ea4000c1e1900 */
[----:B--2---:R-:W-:-:S07]  /*7800*/  I2FP.F32.U32 R22, R2 ;  /* 0x0000000200167245 */ /* 0x004fce0000201000 */
.L_x_8597:
[----:B------:R-:W-:Y:S05]  /*7810*/  BSYNC B6 ;  /* 0x0000000000067941 */ /* 0x000fea0003800000 */
.L_x_8591:
        /* <DEDUP_REMOVED lines=19> */
.L_x_8623:
[----:B------:R-:W2:Y:S02]  /*7950*/  LDG.E.U8 R2, desc[UR36][R2.64] ;  /* 0x0000002402027981 */ /* 0x000ea4000c1e1100 */
[----:B--2---:R-:W-:Y:S01]  /*7960*/  I2FP.F32.U32 R23, R2 ;  /* 0x0000000200177245 */ /* 0x004fe20000201000 */
[----:B------:R-:W-:Y:S06]  /*7970*/  BRA `(.L_x_8625) ;  /* 0x0000000c002c7947 */ /* 0x000fec0003800000 */
.L_x_8622:
[----:B------:R-:W-:-:S13]  /*7980*/  ISETP.NE.AND P0, PT, R0, 0x2, PT ;  /* 0x000000020000780c */ /* 0x000fda0003f05270 */
[----:B------:R-:W-:Y:S05]  /*7990*/  @!P0 BRA `(.L_x_8626) ;  /* 0x0000000000288947 */ /* 0x000fea0003800000 */
[----:B------:R-:W-:-:S13]  /*79a0*/  ISETP.NE.AND P0, PT, R0, 0x3, PT ;  /* 0x000000030000780c */ /* 0x000fda0003f05270 */
[----:B------:R-:W-:Y:S05]  /*79b0*/  @!P0 BRA `(.L_x_8627) ;  /* 0x0000000000148947 */ /* 0x000fea0003800000 */
[----:B------:R-:W-:-:S13]  /*79c0*/  ISETP.NE.AND P0, PT, R0, 0x4, PT ;  /* 0x000000040000780c */ /* 0x000fda0003f05270 */
[----:B------:R-:W-:Y:S05]  /*79d0*/  @P0 BRA `(.L_x_8624) ;  /* 0x0000000800b80947 */ /* 0x000fea0003800000 */
[----:B------:R-:W2:Y:S02]  /*79e0*/  LDG.E.64 R2, desc[UR36][R2.64] ;  /* 0x0000002402027981 */ /* 0x000ea4000c1e1b00 */
[----:B--2---:R2:W4:Y:S01]  /*79f0*/  I2F.S64 R23, R2 ;  /* 0x0000000200177312 */ /* 0x0045220000301400 */
[----:B------:R-:W-:Y:S05]  /*7a00*/  BRA `(.L_x_8625) ;  /* 0x0000000c00087947 */ /* 0x000fea0003800000 */
.L_x_8627:
[----:B------:R-:W2:Y:S02]  /*7a10*/  LDG.E R2, desc[UR36][R2.64] ;  /* 0x0000002402027981 */ /* 0x000ea4000c1e1900 */
[----:B--2---:R-:W-:Y:S01]  /*7a20*/  I2FP.F32.S32 R23, R2 ;  /* 0x0000000200177245 */ /* 0x004fe20000201400 */
[----:B------:R-:W-:Y:S06]  /*7a30*/  BRA `(.L_x_8625) ;  /* 0x0000000800fc7947 */ /* 0x000fec0003800000 */
.L_x_8626:
[----:B------:R-:W2:Y:S02]  /*7a40*/  LDG.E.U16 R2, desc[UR36][R2.64] ;  /* 0x0000002402027981 */ /* 0x000ea4000c1e1500 */
[----:B--2---:R0:W1:Y:S01]  /*7a50*/  I2F.S16 R23, R2 ;  /* 0x0000000200177306 */ /* 0x0040620000101400 */
[----:B------:R-:W-:Y:S05]  /*7a60*/  BRA `(.L_x_8625) ;  /* 0x0000000800f07947 */ /* 0x000fea0003800000 */
.L_x_8621:
        /* <DEDUP_REMOVED lines=8> */
.L_x_8629:
[----:B------:R-:W2:Y:S02]  /*7af0*/  LDG.E.U16 R2, desc[UR36][R2.64] ;  /* 0x0000002402027981 */ /* 0x000ea4000c1e1500 */
[----:B--2---:R-:W-:Y:S01]  /*7b00*/  HADD2.F32 R23, -RZ, R2.H0_H0 ;  /* 0x20000002ff177230 */ /* 0x004fe20000004100 */
[----:B------:R-:W-:Y:S06]  /*7b10*/  BRA `(.L_x_8625) ;  /* 0x0000000800c47947 */ /* 0x000fec0003800000 */
.L_x_8628:
        /* <DEDUP_REMOVED lines=8> */
.L_x_8631:
[----:B------:R-:W2:Y:S02]  /*7ba0*/  LDG.E.U16 R2, desc[UR36][R2.64] ;  /* 0x0000002402027981 */ /* 0x000ea4000c1e1500 */
[----:B--2---:R-:W-:Y:S01]  /*7bb0*/  HADD2.F32 R23, -RZ, R2.H0_H0 ;  /* 0x20000002ff177230 */ /* 0x004fe20000004100 */
[----:B------:R-:W-:Y:S06]  /*7bc0*/  BRA `(.L_x_8625) ;  /* 0x0000000800987947 */ /* 0x000fec0003800000 */
.L_x_8630:
[----:B------:R-:W2:Y:S01]  /*7bd0*/  LDG.E.64 R2, desc[UR36][R2.64] ;  /* 0x0000002402027981 */ /* 0x000ea2000c1e1b00 */
[----:B------:R-:W-:Y:S01]  /*7be0*/  UMOV UR4, 0xf0000000 ;  /* 0xf000000000047882 */ /* 0x000fe20000000000 */
[----:B------:R-:W-:Y:S01]  /*7bf0*/  UMOV UR5, 0x380fffff ;  /* 0x380fffff00057882 */ /* 0x000fe20000000000 */
[----:B--2---:R-:W0:Y:S01]  /*7c00*/  F2F.F32.F64 R23, R2 ;  /* 0x0000000200177310 */ /* 0x004e220000301000 */
[----:B------:R-:W-:-:S14]  /*7c10*/  DSETP.GEU.AND P0, PT, |R2|, UR4, PT ;  /* 0x0000000402007e2a */ /* 0x000fdc000bf0e200 */
[----:B0-----:R-:W-:Y:S01]  /*7c20*/  @!P0 FMUL R23, R23, 1.175494350822287508e-38 ;  /* 0x0080000017178820 */ /* 0x001fe20000400000 */
[----:B------:R-:W-:Y:S06]  /*7c30*/  BRA `(.L_x_8625) ;  /* 0x00000008007c7947 */ /* 0x000fec0003800000 */
.L_x_8620:
        /* <DEDUP_REMOVED lines=12> */
.L_x_8634:
[----:B------:R-:W2:Y:S01]  /*7d00*/  LDG.E.64 R2, desc[UR36][R2.64] ;  /* 0x0000002402027981 */ /* 0x000ea2000c1e1b00 */
[----:B------:R-:W-:Y:S01]  /*7d10*/  UMOV UR4, 0xf0000000 ;  /* 0xf000000000047882 */ /* 0x000fe20000000000 */
[----:B------:R-:W-:Y:S01]  /*7d20*/  UMOV UR5, 0x380fffff ;  /* 0x380fffff00057882 */ /* 0x000fe20000000000 */
[----:B--2---:R-:W0:Y:S01]  /*7d30*/  F2F.F32.F64 R23, R2 ;  /* 0x0000000200177310 */ /* 0x004e220000301000 */
[----:B------:R-:W-:-:S14]  /*7d40*/  DSETP.GEU.AND P0, PT, |R2|, UR4, PT ;  /* 0x0000000402007e2a */ /* 0x000fdc000bf0e200 */
[----:B0-----:R-:W-:Y:S01]  /*7d50*/  @!P0 FMUL R23, R23, 1.175494350822287508e-38 ;  /* 0x0080000017178820 */ /* 0x001fe20000400000 */
[----:B------:R-:W-:Y:S06]  /*7d60*/  BRA `(.L_x_8625) ;  /* 0x0000000800307947 */ /* 0x000fec0003800000 */
.L_x_8633:
        /* <DEDUP_REMOVED lines=26> */
.L_x_8636:
        /* <DEDUP_REMOVED lines=13> */
.L_x_8635:
[----:B------:R-:W2:Y:S02]  /*7fe0*/  LDG.E.U16 R2, desc[UR36][R2.64] ;  /* 0x0000002402027981 */ /* 0x000ea4000c1e1500 */
[----:B--2---:R-:W-:Y:S01]  /*7ff0*/  IMAD.U32 R23, R2, 0x10000, RZ ;  /* 0x0001000002177824 */ /* 0x004fe200078e00ff */
[----:B------:R-:W-:Y:S06]  /*8000*/  BRA `(.L_x_8625) ;  /* 0x0000000400887947 */ /* 0x000fec0003800000 */
.L_x_8632:
        /* <DEDUP_REMOVED lines=11> */
.L_x_8639:
        /* <DEDUP_REMOVED lines=20> */
.L_x_8641:
[----:B------:R-:W-:Y:S05]  /*8200*/  BSYNC B0 ;  /* 0x0000000000007941 */ /* 0x000fea0003800000 */
.L_x_8640:
[----:B------:R-:W-:Y:S01]  /*8210*/  IMAD.SHL.U32 R2, R2, 0x100000, RZ ;  /* 0x0010000002027824 */ /* 0x000fe200078e00ff */
[----:B------:R-:W-:-:S04]  /*8220*/  LEA R0, R0, 0x3b800000, 0x17 ;  /* 0x3b80000000007811 */ /* 0x000fc800078eb8ff */
[----:B------:R-:W-:Y:S01]  /*8230*/  LOP3.LUT R23, R0, R2, R23, 0xfe, !PT ;  /* 0x0000000200177212 */ /* 0x000fe200078efe17 */
[----:B------:R-:W-:Y:S06]  /*8240*/  BRA `(.L_x_8625) ;  /* 0x0000000000f87947 */ /* 0x000fec0003800000 */
.L_x_8638:
        /* <DEDUP_REMOVED lines=20> */
.L_x_8643:
[----:B------:R-:W-:Y:S05]  /*8390*/  BSYNC B0 ;  /* 0x0000000000007941 */ /* 0x000fea0003800000 */
.L_x_8642:
[----:B------:R-:W-:Y:S01]  /*83a0*/  IMAD.SHL.U32 R2, R2, 0x200000, RZ ;  /* 0x0020000002027824 */ /* 0x000fe200078e00ff */
[----:B------:R-:W-:-:S04]  /*83b0*/  LEA R0, R0, 0x37800000, 0x17 ;  /* 0x3780000000007811 */ /* 0x000fc800078eb8ff */
[----:B------:R-:W-:Y:S01]  /*83c0*/  LOP3.LUT R23, R0, R2, R23, 0xfe, !PT ;  /* 0x0000000200177212 */ /* 0x000fe200078efe17 */
[----:B------:R-:W-:Y:S06]  /*83d0*/  BRA `(.L_x_8625) ;  /* 0x0000000000947947 */ /* 0x000fec0003800000 */
.L_x_8637:
        /* <DEDUP_REMOVED lines=14> */
.L_x_8624:
        /* <DEDUP_REMOVED lines=16> */
.L_x_8646:
[----:B------:R-:W-:Y:S01]  /*85c0*/  IMAD.MOV.U32 R23, RZ, RZ, RZ ;  /* 0x000000ffff177224 */ /* 0x000fe200078e00ff */
[----:B------:R-:W-:Y:S06]  /*85d0*/  BRA `(.L_x_8625) ;  /* 0x0000000000147947 */ /* 0x000fec0003800000 */
.L_x_8645:
[----:B------:R-:W2:Y:S02]  /*85e0*/  LDG.E.64 R2, desc[UR36][R2.64] ;  /* 0x0000002402027981 */ /* 0x000ea4000c1e1b00 */
[----:B--2---:R0:W1:Y:S01]  /*85f0*/  I2F.U64 R23, R2 ;  /* 0x0000000200177312 */ /* 0x0040620000301000 */
[----:B------:R-:W-:Y:S05]  /*8600*/  BRA `(.L_x_8625) ;  /* 0x0000000000087947 */ /* 0x000fea0003800000 */
.L_x_8644:
[----:B------:R-:W2:Y:S02]  /*8610*/  LDG.E R2, desc[UR36][R2.64] ;  /* 0x0000002402027981 */ /* 0x000ea4000c1e1900 */
[----:B--2---:R-:W-:-:S07]  /*8620*/  I2FP.F32.U32 R23, R2 ;  /* 0x0000000200177245 */ /* 0x004fce0000201000 */
.L_x_8625:
[----:B------:R-:W-:Y:S05]  /*8630*/  BSYNC B6 ;  /* 0x0000000000067941 */ /* 0x000fea0003800000 */
.L_x_8619:
[----:B------:R-:W3:Y:S01]  /*8640*/  LDC.U8 R4, c[0x0][0x4fc] ;  /* 0x00013f00ff047b82 */ /* 0x000ee20000000000 */
[----:B------:R-:W-:Y:S01]  /*8650*/  ULDC.64 UR4, c[0x0][0x4f0] ;  /* 0x00013c0000047ab9 */ /* 0x000fe20000000a00 */
[----:B------:R-:W-:Y:S01]  /*8660*/  BSSY B6, `(.L_x_8647) ;  /* 0x00000df000067945 */ /* 0x000fe20003800000 */
[----:B0-2---:R-:W-:-:S05]  /*8670*/  IADD3 R2, P0, R18, UR4, RZ ;  /* 0x0000000412027c10 */ /* 0x005fca000ff1e0ff */
        /* <DEDUP_REMOVED lines=13> */
[----:B--2---:R-:W0:Y:S01]  /*8750*/  I2F.S16 R0, R0 ;  /* 0x0000000000007306 */ /* 0x004e220000101400 */
[----:B------:R-:W-:Y:S05]  /*8760*/  BRA `(.L_x_8653) ;  /* 0x0000000c00387947 */ /* 0x000fea0003800000 */
.L_x_8651:
[----:B------:R-:W2:Y:S02]  /*8770*/  LDG.E.U8 R0, desc[UR36][R2.64] ;  /* 0x0000002402007981 */ /* 0x000ea4000c1e1100 */
[----:B--2---:R-:W-:Y:S01]  /*8780*/  I2FP.F32.U32 R0, R0 ;  /* 0x0000000000007245 */ /* 0x004fe20000201000 */
[----:B------:R-:W-:Y:S06]  /*8790*/  BRA `(.L_x_8653) ;  /* 0x0000000c002c7947 */ /* 0x000fec0003800000 */
.L_x_8650:
[----:B------:R-:W-:-:S13]  /*87a0*/  ISETP.NE.AND P0, PT, R0, 0x2, PT ;  /* 0x000000020000780c */ /* 0x000fda0003f05270 */
[----:B------:R-:W-:Y:S05]  /*87b0*/  @!P0 BRA `(.L_x_8654) ;  /* 0x0000000000288947 */ /* 0x000fea0003800000 */
[----:B------:R-:W-:-:S13]  /*87c0*/  ISETP.NE.AND P0, PT, R0, 0x3, PT ;  /* 0x000000030000780c */ /* 0x000fda0003f05270 */
[----:B------:R-:W-:Y:S05]  /*87d0*/  @!P0 BRA `(.L_x_8655) ;  /* 0x0000000000148947 */ /* 0x000fea0003800000 */
[----:B------:R-:W-:-:S13]  /*87e0*/  ISETP.NE.AND P0, PT, R0, 0x4, PT ;  /* 0x000000040000780c */ /* 0x000fda0003f05270 */
[----:B------:R-:W-:Y:S05]  /*87f0*/  @P0 BRA `(.L_x_8652) ;  /* 0x0000000800b80947 */ /* 0x000fea0003800000 */
[----:B------:R-:W2:Y:S02]  /*8800*/  LDG.E.64 R2, desc[UR36][R2.64] ;  /* 0x0000002402027981 */ /* 0x000ea4000c1e1b00 */
[----:B--2---:R2:W3:Y:S01]  /*8810*/  I2F.S64 R0, R2 ;  /* 0x0000000200007312 */ /* 0x0044e20000301400 */
[----:B------:R-:W-:Y:S05]  /*8820*/  BRA `(.L_x_8653) ;  /* 0x0000000c00087947 */ /* 0x000fea0003800000 */
.L_x_8655:
[----:B------:R-:W2:Y:S02]  /*8830*/  LDG.E R0, desc[UR36][R2.64] ;  /* 0x0000002402007981 */ /* 0x000ea4000c1e1900 */
[----:B--2---:R-:W-:Y:S01]  /*8840*/  I2FP.F32.S32 R0, R0 ;  /* 0x0000000000007245 */ /* 0x004fe20000201400 */
[----:B------:R-:W-:Y:S06]  /*8850*/  BRA `(.L_x_8653) ;  /* 0x0000000800fc7947 */ /* 0x000fec0003800000 */
.L_x_8654:
[----:B------:R-:W2:Y:S02]  /*8860*/  LDG.E.U16 R0, desc[UR36][R2.64] ;  /* 0x0000002402007981 */ /* 0x000ea4000c1e1500 */
[----:B--2---:R-:W0:Y:S01]  /*8870*/  I2F.S16 R0, R0 ;  /* 0x0000000000007306 */ /* 0x004e220000101400 */
[----:B------:R-:W-:Y:S05]  /*8880*/  BRA `(.L_x_8653) ;  /* 0x0000000800f07947 */ /* 0x000fea0003800000 */
.L_x_8649:
        /* <DEDUP_REMOVED lines=8> */
.L_x_8657:
[----:B------:R-:W2:Y:S02]  /*8910*/  LDG.E.U16 R0, desc[UR36][R2.64] ;  /* 0x0000002402007981 */ /* 0x000ea4000c1e1500 */
[----:B--2---:R-:W-:Y:S01]  /*8920*/  HADD2.F32 R0, -RZ, R0.H0_H0 ;  /* 0x20000000ff007230 */ /* 0x004fe20000004100 */
[----:B------:R-:W-:Y:S06]  /*8930*/  BRA `(.L_x_8653) ;  /* 0x0000000800c47947 */ /* 0x000fec0003800000 */
.L_x_8656:
        /* <DEDUP_REMOVED lines=8> */
.L_x_8659:
[----:B------:R-:W2:Y:S02]  /*89c0*/  LDG.E.U16 R0, desc[UR36][R2.64] ;  /* 0x0000002402007981 */ /* 0x000ea4000c1e1500 */
[----:B--2---:R-:W-:Y:S01]  /*89d0*/  HADD2.F32 R0, -RZ, R0.H0_H0 ;  /* 0x20000000ff007230 */ /* 0x004fe20000004100 */
[----:B------:R-:W-:Y:S06]  /*89e0*/  BRA `(.L_x_8653) ;  /* 0x0000000800987947 */ /* 0x000fec0003800000 */
.L_x_8658:
[----:B------:R-:W2:Y:S01]  /*89f0*/  LDG.E.64 R2, desc[UR36][R2.64] ;  /* 0x0000002402027981 */ /* 0x000ea2000c1e1b00 */
[----:B------:R-:W-:Y:S01]  /*8a00*/  UMOV UR4, 0xf0000000 ;  /* 0xf000000000047882 */ /* 0x000fe20000000000 */
[----:B------:R-:W-:Y:S01]  /*8a10*/  UMOV UR5, 0x380fffff ;  /* 0x380fffff00057882 */ /* 0x000fe20000000000 */
[----:B--2---:R-:W0:Y:S01]  /*8a20*/  F2F.F32.F64 R0, R2 ;  /* 0x0000000200007310 */ /* 0x004e220000301000 */
[----:B------:R-:W-:-:S14]  /*8a30*/  DSETP.GEU.AND P0, PT, |R2|, UR4, PT ;  /* 0x0000000402007e2a */ /* 0x000fdc000bf0e200 */
[----:B0-----:R-:W-:Y:S01]  /*8a40*/  @!P0 FMUL R0, R0, 1.175494350822287508e-38 ;  /* 0x0080000000008820 */ /* 0x001fe20000400000 */
[----:B------:R-:W-:Y:S06]  /*8a50*/  BRA `(.L_x_8653) ;  /* 0x00000008007c7947 */ /* 0x000fec0003800000 */
.L_x_8648:
        /* <DEDUP_REMOVED lines=12> */
.L_x_8662:
[----:B------:R-:W2:Y:S01]  /*8b20*/  LDG.E.64 R2, desc[UR36][R2.64] ;  /* 0x0000002402027981 */ /* 0x000ea2000c1e1b00 */
[----:B------:R-:W-:Y:S01]  /*8b30*/  UMOV UR4, 0xf0000000 ;  /* 0xf000000000047882 */ /* 0x000fe20000000000 */
[----:B------:R-:W-:Y:S01]  /*8b40*/  UMOV UR5, 0x380fffff ;  /* 0x380fffff00057882 */ /* 0x000fe20000000000 */
[----:B--2---:R-:W0:Y:S01]  /*8b50*/  F2F.F32.F64 R0, R2 ;  /* 0x0000000200007310 */ /* 0x004e220000301000 */
[----:B------:R-:W-:-:S14]  /*8b60*/  DSETP.GEU.AND P0, PT, |R2|, UR4, PT ;  /* 0x0000000402007e2a */ /* 0x000fdc000bf0e200 */
[----:B0-----:R-:W-:Y:S01]  /*8b70*/  @!P0 FMUL R0, R0, 1.175494350822287508e-38 ;  /* 0x0080000000008820 */ /* 0x001fe20000400000 */
[----:B------:R-:W-:Y:S06]  /*8b80*/  BRA `(.L_x_8653) ;  /* 0x0000000800307947 */ /* 0x000fec0003800000 */
.L_x_8661:
        /* <DEDUP_REMOVED lines=24> */
[----:B------:R-:W-:Y:S01]  /*8d10*/  LOP3.LUT R0, R5, 0x80000000, R0, 0xf8, !PT ;  /* 0x8000000005007812 */ /* 0x000fe200078ef800 */
[----:B------:R-:W-:Y:S06]  /*8d20*/  BRA `(.L_x_8653) ;  /* 0x0000000400c87947 */ /* 0x000fec0003800000 */
.L_x_8664:
        /* <DEDUP_REMOVED lines=13> */
.L_x_8663:
[----:B------:R-:W2:Y:S02]  /*8e00*/  LDG.E.U16 R0, desc[UR36][R2.64] ;  /* 0x0000002402007981 */ /* 0x000ea4000c1e1500 */
[----:B--2---:R-:W-:Y:S01]  /*8e10*/  IMAD.U32 R0, R0, 0x10000, RZ ;  /* 0x0001000000007824 */ /* 0x004fe200078e00ff */
[----:B------:R-:W-:Y:S06]  /*8e20*/  BRA `(.L_x_8653) ;  /* 0x0000000400887947 */ /* 0x000fec0003800000 */
.L_x_8660:
        /* <DEDUP_REMOVED lines=11> */
.L_x_8667:
        /* <DEDUP_REMOVED lines=20> */
.L_x_8669:
[----:B------:R-:W-:Y:S05]  /*9020*/  BSYNC B0 ;  /* 0x0000000000007941 */ /* 0x000fea0003800000 */
.L_x_8668:
[----:B------:R-:W-:Y:S01]  /*9030*/  LEA R3, R0, 0x3b800000, 0x17 ;  /* 0x3b80000000037811 */ /* 0x000fe200078eb8ff */
[----:B------:R-:W-:-:S05]  /*9040*/  IMAD.SHL.U32 R0, R2, 0x100000, RZ ;  /* 0x0010000002007824 */ /* 0x000fca00078e00ff */
[----:B------:R-:W-:Y:S01]  /*9050*/  LOP3.LUT R0, R3, R0, R4, 0xfe, !PT ;  /* 0x0000000003007212 */ /* 0x000fe200078efe04 */
[----:B------:R-:W-:Y:S06]  /*9060*/  BRA `(.L_x_8653) ;  /* 0x0000000000f87947 */ /* 0x000fec0003800000 */
.L_x_8666:
        /* <DEDUP_REMOVED lines=20> */
.L_x_8671:
[----:B------:R-:W-:Y:S05]  /*91b0*/  BSYNC B0 ;  /* 0x0000000000007941 */ /* 0x000fea0003800000 */
.L_x_8670:
[----:B------:R-:W-:Y:S01]  /*91c0*/  LEA R3, R0, 0x37800000, 0x17 ;  /* 0x3780000000037811 */ /* 0x000fe200078eb8ff */
[----:B------:R-:W-:-:S05]  /*91d0*/  IMAD.SHL.U32 R0, R2, 0x200000, RZ ;  /* 0x0020000002007824 */ /* 0x000fca00078e00ff */
[----:B------:R-:W-:Y:S01]  /*91e0*/  LOP3.LUT R0, R3, R0, R4, 0xfe, !PT ;  /* 0x0000000003007212 */ /* 0x000fe200078efe04 */
[----:B------:R-:W-:Y:S06]  /*91f0*/  BRA `(.L_x_8653) ;  /* 0x0000000000947947 */ /* 0x000fec0003800000 */
.L_x_8665:
        /* <DEDUP_REMOVED lines=14> */
.L_x_8652:
        /* <DEDUP_REMOVED lines=15> */
[----:B01--45:R-:W-:Y:S05]  /*93d0*/  CALL.ABS.NOINC R2 ;  /* 0x0000000002007343 */ /* 0x033fea0003c00000 */
.L_x_8674:
[----:B------:R-:W-:Y:S01]  /*93e0*/  IMAD.MOV.U32 R0, RZ, RZ, RZ ;  /* 0x000000ffff007224 */ /* 0x000fe200078e00ff */
[----:B------:R-:W-:Y:S06]  /*93f0*/  BRA `(.L_x_8653) ;  /* 0x0000000000147947 */ /* 0x000fec0003800000 */
.L_x_8673:
[----:B------:R-:W2:Y:S02]  /*9400*/  LDG.E.64 R2, desc[UR36][R2.64] ;  /* 0x0000002402027981 */ /* 0x000ea4000c1e1b00 */
[----:B--2---:R0:W2:Y:S01]  /*9410*/  I2F.U64 R0, R2 ;  /* 0x0000000200007312 */ /* 0x0040a20000301000 */
[----:B------:R-:W-:Y:S05]  /*9420*/  BRA `(.L_x_8653) ;  /* 0x0000000000087947 */ /* 0x000fea0003800000 */
.L_x_8672:
[----:B------:R-:W2:Y:S02]  /*9430*/  LDG.E R0, desc[UR36][R2.64] ;  /* 0x0000002402007981 */ /* 0x000ea4000c1e1900 */
[----:B--2---:R-:W-:-:S07]  /*9440*/  I2FP.F32.U32 R0, R0 ;  /* 0x0000000000007245 */ /* 0x004fce0000201000 */
.L_x_8653:
[----:B------:R-:W-:Y:S05]  /*9450*/  BSYNC B6 ;  /* 0x0000000000067941 */ /* 0x000fea0003800000 */
.L_x_8647:
[----:B------:R-:W3:Y:S01]  /*9460*/  LDC.U8 R5, c[0x0][0x4f9] ;  /* 0x00013e40ff057b82 */ /* 0x000ee20000000000 */
[----:B012-45:R-:W-:-:S04]  /*9470*/  FADD.FTZ R2, -R23, 1 ;  /* 0x3f80000017027421 */ /* 0x037fc80000010100 */
[----:B------:R-:W-:Y:S01]  /*9480*/  FMUL.FTZ R2, R2, R23 ;  /* 0x0000001702027220 */ /* 0x000fe20000410000 */
[----:B---3--:R-:W-:-:S04]  /*9490*/  FADD.FTZ R23, -R0, R23 ;  /* 0x0000001700177221 */ /* 0x008fc80000010100 */
[----:B------:R-:W-:Y:S01]  /*94a0*/  FMNMX.FTZ R3, R2, 9.9999999600419720025e-13, !PT ;  /* 0x2b8cbccc02037809 */ /* 0x000fe20007810000 */
[----:B------:R-:W-:-:S05]  /*94b0*/  FMUL.FTZ R2, R23, R22 ;  /* 0x0000001617027220 */ /* 0x000fca0000410000 */
        /* <DEDUP_REMOVED lines=16> */
.L_x_8678:
[----:B------:R-:W0:Y:S02]  /*95c0*/  F2I.S64.TRUNC R2, R2 ;  /* 0x0000000200027311 */ /* 0x000e24000020d900 */
[----:B0-----:R-:W-:-:S05]  /*95d0*/  IMAD.MOV.U32 R5, RZ, RZ, R2 ;  /* 0x000000ffff057224 */ /* 0x001fca00078e0002 */
[----:B------:R0:W-:Y:S01]  /*95e0*/  STG.E.U8 desc[UR36][R16.64], R5 ;  /* 0x0000000510007986 */ /* 0x0001e2000c101124 */
[----:B------:R-:W-:Y:S05]  /*95f0*/  BRA `(.L_x_8680) ;  /* 0x0000000c00407947 */ /* 0x000fea0003800000 */
.L_x_8677:
        /* <DEDUP_REMOVED lines=9> */
.L_x_8682:
[----:B------:R-:W0:Y:S02]  /*9690*/  F2I.FTZ.TRUNC.NTZ R3, R2 ;  /* 0x0000000200037305 */ /* 0x000e24000021f100 */
[----:B0-----:R0:W-:Y:S01]  /*96a0*/  STG.E desc[UR36][R16.64], R3 ;  /* 0x0000000310007986 */ /* 0x0011e2000c101924 */
[----:B------:R-:W-:Y:S05]  /*96b0*/  BRA `(.L_x_8680) ;  /* 0x0000000c00107947 */ /* 0x000fea0003800000 */
.L_x_8681:
[----:B------:R-:W0:Y:S02]  /*96c0*/  F2I.FTZ.TRUNC.NTZ R3, R2 ;  /* 0x0000000200037305 */ /* 0x000e24000021f100 */
[----:B0-----:R0:W-:Y:S01]  /*96d0*/  STG.E.U16 desc[UR36][R16.64], R3 ;  /* 0x0000000310007986 */ /* 0x0011e2000c101524 */
[----:B------:R-:W-:Y:S05]  /*96e0*/  BRA `(.L_x_8680) ;  /* 0x0000000c00047947 */ /* 0x000fea0003800000 */
.L_x_8676:
        /* <DEDUP_REMOVED lines=8> */
.L_x_8684:
[----:B------:R-:W-:-:S05]  /*9770*/  F2FP.F16.F32.PACK_AB R2, RZ, R2 ;  /* 0x00000002ff02723e */ /* 0x000fca00000000ff */
[----:B------:R0:W-:Y:S01]  /*9780*/  STG.E.U16 desc[UR36][R16.64], R2 ;  /* 0x0000000210007986 */ /* 0x0001e2000c101524 */
[----:B------:R-:W-:Y:S05]  /*9790*/  BRA `(.L_x_8680) ;  /* 0x0000000800d87947 */ /* 0x000fea0003800000 */
.L_x_8683:
        /* <DEDUP_REMOVED lines=9> */
.L_x_8686:
[----:B------:R-:W-:-:S04]  /*9830*/  F2FP.F16.F32.PACK_AB R3, RZ, R2 ;  /* 0x00000002ff03723e */ /* 0x000fc800000000ff */
[----:B------:R-:W-:-:S05]  /*9840*/  PRMT R3, R3, 0x5410, RZ ;  /* 0x0000541003037816 */ /* 0x000fca00000000ff */
[----:B------:R3:W-:Y:S01]  /*9850*/  STG.E desc[UR36][R16.64], R3 ;  /* 0x0000000310007986 */ /* 0x0007e2000c101924 */
[----:B------:R-:W-:Y:S05]  /*9860*/  BRA `(.L_x_8680) ;  /* 0x0000000800a47947 */ /* 0x000fea0003800000 */
.L_x_8685:
[----:B------:R-:W-:-:S06]  /*9870*/  FMUL.FTZ R2, R2, 1 ;  /* 0x3f80000002027820 */ /* 0x000fcc0000410000 */
[----:B------:R-:W0:Y:S02]  /*9880*/  F2F.F64.F32 R2, R2 ;  /* 0x0000000200027310 */ /* 0x000e240000201800 */
[----:B0-----:R4:W-:Y:S01]  /*9890*/  STG.E.64 desc[UR36][R16.64], R2 ;  /* 0x0000000210007986 */ /* 0x0019e2000c101b24 */
[----:B------:R-:W-:Y:S05]  /*98a0*/  BRA `(.L_x_8680) ;  /* 0x0000000800947947 */ /* 0x000fea0003800000 */
.L_x_8675:
        /* <DEDUP_REMOVED lines=12> */
.L_x_8689:
[----:B------:R-:W-:Y:S01]  /*9970*/  FMUL.FTZ R4, R2, 1 ;  /* 0x3f80000002047820 */ /* 0x000fe20000410000 */
[----:B------:R-:W-:-:S05]  /*9980*/  CS2R R6, SRZ ;  /* 0x0000000000067805 */ /* 0x000fca000001ff00 */
[----:B------:R-:W0:Y:S02]  /*9990*/  F2F.F64.F32 R4, R4 ;  /* 0x0000000400047310 */ /* 0x000e240000201800 */
[----:B0-----:R0:W-:Y:S01]  /*99a0*/  STG.E.128 desc[UR36][R16.64], R4 ;  /* 0x0000000410007986 */ /* 0x0011e2000c101d24 */
[----:B------:R-:W-:Y:S05]  /*99b0*/  BRA `(.L_x_8680) ;  /* 0x0000000800507947 */ /* 0x000fea0003800000 */
.L_x_8688:
        /* <DEDUP_REMOVED lines=20> */
.L_x_8693:
[----:B------:R-:W-:Y:S05]  /*9b00*/  BSYNC B0 ;  /* 0x0000000000007941 */ /* 0x000fea0003800000 */
.L_x_8692:
[----:B------:R-:W-:-:S05]  /*9b10*/  LOP3.LUT R5, R0, R5, RZ, 0xfc, !PT ;  /* 0x0000000500057212 */ /* 0x000fca00078efcff */
[----:B------:R0:W-:Y:S01]  /*9b20*/  STG.E.U8 desc[UR36][R16.64], R5 ;  /* 0x0000000510007986 */ /* 0x0001e2000c101124 */
[----:B------:R-:W-:Y:S05]  /*9b30*/  BRA `(.L_x_8680) ;  /* 0x0000000400f07947 */ /* 0x000fea0003800000 */
.L_x_8691:
        /* <DEDUP_REMOVED lines=12> */
.L_x_8695:
[----:B------:R-:W-:Y:S01]  /*9c00*/  IMAD.MOV.U32 R0, RZ, RZ, 0x7f ;  /* 0x0000007fff007424 */ /* 0x000fe200078e00ff */
[----:B------:R-:W-:-:S04]  /*9c10*/  ISETP.GT.U32.AND P0, PT, R4, 0x7f800000, PT ;  /* 0x7f8000000400780c */ /* 0x000fc80003f04070 */
[----:B------:R-:W-:-:S09]  /*9c20*/  SEL R0, R0, 0x7c, P0 ;  /* 0x0000007c00007807 */ /* 0x000fd20000000000 */
.L_x_8696:
[----:B------:R-:W-:Y:S05]  /*9c30*/  BSYNC B0 ;  /* 0x0000000000007941 */ /* 0x000fea0003800000 */
.L_x_8694:
[----:B------:R-:W-:-:S04]  /*9c40*/  LOP3.LUT R2, R2, 0x80000000, RZ, 0xc0, !PT ;  /* 0x8000000002027812 */ /* 0x000fc800078ec0ff */
[----:B------:R-:W-:-:S04]  /*9c50*/  SHF.R.U32.HI R3, RZ, 0x18, R2 ;  /* 0x00000018ff037819 */ /* 0x000fc80000011602 */
[----:B------:R-:W-:-:S05]  /*9c60*/  LOP3.LUT R3, R0, R3, RZ, 0xfc, !PT ;  /* 0x0000000300037212 */ /* 0x000fca00078efcff */
[----:B------:R0:W-:Y:S01]  /*9c70*/  STG.E.U8 desc[UR36][R16.64], R3 ;  /* 0x0000000310007986 */ /* 0x0001e2000c101124 */
[----:B------:R-:W-:Y:S05]  /*9c80*/  BRA `(.L_x_8680) ;  /* 0x00000004009c7947 */ /* 0x000fea0003800000 */
.L_x_8690:
[----:B------:R-:W-:-:S05]  /*9c90*/  F2FP.BF16.F32.PACK_AB R2, RZ, R2 ;  /* 0x00000002ff02723e */ /* 0x000fca00000010ff */
[----:B------:R0:W-:Y:S01]  /*9ca0*/  STG.E.U16 desc[UR36][R16.64], R2 ;  /* 0x0000000210007986 */ /* 0x0001e2000c101524 */
[----:B------:R-:W-:Y:S05]  /*9cb0*/  BRA `(.L_x_8680) ;  /* 0x0000000400907947 */ /* 0x000fea0003800000 */
.L_x_8687:
        /* <DEDUP_REMOVED lines=11> */
.L_x_8699:
        /* <DEDUP_REMOVED lines=16> */
.L_x_8702:
[----:B------:R-:W-:-:S04]  /*9e70*/  LOP3.LUT R2, R2, 0x80000000, RZ, 0xc0, !PT ;  /* 0x8000000002027812 */ /* 0x000fc800078ec0ff */
[----:B------:R-:W-:-:S04]  /*9e80*/  SHF.R.U32.HI R3, RZ, 0x18, R2 ;  /* 0x00000018ff037819 */ /* 0x000fc80000011602 */
[----:B------:R-:W-:-:S04]  /*9e90*/  LOP3.LUT R0, R0, R3, RZ, 0xfc, !PT ;  /* 0x0000000300007212 */ /* 0x000fc800078efcff */
[----:B------:R-:W-:-:S07]  /*9ea0*/  PRMT R8, R0, 0x7610, R8 ;  /* 0x0000761000087816 */ /* 0x000fce0000000008 */
.L_x_8701:
[----:B------:R-:W-:Y:S05]  /*9eb0*/  BSYNC B0 ;  /* 0x0000000000007941 */ /* 0x000fea0003800000 */
.L_x_8700:
[----:B------:R0:W-:Y:S01]  /*9ec0*/  STG.E.U8 desc[UR36][R16.64], R8 ;  /* 0x0000000810007986 */ /* 0x0001e2000c101124 */
[----:B------:R-:W-:Y:S05]  /*9ed0*/  BRA `(.L_x_8680) ;  /* 0x0000000400087947 */ /* 0x000fea0003800000 */
.L_x_8698:
        /* <DEDUP_REMOVED lines=16> */
.L_x_8705:
[----:B------:R-:W-:-:S04]  /*9fe0*/  LOP3.LUT R2, R2, 0x80000000, RZ, 0xc0, !PT ;  /* 0x8000000002027812 */ /* 0x000fc800078ec0ff */
[----:B------:R-:W-:-:S04]  /*9ff0*/  SHF.R.U32.HI R3, RZ, 0x18, R2 ;  /* 0x00000018ff037819 */ /* 0x000fc80000011602 */
[----:B------:R-:W-:-:S04]  /*a000*/  LOP3.LUT R0, R0, R3, RZ, 0xfc, !PT ;  /* 0x0000000300007212 */ /* 0x000fc800078efcff */
[----:B------:R-:W-:-:S07]  /*a010*/  PRMT R8, R0, 0x7610, R8 ;  /* 0x0000761000087816 */ /* 0x000fce0000000008 */
.L_x_8704:
[----:B------:R-:W-:Y:S05]  /*a020*/  BSYNC B0 ;  /* 0x0000000000007941 */ /* 0x000fea0003800000 */
.L_x_8703:
[----:B------:R0:W-:Y:S01]  /*a030*/  STG.E.U8 desc[UR36][R16.64], R8 ;  /* 0x0000000810007986 */ /* 0x0001e2000c101124 */
[----:B------:R-:W-:Y:S05]  /*a040*/  BRA `(.L_x_8680) ;  /* 0x0000000000ac7947 */ /* 0x000fea0003800000 */
.L_x_8697:
        /* <DEDUP_REMOVED lines=21> */
.L_x_8679:
        /* <DEDUP_REMOVED lines=16> */
.L_x_8708:
[----:B------:R-:W-:Y:S05]  /*a2a0*/  BRA `(.L_x_8680) ;  /* 0x0000000000147947 */ /* 0x000fea0003800000 */
.L_x_8707:
[----:B------:R-:W0:Y:S02]  /*a2b0*/  F2I.U64.TRUNC R2, R2 ;  /* 0x0000000200027311 */ /* 0x000e24000020d800 */
[----:B0-----:R0:W-:Y:S01]  /*a2c0*/  STG.E.64 desc[UR36][R16.64], R2 ;  /* 0x0000000210007986 */ /* 0x0011e2000c101b24 */
[----:B------:R-:W-:Y:S05]  /*a2d0*/  BRA `(.L_x_8680) ;  /* 0x0000000000087947 */ /* 0x000fea0003800000 */
.L_x_8706:
[----:B------:R-:W0:Y:S02]  /*a2e0*/  F2I.FTZ.U32.TRUNC.NTZ R3, R2 ;  /* 0x0000000200037305 */ /* 0x000e24000021f000 */
[----:B0-----:R0:W-:Y:S02]  /*a2f0*/  STG.E desc[UR36][R16.64], R3 ;  /* 0x0000000310007986 */ /* 0x0011e4000c101924 */
.L_x_8680:
[----:B------:R-:W-:-:S07]  /*a300*/  VIADD R19, R19, 0x80 ;  /* 0x0000008013137836 */ /* 0x000fce0000000000 */
.L_x_8589:
[----:B------:R-:W-:Y:S05]  /*a310*/  BSYNC B7 ;  /* 0x0000000000077941 */ /* 0x000fea0003800000 */
.L_x_8588:
        /* <DEDUP_REMOVED lines=384> */
.L_x_8711:
        /* <DEDUP_REMOVED lines=22> */
.L_x_8716:
[----:B------:R-:W2:Y:S02]  /*bc80*/  LDG.E.U8 R2, desc[UR36][R2.64] ;  /* 0x0000002402027981 */ /* 0x000ea4000c1e1100 */
[----:B--2---:R-:W-:Y:S01]  /*bc90*/  I2FP.F32.U32 R22, R2 ;  /* 0x0000000200167245 */ /* 0x004fe20000201000 */
[----:B------:R-:W-:Y:S06]  /*bca0*/  BRA `(.L_x_8718) ;  /* 0x0000000c002c7947 */ /* 0x000fec0003800000 */
.L_x_8715:
        /* <DEDUP_REMOVED lines=9> */
.L_x_8720:
[----:B------:R-:W2:Y:S02]  /*bd40*/  LDG.E R2, desc[UR36][R2.64] ;  /* 0x0000002402027981 */ /* 0x000ea4000c1e1900 */
[----:B--2---:R-:W-:Y:S01]  /*bd50*/  I2FP.F32.S32 R22, R2 ;  /* 0x0000000200167245 */ /* 0x004fe20000201400 */
[----:B------:R-:W-:Y:S06]  /*bd60*/  BRA `(.L_x_8718) ;  /* 0x0000000800fc7947 */ /* 0x000fec0003800000 */
.L_x_8719:
[----:B------:R-:W2:Y:S02]  /*bd70*/  LDG.E.U16 R2, desc[UR36][R2.64] ;  /* 0x0000002402027981 */ /* 0x000ea4000c1e1500 */
[----:B--2---:R0:W1:Y:S01]  /*bd80*/  I2F.S16 R22, R2 ;  /* 0x0000000200167306 */ /* 0x0040620000101400 */
[----:B------:R-:W-:Y:S05]  /*bd90*/  BRA `(.L_x_8718) ;  /* 0x0000000800f07947 */ /* 0x000fea0003800000 */
.L_x_8714:
        /* <DEDUP_REMOVED lines=8> */
.L_x_8722:
[----:B------:R-:W2:Y:S02]  /*be20*/  LDG.E.U16 R2, desc[UR36][R2.64] ;  /* 0x0000002402027981 */ /* 0x000ea4000c1e1500 */
[----:B--2---:R-:W-:Y:S01]  /*be30*/  HADD2.F32 R22, -RZ, R2.H0_H0 ;  /* 0x20000002ff167230 */ /* 0x004fe20000004100 */
[----:B------:R-:W-:Y:S06]  /*be40*/  BRA `(.L_x_8718) ;  /* 0x0000000800c47947 */ /* 0x000fec0003800000 */
.L_x_8721:
        /* <DEDUP_REMOVED lines=8> */
.L_x_8724:
[----:B------:R-:W2:Y:S02]  /*bed0*/  LDG.E.U16 R2, desc[UR36][R2.64] ;  /* 0x0000002402027981 */ /* 0x000ea4000c1e1500 */
[----:B--2---:R-:W-:Y:S01]  /*bee0*/  HADD2.F32 R22, -RZ, R2.H0_H0 ;  /* 0x20000002ff167230 */ /* 0x004fe20000004100 */
[----:B------:R-:W-:Y:S06]  /*bef0*/  BRA `(.L_x_8718) ;  /* 0x0000000800987947 */ /* 0x000fec0003800000 */
.L_x_8723:
[----:B------:R-:W2:Y:S01]  /*bf00*/  LDG.E.64 R2, desc[UR36][R2.64] ;  /* 0x0000002402027981 */ /* 0x000ea2000c1e1b00 */
[----:B------:R-:W-:Y:S01]  /*bf10*/  UMOV UR4, 0xf0000000 ;  /* 0xf000000000047882 */ /* 0x000fe20000000000 */
[----:B------:R-:W-:Y:S01]  /*bf20*/  UMOV UR5, 0x380fffff ;  /* 0x380fffff00057882 */ /* 0x000fe20000000000 */
[----:B--2---:R-:W0:Y:S01]  /*bf30*/  F2F.F32.F64 R22, R2 ;  /* 0x0000000200167310 */ /* 0x004e220000301000 */
[----:B------:R-:W-:-:S14]  /*bf40*/  DSETP.GEU.AND P0, PT, |R2|, UR4, PT ;  /* 0x0000000402007e2a */ /* 0x000fdc000bf0e200 */
[----:B0-----:R-:W-:Y:S01]  /*bf50*/  @!P0 FMUL R22, R22, 1.175494350822287508e-38 ;  /* 0x0080000016168820 */ /* 0x001fe20000400000 */
[----:B------:R-:W-:Y:S06]  /*bf60*/  BRA `(.L_x_8718) ;  /* 0x00000008007c7947 */ /* 0x000fec0003800000 */
.L_x_8713:
        /* <DEDUP_REMOVED lines=12> */
.L_x_8727:
[----:B------:R-:W2:Y:S01]  /*c030*/  LDG.E.64 R2, desc[UR36][R2.64] ;  /* 0x0000002402027981 */ /* 0x000ea2000c1e1b00 */
[----:B------:R-:W-:Y:S01]  /*c040*/  UMOV UR4, 0xf0000000 ;  /* 0xf000000000047882 */ /* 0x000fe20000000000 */
[----:B------:R-:W-:Y:S01]  /*c050*/  UMOV UR5, 0x380fffff ;  /* 0x380fffff00057882 */ /* 0x000fe20000000000 */
[----:B--2---:R-:W0:Y:S01]  /*c060*/  F2F.F32.F64 R22, R2 ;  /* 0x0000000200167310 */ /* 0x004e220000301000 */
[----:B------:R-:W-:-:S14]  /*c070*/  DSETP.GEU.AND P0, PT, |R2|, UR4, PT ;  /* 0x0000000402007e2a */ /* 0x000fdc000bf0e200 */
[----:B0-----:R-:W-:Y:S01]  /*c080*/  @!P0 FMUL R22, R22, 1.175494350822287508e-38 ;  /* 0x0080000016168820 */ /* 0x001fe20000400000 */
[----:B------:R-:W-:Y:S06]  /*c090*/  BRA `(.L_x_8718) ;  /* 0x0000000800307947 */ /* 0x000fec0003800000 */
.L_x_8726:
        /* <DEDUP_REMOVED lines=26> */
.L_x_8729:
        /* <DEDUP_REMOVED lines=13> */
.L_x_8728:
[----:B------:R-:W2:Y:S02]  /*c310*/  LDG.E.U16 R2, desc[UR36][R2.64] ;  /* 0x0000002402027981 */ /* 0x000ea4000c1e1500 */
[----:B--2---:R-:W-:Y:S01]  /*c320*/  IMAD.U32 R22, R2, 0x10000, RZ ;  /* 0x0001000002167824 */ /* 0x004fe200078e00ff */
[----:B------:R-:W-:Y:S06]  /*c330*/  BRA `(.L_x_8718) ;  /* 0x0000000400887947 */ /* 0x000fec0003800000 */
.L_x_8725:
        /* <DEDUP_REMOVED lines=11> */
.L_x_8732:
        /* <DEDUP_REMOVED lines=20> */
.L_x_8734:
[----:B------:R-:W-:Y:S05]  /*c530*/  BSYNC B0 ;  /* 0x0000000000007941 */ /* 0x000fea0003800000 */
.L_x_8733:
[----:B------:R-:W-:Y:S01]  /*c540*/  IMAD.SHL.U32 R2, R2, 0x100000, RZ ;  /* 0x0010000002027824 */ /* 0x000fe200078e00ff */
[----:B------:R-:W-:-:S04]  /*c550*/  LEA R3, R0, 0x3b800000, 0x17 ;  /* 0x3b80000000037811 */ /* 0x000fc800078eb8ff */
[----:B------:R-:W-:Y:S01]  /*c560*/  LOP3.LUT R22, R3, R2, R22, 0xfe, !PT ;  /* 0x0000000203167212 */ /* 0x000fe200078efe16 */
[----:B------:R-:W-:Y:S06]  /*c570*/  BRA `(.L_x_8718) ;  /* 0x0000000000f87947 */ /* 0x000fec0003800000 */
.L_x_8731:
        /* <DEDUP_REMOVED lines=20> */
.L_x_8736:
[----:B------:R-:W-:Y:S05]  /*c6c0*/  BSYNC B0 ;  /* 0x0000000000007941 */ /* 0x000fea0003800000 */
.L_x_8735:
[----:B------:R-:W-:Y:S01]  /*c6d0*/  IMAD.SHL.U32 R2, R2, 0x200000, RZ ;  /* 0x0020000002027824 */ /* 0x000fe200078e00ff */
[----:B------:R-:W-:-:S04]  /*c6e0*/  LEA R3, R0, 0x37800000, 0x17 ;  /* 0x3780000000037811 */ /* 0x000fc800078eb8ff */
[----:B------:R-:W-:Y:S01]  /*c6f0*/  LOP3.LUT R22, R3, R2, R22, 0xfe, !PT ;  /* 0x0000000203167212 */ /* 0x000fe200078efe16 */
[----:B------:R-:W-:Y:S06]  /*c700*/  BRA `(.L_x_8718) ;  /* 0x0000000000947947 */ /* 0x000fec0003800000 */
.L_x_8730:
        /* <DEDUP_REMOVED lines=14> */
.L_x_8717:
        /* <DEDUP_REMOVED lines=16> */
.L_x_8739:
[----:B------:R-:W-:Y:S01]  /*c8f0*/  IMAD.MOV.U32 R22, RZ, RZ, RZ ;  /* 0x000000ffff167224 */ /* 0x000fe200078e00ff */
[----:B------:R-:W-:Y:S06]  /*c900*/  BRA `(.L_x_8718) ;  /* 0x0000000000147947 */ /* 0x000fec0003800000 */
.L_x_8738:
[----:B------:R-:W2:Y:S02]  /*c910*/  LDG.E.64 R2, desc[UR36][R2.64] ;  /* 0x0000002402027981 */ /* 0x000ea4000c1e1b00 */
[----:B--2---:R0:W1:Y:S01]  /*c920*/  I2F.U64 R22, R2 ;  /* 0x0000000200167312 */ /* 0x0040620000301000 */
[----:B------:R-:W-:Y:S05]  /*c930*/  BRA `(.L_x_8718) ;  /* 0x0000000000087947 */ /* 0x000fea0003800000 */
.L_x_8737:
[----:B------:R-:W2:Y:S02]  /*c940*/  LDG.E R2, desc[UR36][R2.64] ;  /* 0x0000002402027981 */ /* 0x000ea4000c1e1900 */
[----:B--2---:R-:W-:-:S07]  /*c950*/  I2FP.F32.U32 R22, R2 ;  /* 0x0000000200167245 */ /* 0x004fce0000201000 */
.L_x_8718:
[----:B------:R-:W-:Y:S05]  /*c960*/  BSYNC B6 ;  /* 0x0000000000067941 */ /* 0x000fea0003800000 */
.L_x_8712:
        /* <DEDUP_REMOVED lines=19> */
.L_x_8744:
[----:B------:R-:W2:Y:S02]  /*caa0*/  LDG.E.U8 R2, desc[UR36][R2.64] ;  /* 0x0000002402027981 */ /* 0x000ea4000c1e1100 */
[----:B--2---:R-:W-:Y:S01]  /*cab0*/  I2FP.F32.U32 R23, R2 ;  /* 0x0000000200177245 */ /* 0x004fe20000201000 */
[----:B------:R-:W-:Y:S06]  /*cac0*/  BRA `(.L_x_8746) ;  /* 0x0000000c002c7947 */ /* 0x000fec0003800000 */
.L_x_8743:
        /* <DEDUP_REMOVED lines=9> */
.L_x_8748:
[----:B------:R-:W2:Y:S02]  /*cb60*/  LDG.E R2, desc[UR36][R2.64] ;  /* 0x0000002402027981 */ /* 0x000ea4000c1e1900 */
[----:B--2---:R-:W-:Y:S01]  /*cb70*/  I2FP.F32.S32 R23, R2 ;  /* 0x0000000200177245 */ /* 0x004fe20000201400 */
[----:B------:R-:W-:Y:S06]  /*cb80*/  BRA `(.L_x_8746) ;  /* 0x0000000800fc7947 */ /* 0x000fec0003800000 */
.L_x_8747:
[----:B------:R-:W2:Y:S02]  /*cb90*/  LDG.E.U16 R2, desc[UR36][R2.64] ;  /* 0x0000002402027981 */ /* 0x000ea4000c1e1500 */
[----:B--2---:R0:W1:Y:S01]  /*cba0*/  I2F.S16 R23, R2 ;  /* 0x0000000200177306 */ /* 0x0040620000101400 */
[----:B------:R-:W-:Y:S05]  /*cbb0*/  BRA `(.L_x_8746) ;  /* 0x0000000800f07947 */ /* 0x000fea0003800000 */
.L_x_8742:
        /* <DEDUP_REMOVED lines=8> */
.L_x_8750:
[----:B------:R-:W2:Y:S02]  /*cc40*/  LDG.E.U16 R2, desc[UR36][R2.64] ;  /* 0x0000002402027981 */ /* 0x000ea4000c1e1500 */
[----:B--2---:R-:W-:Y:S01]  /*cc50*/  HADD2.F32 R23, -RZ, R2.H0_H0 ;  /* 0x20000002ff177230 */ /* 0x004fe20000004100 */
[----:B------:R-:W-:Y:S06]  /*cc60*/  BRA `(.L_x_8746) ;  /* 0x0000000800c47947 */ /* 0x000fec0003800000 */
.L_x_8749:
        /* <DEDUP_REMOVED lines=8> */
.L_x_8752:
[----:B------:R-:W2:Y:S02]  /*ccf0*/  LDG.E.U16 R2, desc[UR36][R2.64] ;  /* 0x0000002402027981 */ /* 0x000ea4000c1e1500 */
[----:B--2---:R-:W-:Y:S01]  /*cd00*/  HADD2.F32 R23, -RZ, R2.H0_H0 ;  /* 0x20000002ff177230 */ /* 0x004fe20000004100 */
[----:B------:R-:W-:Y:S06]  /*cd10*/  BRA `(.L_x_8746) ;  /* 0x0000000800987947 */ /* 0x000fec0003800000 */
.L_x_8751:
[----:B------:R-:W2:Y:S01]  /*cd20*/  LDG.E.64 R2, desc[UR36][R2.64] ;  /* 0x0000002402027981 */ /* 0x000ea2000c1e1b00 */
[----:B------:R-:W-:Y:S01]  /*cd30*/  UMOV UR4, 0xf0000000 ;  /* 0xf000000000047882 */ /* 0x000fe20000000000 */
[----:B------:R-:W-:Y:S01]  /*cd40*/  UMOV UR5, 0x380fffff ;  /* 0x380fffff00057882 */ /* 0x000fe20000000000 */
[----:B--2---:R-:W0:Y:S01]  /*cd50*/  F2F.F32.F64 R23, R2 ;  /* 0x0000000200177310 */ /* 0x004e220000301000 */
[----:B------:R-:W-:-:S14]  /*cd60*/  DSETP.GEU.AND P0, PT, |R2|, UR4, PT ;  /* 0x0000000402007e2a */ /* 0x000fdc000bf0e200 */
[----:B0-----:R-:W-:Y:S01]  /*cd70*/  @!P0 FMUL R23, R23, 1.175494350822287508e-38 ;  /* 0x0080000017178820 */ /* 0x001fe20000400000 */
[----:B------:R-:W-:Y:S06]  /*cd80*/  BRA `(.L_x_8746) ;  /* 0x00000008007c7947 */ /* 0x000fec0003800000 */
.L_x_8741:
        /* <DEDUP_REMOVED lines=12> */
.L_x_8755:
[----:B------:R-:W2:Y:S01]  /*ce50*/  LDG.E.64 R2, desc[UR36][R2.64] ;  /* 0x0000002402027981 */ /* 0x000ea2000c1e1b00 */
[----:B------:R-:W-:Y:S01]  /*ce60*/  UMOV UR4, 0xf0000000 ;  /* 0xf000000000047882 */ /* 0x000fe20000000000 */
[----:B------:R-:W-:Y:S01]  /*ce70*/  UMOV UR5, 0x380fffff ;  /* 0x380fffff00057882 */ /* 0x000fe20000000000 */
[----:B--2---:R-:W0:Y:S01]  /*ce80*/  F2F.F32.F64 R23, R2 ;  /* 0x0000000200177310 */ /* 0x004e220000301000 */
[----:B------:R-:W-:-:S14]  /*ce90*/  DSETP.GEU.AND P0, PT, |R2|, UR4, PT ;  /* 0x0000000402007e2a */ /* 0x000fdc000bf0e200 */
[----:B0-----:R-:W-:Y:S01]  /*cea0*/  @!P0 FMUL R23, R23, 1.175494350822287508e-38 ;  /* 0x0080000017178820 */ /* 0x001fe20000400000 */
[----:B------:R-:W-:Y:S06]  /*ceb0*/  BRA `(.L_x_8746) ;  /* 0x0000000800307947 */ /* 0x000fec0003800000 */
.L_x_8754:
        /* <DEDUP_REMOVED lines=26> */
.L_x_8757:
        /* <DEDUP_REMOVED lines=13> */
.L_x_8756:
[----:B------:R-:W2:Y:S02]  /*d130*/  LDG.E.U16 R2, desc[UR36][R2.64] ;  /* 0x0000002402027981 */ /* 0x000ea4000c1e1500 */
[----:B--2---:R-:W-:Y:S01]  /*d140*/  IMAD.U32 R23, R2, 0x10000, RZ ;  /* 0x0001000002177824 */ /* 0x004fe200078e00ff */
[----:B------:R-:W-:Y:S06]  /*d150*/  BRA `(.L_x_8746) ;  /* 0x0000000400887947 */ /* 0x000fec0003800000 */
.L_x_8753:
        /* <DEDUP_REMOVED lines=11> */
.L_x_8760:
        /* <DEDUP_REMOVED lines=20> */
.L_x_8762:
[----:B------:R-:W-:Y:S05]  /*d350*/  BSYNC B0 ;  /* 0x0000000000007941 */ /* 0x000fea0003800000 */
.L_x_8761:
[----:B------:R-:W-:Y:S01]  /*d360*/  IMAD.SHL.U32 R2, R2, 0x100000, RZ ;  /* 0x0010000002027824 */ /* 0x000fe200078e00ff */
[----:B------:R-:W-:-:S04]  /*d370*/  LEA R0, R0, 0x3b800000, 0x17 ;  /* 0x3b80000000007811 */ /* 0x000fc800078eb8ff */
[----:B------:R-:W-:Y:S01]  /*d380*/  LOP3.LUT R23, R0, R2, R23, 0xfe, !PT ;  /* 0x0000000200177212 */ /* 0x000fe200078efe17 */
[----:B------:R-:W-:Y:S06]  /*d390*/  BRA `(.L_x_8746) ;  /* 0x0000000000f87947 */ /* 0x000fec0003800000 */
.L_x_8759:
        /* <DEDUP_REMOVED lines=20> */
.L_x_8764:
[----:B------:R-:W-:Y:S05]  /*d4e0*/  BSYNC B0 ;  /* 0x0000000000007941 */ /* 0x000fea0003800000 */
.L_x_8763:
[----:B------:R-:W-:Y:S01]  /*d4f0*/  IMAD.SHL.U32 R2, R2, 0x200000, RZ ;  /* 0x0020000002027824 */ /* 0x000fe200078e00ff */
[----:B------:R-:W-:-:S04]  /*d500*/  LEA R0, R0, 0x37800000, 0x17 ;  /* 0x3780000000007811 */ /* 0x000fc800078eb8ff */
[----:B------:R-:W-:Y:S01]  /*d510*/  LOP3.LUT R23, R0, R2, R23, 0xfe, !PT ;  /* 0x0000000200177212 */ /* 0x000fe200078efe17 */
[----:B------:R-:W-:Y:S06]  /*d520*/  BRA `(.L_x_8746) ;  /* 0x0000000000947947 */ /* 0x000fec0003800000 */
.L_x_8758:
        /* <DEDUP_REMOVED lines=14> */
.L_x_8745:
        /* <DEDUP_REMOVED lines=16> */
.L_x_8767:
[----:B------:R-:W-:Y:S01]  /*d710*/  IMAD.MOV.U32 R23, RZ, RZ, RZ ;  /* 0x000000ffff177224 */ /* 0x000fe200078e00ff */
[----:B------:R-:W-:Y:S06]  /*d720*/  BRA `(.L_x_8746) ;  /* 0x0000000000147947 */ /* 0x000fec0003800000 */
.L_x_8766:
[----:B------:R-:W2:Y:S02]  /*d730*/  LDG.E.64 R2, desc[UR36][R2.64] ;  /* 0x0000002402027981 */ /* 0x000ea4000c1e1b00 */
[----:B--2---:R0:W1:Y:S01]  /*d740*/  I2F.U64 R23, R2 ;  /* 0x0000000200177312 */ /* 0x0040620000301000 */
[----:B------:R-:W-:Y:S05]  /*d750*/  BRA `(.L_x_8746) ;  /* 0x0000000000087947 */ /* 0x000fea0003800000 */
.L_x_8765:
[----:B------:R-:W2:Y:S02]  /*d760*/  LDG.E R2, desc[UR36][R2.64] ;  /* 0x0000002402027981 */ /* 0x000ea4000c1e1900 */
[----:B--2---:R-:W-:-:S07]  /*d770*/  I2FP.F32.U32 R23, R2 ;  /* 0x0000000200177245 */ /* 0x004fce0000201000 */
.L_x_8746:
[----:B------:R-:W-:Y:S05]  /*d780*/  BSYNC B6 ;  /* 0x0000000000067941 */ /* 0x000fea0003800000 */
.L_x_8740:
        /* <DEDUP_REMOVED lines=19> */
.L_x_8772:
[----:B------:R-:W2:Y:S02]  /*d8c0*/  LDG.E.U8 R0, desc[UR36][R2.64] ;  /* 0x0000002402007981 */ /* 0x000ea4000c1e1100 */
[----:B--2---:R-:W-:Y:S01]  /*d8d0*/  I2FP.F32.U32 R0, R0 ;  /* 0x0000000000007245 */ /* 0x004fe20000201000 */
[----:B------:R-:W-:Y:S06]  /*d8e0*/  BRA `(.L_x_8774) ;  /* 0x0000000c002c7947 */ /* 0x000fec0003800000 */
.L_x_8771:
        /* <DEDUP_REMOVED lines=9> */
.L_x_8776:
[----:B------:R-:W2:Y:S02]  /*d980*/  LDG.E R0, desc[UR36][R2.64] ;  /* 0x0000002402007981 */ /* 0x000ea4000c1e1900 */
[----:B--2---:R-:W-:Y:S01]  /*d990*/  I2FP.F32.S32 R0, R0 ;  /* 0x0000000000007245 */ /* 0x004fe20000201400 */
[----:B------:R-:W-:Y:S06]  /*d9a0*/  BRA `(.L_x_8774) ;  /* 0x0000000800fc7947 */ /* 0x000fec0003800000 */
.L_x_8775:
[----:B------:R-:W2:Y:S02]  /*d9b0*/  LDG.E.U16 R0, desc[UR36][R2.64] ;  /* 0x0000002402007981 */ /* 0x000ea4000c1e1500 */
[----:B--2---:R-:W4:Y:S01]  /*d9c0*/  I2F.S16 R0, R0 ;  /* 0x0000000000007306 */ /* 0x004f220000101400 */
[----:B------:R-:W-:Y:S05]  /*d9d0*/  BRA `(.L_x_8774) ;  /* 0x0000000800f07947 */ /* 0x000fea0003800000 */
.L_x_8770:
        /* <DEDUP_REMOVED lines=8> */
.L_x_8778:
[----:B------:R-:W2:Y:S02]  /*da60*/  LDG.E.U16 R0, desc[UR36][R2.64] ;  /* 0x0000002402007981 */ /* 0x000ea4000c1e1500 */
[----:B--2---:R-:W-:Y:S01]  /*da70*/  HADD2.F32 R0, -RZ, R0.H0_H0 ;  /* 0x20000000ff007230 */ /* 0x004fe20000004100 */
[----:B------:R-:W-:Y:S06]  /*da80*/  BRA `(.L_x_8774) ;  /* 0x0000000800c47947 */ /* 0x000fec0003800000 */
.L_x_8777:
        /* <DEDUP_REMOVED lines=8> */
.L_x_8780:
[----:B------:R-:W2:Y:S02]  /*db10*/  LDG.E.U16 R0, desc[UR36][R2.64] ;  /* 0x0000002402007981 */ /* 0x000ea4000c1e1500 */
[----:B--2---:R-:W-:Y:S01]  /*db20*/  HADD2.F32 R0, -RZ, R0.H0_H0 ;  /* 0x20000000ff007230 */ /* 0x004fe20000004100 */
[----:B------:R-:W-:Y:S06]  /*db30*/  BRA `(.L_x_8774) ;  /* 0x0000000800987947 */ /* 0x000fec0003800000 */
.L_x_8779:
[----:B------:R-:W2:Y:S01]  /*db40*/  LDG.E.64 R2, desc[UR36][R2.64] ;  /* 0x0000002402027981 */ /* 0x000ea2000c1e1b00 */
[----:B------:R-:W-:Y:S01]  /*db50*/  UMOV UR4, 0xf0000000 ;  /* 0xf000000000047882 */ /* 0x000fe20000000000 */
[----:B------:R-:W-:Y:S01]  /*db60*/  UMOV UR5, 0x380fffff ;  /* 0x380fffff00057882 */ /* 0x000fe20000000000 */
[----:B--2---:R-:W0:Y:S01]  /*db70*/  F2F.F32.F64 R0, R2 ;  /* 0x0000000200007310 */ /* 0x004e220000301000 */
[----:B------:R-:W-:-:S14]  /*db80*/  DSETP.GEU.AND P0, PT, |R2|, UR4, PT ;  /* 0x0000000402007e2a */ /* 0x000fdc000bf0e200 */
[----:B0-----:R-:W-:Y:S01]  /*db90*/  @!P0 FMUL R0, R0, 1.175494350822287508e-38 ;  /* 0x0080000000008820 */ /* 0x001fe20000400000 */
[----:B------:R-:W-:Y:S06]  /*dba0*/  BRA `(.L_x_8774) ;  /* 0x00000008007c7947 */ /* 0x000fec0003800000 */
.L_x_8769:
        /* <DEDUP_REMOVED lines=12> */
.L_x_8783:
[----:B------:R-:W2:Y:S01]  /*dc70*/  LDG.E.64 R2, desc[UR36][R2.64] ;  /* 0x0000002402027981 */ /* 0x000ea2000c1e1b00 */
[----:B------:R-:W-:Y:S01]  /*dc80*/  UMOV UR4, 0xf0000000 ;  /* 0xf000000000047882 */ /* 0x000fe20000000000 */
[----:B------:R-:W-:Y:S01]  /*dc90*/  UMOV UR5, 0x380fffff ;  /* 0x380fffff00057882 */ /* 0x000fe20000000000 */
[----:B--2---:R-:W0:Y:S01]  /*dca0*/  F2F.F32.F64 R0, R2 ;  /* 0x0000000200007310 */ /* 0x004e220000301000 */
[----:B------:R-:W-:-:S14]  /*dcb0*/  DSETP.GEU.AND P0, PT, |R2|, UR4, PT ;  /* 0x0000000402007e2a */ /* 0x000fdc000bf0e200 */
[----:B0-----:R-:W-:Y:S01]  /*dcc0*/  @!P0 FMUL R0, R0, 1.175494350822287508e-38 ;  /* 0x0080000000008820 */ /* 0x001fe20000400000 */
[----:B------:R-:W-:Y:S06]  /*dcd0*/  BRA `(.L_x_8774) ;  /* 0x0000000800307947 */ /* 0x000fec0003800000 */
.L_x_8782:
        /* <DEDUP_REMOVED lines=26> */
.L_x_8785:
        /* <DEDUP_REMOVED lines=13> */
.L_x_8784:
[----:B------:R-:W2:Y:S02]  /*df50*/  LDG.E.U16 R0, desc[UR36][R2.64] ;  /* 0x0000002402007981 */ /* 0x000ea4000c1e1500 */
[----:B--2---:R-:W-:Y:S01]  /*df60*/  IMAD.U32 R0, R0, 0x10000, RZ ;  /* 0x0001000000007824 */ /* 0x004fe200078e00ff */
[----:B------:R-:W-:Y:S06]  /*df70*/  BRA `(.L_x_8774) ;  /* 0x0000000400887947 */ /* 0x000fec0003800000 */
.L_x_8781:
        /* <DEDUP_REMOVED lines=11> */
.L_x_8788:
        /* <DEDUP_REMOVED lines=20> */
.L_x_8790:
[----:B------:R-:W-:Y:S05]  /*e170*/  BSYNC B0 ;  /* 0x0000000000007941 */ /* 0x000fea0003800000 */
.L_x_8789:
[----:B------:R-:W-:Y:S01]  /*e180*/  LEA R3, R0, 0x3b800000, 0x17 ;  /* 0x3b80000000037811 */ /* 0x000fe200078eb8ff */
[----:B------:R-:W-:-:S05]  /*e190*/  IMAD.SHL.U32 R0, R2, 0x100000, RZ ;  /* 0x0010000002007824 */ /* 0x000fca00078e00ff */
[----:B------:R-:W-:Y:S01]  /*e1a0*/  LOP3.LUT R0, R3, R0, R4, 0xfe, !PT ;  /* 0x0000000003007212 */ /* 0x000fe200078efe04 */
[----:B------:R-:W-:Y:S06]  /*e1b0*/  BRA `(.L_x_8774) ;  /* 0x0000000000f87947 */ /* 0x000fec0003800000 */
.L_x_8787:
        /* <DEDUP_REMOVED lines=20> */
.L_x_8792:
[----:B------:R-:W-:Y:S05]  /*e300*/  BSYNC B0 ;  /* 0x0000000000007941 */ /* 0x000fea0003800000 */
.L_x_8791:
[----:B------:R-:W-:Y:S01]  /*e310*/  LEA R3, R0, 0x37800000, 0x17 ;  /* 0x3780000000037811 */ /* 0x000fe200078eb8ff */
[----:B------:R-:W-:-:S05]  /*e320*/  IMAD.SHL.U32 R0, R2, 0x200000, RZ ;  /* 0x0020000002007824 */ /* 0x000fca00078e00ff */
[----:B------:R-:W-:Y:S01]  /*e330*/  LOP3.LUT R0, R3, R0, R4, 0xfe, !PT ;  /* 0x0000000003007212 */ /* 0x000fe200078efe04 */
[----:B------:R-:W-:Y:S06]  /*e340*/  BRA `(.L_x_8774) ;  /* 0x0000000000947947 */ /* 0x000fec0003800000 */
.L_x_8786:
        /* <DEDUP_REMOVED lines=14> */
.L_x_8773:
        /* <DEDUP_REMOVED lines=16> */
.L_x_8795:
[----:B------:R-:W-:Y:S01]  /*e530*/  IMAD.MOV.U32 R0, RZ, RZ, RZ ;  /* 0x000000ffff007224 */ /* 0x000fe200078e00ff */
[----:B------:R-:W-:Y:S06]  /*e540*/  BRA `(.L_x_8774) ;  /* 0x0000000000147947 */ /* 0x000fec0003800000 */
.L_x_8794:
[----:B------:R-:W2:Y:S02]  /*e550*/  LDG.E.64 R2, desc[UR36][R2.64] ;  /* 0x0000002402027981 */ /* 0x000ea4000c1e1b00 */
[----:B--2---:R0:W1:Y:S01]  /*e560*/  I2F.U64 R0, R2 ;  /* 0x0000000200007312 */ /* 0x0040620000301000 */
[----:B------:R-:W-:Y:S05]  /*e570*/  BRA `(.L_x_8774) ;  /* 0x0000000000087947 */ /* 0x000fea0003800000 */
.L_x_8793:
[----:B------:R-:W2:Y:S02]  /*e580*/  LDG.E R0, desc[UR36][R2.64] ;  /* 0x0000002402007981 */ /* 0x000ea4000c1e1900 */
[----:B--2---:R-:W-:-:S07]  /*e590*/  I2FP.F32.U32 R0, R0 ;  /* 0x0000000000007245 */ /* 0x004fce0000201000 */
.L_x_8774:
[----:B------:R-:W-:Y:S05]  /*e5a0*/  BSYNC B6 ;  /* 0x0000000000067941 */ /* 0x000fea0003800000 */
.L_x_8768:
[----:B------:R-:W1:Y:S01]  /*e5b0*/  LDC.U8 R5, c[0x0][0x4f9] ;  /* 0x00013e40ff057b82 */ /* 0x000e620000000000 */
[----:B0-23-5:R-:W-:-:S04]  /*e5c0*/  FADD.FTZ R2, -R23, 1 ;  /* 0x3f80000017027421 */ /* 0x02dfc80000010100 */
[----:B------:R-:W-:Y:S01]  /*e5d0*/  FMUL.FTZ R2, R2, R23 ;  /* 0x0000001702027220 */ /* 0x000fe20000410000 */
[----:B-1--4-:R-:W-:-:S04]  /*e5e0*/  FADD.FTZ R23, -R0, R23 ;  /* 0x0000001700177221 */ /* 0x012fc80000010100 */
        /* <DEDUP_REMOVED lines=18> */
.L_x_8799:
[----:B------:R-:W0:Y:S02]  /*e710*/  F2I.S64.TRUNC R2, R2 ;  /* 0x0000000200027311 */ /* 0x000e24000020d900 */
[----:B0-----:R-:W-:-:S05]  /*e720*/  IMAD.MOV.U32 R5, RZ, RZ, R2 ;  /* 0x000000ffff057224 */ /* 0x001fca00078e0002 */
[----:B------:R0:W-:Y:S01]  /*e730*/  STG.E.U8 desc[UR36][R16.64], R5 ;  /* 0x0000000510007986 */ /* 0x0001e2000c101124 */
[----:B------:R-:W-:Y:S05]  /*e740*/  BRA `(.L_x_8801) ;  /* 0x0000000c00407947 */ /* 0x000fea0003800000 */
.L_x_8798:
        /* <DEDUP_REMOVED lines=9> */
.L_x_8803:
[----:B------:R-:W0:Y:S02]  /*e7e0*/  F2I.FTZ.TRUNC.NTZ R3, R2 ;  /* 0x0000000200037305 */ /* 0x000e24000021f100 */
[----:B0-----:R0:W-:Y:S01]  /*e7f0*/  STG.E desc[UR36][R16.64], R3 ;  /* 0x0000000310007986 */ /* 0x0011e2000c101924 */
[----:B------:R-:W-:Y:S05]  /*e800*/  BRA `(.L_x_8801) ;  /* 0x0000000c00107947 */ /* 0x000fea0003800000 */
.L_x_8802:
[----:B------:R-:W0:Y:S02]  /*e810*/  F2I.FTZ.TRUNC.NTZ R3, R2 ;  /* 0x0000000200037305 */ /* 0x000e24000021f100 */
[----:B0-----:R0:W-:Y:S01]  /*e820*/  STG.E.U16 desc[UR36][R16.64], R3 ;  /* 0x0000000310007986 */ /* 0x0011e2000c101524 */
[----:B------:R-:W-:Y:S05]  /*e830*/  BRA `(.L_x_8801) ;  /* 0x0000000c00047947 */ /* 0x000fea0003800000 */
.L_x_8797:
        /* <DEDUP_REMOVED lines=8> */
.L_x_8805:
[----:B------:R-:W-:-:S05]  /*e8c0*/  F2FP.F16.F32.PACK_AB R2, RZ, R2 ;  /* 0x00000002ff02723e */ /* 0x000fca00000000ff */
[----:B------:R1:W-:Y:S01]  /*e8d0*/  STG.E.U16 desc[UR36][R16.64], R2 ;  /* 0x0000000210007986 */ /* 0x0003e2000c101524 */
[----:B------:R-:W-:Y:S05]  /*e8e0*/  BRA `(.L_x_8801) ;  /* 0x0000000800d87947 */ /* 0x000fea0003800000 */
.L_x_8804:
        /* <DEDUP_REMOVED lines=9> */
.L_x_8807:
[----:B------:R-:W-:-:S04]  /*e980*/  F2FP.F16.F32.PACK_AB R3, RZ, R2 ;  /* 0x00000002ff03723e */ /* 0x000fc800000000ff */
[----:B------:R-:W-:-:S05]  /*e990*/  PRMT R3, R3, 0x5410, RZ ;  /* 0x0000541003037816 */ /* 0x000fca00000000ff */
[----:B------:R4:W-:Y:S01]  /*e9a0*/  STG.E desc[UR36][R16.64], R3 ;  /* 0x0000000310007986 */ /* 0x0009e2000c101924 */
[----:B------:R-:W-:Y:S05]  /*e9b0*/  BRA `(.L_x_8801) ;  /* 0x0000000800a47947 */ /* 0x000fea0003800000 */
.L_x_8806:
[----:B------:R-:W-:-:S06]  /*e9c0*/  FMUL.FTZ R2, R2, 1 ;  /* 0x3f80000002027820 */ /* 0x000fcc0000410000 */
[----:B------:R-:W0:Y:S02]  /*e9d0*/  F2F.F64.F32 R2, R2 ;  /* 0x0000000200027310 */ /* 0x000e240000201800 */
[----:B0-----:R2:W-:Y:S01]  /*e9e0*/  STG.E.64 desc[UR36][R16.64], R2 ;  /* 0x0000000210007986 */ /* 0x0015e2000c101b24 */
[----:B------:R-:W-:Y:S05]  /*e9f0*/  BRA `(.L_x_8801) ;  /* 0x0000000800947947 */ /* 0x000fea0003800000 */
.L_x_8796:
        /* <DEDUP_REMOVED lines=12> */
.L_x_8810:
[----:B------:R-:W-:Y:S01]  /*eac0*/  FMUL.FTZ R4, R2, 1 ;  /* 0x3f80000002047820 */ /* 0x000fe20000410000 */
[----:B------:R-:W-:-:S05]  /*ead0*/  CS2R R6, SRZ ;  /* 0x0000000000067805 */ /* 0x000fca000001ff00 */
[----:B------:R-:W0:Y:S02]  /*eae0*/  F2F.F64.F32 R4, R4 ;  /* 0x0000000400047310 */ /* 0x000e240000201800 */
[----:B0-----:R0:W-:Y:S01]  /*eaf0*/  STG.E.128 desc[UR36][R16.64], R4 ;  /* 0x0000000410007986 */ /* 0x0011e2000c101d24 */
[----:B------:R-:W-:Y:S05]  /*eb00*/  BRA `(.L_x_8801) ;  /* 0x0000000800507947 */ /* 0x000fea0003800000 */
.L_x_8809:
        /* <DEDUP_REMOVED lines=20> */
.L_x_8814:
[----:B------:R-:W-:Y:S05]  /*ec50*/  BSYNC B0 ;  /* 0x0000000000007941 */ /* 0x000fea0003800000 */
.L_x_8813:
[----:B------:R-:W-:-:S05]  /*ec60*/  LOP3.LUT R5, R0, R5, RZ, 0xfc, !PT ;  /* 0x0000000500057212 */ /* 0x000fca00078efcff */
[----:B------:R0:W-:Y:S01]  /*ec70*/  STG.E.U8 desc[UR36][R16.64], R5 ;  /* 0x0000000510007986 */ /* 0x0001e2000c101124 */
[----:B------:R-:W-:Y:S05]  /*ec80*/  BRA `(.L_x_8801) ;  /* 0x0000000400f07947 */ /* 0x000fea0003800000 */
.L_x_8812:
        /* <DEDUP_REMOVED lines=12> */
.L_x_8816:
[----:B------:R-:W-:Y:S01]  /*ed50*/  IMAD.MOV.U32 R0, RZ, RZ, 0x7f ;  /* 0x0000007fff007424 */ /* 0x000fe200078e00ff */
[----:B------:R-:W-:-:S04]  /*ed60*/  ISETP.GT.U32.AND P0, PT, R4, 0x7f800000, PT ;  /* 0x7f8000000400780c */ /* 0x000fc80003f04070 */
[----:B------:R-:W-:-:S09]  /*ed70*/  SEL R0, R0, 0x7c, P0 ;  /* 0x0000007c00007807 */ /* 0x000fd20000000000 */
.L_x_8817:
[----:B------:R-:W-:Y:S05]  /*ed80*/  BSYNC B0 ;  /* 0x0000000000007941 */ /* 0x000fea0003800000 */
.L_x_8815:
[----:B------:R-:W-:-:S04]  /*ed90*/  LOP3.LUT R2, R2, 0x80000000, RZ, 0xc0, !PT ;  /* 0x8000000002027812 */ /* 0x000fc800078ec0ff */
[----:B------:R-:W-:-:S04]  /*eda0*/  SHF.R.U32.HI R3, RZ, 0x18, R2 ;  /* 0x00000018ff037819 */ /* 0x000fc80000011602 */
[----:B------:R-:W-:-:S05]  /*edb0*/  LOP3.LUT R3, R0, R3, RZ, 0xfc, !PT ;  /* 0x0000000300037212 */ /* 0x000fca00078efcff */
[----:B------:R0:W-:Y:S01]  /*edc0*/  STG.E.U8 desc[UR36][R16.64], R3 ;  /* 0x0000000310007986 */ /* 0x0001e2000c101124 */
[----:B------:R-:W-:Y:S05]  /*edd0*/  BRA `(.L_x_8801) ;  /* 0x00000004009c7947 */ /* 0x000fea0003800000 */
.L_x_8811:
[----:B------:R-:W-:-:S05]  /*ede0*/  F2FP.BF16.F32.PACK_AB R2, RZ, R2 ;  /* 0x00000002ff02723e */ /* 0x000fca00000010ff */
[----:B------:R0:W-:Y:S01]  /*edf0*/  STG.E.U16 desc[UR36][R16.64], R2 ;  /* 0x0000000210007986 */ /* 0x0001e2000c101524 */
[----:B------:R-:W-:Y:S05]  /*ee00*/  BRA `(.L_x_8801) ;  /* 0x0000000400907947 */ /* 0x000fea0003800000 */
.L_x_8808:
        /* <DEDUP_REMOVED lines=11> */
.L_x_8820:
        /* <DEDUP_REMOVED lines=16> */
.L_x_8823:
[----:B------:R-:W-:-:S04]  /*efc0*/  LOP3.LUT R2, R2, 0x80000000, RZ, 0xc0, !PT ;  /* 0x8000000002027812 */ /* 0x000fc800078ec0ff */
[----:B------:R-:W-:-:S04]  /*efd0*/  SHF.R.U32.HI R3, RZ, 0x18, R2 ;  /* 0x00000018ff037819 */ /* 0x000fc80000011602 */
[----:B------:R-:W-:-:S04]  /*efe0*/  LOP3.LUT R0, R0, R3, RZ, 0xfc, !PT ;  /* 0x0000000300007212 */ /* 0x000fc800078efcff */
[----:B------:R-:W-:-:S07]  /*eff0*/  PRMT R8, R0, 0x7610, R8 ;  /* 0x0000761000087816 */ /* 0x000fce0000000008 */
.L_x_8822:
[----:B------:R-:W-:Y:S05]  /*f000*/  BSYNC B0 ;  /* 0x0000000000007941 */ /* 0x000fea0003800000 */
.L_x_8821:
[----:B------:R0:W-:Y:S01]  /*f010*/  STG.E.U8 desc[UR36][R16.64], R8 ;  /* 0x0000000810007986 */ /* 0x0001e2000c101124 */
[----:B------:R-:W-:Y:S05]  /*f020*/  BRA `(.L_x_8801) ;  /* 0x0000000400087947 */ /* 0x000fea0003800000 */
.L_x_8819:
        /* <DEDUP_REMOVED lines=16> */
.L_x_8826:
[----:B------:R-:W-:-:S04]  /*f130*/  LOP3.LUT R2, R2, 0x80000000, RZ, 0xc0, !PT ;  /* 0x8000000002027812 */ /* 0x000fc800078ec0ff */
[----:B------:R-:W-:-:S04]  /*f140*/  SHF.R.U32.HI R3, RZ, 0x18, R2 ;  /* 0x00000018ff037819 */ /* 0x000fc80000011602 */
[----:B------:R-:W-:-:S04]  /*f150*/  LOP3.LUT R0, R0, R3, RZ, 0xfc, !PT ;  /* 0x0000000300007212 */ /* 0x000fc800078efcff */
[----:B------:R-:W-:-:S07]  /*f160*/  PRMT R8, R0, 0x7610, R8 ;  /* 0x0000761000087816 */ /* 0x000fce0000000008 */
.L_x_8825:
[----:B------:R-:W-:Y:S05]  /*f170*/  BSYNC B0 ;  /* 0x0000000000007941 */ /* 0x000fea0003800000 */
.L_x_8824:
[----:B------:R0:W-:Y:S01]  /*f180*/  STG.E.U8 desc[UR36][R16.64], R8 ;  /* 0x0000000810007986 */ /* 0x0001e2000c101124 */
[----:B------:R-:W-:Y:S05]  /*f190*/  BRA `(.L_x_8801) ;  /* 0x0000000000ac7947 */ /* 0x000fea0003800000 */
.L_x_8818:
        /* <DEDUP_REMOVED lines=21> */
.L_x_8800:
        /* <DEDUP_REMOVED lines=16> */
.L_x_8829:
[----:B------:R-:W-:Y:S05]  /*f3f0*/  BRA `(.L_x_8801) ;  /* 0x0000000000147947 */ /* 0x000fea0003800000 */
.L_x_8828:
[----:B------:R-:W0:Y:S02]  /*f400*/  F2I.U64.TRUNC R2, R2 ;  /* 0x0000000200027311 */ /* 0x000e24000020d800 */
[----:B0-----:R0:W-:Y:S01]  /*f410*/  STG.E.64 desc[UR36][R16.64], R2 ;  /* 0x0000000210007986 */ /* 0x0011e2000c101b24 */
[----:B------:R-:W-:Y:S05]  /*f420*/  BRA `(.L_x_8801) ;  /* 0x0000000000087947 */ /* 0x000fea0003800000 */
.L_x_8827:
[----:B------:R-:W0:Y:S02]  /*f430*/  F2I.FTZ.U32.TRUNC.NTZ R3, R2 ;  /* 0x0000000200037305 */ /* 0x000e24000021f000 */
[----:B0-----:R0:W-:Y:S02]  /*f440*/  STG.E desc[UR36][R16.64], R3 ;  /* 0x0000000310007986 */ /* 0x0011e4000c101924 */
.L_x_8801:
[----:B------:R-:W-:-:S07]  /*f450*/  VIADD R19, R19, 0x80 ;  /* 0x0000008013137836 */ /* 0x000fce0000000000 */
.L_x_8710:
[----:B------:R-:W-:Y:S05]  /*f460*/  BSYNC B7 ;  /* 0x0000000000077941 */ /* 0x000fea0003800000 */
.L_x_8709:
[----:B------:R-:W-:Y:S02]  /*f470*/  ULDC UR4, c[0x0][0x210] ;  /* 0x0000840000047ab9 */ /* 0x000fe40000000800 */
[----:B------:R-:W-:-:S13]  /*f480*/  ISETP.GE.AND P0, PT, R19, UR4, PT ;  /* 0x0000000413007c0c */ /* 0x000fda000bf06270 */
[----:B------:R-:W-:Y:S05]  /*f490*/  @P0 EXIT ;  /* 0x000000000000094d */ /* 0x000fea0003800000 */
        /* <DEDUP_REMOVED lines=380> */
.L_x_8830:
        /* <DEDUP_REMOVED lines=22> */
.L_x_8835:
[----:B------:R-:W2:Y:S02]  /*10dc0*/  LDG.E.U8 R2, desc[UR36][R2.64] ;  /* 0x0000002402027981 */ /* 0x000ea4000c1e1100 */
[----:B--2---:R-:W-:Y:S01]  /*10dd0*/  I2FP.F32.U32 R19, R2 ;  /* 0x0000000200137245 */ /* 0x004fe20000201000 */
[----:B------:R-:W-:Y:S06]  /*10de0*/  BRA `(.L_x_8837) ;  /* 0x0000000c002c7947 */ /* 0x000fec0003800000 */
.L_x_8834:
        /* <DEDUP_REMOVED lines=9> */
.L_x_8839:
[----:B------:R-:W2:Y:S02]  /*10e80*/  LDG.E R2, desc[UR36][R2.64] ;  /* 0x0000002402027981 */ /* 0x000ea4000c1e1900 */
[----:B--2---:R-:W-:Y:S01]  /*10e90*/  I2FP.F32.S32 R19, R2 ;  /* 0x0000000200137245 */ /* 0x004fe20000201400 */
[----:B------:R-:W-:Y:S06]  /*10ea0*/  BRA `(.L_x_8837) ;  /* 0x0000000800fc7947 */ /* 0x000fec0003800000 */
.L_x_8838:
[----:B------:R-:W2:Y:S02]  /*10eb0*/  LDG.E.U16 R2, desc[UR36][R2.64] ;  /* 0x0000002402027981 */ /* 0x000ea4000c1e1500 */
[----:B--2---:R2:W3:Y:S01]  /*10ec0*/  I2F.S16 R19, R2 ;  /* 0x0000000200137306 */ /* 0x0044e20000101400 */
[----:B------:R-:W-:Y:S05]  /*10ed0*/  BRA `(.L_x_8837) ;  /* 0x0000000800f07947 */ /* 0x000fea0003800000 */
.L_x_8833:
        /* <DEDUP_REMOVED lines=8> */
.L_x_8841:
[----:B------:R-:W2:Y:S02]  /*10f60*/  LDG.E.U16 R2, desc[UR36][R2.64] ;  /* 0x0000002402027981 */ /* 0x000ea4000c1e1500 */
[----:B--2---:R-:W-:Y:S01]  /*10f70*/  HADD2.F32 R19, -RZ, R2.H0_H0 ;  /* 0x20000002ff137230 */ /* 0x004fe20000004100 */
[----:B------:R-:W-:Y:S06]  /*10f80*/  BRA `(.L_x_8837) ;  /* 0x0000000800c47947 */ /* 0x000fec0003800000 */
.L_x_8840:
        /* <DEDUP_REMOVED lines=8> */
.L_x_8843:
[----:B------:R-:W2:Y:S02]  /*11010*/  LDG.E.U16 R2, desc[UR36][R2.64] ;  /* 0x0000002402027981 */ /* 0x000ea4000c1e1500 */
[----:B--2---:R-:W-:Y:S01]  /*11020*/  HADD2.F32 R19, -RZ, R2.H0_H0 ;  /* 0x20000002ff137230 */ /* 0x004fe20000004100 */
[----:B------:R-:W-:Y:S06]  /*11030*/  BRA `(.L_x_8837) ;  /* 0x0000000800987947 */ /* 0x000fec0003800000 */
.L_x_8842:
[----:B------:R-:W2:Y:S01]  /*11040*/  LDG.E.64 R2, desc[UR36][R2.64] ;  /* 0x0000002402027981 */ /* 0x000ea2000c1e1b00 */
[----:B------:R-:W-:Y:S01]  /*11050*/  UMOV UR4, 0xf0000000 ;  /* 0xf000000000047882 */ /* 0x000fe20000000000 */
[----:B------:R-:W-:Y:S01]  /*11060*/  UMOV UR5, 0x380fffff ;  /* 0x380fffff00057882 */ /* 0x000fe20000000000 */
[----:B--2---:R-:W0:Y:S01]  /*11070*/  F2F.F32.F64 R19, R2 ;  /* 0x0000000200137310 */ /* 0x004e220000301000 */
[----:B------:R-:W-:-:S14]  /*11080*/  DSETP.GEU.AND P0, PT, |R2|, UR4, PT ;  /* 0x0000000402007e2a */ /* 0x000fdc000bf0e200 */
[----:B0-----:R-:W-:Y:S01]  /*11090*/  @!P0 FMUL R19, R19, 1.175494350822287508e-38 ;  /* 0x0080000013138820 */ /* 0x001fe20000400000 */
[----:B------:R-:W-:Y:S06]  /*110a0*/  BRA `(.L_x_8837) ;  /* 0x00000008007c7947 */ /* 0x000fec0003800000 */
.L_x_8832:
        /* <DEDUP_REMOVED lines=12> */
.L_x_8846:
[----:B------:R-:W2:Y:S01]  /*11170*/  LDG.E.64 R2, desc[UR36][R2.64] ;  /* 0x0000002402027981 */ /* 0x000ea2000c1e1b00 */
[----:B------:R-:W-:Y:S01]  /*11180*/  UMOV UR4, 0xf0000000 ;  /* 0xf000000000047882 */ /* 0x000fe20000000000 */
[----:B------:R-:W-:Y:S01]  /*11190*/  UMOV UR5, 0x380fffff ;  /* 0x380fffff00057882 */ /* 0x000fe20000000000 */
[----:B--2---:R-:W0:Y:S01]  /*111a0*/  F2F.F32.F64 R19, R2 ;  /* 0x0000000200137310 */ /* 0x004e220000301000 */
[----:B------:R-:W-:-:S14]  /*111b0*/  DSETP.GEU.AND P0, PT, |R2|, UR4, PT ;  /* 0x0000000402007e2a */ /* 0x000fdc000bf0e200 */
[----:B0-----:R-:W-:Y:S01]  /*111c0*/  @!P0 FMUL R19, R19, 1.175494350822287508e-38 ;  /* 0x0080000013138820 */ /* 0x001fe20000400000 */
[----:B------:R-:W-:Y:S06]  /*111d0*/  BRA `(.L_x_8837) ;  /* 0x0000000800307947 */ /* 0x000fec0003800000 */
.L_x_8845:
        /* <DEDUP_REMOVED lines=26> */
.L_x_8848:
        /* <DEDUP_REMOVED lines=13> */
.L_x_8847:
[----:B------:R-:W2:Y:S02]  /*11450*/  LDG.E.U16 R2, desc[UR36][R2.64] ;  /* 0x0000002402027981 */ /* 0x000ea4000c1e1500 */
[----:B--2---:R-:W-:Y:S01]  /*11460*/  IMAD.U32 R19, R2, 0x10000, RZ ;  /* 0x0001000002137824 */ /* 0x004fe200078e00ff */
[----:B------:R-:W-:Y:S06]  /*11470*/  BRA `(.L_x_8837) ;  /* 0x0000000400887947 */ /* 0x000fec0003800000 */
.L_x_8844:
        /* <DEDUP_REMOVED lines=11> */
.L_x_8851:
        /* <DEDUP_REMOVED lines=20> */
.L_x_8853:
[----:B------:R-:W-:Y:S05]  /*11670*/  BSYNC B0 ;  /* 0x0000000000007941 */ /* 0x000fea0003800000 */
.L_x_8852:
[----:B------:R-:W-:Y:S01]  /*11680*/  IMAD.SHL.U32 R2, R2, 0x100000, RZ ;  /* 0x0010000002027824 */ /* 0x000fe200078e00ff */
[----:B------:R-:W-:-:S04]  /*11690*/  LEA R0, R0, 0x3b800000, 0x17 ;  /* 0x3b80000000007811 */ /* 0x000fc800078eb8ff */
[----:B------:R-:W-:Y:S01]  /*116a0*/  LOP3.LUT R19, R0, R2, R19, 0xfe, !PT ;  /* 0x0000000200137212 */ /* 0x000fe200078efe13 */
[----:B------:R-:W-:Y:S06]  /*116b0*/  BRA `(.L_x_8837) ;  /* 0x0000000000f87947 */ /* 0x000fec0003800000 */
.L_x_8850:
        /* <DEDUP_REMOVED lines=20> */
.L_x_8855:
[----:B------:R-:W-:Y:S05]  /*11800*/  BSYNC B0 ;  /* 0x0000000000007941 */ /* 0x000fea0003800000 */
.L_x_8854:
[----:B------:R-:W-:Y:S01]  /*11810*/  IMAD.SHL.U32 R2, R2, 0x200000, RZ ;  /* 0x0020000002027824 */ /* 0x000fe200078e00ff */
[----:B------:R-:W-:-:S04]  /*11820*/  LEA R0, R0, 0x37800000, 0x17 ;  /* 0x3780000000007811 */ /* 0x000fc800078eb8ff */
[----:B------:R-:W-:Y:S01]  /*11830*/  LOP3.LUT R19, R0, R2, R19, 0xfe, !PT ;  /* 0x0000000200137212 */ /* 0x000fe200078efe13 */
[----:B------:R-:W-:Y:S06]  /*11840*/  BRA `(.L_x_8837) ;  /* 0x0000000000947947 */ /* 0x000fec0003800000 */
.L_x_8849:
        /* <DEDUP_REMOVED lines=14> */
.L_x_8836:
        /* <DEDUP_REMOVED lines=16> */
.L_x_8858:
[----:B------:R-:W-:Y:S01]  /*11a30*/  IMAD.MOV.U32 R19, RZ, RZ, RZ ;  /* 0x000000ffff137224 */ /* 0x000fe200078e00ff */
[----:B------:R-:W-:Y:S06]  /*11a40*/  BRA `(.L_x_8837) ;  /* 0x0000000000147947 */ /* 0x000fec0003800000 */
.L_x_8857:
[----:B------:R-:W2:Y:S02]  /*11a50*/  LDG.E.64 R2, desc[UR36][R2.64] ;  /* 0x0000002402027981 */ /* 0x000ea4000c1e1b00 */
[----:B--2---:R0:W1:Y:S01]  /*11a60*/  I2F.U64 R19, R2 ;  /* 0x0000000200137312 */ /* 0x0040620000301000 */
[----:B------:R-:W-:Y:S05]  /*11a70*/  BRA `(.L_x_8837) ;  /* 0x0000000000087947 */ /* 0x000fea0003800000 */
.L_x_8856:
[----:B------:R-:W2:Y:S02]  /*11a80*/  LDG.E R2, desc[UR36][R2.64] ;  /* 0x0000002402027981 */ /* 0x000ea4000c1e1900 */
[----:B--2---:R-:W-:-:S07]  /*11a90*/  I2FP.F32.U32 R19, R2 ;  /* 0x0000000200137245 */ /* 0x004fce0000201000 */
.L_x_8837:
[----:B------:R-:W-:Y:S05]  /*11aa0*/  BSYNC B6 ;  /* 0x0000000000067941 */ /* 0x000fea0003800000 */
.L_x_8831:
        /* <DEDUP_REMOVED lines=19> */
.L_x_8863:
[----:B------:R-:W2:Y:S02]  /*11be0*/  LDG.E.U8 R2, desc[UR36][R2.64] ;  /* 0x0000002402027981 */ /* 0x000ea4000c1e1100 */
[----:B--2---:R-:W-:Y:S01]  /*11bf0*/  I2FP.F32.U32 R22, R2 ;  /* 0x0000000200167245 */ /* 0x004fe20000201000 */
[----:B------:R-:W-:Y:S06]  /*11c00*/  BRA `(.L_x_8865) ;  /* 0x0000000c002c7947 */ /* 0x000fec0003800000 */
.L_x_8862:
        /* <DEDUP_REMOVED lines=9> */
.L_x_8867:
[----:B------:R-:W2:Y:S02]  /*11ca0*/  LDG.E R2, desc[UR36][R2.64] ;  /* 0x0000002402027981 */ /* 0x000ea4000c1e1900 */
[----:B--2---:R-:W-:Y:S01]  /*11cb0*/  I2FP.F32.S32 R22, R2 ;  /* 0x0000000200167245 */ /* 0x004fe20000201400 */
[----:B------:R-:W-:Y:S06]  /*11cc0*/  BRA `(.L_x_8865) ;  /* 0x0000000800fc7947 */ /* 0x000fec0003800000 */
.L_x_8866:
[----:B------:R-:W2:Y:S02]  /*11cd0*/  LDG.E.U16 R2, desc[UR36][R2.64] ;  /* 0x0000002402027981 */ /* 0x000ea4000c1e1500 */
[----:B--2---:R0:W1:Y:S01]  /*11ce0*/  I2F.S16 R22, R2 ;  /* 0x0000000200167306 */ /* 0x0040620000101400 */
[----:B------:R-:W-:Y:S05]  /*11cf0*/  BRA `(.L_x_8865) ;  /* 0x0000000800f07947 */ /* 0x000fea0003800000 */
.L_x_8861:
        /* <DEDUP_REMOVED lines=8> */
.L_x_8869:
[----:B------:R-:W2:Y:S02]  /*11d80*/  LDG.E.U16 R2, desc[UR36][R2.64] ;  /* 0x0000002402027981 */ /* 0x000ea4000c1e1500 */
[----:B--2---:R-:W-:Y:S01]  /*11d90*/  HADD2.F32 R22, -RZ, R2.H0_H0 ;  /* 0x20000002ff167230 */ /* 0x004fe20000004100 */
[----:B------:R-:W-:Y:S06]  /*11da0*/  BRA `(.L_x_8865) ;  /* 0x0000000800c47947 */ /* 0x000fec0003800000 */
.L_x_8868:
        /* <DEDUP_REMOVED lines=8> */
.L_x_8871:
[----:B------:R-:W2:Y:S02]  /*11e30*/  LDG.E.U16 R2, desc[UR36][R2.64] ;  /* 0x0000002402027981 */ /* 0x000ea4000c1e1500 */
[----:B--2---:R-:W-:Y:S01]  /*11e40*/  HADD2.F32 R22, -RZ, R2.H0_H0 ;  /* 0x20000002ff167230 */ /* 0x004fe20000004100 */
[----:B------:R-:W-:Y:S06]  /*11e50*/  BRA `(.L_x_8865) ;  /* 0x0000000800987947 */ /* 0x000fec0003800000 */
.L_x_8870:
[----:B------:R-:W2:Y:S01]  /*11e60*/  LDG.E.64 R2, desc[UR36][R2.64] ;  /* 0x0000002402027981 */ /* 0x000ea2000c1e1b00 */
[----:B------:R-:W-:Y:S01]  /*11e70*/  UMOV UR4, 0xf0000000 ;  /* 0xf000000000047882 */ /* 0x000fe20000000000 */
[----:B------:R-:W-:Y:S01]  /*11e80*/  UMOV UR5, 0x380fffff ;  /* 0x380fffff00057882 */ /* 0x000fe20000000000 */
[----:B--2---:R-:W0:Y:S01]  /*11e90*/  F2F.F32.F64 R22, R2 ;  /* 0x0000000200167310 */ /* 0x004e220000301000 */
[----:B------:R-:W-:-:S14]  /*11ea0*/  DSETP.GEU.AND P0, PT, |R2|, UR4, PT ;  /* 0x0000000402007e2a */ /* 0x000fdc000bf0e200 */
[----:B0-----:R-:W-:Y:S01]  /*11eb0*/  @!P0 FMUL R22, R22, 1.175494350822287508e-38 ;  /* 0x0080000016168820 */ /* 0x001fe20000400000 */
[----:B------:R-:W-:Y:S06]  /*11ec0*/  BRA `(.L_x_8865) ;  /* 0x00000008007c7947 */ /* 0x000fec0003800000 */
.L_x_8860:
        /* <DEDUP_REMOVED lines=12> */
.L_x_8874:
[----:B------:R-:W2:Y:S01]  /*11f90*/  LDG.E.64 R2, desc[UR36][R2.64] ;  /* 0x0000002402027981 */ /* 0x000ea2000c1e1b00 */
[----:B------:R-:W-:Y:S01]  /*11fa0*/  UMOV UR4, 0xf0000000 ;  /* 0xf000000000047882 */ /* 0x000fe20000000000 */
[----:B------:R-:W-:Y:S01]  /*11fb0*/  UMOV UR5, 0x380fffff ;  /* 0x380fffff00057882 */ /* 0x000fe20000000000 */
[----:B--2---:R-:W0:Y:S01]  /*11fc0*/  F2F.F32.F64 R22, R2 ;  /* 0x0000000200167310 */ /* 0x004e220000301000 */
[----:B------:R-:W-:-:S14]  /*11fd0*/  DSETP.GEU.AND P0, PT, |R2|, UR4, PT ;  /* 0x0000000402007e2a */ /* 0x000fdc000bf0e200 */
[----:B0-----:R-:W-:Y:S01]  /*11fe0*/  @!P0 FMUL R22, R22, 1.175494350822287508e-38 ;  /* 0x0080000016168820 */ /* 0x001fe20000400000 */
[----:B------:R-:W-:Y:S06]  /*11ff0*/  BRA `(.L_x_8865) ;  /* 0x0000000800307947 */ /* 0x000fec0003800000 */
.L_x_8873:
        /* <DEDUP_REMOVED lines=26> */
.L_x_8876:
        /* <DEDUP_REMOVED lines=13> */
.L_x_8875:
[----:B------:R-:W2:Y:S02]  /*12270*/  LDG.E.U16 R2, desc[UR36][R2.64] ;  /* 0x0000002402027981 */ /* 0x000ea4000c1e1500 */
[----:B--2---:R-:W-:Y:S01]  /*12280*/  IMAD.U32 R22, R2, 0x10000, RZ ;  /* 0x0001000002167824 */ /* 0x004fe200078e00ff */
[----:B------:R-:W-:Y:S06]  /*12290*/  BRA `(.L_x_8865) ;  /* 0x0000000400887947 */ /* 0x000fec0003800000 */
.L_x_8872:
        /* <DEDUP_REMOVED lines=11> */
.L_x_8879:
        /* <DEDUP_REMOVED lines=20> */
.L_x_8881:
[----:B------:R-:W-:Y:S05]  /*12490*/  BSYNC B0 ;  /* 0x0000000000007941 */ /* 0x000fea0003800000 */
.L_x_8880:
[----:B------:R-:W-:Y:S01]  /*124a0*/  IMAD.SHL.U32 R2, R2, 0x100000, RZ ;  /* 0x0010000002027824 */ /* 0x000fe200078e00ff */
[----:B------:R-:W-:-:S04]  /*124b0*/  LEA R3, R0, 0x3b800000, 0x17 ;  /* 0x3b80000000037811 */ /* 0x000fc800078eb8ff */
[----:B------:R-:W-:Y:S01]  /*124c0*/  LOP3.LUT R22, R3, R2, R22, 0xfe, !PT ;  /* 0x0000000203167212 */ /* 0x000fe200078efe16 */
[----:B------:R-:W-:Y:S06]  /*124d0*/  BRA `(.L_x_8865) ;  /* 0x0000000000f87947 */ /* 0x000fec0003800000 */
.L_x_8878:
        /* <DEDUP_REMOVED lines=20> */
.L_x_8883:
[----:B------:R-:W-:Y:S05]  /*12620*/  BSYNC B0 ;  /* 0x0000000000007941 */ /* 0x000fea0003800000 */
.L_x_8882:
[----:B------:R-:W-:Y:S01]  /*12630*/  IMAD.SHL.U32 R2, R2, 0x200000, RZ ;  /* 0x0020000002027824 */ /* 0x000fe200078e00ff */
[----:B------:R-:W-:-:S04]  /*12640*/  LEA R3, R0, 0x37800000, 0x17 ;  /* 0x3780000000037811 */ /* 0x000fc800078eb8ff */
[----:B------:R-:W-:Y:S01]  /*12650*/  LOP3.LUT R22, R3, R2, R22, 0xfe, !PT ;  /* 0x0000000203167212 */ /* 0x000fe200078efe16 */
[----:B------:R-:W-:Y:S06]  /*12660*/  BRA `(.L_x_8865) ;  /* 0x0000000000947947 */ /* 0x000fec0003800000 */
.L_x_8877:
        /* <DEDUP_REMOVED lines=14> */
.L_x_8864:
        /* <DEDUP_REMOVED lines=16> */
.L_x_8886:
[----:B------:R-:W-:Y:S01]  /*12850*/  IMAD.MOV.U32 R22, RZ, RZ, RZ ;  /* 0x000000ffff167224 */ /* 0x000fe200078e00ff */
[----:B------:R-:W-:Y:S06]  /*12860*/  BRA `(.L_x_8865) ;  /* 0x0000000000147947 */ /* 0x000fec0003800000 */
.L_x_8885:
[----:B------:R-:W2:Y:S02]  /*12870*/  LDG.E.64 R22, desc[UR36][R2.64] ;  /* 0x0000002402167981 */ /* 0x000ea4000c1e1b00 */
[----:B--2---:R0:W1:Y:S01]  /*12880*/  I2F.U64 R22, R22 ;  /* 0x0000001600167312 */ /* 0x0040620000301000 */
[----:B------:R-:W-:Y:S05]  /*12890*/  BRA `(.L_x_8865) ;  /* 0x0000000000087947 */ /* 0x000fea0003800000 */
.L_x_8884:
[----:B------:R-:W2:Y:S02]  /*128a0*/  LDG.E R2, desc[UR36][R2.64] ;  /* 0x0000002402027981 */ /* 0x000ea4000c1e1900 */
[----:B--2---:R-:W-:-:S07]  /*128b0*/  I2FP.F32.U32 R22, R2 ;  /* 0x0000000200167245 */ /* 0x004fce0000201000 */
.L_x_8865:
[----:B------:R-:W-:Y:S05]  /*128c0*/  BSYNC B6 ;  /* 0x0000000000067941 */ /* 0x000fea0003800000 */
.L_x_8859:
[----:B------:R-:W2:Y:S01]  /*128d0*/  LDC.U8 R4, c[0x0][0x4fc] ;  /* 0x00013f00ff047b82 */ /* 0x000ea20000000000 */
[----:B------:R-:W-:Y:S01]  /*128e0*/  ULDC.64 UR4, c[0x0][0x4f0] ;  /* 0x00013c0000047ab9 */ /* 0x000fe20000000a00 */
[----:B------:R-:W-:Y:S01]  /*128f0*/  BSSY B6, `(.L_x_8887) ;  /* 0x00000df000067945 */ /* 0x000fe20003800000 */
[----:B0-----:R-:W-:-:S05]  /*12900*/  IADD3 R2, P0, R18, UR4, RZ ;  /* 0x0000000412027c10 */ /* 0x001fca000ff1e0ff */
        /* <DEDUP_REMOVED lines=15> */
.L_x_8891:
[----:B------:R-:W2:Y:S02]  /*12a00*/  LDG.E.U8 R2, desc[UR36][R2.64] ;  /* 0x0000002402027981 */ /* 0x000ea4000c1e1100 */
[----:B--2---:R-:W-:Y:S01]  /*12a10*/  I2FP.F32.U32 R5, R2 ;  /* 0x0000000200057245 */ /* 0x004fe20000201000 */
[----:B------:R-:W-:Y:S06]  /*12a20*/  BRA `(.L_x_8893) ;  /* 0x0000000c002c7947 */ /* 0x000fec0003800000 */
.L_x_8890:
        /* <DEDUP_REMOVED lines=9> */
.L_x_8895:
[----:B------:R-:W2:Y:S02]  /*12ac0*/  LDG.E R2, desc[UR36][R2.64] ;  /* 0x0000002402027981 */ /* 0x000ea4000c1e1900 */
[----:B--2---:R-:W-:Y:S01]  /*12ad0*/  I2FP.F32.S32 R5, R2 ;  /* 0x0000000200057245 */ /* 0x004fe20000201400 */
[----:B------:R-:W-:Y:S06]  /*12ae0*/  BRA `(.L_x_8893) ;  /* 0x0000000800fc7947 */ /* 0x000fec0003800000 */
.L_x_8894:
[----:B------:R-:W2:Y:S02]  /*12af0*/  LDG.E.U16 R2, desc[UR36][R2.64] ;  /* 0x0000002402027981 */ /* 0x000ea4000c1e1500 */
[----:B--2---:R0:W2:Y:S01]  /*12b00*/  I2F.S16 R5, R2 ;  /* 0x0000000200057306 */ /* 0x0040a20000101400 */
[----:B------:R-:W-:Y:S05]  /*12b10*/  BRA `(.L_x_8893) ;  /* 0x0000000800f07947 */ /* 0x000fea0003800000 */
.L_x_8889:
        /* <DEDUP_REMOVED lines=8> */
.L_x_8897:
[----:B------:R-:W2:Y:S02]  /*12ba0*/  LDG.E.U16 R2, desc[UR36][R2.64] ;  /* 0x0000002402027981 */ /* 0x000ea4000c1e1500 */
[----:B--2---:R-:W-:Y:S01]  /*12bb0*/  HADD2.F32 R5, -RZ, R2.H0_H0 ;  /* 0x20000002ff057230 */ /* 0x004fe20000004100 */
[----:B------:R-:W-:Y:S06]  /*12bc0*/  BRA `(.L_x_8893) ;  /* 0x0000000800c47947 */ /* 0x000fec0003800000 */
.L_x_8896:
        /* <DEDUP_REMOVED lines=8> */
.L_x_8899:
[----:B------:R-:W2:Y:S02]  /*12c50*/  LDG.E.U16 R2, desc[UR36][R2.64] ;  /* 0x0000002402027981 */ /* 0x000ea4000c1e1500 */
[----:B--2---:R-:W-:Y:S01]  /*12c60*/  HADD2.F32 R5, -RZ, R2.H0_H0 ;  /* 0x20000002ff057230 */ /* 0x004fe20000004100 */
[----:B------:R-:W-:Y:S06]  /*12c70*/  BRA `(.L_x_8893) ;  /* 0x0000000800987947 */ /* 0x000fec0003800000 */
.L_x_8898:
[----:B------:R-:W2:Y:S01]  /*12c80*/  LDG.E.64 R2, desc[UR36][R2.64] ;  /* 0x0000002402027981 */ /* 0x000ea2000c1e1b00 */
[----:B------:R-:W-:Y:S01]  /*12c90*/  UMOV UR4, 0xf0000000 ;  /* 0xf000000000047882 */ /* 0x000fe20000000000 */
[----:B------:R-:W-:Y:S01]  /*12ca0*/  UMOV UR5, 0x380fffff ;  /* 0x380fffff00057882 */ /* 0x000fe20000000000 */
[----:B--2---:R-:W0:Y:S01]  /*12cb0*/  F2F.F32.F64 R5, R2 ;  /* 0x0000000200057310 */ /* 0x004e220000301000 */
[----:B------:R-:W-:-:S14]  /*12cc0*/  DSETP.GEU.AND P0, PT, |R2|, UR4, PT ;  /* 0x0000000402007e2a */ /* 0x000fdc000bf0e200 */
[----:B0-----:R-:W-:Y:S01]  /*12cd0*/  @!P0 FMUL R5, R5, 1.175494350822287508e-38 ;  /* 0x0080000005058820 */ /* 0x001fe20000400000 */
[----:B------:R-:W-:Y:S06]  /*12ce0*/  BRA `(.L_x_8893) ;  /* 0x00000008007c7947 */ /* 0x000fec0003800000 */
.L_x_8888:
        /* <DEDUP_REMOVED lines=12> */
.L_x_8902:
[----:B------:R-:W2:Y:S01]  /*12db0*/  LDG.E.64 R2, desc[UR36][R2.64] ;  /* 0x0000002402027981 */ /* 0x000ea2000c1e1b00 */
[----:B------:R-:W-:Y:S01]  /*12dc0*/  UMOV UR4, 0xf0000000 ;  /* 0xf000000000047882 */ /* 0x000fe20000000000 */
[----:B------:R-:W-:Y:S01]  /*12dd0*/  UMOV UR5, 0x380fffff ;  /* 0x380fffff00057882 */ /* 0x000fe20000000000 */
[----:B--2---:R-:W0:Y:S01]  /*12de0*/  F2F.F32.F64 R5, R2 ;  /* 0x0000000200057310 */ /* 0x004e220000301000 */
[----:B------:R-:W-:-:S14]  /*12df0*/  DSETP.GEU.AND P0, PT, |R2|, UR4, PT ;  /* 0x0000000402007e2a */ /* 0x000fdc000bf0e200 */
[----:B0-----:R-:W-:Y:S01]  /*12e00*/  @!P0 FMUL R5, R5, 1.175494350822287508e-38 ;  /* 0x0080000005058820 */ /* 0x001fe20000400000 */
[----:B------:R-:W-:Y:S06]  /*12e10*/  BRA `(.L_x_8893) ;  /* 0x0000000800307947 */ /* 0x000fec0003800000 */
.L_x_8901:
        /* <DEDUP_REMOVED lines=26> */
.L_x_8904:
        /* <DEDUP_REMOVED lines=13> */
.L_x_8903:
[----:B------:R-:W2:Y:S02]  /*13090*/  LDG.E.U16 R2, desc[UR36][R2.64] ;  /* 0x0000002402027981 */ /* 0x000ea4000c1e1500 */
[----:B--2---:R-:W-:Y:S01]  /*130a0*/  IMAD.U32 R5, R2, 0x10000, RZ ;  /* 0x0001000002057824 */ /* 0x004fe200078e00ff */
[----:B------:R-:W-:Y:S06]  /*130b0*/  BRA `(.L_x_8893) ;  /* 0x0000000400887947 */ /* 0x000fec0003800000 */
.L_x_8900:
        /* <DEDUP_REMOVED lines=11> */
.L_x_8907:
        /* <DEDUP_REMOVED lines=20> */
.L_x_8909:
[----:B------:R-:W-:Y:S05]  /*132b0*/  BSYNC B0 ;  /* 0x0000000000007941 */ /* 0x000fea0003800000 */
.L_x_8908:
[----:B------:R-:W-:Y:S01]  /*132c0*/  IMAD.SHL.U32 R2, R2, 0x100000, RZ ;  /* 0x0010000002027824 */ /* 0x000fe200078e00ff */
[----:B------:R-:W-:-:S04]  /*132d0*/  LEA R5, R0, 0x3b800000, 0x17 ;  /* 0x3b80000000057811 */ /* 0x000fc800078eb8ff */
[----:B------:R-:W-:Y:S01]  /*132e0*/  LOP3.LUT R5, R5, R2, R4, 0xfe, !PT ;  /* 0x0000000205057212 */ /* 0x000fe200078efe04 */
[----:B------:R-:W-:Y:S06]  /*132f0*/  BRA `(.L_x_8893) ;  /* 0x0000000000f87947 */ /* 0x000fec0003800000 */
.L_x_8906:
        /* <DEDUP_REMOVED lines=20> */
.L_x_8911:
[----:B------:R-:W-:Y:S05]  /*13440*/  BSYNC B0 ;  /* 0x0000000000007941 */ /* 0x000fea0003800000 */
.L_x_8910:
[----:B------:R-:W-:Y:S01]  /*13450*/  IMAD.SHL.U32 R2, R2, 0x200000, RZ ;  /* 0x0020000002027824 */ /* 0x000fe200078e00ff */
[----:B------:R-:W-:-:S04]  /*13460*/  LEA R5, R0, 0x37800000, 0x17 ;  /* 0x3780000000057811 */ /* 0x000fc800078eb8ff */
[----:B------:R-:W-:Y:S01]  /*13470*/  LOP3.LUT R5, R5, R2, R4, 0xfe, !PT ;  /* 0x0000000205057212 */ /* 0x000fe200078efe04 */
[----:B------:R-:W-:Y:S06]  /*13480*/  BRA `(.L_x_8893) ;  /* 0x0000000000947947 */ /* 0x000fec0003800000 */
.L_x_8905:
        /* <DEDUP_REMOVED lines=14> */
.L_x_8892:
        /* <DEDUP_REMOVED lines=16> */
.L_x_8914:
[----:B------:R-:W-:Y:S01]  /*13670*/  IMAD.MOV.U32 R5, RZ, RZ, RZ ;  /* 0x000000ffff057224 */ /* 0x000fe200078e00ff */
[----:B------:R-:W-:Y:S06]  /*13680*/  BRA `(.L_x_8893) ;  /* 0x0000000000147947 */ /* 0x000fec0003800000 */
.L_x_8913:
[----:B------:R-:W2:Y:S02]  /*13690*/  LDG.E.64 R2, desc[UR36][R2.64] ;  /* 0x0000002402027981 */ /* 0x000ea4000c1e1b00 */
[----:B--2---:R0:W2:Y:S01]  /*136a0*/  I2F.U64 R5, R2 ;  /* 0x0000000200057312 */ /* 0x0040a20000301000 */
[----:B------:R-:W-:Y:S05]  /*136b0*/  BRA `(.L_x_8893) ;  /* 0x0000000000087947 */ /* 0x000fea0003800000 */
.L_x_8912:
[----:B------:R-:W2:Y:S02]  /*136c0*/  LDG.E R2, desc[UR36][R2.64] ;  /* 0x0000002402027981 */ /* 0x000ea4000c1e1900 */
[----:B--2---:R-:W-:-:S07]  /*136d0*/  I2FP.F32.U32 R5, R2 ;  /* 0x0000000200057245 */ /* 0x004fce0000201000 */
.L_x_8893:
[----:B------:R-:W-:Y:S05]  /*136e0*/  BSYNC B6 ;  /* 0x0000000000067941 */ /* 0x000fea0003800000 */
.L_x_8887:
[----:B------:R-:W3:Y:S01]  /*136f0*/  LDC.U8 R4, c[0x0][0x4f9] ;  /* 0x00013e40ff047b82 */ /* 0x000ee20000000000 */
[----:B01--45:R-:W-:-:S04]  /*13700*/  FADD.FTZ R3, -R22, 1 ;  /* 0x3f80000016037421 */ /* 0x033fc80000010100 */
[----:B------:R-:W-:Y:S01]  /*13710*/  FMUL.FTZ R3, R3, R22 ;  /* 0x0000001603037220 */ /* 0x000fe20000410000 */
[----:B--2---:R-:W-:-:S04]  /*13720*/  FADD.FTZ R22, -R5, R22 ;  /* 0x0000001605167221 */ /* 0x004fc80000010100 */
[----:B------:R-:W-:Y:S01]  /*13730*/  FMNMX.FTZ R3, R3, 9.9999999600419720025e-13, !PT ;  /* 0x2b8cbccc03037809 */ /* 0x000fe20007810000 */
[----:B---3--:R-:W-:-:S05]  /*13740*/  FMUL.FTZ R2, R22, R19 ;  /* 0x0000001316027220 */ /* 0x008fca0000410000 */
        /* <DEDUP_REMOVED lines=16> */
.L_x_8918:
[----:B------:R-:W0:Y:S02]  /*13850*/  F2I.S64.TRUNC R2, R2 ;  /* 0x0000000200027311 */ /* 0x000e24000020d900 */
[----:B0-----:R-:W-:-:S05]  /*13860*/  IMAD.MOV.U32 R5, RZ, RZ, R2 ;  /* 0x000000ffff057224 */ /* 0x001fca00078e0002 */
[----:B------:R-:W-:Y:S01]  /*13870*/  STG.E.U8 desc[UR36][R16.64], R5 ;  /* 0x0000000510007986 */ /* 0x000fe2000c101124 */
[----:B------:R-:W-:Y:S05]  /*13880*/  EXIT ;  /* 0x000000000000794d */ /* 0x000fea0003800000 */
.L_x_8917:
        /* <DEDUP_REMOVED lines=9> */
.L_x_8921:
[----:B------:R-:W0:Y:S02]  /*13920*/  F2I.FTZ.TRUNC.NTZ R3, R2 ;  /* 0x0000000200037305 */ /* 0x000e24000021f100 */
[----:B0-----:R-:W-:Y:S01]  /*13930*/  STG.E desc[UR36][R16.64], R3 ;  /* 0x0000000310007986 */ /* 0x001fe2000c101924 */
[----:B------:R-:W-:Y:S05]  /*13940*/  EXIT ;  /* 0x000000000000794d */ /* 0x000fea0003800000 */
.L_x_8920:
[----:B------:R-:W0:Y:S02]  /*13950*/  F2I.FTZ.TRUNC.NTZ R3, R2 ;  /* 0x0000000200037305 */ /* 0x000e24000021f100 */
[----:B0-----:R-:W-:Y:S01]  /*13960*/  STG.E.U16 desc[UR36][R16.64], R3 ;  /* 0x0000000310007986 */ /* 0x001fe2000c101524 */
[----:B------:R-:W-:Y:S05]  /*13970*/  EXIT ;  /* 0x000000000000794d */ /* 0x000fea0003800000 */
.L_x_8916:
        /* <DEDUP_REMOVED lines=8> */
.L_x_8923:
[----:B------:R-:W-:-:S05]  /*13a00*/  F2FP.F16.F32.PACK_AB R2, RZ, R2 ;  /* 0x00000002ff02723e */ /* 0x000fca00000000ff */
[----:B------:R-:W-:Y:S01]  /*13a10*/  STG.E.U16 desc[UR36][R16.64], R2 ;  /* 0x0000000210007986 */ /* 0x000fe2000c101524 */
[----:B------:R-:W-:Y:S05]  /*13a20*/  EXIT ;  /* 0x000000000000794d */ /* 0x000fea0003800000 */
.L_x_8922:
        /* <DEDUP_REMOVED lines=9> */
.L_x_8925:
[----:B------:R-:W-:-:S04]  /*13ac0*/  F2FP.F16.F32.PACK_AB R3, RZ, R2 ;  /* 0x00000002ff03723e */ /* 0x000fc800000000ff */
[----:B------:R-:W-:-:S05]  /*13ad0*/  PRMT R3, R3, 0x5410, RZ ;  /* 0x0000541003037816 */ /* 0x000fca00000000ff */
[----:B------:R-:W-:Y:S01]  /*13ae0*/  STG.E desc[UR36][R16.64], R3 ;  /* 0x0000000310007986 */ /* 0x000fe2000c101924 */
[----:B------:R-:W-:Y:S05]  /*13af0*/  EXIT ;  /* 0x000000000000794d */ /* 0x000fea0003800000 */
.L_x_8924:
[----:B------:R-:W-:-:S06]  /*13b00*/  FMUL.FTZ R2, R2, 1 ;  /* 0x3f80000002027820 */ /* 0x000fcc0000410000 */
[----:B------:R-:W0:Y:S02]  /*13b10*/  F2F.F64.F32 R2, R2 ;  /* 0x0000000200027310 */ /* 0x000e240000201800 */
[----:B0-----:R-:W-:Y:S01]  /*13b20*/  STG.E.64 desc[UR36][R16.64], R2 ;  /* 0x0000000210007986 */ /* 0x001fe2000c101b24 */
[----:B------:R-:W-:Y:S05]  /*13b30*/  EXIT ;  /* 0x000000000000794d */ /* 0x000fea0003800000 */
.L_x_8915:
        /* <DEDUP_REMOVED lines=12> */
.L_x_8928:
[----:B------:R-:W-:Y:S01]  /*13c00*/  FMUL.FTZ R4, R2, 1 ;  /* 0x3f80000002047820 */ /* 0x000fe20000410000 */
[----:B------:R-:W-:-:S05]  /*13c10*/  CS2R R6, SRZ ;  /* 0x0000000000067805 */ /* 0x000fca000001ff00 */
[----:B------:R-:W0:Y:S02]  /*13c20*/  F2F.F64.F32 R4, R4 ;  /* 0x0000000400047310 */ /* 0x000e240000201800 */
[----:B0-----:R-:W-:Y:S01]  /*13c30*/  STG.E.128 desc[UR36][R16.64], R4 ;  /* 0x0000000410007986 */ /* 0x001fe2000c101d24 */
[----:B------:R-:W-:Y:S05]  /*13c40*/  EXIT ;  /* 0x000000000000794d */ /* 0x000fea0003800000 */
.L_x_8927:
        /* <DEDUP_REMOVED lines=20> */
.L_x_8932:
[----:B------:R-:W-:Y:S05]  /*13d90*/  BSYNC B0 ;  /* 0x0000000000007941 */ /* 0x000fea0003800000 */
.L_x_8931:
[----:B------:R-:W-:-:S05]  /*13da0*/  LOP3.LUT R5, R0, R5, RZ, 0xfc, !PT ;  /* 0x0000000500057212 */ /* 0x000fca00078efcff */
[----:B------:R-:W-:Y:S01]  /*13db0*/  STG.E.U8 desc[UR36][R16.64], R5 ;  /* 0x0000000510007986 */ /* 0x000fe2000c101124 */
[----:B------:R-:W-:Y:S05]  /*13dc0*/  EXIT ;  /* 0x000000000000794d */ /* 0x000fea0003800000 */
.L_x_8930:
        /* <DEDUP_REMOVED lines=12> */
.L_x_8934:
[----:B------:R-:W-:Y:S01]  /*13e90*/  IMAD.MOV.U32 R0, RZ, RZ, 0x7f ;  /* 0x0000007fff007424 */ /* 0x000fe200078e00ff */
[----:B------:R-:W-:-:S04]  /*13ea0*/  ISETP.GT.U32.AND P0, PT, R4, 0x7f800000, PT ;  /* 0x7f8000000400780c */ /* 0x000fc80003f04070 */
[----:B------:R-:W-:-:S09]  /*13eb0*/  SEL R0, R0, 0x7c, P0 ;  /* 0x0000007c00007807 */ /* 0x000fd20000000000 */
.L_x_8935:
[----:B------:R-:W-:Y:S05]  /*13ec0*/  BSYNC B0 ;  /* 0x0000000000007941 */ /* 0x000fea0003800000 */
.L_x_8933:
[----:B------:R-:W-:-:S04]  /*13ed0*/  LOP3.LUT R2, R2, 0x80000000, RZ, 0xc0, !PT ;  /* 0x8000000002027812 */ /* 0x000fc800078ec0ff */
[----:B------:R-:W-:-:S04]  /*13ee0*/  SHF.R.U32.HI R3, RZ, 0x18, R2 ;  /* 0x00000018ff037819 */ /* 0x000fc80000011602 */
[----:B------:R-:W-:-:S05]  /*13ef0*/  LOP3.LUT R3, R0, R3, RZ, 0xfc, !PT ;  /* 0x0000000300037212 */ /* 0x000fca00078efcff */
[----:B------:R-:W-:Y:S01]  /*13f00*/  STG.E.U8 desc[UR36][R16.64], R3 ;  /* 0x0000000310007986 */ /* 0x000fe2000c101124 */
[----:B------:R-:W-:Y:S05]  /*13f10*/  EXIT ;  /* 0x000000000000794d */ /* 0x000fea0003800000 */
.L_x_8929:
[----:B------:R-:W-:-:S05]  /*13f20*/  F2FP.BF16.F32.PACK_AB R2, RZ, R2 ;  /* 0x00000002ff02723e */ /* 0x000fca00000010ff */
[----:B------:R-:W-:Y:S01]  /*13f30*/  STG.E.U16 desc[UR36][R16.64], R2 ;  /* 0x0000000210007986 */ /* 0x000fe2000c101524 */
[----:B------:R-:W-:Y:S05]  /*13f40*/  EXIT ;  /* 0x000000000000794d */ /* 0x000fea0003800000 */
.L_x_8926:
        /* <DEDUP_REMOVED lines=11> */
.L_x_8938:
        /* <DEDUP_REMOVED lines=16> */
.L_x_8941:
[----:B------:R-:W-:-:S04]  /*14100*/  LOP3.LUT R2, R2, 0x80000000, RZ, 0xc0, !PT ;  /* 0x8000000002027812 */ /* 0x000fc800078ec0ff */
[----:B------:R-:W-:-:S04]  /*14110*/  SHF.R.U32.HI R3, RZ, 0x18, R2 ;  /* 0x00000018ff037819 */ /* 0x000fc80000011602 */
[----:B------:R-:W-:-:S04]  /*14120*/  LOP3.LUT R0, R0, R3, RZ, 0xfc, !PT ;  /* 0x0000000300007212 */ /* 0x000fc800078efcff */
[----:B------:R-:W-:-:S07]  /*14130*/  PRMT R8, R0, 0x7610, R8 ;  /* 0x0000761000087816 */ /* 0x000fce0000000008 */
.L_x_8940:
[----:B------:R-:W-:Y:S05]  /*14140*/  BSYNC B0 ;  /* 0x0000000000007941 */ /* 0x000fea0003800000 */
.L_x_8939:
[----:B------:R-:W-:Y:S01]  /*14150*/  STG.E.U8 desc[UR36][R16.64], R8 ;  /* 0x0000000810007986 */ /* 0x000fe2000c101124 */
[----:B------:R-:W-:Y:S05]  /*14160*/  EXIT ;  /* 0x000000000000794d */ /* 0x000fea0003800000 */
.L_x_8937:
        /* <DEDUP_REMOVED lines=16> */
.L_x_8944:
[----:B------:R-:W-:-:S04]  /*14270*/  LOP3.LUT R2, R2, 0x80000000, RZ, 0xc0, !PT ;  /* 0x8000000002027812 */ /* 0x000fc800078ec0ff */
[----:B------:R-:W-:-:S04]  /*14280*/  SHF.R.U32.HI R3, RZ, 0x18, R2 ;  /* 0x00000018ff037819 */ /* 0x000fc80000011602 */
[----:B------:R-:W-:-:S04]  /*14290*/  LOP3.LUT R0, R0, R3, RZ, 0xfc, !PT ;  /* 0x0000000300007212 */ /* 0x000fc800078efcff */
[----:B------:R-:W-:-:S07]  /*142a0*/  PRMT R8, R0, 0x7610, R8 ;  /* 0x0000761000087816 */ /* 0x000fce0000000008 */
.L_x_8943:
[----:B------:R-:W-:Y:S05]  /*142b0*/  BSYNC B0 ;  /* 0x0000000000007941 */ /* 0x000fea0003800000 */
.L_x_8942:
[----:B------:R-:W-:Y:S01]  /*142c0*/  STG.E.U8 desc[UR36][R16.64], R8 ;  /* 0x0000000810007986 */ /* 0x000fe2000c101124 */
[----:B------:R-:W-:Y:S05]  /*142d0*/  EXIT ;  /* 0x000000000000794d */ /* 0x000fea0003800000 */
.L_x_8936:
        /* <DEDUP_REMOVED lines=21> */
.L_x_8919:
        /* <DEDUP_REMOVED lines=16> */
.L_x_8947:
[----:B------:R-:W-:Y:S05]  /*14530*/  EXIT ;  /* 0x000000000000794d */ /* 0x000fea0003800000 */
.L_x_8946:
[----:B------:R-:W0:Y:S02]  /*14540*/  F2I.U64.TRUNC R2, R2 ;  /* 0x0000000200027311 */ /* 0x000e24000020d800 */
[----:B0-----:R-:W-:Y:S01]  /*14550*/  STG.E.64 desc[UR36][R16.64], R2 ;  /* 0x0000000210007986 */ /* 0x001fe2000c101b24 */
[----:B------:R-:W-:Y:S05]  /*14560*/  EXIT ;  /* 0x000000000000794d */ /* 0x000fea0003800000 */
.L_x_8945:
[----:B------:R-:W0:Y:S02]  /*14570*/  F2I.FTZ.U32.TRUNC.NTZ R3, R2 ;  /* 0x0000000200037305 */ /* 0x000e24000021f000 */
[----:B0-----:R-:W-:Y:S01]  /*14580*/  STG.E desc[UR36][R16.64], R3 ;  /* 0x0000000310007986 */ /* 0x001fe2000c101924 */
[----:B------:R-:W-:Y:S05]  /*14590*/  EXIT ;  /* 0x000000000000794d */ /* 0x000fea0003800000 */
.L_x_8948:
        /* <DEDUP_REMOVED lines=14> */
.L_x_10853:


//--------------------- .text._ZN2at6native27unrolled_elementwise_kernelIZZZN37_INTERNAL_cee6930f_7_Loss_cu_5b0651e139_GLOBAL__N__cee6930f_7_Loss_cu_5b0651e140binary_cross_entropy_backward_out_kernelERNS_6TensorERKS4_S7_S7_ENKUlvE_clEvENKUlvE0_clEvEUlfffE_St5arrayIPcLm4EELi4E23TrivialOffsetCalculatorILi3EjESE_ILi1EjENS0_6memory12LoadWithCastILi3EEENSH_13StoreWithCastILi1EEEEEviT_T0_T2_T3_T4_T5_ --------------------------
	.section	.text._ZN2at6native27unrolled_elementwise_kernelIZZZN37_INTERNAL_cee6930f_7_Loss_cu_5b0651e139_GLOBAL__N__cee6930f_7_Loss_cu_5b0651e140binary_cross_entropy_backward_out_kernelERNS_6TensorERKS4_S7_S7_ENKUlvE_clEvENKUlvE0_clEvEUlfffE_St5arrayIPcLm4EELi4E23TrivialOffsetCalculatorILi3EjESE_ILi1EjENS0_6memory12LoadWithCastILi3EEENSH_13StoreWithCastILi1EEEEEviT_T0_T2_T3_T4_T5_,"ax",@progbits
	.align	128
        .global         _ZN2at6native27unrolled_elementwise_kernelIZZZN37_INTERNAL_cee6930f_7_Loss_cu_5b0651e139_GLOBAL__N__cee6930f_7_Loss_cu_5b0651e140binary_cross_entropy_backward_out_kernelERNS_6TensorERKS4_S7_S7_ENKUlvE_clEvENKUlvE0_clEvEUlfffE_St5arrayIPcLm4EELi4E23TrivialOffsetCalculatorILi3EjESE_ILi1EjENS0_6memory12LoadWithCastILi3EEENSH_13StoreWithCastILi1EEEEEviT_T0_T2_T3_T4_T5_
        .type           _ZN2at6native27unrolled_elementwise_kernelIZZZN37_INTERNAL_cee6930f_7_Loss_cu_5b0651e139_GLOBAL__N__cee6930f_7_Loss_cu_5b0651e140binary_cross_entropy_backward_out_kernelERNS_6TensorERKS4_S7_S7_ENKUlvE_clEvENKUlvE0_clEvEUlfffE_St5arrayIPcLm4EELi4E23TrivialOffsetCalculatorILi3EjESE_ILi1EjENS0_6memory12LoadWithCastILi3EEENSH_13StoreWithCastILi1EEEEEviT_T0_T2_T3_T4_T5_,@function
        .size           _ZN2at6native27unrolled_elementwise_kernelIZZZN37_INTERNAL_cee6930f_7_Loss_cu_5b0651e139_GLOBAL__N__cee6930f_7_Loss_cu_5b0651e140binary_cross_entropy_backward_out_kernelERNS_6TensorERKS4_S7_S7_ENKUlvE_clEvENKUlvE0_clEvEUlfffE_St5arrayIPcLm4EELi4E23TrivialOffsetCalculatorILi3EjESE_ILi1EjENS0_6memory12LoadWithCastILi3EEENSH_13StoreWithCastILi1EEEEEviT_T0_T2_T3_T4_T5_,(.L_x_10854 - _ZN2at6native27unrolled_elementwise_kernelIZZZN37_INTERNAL_cee6930f_7_Loss_cu_5b0651e139_GLOBAL__N__cee6930f_7_Loss_cu_5b0651e140binary_cross_entropy_backward_out_kernelERNS_6TensorERKS4_S7_S7_ENKUlvE_clEvENKUlvE0_clEvEUlfffE_St5arrayIPcLm4EELi4E23TrivialOffsetCalculatorILi3EjESE_ILi1EjENS0_6memory12LoadWithCastILi3EEENSH_13StoreWithCastILi1EEEEEviT_T0_T2_T3_T4_T5_)
        .other          _ZN2at6native27unrolled_elementwise_kernelIZZZN37_INTERNAL_cee6930f_7_Loss_cu_5b0651e139_GLOBAL__N__cee6930f_7_Loss_cu_5b0651e140binary_cross_entropy_backward_out_kernelERNS_6TensorERKS4_S7_S7_ENKUlvE_clEvENKUlvE0_clEvEUlfffE_St5arrayIPcLm4EELi4E23TrivialOffsetCalculatorILi3EjESE_ILi1EjENS0_6memory12LoadWithCastILi3EEENSH_13StoreWithCastILi1EEEEEviT_T0_T2_T3_T4_T5_,@"STO_CUDA_ENTRY STV_DEFAULT"
_ZN2at6native27unrolled_elementwise_kernelIZZZN37_INTERNAL_cee6930f_7_Loss_cu_5b0651e139_GLOBAL__N__cee6930f_7_Loss_cu_5b0651e140binary_cross_entropy_backward_out_kernelERNS_6TensorERKS4_S7_S7_ENKUlvE_clEvENKUlvE0_clEvEUlfffE_St5arrayIPcLm4EELi4E23TrivialOffsetCalculatorILi3EjESE_ILi1EjENS0_6memory12LoadWithCastILi3EEENSH_13StoreWithCastILi1EEEEEviT_T0_T2_T3_T4_T5_:
.text._ZN2at6native27unrolled_elementwise_kernelIZZZN37_INTERNAL_cee6930f_7_Loss_cu_5b0651e139_GLOBAL__N__cee6930f_7_Loss_cu_5b0651e140binary_cross_entropy_backward_out_kernelERNS_6TensorERKS4_S7_S7_ENKUlvE_clEvENKUlvE0_clEvEUlfffE_St5arrayIPcLm4EELi4E23TrivialOffsetCalculatorILi3EjESE_ILi1EjENS0_6memory12LoadWithCastILi3EEENSH_13StoreWithCastILi1EEEEEviT_T0_T2_T3_T4_T5_:
        /* <DEDUP_REMOVED lines=8> */
[----:B------:R-:W3:Y:S08]  /*0080*/  LDC.U8 R2, c[0x0][0x23c] ;  /* 0x00008f00ff027b82 */ /* 0x000ef00000000000 */
        /* <DEDUP_REMOVED lines=8> */
[----:B------:R-:W-:Y:S01]  /*0110*/  ULDC UR4, c[0x0][0x240] ;  /* 0x0000900000047ab9 */ /* 0x000fe20000000800 */
[----:B------:R-:W-:Y:S01]  /*0120*/  BSSY B6, `(.L_x_8951) ;  /* 0x00000df000067945 */ /* 0x000fe20003800000 */
        /* <DEDUP_REMOVED lines=16> */
.L_x_8955:
[----:B------:R-:W2:Y:S02]  /*0230*/  LDG.E.U8 R4, desc[UR36][R4.64] ;  /* 0x0000002404047981 */ /* 0x000ea4000c1e1100 */
[----:B--2---:R-:W-:Y:S01]  /*0240*/  I2FP.F32.U32 R32, R4 ;  /* 0x0000000400207245 */ /* 0x004fe20000201000 */
[----:B------:R-:W-:Y:S06]  /*0250*/  BRA `(.L_x_8957) ;  /* 0x0000000c002c7947 */ /* 0x000fec0003800000 */
.L_x_8954:
        /* <DEDUP_REMOVED lines=9> */
.L_x_8959:
[----:B------:R-:W2:Y:S02]  /*02f0*/  LDG.E R4, desc[UR36][R4.64] ;  /* 0x0000002404047981 */ /* 0x000ea4000c1e1900 */
[----:B--2---:R-:W-:Y:S01]  /*0300*/  I2FP.F32.S32 R32, R4 ;  /* 0x0000000400207245 */ /* 0x004fe20000201400 */
[----:B------:R-:W-:Y:S06]  /*0310*/  BRA `(.L_x_8957) ;  /* 0x0000000800fc7947 */ /* 0x000fec0003800000 */
.L_x_8958:
[----:B------:R-:W2:Y:S02]  /*0320*/  LDG.E.U16 R4, desc[UR36][R4.64] ;  /* 0x0000002404047981 */ /* 0x000ea4000c1e1500 */
[----:B--2---:R3:W4:Y:S01]  /*0330*/  I2F.S16 R32, R4 ;  /* 0x0000000400207306 */ /* 0x0047220000101400 */
[----:B------:R-:W-:Y:S05]  /*0340*/  BRA `(.L_x_8957) ;  /* 0x0000000800f07947 */ /* 0x000fea0003800000 */
.L_x_8953:
        /* <DEDUP_REMOVED lines=8> */
.L_x_8961:
[----:B------:R-:W2:Y:S02]  /*03d0*/  LDG.E.U16 R4, desc[UR36][R4.64] ;  /* 0x0000002404047981 */ /* 0x000ea4000c1e1500 */
[----:B--2---:R-:W-:Y:S01]  /*03e0*/  HADD2.F32 R32, -RZ, R4.H0_H0 ;  /* 0x20000004ff207230 */ /* 0x004fe20000004100 */
[----:B------:R-:W-:Y:S06]  /*03f0*/  BRA `(.L_x_8957) ;  /* 0x0000000800c47947 */ /* 0x000fec0003800000 */
.L_x_8960:
        /* <DEDUP_REMOVED lines=8> */
.L_x_8963:
[----:B------:R-:W2:Y:S02]  /*0480*/  LDG.E.U16 R4, desc[UR36][R4.64] ;  /* 0x0000002404047981 */ /* 0x000ea4000c1e1500 */
[----:B--2---:R-:W-:Y:S01]  /*0490*/  HADD2.F32 R32, -RZ, R4.H0_H0 ;  /* 0x20000004ff207230 */ /* 0x004fe20000004100 */
[----:B------:R-:W-:Y:S06]  /*04a0*/  BRA `(.L_x_8957) ;  /* 0x0000000800987947 */ /* 0x000fec0003800000 */
.L_x_8962:
[----:B------:R-:W2:Y:S01]  /*04b0*/  LDG.E.64 R4, desc[UR36][R4.64] ;  /* 0x0000002404047981 */ /* 0x000ea2000c1e1b00 */
[----:B------:R-:W-:Y:S01]  /*04c0*/  UMOV UR4, 0xf0000000 ;  /* 0xf000000000047882 */ /* 0x000fe20000000000 */
[----:B------:R-:W-:Y:S01]  /*04d0*/  UMOV UR5, 0x380fffff ;  /* 0x380fffff00057882 */ /* 0x000fe20000000000 */
[----:B--2---:R-:W1:Y:S01]  /*04e0*/  F2F.F32.F64 R32, R4 ;  /* 0x0000000400207310 */ /* 0x004e620000301000 */
[----:B------:R-:W-:-:S14]  /*04f0*/  DSETP.GEU.AND P0, PT, |R4|, UR4, PT ;  /* 0x0000000404007e2a */ /* 0x000fdc000bf0e200 */
[----:B-1----:R-:W-:Y:S01]  /*0500*/  @!P0 FMUL R32, R32, 1.175494350822287508e-38 ;  /* 0x0080000020208820 */ /* 0x002fe20000400000 */
[----:B------:R-:W-:Y:S06]  /*0510*/  BRA `(.L_x_8957) ;  /* 0x00000008007c7947 */ /* 0x000fec0003800000 */
.L_x_8952:
        /* <DEDUP_REMOVED lines=12> */
.L_x_8966:
[----:B------:R-:W2:Y:S01]  /*05e0*/  LDG.E.64 R4, desc[UR36][R4.64] ;  /* 0x0000002404047981 */ /* 0x000ea2000c1e1b00 */
[----:B------:R-:W-:Y:S01]  /*05f0*/  UMOV UR4, 0xf0000000 ;  /* 0xf000000000047882 */ /* 0x000fe20000000000 */
[----:B------:R-:W-:Y:S01]  /*0600*/  UMOV UR5, 0x380fffff ;  /* 0x380fffff00057882 */ /* 0x000fe20000000000 */
[----:B--2---:R-:W1:Y:S01]  /*0610*/  F2F.F32.F64 R32, R4 ;  /* 0x0000000400207310 */ /* 0x004e620000301000 */
[----:B------:R-:W-:-:S14]  /*0620*/  DSETP.GEU.AND P0, PT, |R4|, UR4, PT ;  /* 0x0000000404007e2a */ /* 0x000fdc000bf0e200 */
[----:B-1----:R-:W-:Y:S01]  /*0630*/  @!P0 FMUL R32, R32, 1.175494350822287508e-38 ;  /* 0x0080000020208820 */ /* 0x002fe20000400000 */
[----:B------:R-:W-:Y:S06]  /*0640*/  BRA `(.L_x_8957) ;  /* 0x0000000800307947 */ /* 0x000fec0003800000 */
.L_x_8965:
        /* <DEDUP_REMOVED lines=11> */
[----:B------:R-:W-:-:S05]  /*0700*/  VIADD R6, R0, 0x1000000 ;  /* 0x0100000000067836 */ /* 0x000fca0000000000 */
[----:B------:R-:W-:Y:S02]  /*0710*/  SHF.R.S32.HI R6, RZ, 0x8, R6 ;  /* 0x00000008ff067819 */ /* 0x000fe40000011406 */
[----:B-1----:R-:W-:-:S04]  /*0720*/  IADD3 R3, -R3, 0x1f, RZ ;  /* 0x0000001f03037810 */ /* 0x002fc80007ffe1ff */
        /* <DEDUP_REMOVED lines=12> */
.L_x_8968:
        /* <DEDUP_REMOVED lines=13> */
.L_x_8967:
[----:B------:R-:W2:Y:S02]  /*08c0*/  LDG.E.U16 R4, desc[UR36][R4.64] ;  /* 0x0000002404047981 */ /* 0x000ea4000c1e1500 */
[----:B--2---:R-:W-:Y:S01]  /*08d0*/  IMAD.U32 R32, R4, 0x10000, RZ ;  /* 0x0001000004207824 */ /* 0x004fe200078e00ff */
[----:B------:R-:W-:Y:S06]  /*08e0*/  BRA `(.L_x_8957) ;  /* 0x0000000400887947 */ /* 0x000fec0003800000 */
.L_x_8964:
        /* <DEDUP_REMOVED lines=11> */
.L_x_8971:
        /* <DEDUP_REMOVED lines=20> */
.L_x_8973:
[----:B------:R-:W-:Y:S05]  /*0ae0*/  BSYNC B0 ;  /* 0x0000000000007941 */ /* 0x000fea0003800000 */
.L_x_8972:
[----:B------:R-:W-:Y:S01]  /*0af0*/  IMAD.SHL.U32 R3, R3, 0x100000, RZ ;  /* 0x0010000003037824 */ /* 0x000fe200078e00ff */
[----:B------:R-:W-:-:S04]  /*0b00*/  LEA R5, R0, 0x3b800000, 0x17 ;  /* 0x3b80000000057811 */ /* 0x000fc800078eb8ff */
[----:B------:R-:W-:Y:S01]  /*0b10*/  LOP3.LUT R32, R5, R3, R32, 0xfe, !PT ;  /* 0x0000000305207212 */ /* 0x000fe200078efe20 */
[----:B------:R-:W-:Y:S06]  /*0b20*/  BRA `(.L_x_8957) ;  /* 0x0000000000f87947 */ /* 0x000fec0003800000 */
.L_x_8970:
        /* <DEDUP_REMOVED lines=20> */
.L_x_8975:
[----:B------:R-:W-:Y:S05]  /*0c70*/  BSYNC B0 ;  /* 0x0000000000007941 */ /* 0x000fea0003800000 */
.L_x_8974:
[----:B------:R-:W-:Y:S01]  /*0c80*/  IMAD.SHL.U32 R3, R3, 0x200000, RZ ;  /* 0x0020000003037824 */ /* 0x000fe200078e00ff */
[----:B------:R-:W-:-:S04]  /*0c90*/  LEA R5, R0, 0x37800000, 0x17 ;  /* 0x3780000000057811 */ /* 0x000fc800078eb8ff */
[----:B------:R-:W-:Y:S01]  /*0ca0*/  LOP3.LUT R32, R5, R3, R32, 0xfe, !PT ;  /* 0x0000000305207212 */ /* 0x000fe200078efe20 */
[----:B------:R-:W-:Y:S06]  /*0cb0*/  BRA `(.L_x_8957) ;  /* 0x0000000000947947 */ /* 0x000fec0003800000 */
.L_x_8969:
        /* <DEDUP_REMOVED lines=14> */
.L_x_8956:
        /* <DEDUP_REMOVED lines=16> */
.L_x_8978:
[----:B------:R-:W-:Y:S01]  /*0ea0*/  IMAD.MOV.U32 R32, RZ, RZ, RZ ;  /* 0x000000ffff207224 */ /* 0x000fe200078e00ff */
[----:B------:R-:W-:Y:S06]  /*0eb0*/  BRA `(.L_x_8957) ;  /* 0x0000000000147947 */ /* 0x000fec0003800000 */
.L_x_8977:
[----:B------:R-:W2:Y:S02]  /*0ec0*/  LDG.E.64 R4, desc[UR36][R4.64] ;  /* 0x0000002404047981 */ /* 0x000ea4000c1e1b00 */
[----:B--2---:R1:W2:Y:S01]  /*0ed0*/  I2F.U64 R32, R4 ;  /* 0x0000000400207312 */ /* 0x0042a20000301000 */
[----:B------:R-:W-:Y:S05]  /*0ee0*/  BRA `(.L_x_8957) ;  /* 0x0000000000087947 */ /* 0x000fea0003800000 */
.L_x_8976:
[----:B------:R-:W2:Y:S02]  /*0ef0*/  LDG.E R4, desc[UR36][R4.64] ;  /* 0x0000002404047981 */ /* 0x000ea4000c1e1900 */
[----:B--2---:R-:W-:-:S07]  /*0f00*/  I2FP.F32.U32 R32, R4 ;  /* 0x0000000400207245 */ /* 0x004fce0000201000 */
.L_x_8957:
[----:B------:R-:W-:Y:S05]  /*0f10*/  BSYNC B6 ;  /* 0x0000000000067941 */ /* 0x000fea0003800000 */
.L_x_8951:
[----:B-1-3--:R-:W1:Y:S01]  /*0f20*/  LDC.64 R4, c[0x0][0x228] ;  /* 0x00008a00ff047b82 */ /* 0x00ae620000000a00 */
[----:B------:R-:W-:Y:S01]  /*0f30*/  PRMT R0, R22, 0x9910, RZ ;  /* 0x0000991016007816 */ /* 0x000fe200000000ff */
[----:B------:R-:W-:Y:S01]  /*0f40*/  ULDC UR4, c[0x0][0x244] ;  /* 0x0000910000047ab9 */ /* 0x000fe20000000800 */
[----:B------:R-:W-:Y:S01]  /*0f50*/  BSSY B6, `(.L_x_8979) ;  /* 0x00000df000067945 */ /* 0x000fe20003800000 */
        /* <DEDUP_REMOVED lines=14> */
[----:B---3--:R1:W3:Y:S01]  /*1040*/  I2F.S16 R31, R4 ;  /* 0x00000004001f7306 */ /* 0x0082e20000101400 */
[----:B------:R-:W-:Y:S05]  /*1050*/  BRA `(.L_x_8985) ;  /* 0x0000000c00387947 */ /* 0x000fea0003800000 */
.L_x_8983:
[----:B------:R-:W3:Y:S02]  /*1060*/  LDG.E.U8 R4, desc[UR36][R4.64] ;  /* 0x0000002404047981 */ /* 0x000ee4000c1e1100 */
[----:B---3--:R-:W-:Y:S01]  /*1070*/  I2FP.F32.U32 R31, R4 ;  /* 0x00000004001f7245 */ /* 0x008fe20000201000 */
[----:B------:R-:W-:Y:S06]  /*1080*/  BRA `(.L_x_8985) ;  /* 0x0000000c002c7947 */ /* 0x000fec0003800000 */
.L_x_8982:
[----:B------:R-:W-:-:S13]  /*1090*/  ISETP.NE.AND P0, PT, R0, 0x2, PT ;  /* 0x000000020000780c */ /* 0x000fda0003f05270 */
[----:B------:R-:W-:Y:S05]  /*10a0*/  @!P0 BRA `(.L_x_8986) ;  /* 0x0000000000288947 */ /* 0x000fea0003800000 */
[----:B------:R-:W-:-:S13]  /*10b0*/  ISETP.NE.AND P0, PT, R0, 0x3, PT ;  /* 0x000000030000780c */ /* 0x000fda0003f05270 */
[----:B------:R-:W-:Y:S05]  /*10c0*/  @!P0 BRA `(.L_x_8987) ;  /* 0x0000000000148947 */ /* 0x000fea0003800000 */
[----:B------:R-:W-:-:S13]  /*10d0*/  ISETP.NE.AND P0, PT, R0, 0x4, PT ;  /* 0x000000040000780c */ /* 0x000fda0003f05270 */
[----:B------:R-:W-:Y:S05]  /*10e0*/  @P0 BRA `(.L_x_8984) ;  /* 0x0000000800b80947 */ /* 0x000fea0003800000 */
[----:B------:R-:W3:Y:S02]  /*10f0*/  LDG.E.64 R4, desc[UR36][R4.64] ;  /* 0x0000002404047981 */ /* 0x000ee4000c1e1b00 */
[----:B---3--:R1:W3:Y:S01]  /*1100*/  I2F.S64 R31, R4 ;  /* 0x00000004001f7312 */ /* 0x0082e20000301400 */
[----:B------:R-:W-:Y:S05]  /*1110*/  BRA `(.L_x_8985) ;  /* 0x0000000c00087947 */ /* 0x000fea0003800000 */
.L_x_8987:
[----:B------:R-:W3:Y:S02]  /*1120*/  LDG.E R4, desc[UR36][R4.64] ;  /* 0x0000002404047981 */ /* 0x000ee4000c1e1900 */
[----:B---3--:R-:W-:Y:S01]  /*1130*/  I2FP.F32.S32 R31, R4 ;  /* 0x00000004001f7245 */ /* 0x008fe20000201400 */
[----:B------:R-:W-:Y:S06]  /*1140*/  BRA `(.L_x_8985) ;  /* 0x0000000800fc7947 */ /* 0x000fec0003800000 */
.L_x_8986:
[----:B------:R-:W3:Y:S02]  /*1150*/  LDG.E.U16 R4, desc[UR36][R4.64] ;  /* 0x0000002404047981 */ /* 0x000ee4000c1e1500 */
[----:B---3--:R1:W3:Y:S01]  /*1160*/  I2F.S16 R31, R4 ;  /* 0x00000004001f7306 */ /* 0x0082e20000101400 */
[----:B------:R-:W-:Y:S05]  /*1170*/  BRA `(.L_x_8985) ;  /* 0x0000000800f07947 */ /* 0x000fea0003800000 */
.L_x_8981:
        /* <DEDUP_REMOVED lines=8> */
.L_x_8989:
[----:B------:R-:W3:Y:S02]  /*1200*/  LDG.E.U16 R4, desc[UR36][R4.64] ;  /* 0x0000002404047981 */ /* 0x000ee4000c1e1500 */
[----:B---3--:R-:W-:Y:S01]  /*1210*/  HADD2.F32 R31, -RZ, R4.H0_H0 ;  /* 0x20000004ff1f7230 */ /* 0x008fe20000004100 */
[----:B------:R-:W-:Y:S06]  /*1220*/  BRA `(.L_x_8985) ;  /* 0x0000000800c47947 */ /* 0x000fec0003800000 */
.L_x_8988:
        /* <DEDUP_REMOVED lines=8> */
.L_x_8991:
[----:B------:R-:W3:Y:S02]  /*12b0*/  LDG.E.U16 R4, desc[UR36][R4.64] ;  /* 0x0000002404047981 */ /* 0x000ee4000c1e1500 */
[----:B---3--:R-:W-:Y:S01]  /*12c0*/  HADD2.F32 R31, -RZ, R4.H0_H0 ;  /* 0x20000004ff1f7230 */ /* 0x008fe20000004100 */
[----:B------:R-:W-:Y:S06]  /*12d0*/  BRA `(.L_x_8985) ;  /* 0x0000000800987947 */ /* 0x000fec0003800000 */
.L_x_8990:
[----:B------:R-:W3:Y:S01]  /*12e0*/  LDG.E.64 R4, desc[UR36][R4.64] ;  /* 0x0000002404047981 */ /* 0x000ee2000c1e1b00 */
[----:B------:R-:W-:Y:S01]  /*12f0*/  UMOV UR4, 0xf0000000 ;  /* 0xf000000000047882 */ /* 0x000fe20000000000 */
[----:B------:R-:W-:Y:S01]  /*1300*/  UMOV UR5, 0x380fffff ;  /* 0x380fffff00057882 */ /* 0x000fe20000000000 */
[----:B---3--:R-:W1:Y:S01]  /*1310*/  F2F.F32.F64 R31, R4 ;  /* 0x00000004001f7310 */ /* 0x008e620000301000 */
[----:B------:R-:W-:-:S14]  /*1320*/  DSETP.GEU.AND P0, PT, |R4|, UR4, PT ;  /* 0x0000000404007e2a */ /* 0x000fdc000bf0e200 */
[----:B-1----:R-:W-:Y:S01]  /*1330*/  @!P0 FMUL R31, R31, 1.175494350822287508e-38 ;  /* 0x008000001f1f8820 */ /* 0x002fe20000400000 */
[----:B------:R-:W-:Y:S06]  /*1340*/  BRA `(.L_x_8985) ;  /* 0x00000008007c7947 */ /* 0x000fec0003800000 */
.L_x_8980:
        /* <DEDUP_REMOVED lines=8> */
[----:B------:R-:W3:Y:S02]  /*13d0*/  LDG.E.U8 R4, desc[UR36][R4.64] ;  /* 0x0000002404047981 */ /* 0x000ee4000c1e1100 */
[----:B---3--:R-:W-:-:S04]  /*13e0*/  ISETP.NE.AND P0, PT, R4, RZ, PT ;  /* 0x000000ff0400720c */ /* 0x008fc80003f05270 */
[----:B------:R-:W-:Y:S01]  /*13f0*/  FSEL R31, RZ, 1, !P0 ;  /* 0x3f800000ff1f7808 */ /* 0x000fe20004000000 */
[----:B------:R-:W-:Y:S08]  /*1400*/  BRA `(.L_x_8985) ;  /* 0x00000008004c7947 */ /* 0x000ff00003800000 */
.L_x_8994:
[----:B------:R-:W3:Y:S01]  /*1410*/  LDG.E.64 R4, desc[UR36][R4.64] ;  /* 0x0000002404047981 */ /* 0x000ee2000c1e1b00 */
[----:B------:R-:W-:Y:S01]  /*1420*/  UMOV UR4, 0xf0000000 ;  /* 0xf000000000047882 */ /* 0x000fe20000000000 */
[----:B------:R-:W-:Y:S01]  /*1430*/  UMOV UR5, 0x380fffff ;  /* 0x380fffff00057882 */ /* 0x000fe20000000000 */
[----:B---3--:R-:W1:Y:S01]  /*1440*/  F2F.F32.F64 R31, R4 ;  /* 0x00000004001f7310 */ /* 0x008e620000301000 */
[----:B------:R-:W-:-:S14]  /*1450*/  DSETP.GEU.AND P0, PT, |R4|, UR4, PT ;  /* 0x0000000404007e2a */ /* 0x000fdc000bf0e200 */
[----:B-1----:R-:W-:Y:S01]  /*1460*/  @!P0 FMUL R31, R31, 1.175494350822287508e-38 ;  /* 0x008000001f1f8820 */ /* 0x002fe20000400000 */
[----:B------:R-:W-:Y:S06]  /*1470*/  BRA `(.L_x_8985) ;  /* 0x0000000800307947 */ /* 0x000fec0003800000 */
.L_x_8993:
        /* <DEDUP_REMOVED lines=26> */
.L_x_8996:
        /* <DEDUP_REMOVED lines=13> */
.L_x_8995:
[----:B------:R-:W3:Y:S02]  /*16f0*/  LDG.E.U16 R4, desc[UR36][R4.64] ;  /* 0x0000002404047981 */ /* 0x000ee4000c1e1500 */
[----:B---3--:R-:W-:Y:S01]  /*1700*/  IMAD.U32 R31, R4, 0x10000, RZ ;  /* 0x00010000041f7824 */ /* 0x008fe200078e00ff */
[----:B------:R-:W-:Y:S06]  /*1710*/  BRA `(.L_x_8985) ;  /* 0x0000000400887947 */ /* 0x000fec0003800000 */
.L_x_8992:
        /* <DEDUP_REMOVED lines=9> */
[----:B---3--:R-:W-:Y:S01]  /*17b0*/  I2FP.F32.U32 R31, R4 ;  /* 0x00000004001f7245 */ /* 0x008fe20000201000 */
[----:B------:R-:W-:Y:S06]  /*17c0*/  BRA `(.L_x_8985) ;  /* 0x00000004005c7947 */ /* 0x000fec0003800000 */
.L_x_8999:
[----:B------:R-:W3:Y:S01]  /*17d0*/  LDG.E.U8 R3, desc[UR36][R4.64] ;  /* 0x0000002404037981 */ /* 0x000ee2000c1e1100 */
        /* <DEDUP_REMOVED lines=19> */
.L_x_9001:
[----:B------:R-:W-:Y:S05]  /*1910*/  BSYNC B0 ;  /* 0x0000000000007941 */ /* 0x000fea0003800000 */
.L_x_9000:
[----:B------:R-:W-:Y:S01]  /*1920*/  IMAD.SHL.U32 R3, R3, 0x100000, RZ ;  /* 0x0010000003037824 */ /* 0x000fe200078e00ff */
[----:B------:R-:W-:-:S04]  /*1930*/  LEA R0, R0, 0x3b800000, 0x17 ;  /* 0x3b80000000007811 */ /* 0x000fc800078eb8ff */
[----:B------:R-:W-:Y:S01]  /*1940*/  LOP3.LUT R31, R0, R3, R31, 0xfe, !PT ;  /* 0x00000003001f7212 */ /* 0x000fe200078efe1f */
[----:B------:R-:W-:Y:S06]  /*1950*/  BRA `(.L_x_8985) ;  /* 0x0000000000f87947 */ /* 0x000fec0003800000 */
.L_x_8998:
        /* <DEDUP_REMOVED lines=20> */
.L_x_9003:
[----:B------:R-:W-:Y:S05]  /*1aa0*/  BSYNC B0 ;  /* 0x0000000000007941 */ /* 0x000fea0003800000 */
.L_x_9002:
[----:B------:R-:W-:Y:S01]  /*1ab0*/  IMAD.SHL.U32 R3, R3, 0x200000, RZ ;  /* 0x0020000003037824 */ /* 0x000fe200078e00ff */
[----:B------:R-:W-:-:S04]  /*1ac0*/  LEA R0, R0, 0x37800000, 0x17 ;  /* 0x3780000000007811 */ /* 0x000fc800078eb8ff */
[----:B------:R-:W-:Y:S01]  /*1ad0*/  LOP3.LUT R31, R0, R3, R31, 0xfe, !PT ;  /* 0x00000003001f7212 */ /* 0x000fe200078efe1f */
[----:B------:R-:W-:Y:S06]  /*1ae0*/  BRA `(.L_x_8985) ;  /* 0x0000000000947947 */ /* 0x000fec0003800000 */
.L_x_8997:
[----:B------:R-:W-:-:S13]  /*1af0*/  ISETP.NE.AND P0, PT, R0, 0x1c, PT ;  /* 0x0000001c0000780c */ /* 0x000fda0003f05270 */
[----:B------:R-:W-:Y:S05]  /*1b00*/  @!P0 BRA `(.L_x_9004) ;  /* 0x0000000000848947 */ /* 0x000fea0003800000 */
[----:B------:R-:W-:-:S13]  /*1b10*/  ISETP.NE.AND P0, PT, R0, 0x1d, PT ;  /* 0x0000001d0000780c */ /* 0x000fda0003f05270 */
[----:B------:R-:W-:Y:S05]  /*1b20*/  @!P0 BRA `(.L_x_9005) ;  /* 0x0000000000708947 */ /* 0x000fea0003800000 */
[----:B------:R-:W-:-:S13]  /*1b30*/  ISETP.NE.AND P0, PT, R0, 0x2c, PT ;  /* 0x0000002c0000780c */ /* 0x000fda0003f05270 */
[----:B------:R-:W-:Y:S05]  /*1b40*/  @P0 BRA `(.L_x_8984) ;  /* 0x0000000000200947 */ /* 0x000fea0003800000 */
[----:B------:R-:W3:Y:S01]  /*1b50*/  LDG.E.U8 R4, desc[UR36][R4.64] ;  /* 0x0000002404047981 */ /* 0x000ee2000c1e1100 */
[----:B------:R-:W-:Y:S01]  /*1b60*/  IMAD.MOV.U32 R31, RZ, RZ, 0x400000 ;  /* 0x00400000ff1f7424 */ /* 0x000fe200078e00ff */
[----:B---3--:R-:W-:-:S13]  /*1b70*/  ISETP.NE.AND P0, PT, R4, RZ, PT ;  /* 0x000000ff0400720c */ /* 0x008fda0003f05270 */
[----:B------:R-:W-:Y:S05]  /*1b80*/  @!P0 BRA `(.L_x_8985) ;  /* 0x00000000006c8947 */ /* 0x000fea0003800000 */
[----:B------:R-:W-:-:S13]  /*1b90*/  ISETP.NE.AND P0, PT, R4, 0xff, PT ;  /* 0x000000ff0400780c */ /* 0x000fda0003f05270 */
[----:B------:R-:W-:Y:S02]  /*1ba0*/  @!P0 IMAD.MOV.U32 R31, RZ, RZ, 0x7f800001 ;  /* 0x7f800001ff1f8424 */ /* 0x000fe400078e00ff */
[----:B------:R-:W-:Y:S01]  /*1bb0*/  @P0 IMAD.SHL.U32 R31, R4, 0x800000, RZ ;  /* 0x00800000041f0824 */ /* 0x000fe200078e00ff */
[----:B------:R-:W-:Y:S06]  /*1bc0*/  BRA `(.L_x_8985) ;  /* 0x00000000005c7947 */ /* 0x000fec0003800000 */
.L_x_8984:
        /* <DEDUP_REMOVED lines=16> */
.L_x_9006:
[----:B------:R-:W-:Y:S01]  /*1cd0*/  IMAD.MOV.U32 R31, RZ, RZ, RZ ;  /* 0x000000ffff1f7224 */ /* 0x000fe200078e00ff */
[----:B------:R-:W-:Y:S06]  /*1ce0*/  BRA `(.L_x_8985) ;  /* 0x0000000000147947 */ /* 0x000fec0003800000 */
.L_x_9005:
[----:B------:R-:W3:Y:S02]  /*1cf0*/  LDG.E.64 R4, desc[UR36][R4.64] ;  /* 0x0000002404047981 */ /* 0x000ee4000c1e1b00 */
[----:B---3--:R1:W3:Y:S01]  /*1d00*/  I2F.U64 R31, R4 ;  /* 0x00000004001f7312 */ /* 0x0082e20000301000 */
[----:B------:R-:W-:Y:S05]  /*1d10*/  BRA `(.L_x_8985) ;  /* 0x0000000000087947 */ /* 0x000fea0003800000 */
.L_x_9004:
[----:B------:R-:W3:Y:S02]  /*1d20*/  LDG.E R4, desc[UR36][R4.64] ;  /* 0x0000002404047981 */ /* 0x000ee4000c1e1900 */
[----:B---3--:R-:W-:-:S07]  /*1d30*/  I2FP.F32.U32 R31, R4 ;  /* 0x00000004001f7245 */ /* 0x008fce0000201000 */
.L_x_8985:
[----:B------:R-:W-:Y:S05]  /*1d40*/  BSYNC B6 ;  /* 0x0000000000067941 */ /* 0x000fea0003800000 */
.L_x_8979:
[----:B-1----:R-:W1:Y:S01]  /*1d50*/  LDC.64 R4, c[0x0][0x230] ;  /* 0x00008c00ff047b82 */ /* 0x002e620000000a00 */
[----:B0-----:R-:W-:Y:S01]  /*1d60*/  PRMT R0, R18, 0x9910, RZ ;  /* 0x0000991012007816 */ /* 0x001fe200000000ff */
        /* <DEDUP_REMOVED lines=18> */
.L_x_9011:
[----:B------:R-:W2:Y:S02]  /*1e90*/  LDG.E.U8 R4, desc[UR36][R4.64] ;  /* 0x0000002404047981 */ /* 0x000ea4000c1e1100 */
[----:B--2---:R-:W-:Y:S01]  /*1ea0*/  I2FP.F32.U32 R30, R4 ;  /* 0x00000004001e7245 */ /* 0x004fe20000201000 */
[----:B------:R-:W-:Y:S06]  /*1eb0*/  BRA `(.L_x_9013) ;  /* 0x0000000c002c7947 */ /* 0x000fec0003800000 */
.L_x_9010:
        /* <DEDUP_REMOVED lines=9> */
.L_x_9015:
[----:B------:R-:W2:Y:S02]  /*1f50*/  LDG.E R4, desc[UR36][R4.64] ;  /* 0x0000002404047981 */ /* 0x000ea4000c1e1900 */
[----:B--2---:R-:W-:Y:S01]  /*1f60*/  I2FP.F32.S32 R30, R4 ;  /* 0x00000004001e7245 */ /* 0x004fe20000201400 */
[----:B------:R-:W-:Y:S06]  /*1f70*/  BRA `(.L_x_9013) ;  /* 0x0000000800fc7947 */ /* 0x000fec0003800000 */
.L_x_9014:
[----:B------:R-:W2:Y:S02]  /*1f80*/  LDG.E.U16 R4, desc[UR36][R4.64] ;  /* 0x0000002404047981 */ /* 0x000ea4000c1e1500 */
[----:B--2---:R0:W1:Y:S01]  /*1f90*/  I2F.S16 R30, R4 ;  /* 0x00000004001e7306 */ /* 0x0040620000101400 */
[----:B------:R-:W-:Y:S05]  /*1fa0*/  BRA `(.L_x_9013) ;  /* 0x0000000800f07947 */ /* 0x000fea0003800000 */
.L_x_9009:
        /* <DEDUP_REMOVED lines=8> */
.L_x_9017:
[----:B------:R-:W2:Y:S02]  /*2030*/  LDG.E.U16 R4, desc[UR36][R4.64] ;  /* 0x0000002404047981 */ /* 0x000ea4000c1e1500 */
[----:B--2---:R-:W-:Y:S01]  /*2040*/  HADD2.F32 R30, -RZ, R4.H0_H0 ;  /* 0x20000004ff1e7230 */ /* 0x004fe20000004100 */
[----:B------:R-:W-:Y:S06]  /*2050*/  BRA `(.L_x_9013) ;  /* 0x0000000800c47947 */ /* 0x000fec0003800000 */
.L_x_9016:
        /* <DEDUP_REMOVED lines=8> */
.L_x_9019:
[----:B------:R-:W2:Y:S02]  /*20e0*/  LDG.E.U16 R4, desc[UR36][R4.64] ;  /* 0x0000002404047981 */ /* 0x000ea4000c1e1500 */
[----:B--2---:R-:W-:Y:S01]  /*20f0*/  HADD2.F32 R30, -RZ, R4.H0_H0 ;  /* 0x20000004ff1e7230 */ /* 0x004fe20000004100 */
[----:B------:R-:W-:Y:S06]  /*2100*/  BRA `(.L_x_9013) ;  /* 0x0000000800987947 */ /* 0x000fec0003800000 */
.L_x_9018:
[----:B------:R-:W2:Y:S01]  /*2110*/  LDG.E.64 R4, desc[UR36][R4.64] ;  /* 0x0000002404047981 */ /* 0x000ea2000c1e1b00 */
[----:B------:R-:W-:Y:S01]  /*2120*/  UMOV UR4, 0xf0000000 ;  /* 0xf000000000047882 */ /* 0x000fe20000000000 */
[----:B------:R-:W-:Y:S01]  /*2130*/  UMOV UR5, 0x380fffff ;  /* 0x380fffff00057882 */ /* 0x000fe20000000000 */
[----:B--2---:R-:W0:Y:S01]  /*2140*/  F2F.F32.F64 R30, R4 ;  /* 0x00000004001e7310 */ /* 0x004e220000301000 */
[----:B------:R-:W-:-:S14]  /*2150*/  DSETP.GEU.AND P0, PT, |R4|, UR4, PT ;  /* 0x0000000404007e2a */ /* 0x000fdc000bf0e200 */
[----:B0-----:R-:W-:Y:S01]  /*2160*/  @!P0 FMUL R30, R30, 1.175494350822287508e-38 ;  /* 0x008000001e1e8820 */ /* 0x001fe20000400000 */
[----:B------:R-:W-:Y:S06]  /*2170*/  BRA `(.L_x_9013) ;  /* 0x00000008007c7947 */ /* 0x000fec0003800000 */
.L_x_9008:
        /* <DEDUP_REMOVED lines=12> */
.L_x_9022:
[----:B------:R-:W2:Y:S01]  /*2240*/  LDG.E.64 R4, desc[UR36][R4.64] ;  /* 0x0000002404047981 */ /* 0x000ea2000c1e1b00 */
[----:B------:R-:W-:Y:S01]  /*2250*/  UMOV UR4, 0xf0000000 ;  /* 0xf000000000047882 */ /* 0x000fe20000000000 */
[----:B------:R-:W-:Y:S01]  /*2260*/  UMOV UR5, 0x380fffff ;  /* 0x380fffff00057882 */ /* 0x000fe20000000000 */
[----:B--2---:R-:W0:Y:S01]  /*2270*/  F2F.F32.F64 R30, R4 ;  /* 0x00000004001e7310 */ /* 0x004e220000301000 */
[----:B------:R-:W-:-:S14]  /*2280*/  DSETP.GEU.AND P0, PT, |R4|, UR4, PT ;  /* 0x0000000404007e2a */ /* 0x000fdc000bf0e200 */
[----:B0-----:R-:W-:Y:S01]  /*2290*/  @!P0 FMUL R30, R30, 1.175494350822287508e-38 ;  /* 0x008000001e1e8820 */ /* 0x001fe20000400000 */
[----:B------:R-:W-:Y:S06]  /*22a0*/  BRA `(.L_x_9013) ;  /* 0x0000000800307947 */ /* 0x000fec0003800000 */
.L_x_9021:
        /* <DEDUP_REMOVED lines=26> */
.L_x_9024:
        /* <DEDUP_REMOVED lines=13> */
.L_x_9023:
[----:B------:R-:W2:Y:S02]  /*2520*/  LDG.E.U16 R4, desc[UR36][R4.64] ;  /* 0x0000002404047981 */ /* 0x000ea4000c1e1500 */
[----:B--2---:R-:W-:Y:S01]  /*2530*/  IMAD.U32 R30, R4, 0x10000, RZ ;  /* 0x00010000041e7824 */ /* 0x004fe200078e00ff */
[----:B------:R-:W-:Y:S06]  /*2540*/  BRA `(.L_x_9013) ;  /* 0x0000000400887947 */ /* 0x000fec0003800000 */
.L_x_9020:
        /* <DEDUP_REMOVED lines=11> */
.L_x_9027:
        /* <DEDUP_REMOVED lines=20> */
.L_x_9029:
[----:B------:R-:W-:Y:S05]  /*2740*/  BSYNC B0 ;  /* 0x0000000000007941 */ /* 0x000fea0003800000 */
.L_x_9028:
[----:B------:R-:W-:Y:S01]  /*2750*/  IMAD.SHL.U32 R3, R3, 0x100000, RZ ;  /* 0x0010000003037824 */ /* 0x000fe200078e00ff */
[----:B------:R-:W-:-:S04]  /*2760*/  LEA R5, R0, 0x3b800000, 0x17 ;  /* 0x3b80000000057811 */ /* 0x000fc800078eb8ff */
[----:B------:R-:W-:Y:S01]  /*2770*/  LOP3.LUT R30, R5, R3, R30, 0xfe, !PT ;  /* 0x00000003051e7212 */ /* 0x000fe200078efe1e */
[----:B------:R-:W-:Y:S06]  /*2780*/  BRA `(.L_x_9013) ;  /* 0x0000000000f87947 */ /* 0x000fec0003800000 */
.L_x_9026:
        /* <DEDUP_REMOVED lines=20> */
.L_x_9031:
[----:B------:R-:W-:Y:S05]  /*28d0*/  BSYNC B0 ;  /* 0x0000000000007941 */ /* 0x000fea0003800000 */
.L_x_9030:
[----:B------:R-:W-:Y:S01]  /*28e0*/  IMAD.SHL.U32 R3, R3, 0x200000, RZ ;  /* 0x0020000003037824 */ /* 0x000fe200078e00ff */
[----:B------:R-:W-:-:S04]  /*28f0*/  LEA R5, R0, 0x37800000, 0x17 ;  /* 0x3780000000057811 */ /* 0x000fc800078eb8ff */
[----:B------:R-:W-:Y:S01]  /*2900*/  LOP3.LUT R30, R5, R3, R30, 0xfe, !PT ;  /* 0x00000003051e7212 */ /* 0x000fe200078efe1e */
[----:B------:R-:W-:Y:S06]  /*2910*/  BRA `(.L_x_9013) ;  /* 0x0000000000947947 */ /* 0x000fec0003800000 */
.L_x_9025:
        /* <DEDUP_REMOVED lines=14> */
.L_x_9012:
        /* <DEDUP_REMOVED lines=16> */
.L_x_9034:
[----:B------:R-:W-:Y:S01]  /*2b00*/  IMAD.MOV.U32 R30, RZ, RZ, RZ ;  /* 0x000000ffff1e7224 */ /* 0x000fe200078e00ff */
[----:B------:R-:W-:Y:S06]  /*2b10*/  BRA `(.L_x_9013) ;  /* 0x0000000000147947 */ /* 0x000fec0003800000 */
.L_x_9033:
[----:B------:R-:W2:Y:S02]  /*2b20*/  LDG.E.64 R4, desc[UR36][R4.64] ;  /* 0x0000002404047981 */ /* 0x000ea4000c1e1b00 */
[----:B--2---:R0:W1:Y:S01]  /*2b30*/  I2F.U64 R30, R4 ;  /* 0x00000004001e7312 */ /* 0x0040620000301000 */
[----:B------:R-:W-:Y:S05]  /*2b40*/  BRA `(.L_x_9013) ;  /* 0x0000000000087947 */ /* 0x000fea0003800000 */
.L_x_9032:
[----:B------:R-:W2:Y:S02]  /*2b50*/  LDG.E R4, desc[UR36][R4.64] ;  /* 0x0000002404047981 */ /* 0x000ea4000c1e1900 */
[----:B--2---:R-:W-:-:S07]  /*2b60*/  I2FP.F32.U32 R30, R4 ;  /* 0x00000004001e7245 */ /* 0x004fce0000201000 */
.L_x_9013:
[----:B------:R-:W-:Y:S05]  /*2b70*/  BSYNC B6 ;  /* 0x0000000000067941 */ /* 0x000fea0003800000 */
.L_x_9007:
[----:B------:R-:W-:-:S07]  /*2b80*/  VIADD R16, R16, 0x80 ;  /* 0x0000008010107836 */ /* 0x000fce0000000000 */
.L_x_8950:
[----:B------:R-:W-:Y:S05]  /*2b90*/  BSYNC B7 ;  /* 0x0000000000077941 */ /* 0x000fea0003800000 */
.L_x_8949:
[----:B------:R-:W-:Y:S01]  /*2ba0*/  ISETP.GE.AND P0, PT, R16, R19, PT ;  /* 0x000000131000720c */ /* 0x000fe20003f06270 */
[----:B------:R-:W-:Y:S01]  /*2bb0*/  BSSY B7, `(.L_x_9035) ;  /* 0x00002ae000077945 */ /* 0x000fe20003800000 */
[----:B------:R-:W-:-:S11]  /*2bc0*/  CS2R R28, SRZ ;  /* 0x00000000001c7805 */ /* 0x000fd6000001ff00 */
[----:B------:R-:W-:Y:S05]  /*2bd0*/  @P0 BRA `(.L_x_9036) ;  /* 0x0000002800ac0947 */ /* 0x000fea0003800000 */
[----:B0-----:R-:W0:Y:S01]  /*2be0*/  LDC.64 R4, c[0x0][0x220] ;  /* 0x00008800ff047b82 */ /* 0x001e220000000a00 */
        /* <DEDUP_REMOVED lines=20> */
.L_x_9041:
[----:B------:R-:W2:Y:S02]  /*2d30*/  LDG.E.U8 R4, desc[UR36][R4.64] ;  /* 0x0000002404047981 */ /* 0x000ea4000c1e1100 */
[----:B--2---:R-:W-:Y:S01]  /*2d40*/  I2FP.F32.U32 R33, R4 ;  /* 0x0000000400217245 */ /* 0x004fe20000201000 */
[----:B------:R-:W-:Y:S06]  /*2d50*/  BRA `(.L_x_9043) ;  /* 0x0000000c002c7947 */ /* 0x000fec0003800000 */
.L_x_9040:
        /* <DEDUP_REMOVED lines=9> */
.L_x_9045:
[----:B------:R-:W2:Y:S02]  /*2df0*/  LDG.E R4, desc[UR36][R4.64] ;  /* 0x0000002404047981 */ /* 0x000ea4000c1e1900 */
[----:B--2---:R-:W-:Y:S01]  /*2e00*/  I2FP.F32.S32 R33, R4 ;  /* 0x0000000400217245 */ /* 0x004fe20000201400 */
[----:B------:R-:W-:Y:S06]  /*2e10*/  BRA `(.L_x_9043) ;  /* 0x0000000800fc7947 */ /* 0x000fec0003800000 */
.L_x_9044:
[----:B------:R-:W2:Y:S02]  /*2e20*/  LDG.E.U16 R4, desc[UR36][R4.64] ;  /* 0x0000002404047981 */ /* 0x000ea4000c1e1500 */
[----:B--2---:R0:W2:Y:S01]  /*2e30*/  I2F.S16 R33, R4 ;  /* 0x0000000400217306 */ /* 0x0040a20000101400 */
[----:B------:R-:W-:Y:S05]  /*2e40*/  BRA `(.L_x_9043) ;  /* 0x0000000800f07947 */ /* 0x000fea0003800000 */
.L_x_9039:
        /* <DEDUP_REMOVED lines=8> */
.L_x_9047:
[----:B------:R-:W2:Y:S02]  /*2ed0*/  LDG.E.U16 R4, desc[UR36][R4.64] ;  /* 0x0000002404047981 */ /* 0x000ea4000c1e1500 */
[----:B--2---:R-:W-:Y:S01]  /*2ee0*/  HADD2.F32 R33, -RZ, R4.H0_H0 ;  /* 0x20000004ff217230 */ /* 0x004fe20000004100 */
[----:B------:R-:W-:Y:S06]  /*2ef0*/  BRA `(.L_x_9043) ;  /* 0x0000000800c47947 */ /* 0x000fec0003800000 */
.L_x_9046:
        /* <DEDUP_REMOVED lines=8> */
.L_x_9049:
[----:B------:R-:W2:Y:S02]  /*2f80*/  LDG.E.U16 R4, desc[UR36][R4.64] ;  /* 0x0000002404047981 */ /* 0x000ea4000c1e1500 */
[----:B--2---:R-:W-:Y:S01]  /*2f90*/  HADD2.F32 R33, -RZ, R4.H0_H0 ;  /* 0x20000004ff217230 */ /* 0x004fe20000004100 */
[----:B------:R-:W-:Y:S06]  /*2fa0*/  BRA `(.L_x_9043) ;  /* 0x0000000800987947 */ /* 0x000fec0003800000 */
.L_x_9048:
[----:B------:R-:W2:Y:S01]  /*2fb0*/  LDG.E.64 R4, desc[UR36][R4.64] ;  /* 0x0000002404047981 */ /* 0x000ea2000c1e1b00 */
[----:B------:R-:W-:Y:S01]  /*2fc0*/  UMOV UR4, 0xf0000000 ;  /* 0xf000000000047882 */ /* 0x000fe20000000000 */
[----:B------:R-:W-:Y:S01]  /*2fd0*/  UMOV UR5, 0x380fffff ;  /* 0x380fffff00057882 */ /* 0x000fe20000000000 */
[----:B--2---:R-:W0:Y:S01]  /*2fe0*/  F2F.F32.F64 R33, R4 ;  /* 0x0000000400217310 */ /* 0x004e220000301000 */
[----:B------:R-:W-:-:S14]  /*2ff0*/  DSETP.GEU.AND P0, PT, |R4|, UR4, PT ;  /* 0x0000000404007e2a */ /* 0x000fdc000bf0e200 */
[----:B0-----:R-:W-:Y:S01]  /*3000*/  @!P0 FMUL R33, R33, 1.175494350822287508e-38 ;  /* 0x0080000021218820 */ /* 0x001fe20000400000 */
[----:B------:R-:W-:Y:S06]  /*3010*/  BRA `(.L_x_9043) ;  /* 0x00000008007c7947 */ /* 0x000fec0003800000 */
.L_x_9038:
        /* <DEDUP_REMOVED lines=12> */
.L_x_9052:
[----:B------:R-:W2:Y:S01]  /*30e0*/  LDG.E.64 R4, desc[UR36][R4.64] ;  /* 0x0000002404047981 */ /* 0x000ea2000c1e1b00 */
[----:B------:R-:W-:Y:S01]  /*30f0*/  UMOV UR4, 0xf0000000 ;  /* 0xf000000000047882 */ /* 0x000fe20000000000 */
[----:B------:R-:W-:Y:S01]  /*3100*/  UMOV UR5, 0x380fffff ;  /* 0x380fffff00057882 */ /* 0x000fe20000000000 */
[----:B--2---:R-:W0:Y:S01]  /*3110*/  F2F.F32.F64 R33, R4 ;  /* 0x0000000400217310 */ /* 0x004e220000301000 */
[----:B------:R-:W-:-:S14]  /*3120*/  DSETP.GEU.AND P0, PT, |R4|, UR4, PT ;  /* 0x0000000404007e2a */ /* 0x000fdc000bf0e200 */
[----:B0-----:R-:W-:Y:S01]  /*3130*/  @!P0 FMUL R33, R33, 1.175494350822287508e-38 ;  /* 0x0080000021218820 */ /* 0x001fe20000400000 */
[----:B------:R-:W-:Y:S06]  /*3140*/  BRA `(.L_x_9043) ;  /* 0x0000000800307947 */ /* 0x000fec0003800000 */
.L_x_9051:
        /* <DEDUP_REMOVED lines=26> */
.L_x_9054:
        /* <DEDUP_REMOVED lines=13> */
.L_x_9053:
[----:B------:R-:W2:Y:S02]  /*33c0*/  LDG.E.U16 R4, desc[UR36][R4.64] ;  /* 0x0000002404047981 */ /* 0x000ea4000c1e1500 */
[----:B--2---:R-:W-:Y:S01]  /*33d0*/  IMAD.U32 R33, R4, 0x10000, RZ ;  /* 0x0001000004217824 */ /* 0x004fe200078e00ff */
[----:B------:R-:W-:Y:S06]  /*33e0*/  BRA `(.L_x_9043) ;  /* 0x0000000400887947 */ /* 0x000fec0003800000 */
.L_x_9050:
        /* <DEDUP_REMOVED lines=11> */
.L_x_9057:
        /* <DEDUP_REMOVED lines=20> */
.L_x_9059:
[----:B------:R-:W-:Y:S05]  /*35e0*/  BSYNC B0 ;  /* 0x0000000000007941 */ /* 0x000fea0003800000 */
.L_x_9058:
[----:B------:R-:W-:Y:S01]  /*35f0*/  IMAD.SHL.U32 R3, R3, 0x100000, RZ ;  /* 0x0010000003037824 */ /* 0x000fe200078e00ff */
[----:B------:R-:W-:-:S04]  /*3600*/  LEA R0, R0, 0x3b800000, 0x17 ;  /* 0x3b80000000007811 */ /* 0x000fc800078eb8ff */
[----:B------:R-:W-:Y:S01]  /*3610*/  LOP3.LUT R33, R0, R3, R33, 0xfe, !PT ;  /* 0x0000000300217212 */ /* 0x000fe200078efe21 */
[----:B------:R-:W-:Y:S06]  /*3620*/  BRA `(.L_x_9043) ;  /* 0x0000000000f87947 */ /* 0x000fec0003800000 */
.L_x_9056:
        /* <DEDUP_REMOVED lines=20> */
.L_x_9061:
[----:B------:R-:W-:Y:S05]  /*3770*/  BSYNC B0 ;  /* 0x0000000000007941 */ /* 0x000fea0003800000 */
.L_x_9060:
[----:B------:R-:W-:Y:S01]  /*3780*/  IMAD.SHL.U32 R3, R3, 0x200000, RZ ;  /* 0x0020000003037824 */ /* 0x000fe200078e00ff */
[----:B------:R-:W-:-:S04]  /*3790*/  LEA R0, R0, 0x37800000, 0x17 ;  /* 0x3780000000007811 */ /* 0x000fc800078eb8ff */
[----:B------:R-:W-:Y:S01]  /*37a0*/  LOP3.LUT R33, R0, R3, R33, 0xfe, !PT ;  /* 0x0000000300217212 */ /* 0x000fe200078efe21 */
[----:B------:R-:W-:Y:S06]  /*37b0*/  BRA `(.L_x_9043) ;  /* 0x0000000000947947 */ /* 0x000fec0003800000 */
.L_x_9055:
        /* <DEDUP_REMOVED lines=14> */
.L_x_9042:
        /* <DEDUP_REMOVED lines=16> */
.L_x_9064:
[----:B------:R-:W-:Y:S01]  /*39a0*/  IMAD.MOV.U32 R33, RZ, RZ, RZ ;  /* 0x000000ffff217224 */ /* 0x000fe200078e00ff */
[----:B------:R-:W-:Y:S06]  /*39b0*/  BRA `(.L_x_9043) ;  /* 0x0000000000147947 */ /* 0x000fec0003800000 */
.L_x_9063:
[----:B------:R-:W2:Y:S02]  /*39c0*/  LDG.E.64 R4, desc[UR36][R4.64] ;  /* 0x0000002404047981 */ /* 0x000ea4000c1e1b00 */
[----:B--2---:R0:W2:Y:S01]  /*39d0*/  I2F.U64 R33, R4 ;  /* 0x0000000400217312 */ /* 0x0040a20000301000 */
[----:B------:R-:W-:Y:S05]  /*39e0*/  BRA `(.L_x_9043) ;  /* 0x0000000000087947 */ /* 0x000fea0003800000 */
.L_x_9062:
[----:B------:R-:W2:Y:S02]  /*39f0*/  LDG.E R4, desc[UR36][R4.64] ;  /* 0x0000002404047981 */ /* 0x000ea4000c1e1900 */
[----:B--2---:R-:W-:-:S07]  /*3a00*/  I2FP.F32.U32 R33, R4 ;  /* 0x0000000400217245 */ /* 0x004fce0000201000 */
.L_x_9043:
[----:B------:R-:W-:Y:S05]  /*3a10*/  BSYNC B6 ;  /* 0x0000000000067941 */ /* 0x000fea0003800000 */
.L_x_9037:
        /* <DEDUP_REMOVED lines=20> */
.L_x_9069:
[----:B------:R-:W2:Y:S02]  /*3b60*/  LDG.E.U8 R4, desc[UR36][R4.64] ;  /* 0x0000002404047981 */ /* 0x000ea4000c1e1100 */
[----:B--2---:R-:W-:Y:S01]  /*3b70*/  I2FP.F32.U32 R29, R4 ;  /* 0x00000004001d7245 */ /* 0x004fe20000201000 */
[----:B------:R-:W-:Y:S06]  /*3b80*/  BRA `(.L_x_9071) ;  /* 0x0000000c002c7947 */ /* 0x000fec0003800000 */
.L_x_9068:
        /* <DEDUP_REMOVED lines=9> */
.L_x_9073:
[----:B------:R-:W2:Y:S02]  /*3c20*/  LDG.E R4, desc[UR36][R4.64] ;  /* 0x0000002404047981 */ /* 0x000ea4000c1e1900 */
[----:B--2---:R-:W-:Y:S01]  /*3c30*/  I2FP.F32.S32 R29, R4 ;  /* 0x00000004001d7245 */ /* 0x004fe20000201400 */
[----:B------:R-:W-:Y:S06]  /*3c40*/  BRA `(.L_x_9071) ;  /* 0x0000000800fc7947 */ /* 0x000fec0003800000 */
.L_x_9072:
[----:B------:R-:W2:Y:S02]  /*3c50*/  LDG.E.U16 R4, desc[UR36][R4.64] ;  /* 0x0000002404047981 */ /* 0x000ea4000c1e1500 */
[----:B--2---:R0:W2:Y:S01]  /*3c60*/  I2F.S16 R29, R4 ;  /* 0x00000004001d7306 */ /* 0x0040a20000101400 */
[----:B------:R-:W-:Y:S05]  /*3c70*/  BRA `(.L_x_9071) ;  /* 0x0000000800f07947 */ /* 0x000fea0003800000 */
.L_x_9067:
        /* <DEDUP_REMOVED lines=8> */
.L_x_9075:
[----:B------:R-:W2:Y:S02]  /*3d00*/  LDG.E.U16 R4, desc[UR36][R4.64] ;  /* 0x0000002404047981 */ /* 0x000ea4000c1e1500 */
[----:B--2---:R-:W-:Y:S01]  /*3d10*/  HADD2.F32 R29, -RZ, R4.H0_H0 ;  /* 0x20000004ff1d7230 */ /* 0x004fe20000004100 */
[----:B------:R-:W-:Y:S06]  /*3d20*/  BRA `(.L_x_9071) ;  /* 0x0000000800c47947 */ /* 0x000fec0003800000 */
.L_x_9074:
        /* <DEDUP_REMOVED lines=8> */
.L_x_9077:
[----:B------:R-:W2:Y:S02]  /*3db0*/  LDG.E.U16 R4, desc[UR36][R4.64] ;  /* 0x0000002404047981 */ /* 0x000ea4000c1e1500 */
[----:B--2---:R-:W-:Y:S01]  /*3dc0*/  HADD2.F32 R29, -RZ, R4.H0_H0 ;  /* 0x20000004ff1d7230 */ /* 0x004fe20000004100 */
[----:B------:R-:W-:Y:S06]  /*3dd0*/  BRA `(.L_x_9071) ;  /* 0x0000000800987947 */ /* 0x000fec0003800000 */
.L_x_9076:
[----:B------:R-:W2:Y:S01]  /*3de0*/  LDG.E.64 R4, desc[UR36][R4.64] ;  /* 0x0000002404047981 */ /* 0x000ea2000c1e1b00 */
[----:B------:R-:W-:Y:S01]  /*3df0*/  UMOV UR4, 0xf0000000 ;  /* 0xf000000000047882 */ /* 0x000fe20000000000 */
[----:B------:R-:W-:Y:S01]  /*3e00*/  UMOV UR5, 0x380fffff ;  /* 0x380fffff00057882 */ /* 0x000fe20000000000 */
[----:B--2---:R-:W0:Y:S01]  /*3e10*/  F2F.F32.F64 R29, R4 ;  /* 0x00000004001d7310 */ /* 0x004e220000301000 */
[----:B------:R-:W-:-:S14]  /*3e20*/  DSETP.GEU.AND P0, PT, |R4|, UR4, PT ;  /* 0x0000000404007e2a */ /* 0x000fdc000bf0e200 */
[----:B0-----:R-:W-:Y:S01]  /*3e30*/  @!P0 FMUL R29, R29, 1.175494350822287508e-38 ;  /* 0x008000001d1d8820 */ /* 0x001fe20000400000 */
[----:B------:R-:W-:Y:S06]  /*3e40*/  BRA `(.L_x_9071) ;  /* 0x00000008007c7947 */ /* 0x000fec0003800000 */
.L_x_9066:
        /* <DEDUP_REMOVED lines=12> */
.L_x_9080:
[----:B------:R-:W2:Y:S01]  /*3f10*/  LDG.E.64 R4, desc[UR36][R4.64] ;  /* 0x0000002404047981 */ /* 0x000ea2000c1e1b00 */
[----:B------:R-:W-:Y:S01]  /*3f20*/  UMOV UR4, 0xf0000000 ;  /* 0xf000000000047882 */ /* 0x000fe20000000000 */
[----:B------:R-:W-:Y:S01]  /*3f30*/  UMOV UR5, 0x380fffff ;  /* 0x380fffff00057882 */ /* 0x000fe20000000000 */
[----:B--2---:R-:W0:Y:S01]  /*3f40*/  F2F.F32.F64 R29, R4 ;  /* 0x00000004001d7310 */ /* 0x004e220000301000 */
[----:B------:R-:W-:-:S14]  /*3f50*/  DSETP.GEU.AND P0, PT, |R4|, UR4, PT ;  /* 0x0000000404007e2a */ /* 0x000fdc000bf0e200 */
[----:B0-----:R-:W-:Y:S01]  /*3f60*/  @!P0 FMUL R29, R29, 1.175494350822287508e-38 ;  /* 0x008000001d1d8820 */ /* 0x001fe20000400000 */
[----:B------:R-:W-:Y:S06]  /*3f70*/  BRA `(.L_x_9071) ;  /* 0x0000000800307947 */ /* 0x000fec0003800000 */
.L_x_9079:
        /* <DEDUP_REMOVED lines=26> */
.L_x_9082:
        /* <DEDUP_REMOVED lines=13> */
.L_x_9081:
[----:B------:R-:W2:Y:S02]  /*41f0*/  LDG.E.U16 R4, desc[UR36][R4.64] ;  /* 0x0000002404047981 */ /* 0x000ea4000c1e1500 */
[----:B--2---:R-:W-:Y:S01]  /*4200*/  IMAD.U32 R29, R4, 0x10000, RZ ;  /* 0x00010000041d7824 */ /* 0x004fe200078e00ff */
[----:B------:R-:W-:Y:S06]  /*4210*/  BRA `(.L_x_9071) ;  /* 0x0000000400887947 */ /* 0x000fec0003800000 */
.L_x_9078:
        /* <DEDUP_REMOVED lines=11> */
.L_x_9085:
        /* <DEDUP_REMOVED lines=20> */
.L_x_9087:
[----:B------:R-:W-:Y:S05]  /*4410*/  BSYNC B0 ;  /* 0x0000000000007941 */ /* 0x000fea0003800000 */
.L_x_9086:
[----:B------:R-:W-:Y:S01]  /*4420*/  IMAD.SHL.U32 R3, R3, 0x100000, RZ ;  /* 0x0010000003037824 */ /* 0x000fe200078e00ff */
[----:B------:R-:W-:-:S04]  /*4430*/  LEA R0, R0, 0x3b800000, 0x17 ;  /* 0x3b80000000007811 */ /* 0x000fc800078eb8ff */
[----:B------:R-:W-:Y:S01]  /*4440*/  LOP3.LUT R29, R0, R3, R29, 0xfe, !PT ;  /* 0x00000003001d7212 */ /* 0x000fe200078efe1d */
[----:B------:R-:W-:Y:S06]  /*4450*/  BRA `(.L_x_9071) ;  /* 0x0000000000f87947 */ /* 0x000fec0003800000 */
.L_x_9084:
        /* <DEDUP_REMOVED lines=20> */
.L_x_9089:
[----:B------:R-:W-:Y:S05]  /*45a0*/  BSYNC B0 ;  /* 0x0000000000007941 */ /* 0x000fea0003800000 */
.L_x_9088:
[----:B------:R-:W-:Y:S01]  /*45b0*/  IMAD.SHL.U32 R3, R3, 0x200000, RZ ;  /* 0x0020000003037824 */ /* 0x000fe200078e00ff */
[----:B------:R-:W-:-:S04]  /*45c0*/  LEA R0, R0, 0x37800000, 0x17 ;  /* 0x3780000000007811 */ /* 0x000fc800078eb8ff */
[----:B------:R-:W-:Y:S01]  /*45d0*/  LOP3.LUT R29, R0, R3, R29, 0xfe, !PT ;  /* 0x00000003001d7212 */ /* 0x000fe200078efe1d */
[----:B------:R-:W-:Y:S06]  /*45e0*/  BRA `(.L_x_9071) ;  /* 0x0000000000947947 */ /* 0x000fec0003800000 */
.L_x_9083:
        /* <DEDUP_REMOVED lines=14> */
.L_x_9070:
        /* <DEDUP_REMOVED lines=16> */
.L_x_9092:
[----:B------:R-:W-:Y:S01]  /*47d0*/  IMAD.MOV.U32 R29, RZ, RZ, RZ ;  /* 0x000000ffff1d7224 */ /* 0x000fe200078e00ff */
[----:B------:R-:W-:Y:S06]  /*47e0*/  BRA `(.L_x_9071) ;  /* 0x0000000000147947 */ /* 0x000fec0003800000 */
.L_x_9091:
[----:B------:R-:W2:Y:S02]  /*47f0*/  LDG.E.64 R4, desc[UR36][R4.64] ;  /* 0x0000002404047981 */ /* 0x000ea4000c1e1b00 */
[----:B--2---:R0:W2:Y:S01]  /*4800*/  I2F.U64 R29, R4 ;  /* 0x00000004001d7312 */ /* 0x0040a20000301000 */
[----:B------:R-:W-:Y:S05]  /*4810*/  BRA `(.L_x_9071) ;  /* 0x0000000000087947 */ /* 0x000fea0003800000 */
.L_x_9090:
[----:B------:R-:W2:Y:S02]  /*4820*/  LDG.E R4, desc[UR36][R4.64] ;  /* 0x0000002404047981 */ /* 0x000ea4000c1e1900 */
[----:B--2---:R-:W-:-:S07]  /*4830*/  I2FP.F32.U32 R29, R4 ;  /* 0x00000004001d7245 */ /* 0x004fce0000201000 */
.L_x_9071:
[----:B------:R-:W-:Y:S05]  /*4840*/  BSYNC B6 ;  /* 0x0000000000067941 */ /* 0x000fea0003800000 */
.L_x_9065:
        /* <DEDUP_REMOVED lines=20> */
.L_x_9097:
[----:B------:R-:W2:Y:S02]  /*4990*/  LDG.E.U8 R4, desc[UR36][R4.64] ;  /* 0x0000002404047981 */ /* 0x000ea4000c1e1100 */
[----:B--2---:R-:W-:Y:S01]  /*49a0*/  I2FP.F32.U32 R28, R4 ;  /* 0x00000004001c7245 */ /* 0x004fe20000201000 */
[----:B------:R-:W-:Y:S06]  /*49b0*/  BRA `(.L_x_9099) ;  /* 0x0000000c002c7947 */ /* 0x000fec0003800000 */
.L_x_9096:
        /* <DEDUP_REMOVED lines=9> */
.L_x_9101:
[----:B------:R-:W2:Y:S02]  /*4a50*/  LDG.E R4, desc[UR36][R4.64] ;  /* 0x0000002404047981 */ /* 0x000ea4000c1e1900 */
[----:B--2---:R-:W-:Y:S01]  /*4a60*/  I2FP.F32.S32 R28, R4 ;  /* 0x00000004001c7245 */ /* 0x004fe20000201400 */
[----:B------:R-:W-:Y:S06]  /*4a70*/  BRA `(.L_x_9099) ;  /* 0x0000000800fc7947 */ /* 0x000fec0003800000 */
.L_x_9100:
[----:B------:R-:W2:Y:S02]  /*4a80*/  LDG.E.U16 R4, desc[UR36][R4.64] ;  /* 0x0000002404047981 */ /* 0x000ea4000c1e1500 */
[----:B--2---:R0:W2:Y:S01]  /*4a90*/  I2F.S16 R28, R4 ;  /* 0x00000004001c7306 */ /* 0x0040a20000101400 */
[----:B------:R-:W-:Y:S05]  /*4aa0*/  BRA `(.L_x_9099) ;  /* 0x0000000800f07947 */ /* 0x000fea0003800000 */
.L_x_9095:
        /* <DEDUP_REMOVED lines=8> */
.L_x_9103:
[----:B------:R-:W2:Y:S02]  /*4b30*/  LDG.E.U16 R4, desc[UR36][R4.64] ;  /* 0x0000002404047981 */ /* 0x000ea4000c1e1500 */
[----:B--2---:R-:W-:Y:S01]  /*4b40*/  HADD2.F32 R28, -RZ, R4.H0_H0 ;  /* 0x20000004ff1c7230 */ /* 0x004fe20000004100 */
[----:B------:R-:W-:Y:S06]  /*4b50*/  BRA `(.L_x_9099) ;  /* 0x0000000800c47947 */ /* 0x000fec0003800000 */
.L_x_9102:
        /* <DEDUP_REMOVED lines=8> */
.L_x_9105:
[----:B------:R-:W2:Y:S02]  /*4be0*/  LDG.E.U16 R4, desc[UR36][R4.64] ;  /* 0x0000002404047981 */ /* 0x000ea4000c1e1500 */
[----:B--2---:R-:W-:Y:S01]  /*4bf0*/  HADD2.F32 R28, -RZ, R4.H0_H0 ;  /* 0x20000004ff1c7230 */ /* 0x004fe20000004100 */
[----:B------:R-:W-:Y:S06]  /*4c00*/  BRA `(.L_x_9099) ;  /* 0x0000000800987947 */ /* 0x000fec0003800000 */
.L_x_9104:
[----:B------:R-:W2:Y:S01]  /*4c10*/  LDG.E.64 R4, desc[UR36][R4.64] ;  /* 0x0000002404047981 */ /* 0x000ea2000c1e1b00 */
[----:B------:R-:W-:Y:S01]  /*4c20*/  UMOV UR4, 0xf0000000 ;  /* 0xf000000000047882 */ /* 0x000fe20000000000 */
[----:B------:R-:W-:Y:S01]  /*4c30*/  UMOV UR5, 0x380fffff ;  /* 0x380fffff00057882 */ /* 0x000fe20000000000 */
[----:B--2---:R-:W0:Y:S01]  /*4c40*/  F2F.F32.F64 R28, R4 ;  /* 0x00000004001c7310 */ /* 0x004e220000301000 */
[----:B------:R-:W-:-:S14]  /*4c50*/  DSETP.GEU.AND P0, PT, |R4|, UR4, PT ;  /* 0x0000000404007e2a */ /* 0x000fdc000bf0e200 */
[----:B0-----:R-:W-:Y:S01]  /*4c60*/  @!P0 FMUL R28, R28, 1.175494350822287508e-38 ;  /* 0x008000001c1c8820 */ /* 0x001fe20000400000 */
[----:B------:R-:W-:Y:S06]  /*4c70*/  BRA `(.L_x_9099) ;  /* 0x00000008007c7947 */ /* 0x000fec0003800000 */
.L_x_9094:
        /* <DEDUP_REMOVED lines=12> */
.L_x_9108:
[----:B------:R-:W2:Y:S01]  /*4d40*/  LDG.E.64 R4, desc[UR36][R4.64] ;  /* 0x0000002404047981 */ /* 0x000ea2000c1e1b00 */
[----:B------:R-:W-:Y:S01]  /*4d50*/  UMOV UR4, 0xf0000000 ;  /* 0xf000000000047882 */ /* 0x000fe20000000000 */
[----:B------:R-:W-:Y:S01]  /*4d60*/  UMOV UR5, 0x380fffff ;  /* 0x380fffff00057882 */ /* 0x000fe20000000000 */
[----:B--2---:R-:W0:Y:S01]  /*4d70*/  F2F.F32.F64 R28, R4 ;  /* 0x00000004001c7310 */ /* 0x004e220000301000 */
[----:B------:R-:W-:-:S14]  /*4d80*/  DSETP.GEU.AND P0, PT, |R4|, UR4, PT ;  /* 0x0000000404007e2a */ /* 0x000fdc000bf0e200 */
[----:B0-----:R-:W-:Y:S01]  /*4d90*/  @!P0 FMUL R28, R28, 1.175494350822287508e-38 ;  /* 0x008000001c1c8820 */ /* 0x001fe20000400000 */
[----:B------:R-:W-:Y:S06]  /*4da0*/  BRA `(.L_x_9099) ;  /* 0x0000000800307947 */ /* 0x000fec0003800000 */
.L_x_9107:
        /* <DEDUP_REMOVED lines=26> */
.L_x_9110:
        /* <DEDUP_REMOVED lines=13> */
.L_x_9109:
[----:B------:R-:W2:Y:S02]  /*5020*/  LDG.E.U16 R4, desc[UR36][R4.64] ;  /* 0x0000002404047981 */ /* 0x000ea4000c1e1500 */
[----:B--2---:R-:W-:Y:S01]  /*5030*/  IMAD.U32 R28, R4, 0x10000, RZ ;  /* 0x00010000041c7824 */ /* 0x004fe200078e00ff */
[----:B------:R-:W-:Y:S06]  /*5040*/  BRA `(.L_x_9099) ;  /* 0x0000000400887947 */ /* 0x000fec0003800000 */
.L_x_9106:
        /* <DEDUP_REMOVED lines=11> */
.L_x_9113:
        /* <DEDUP_REMOVED lines=20> */
.L_x_9115:
[----:B------:R-:W-:Y:S05]  /*5240*/  BSYNC B0 ;  /* 0x0000000000007941 */ /* 0x000fea0003800000 */
.L_x_9114:
[----:B------:R-:W-:Y:S01]  /*5250*/  IMAD.SHL.U32 R3, R3, 0x100000, RZ ;  /* 0x0010000003037824 */ /* 0x000fe200078e00ff */
[----:B------:R-:W-:-:S04]  /*5260*/  LEA R5, R0, 0x3b800000, 0x17 ;  /* 0x3b80000000057811 */ /* 0x000fc800078eb8ff */
[----:B------:R-:W-:Y:S01]  /*5270*/  LOP3.LUT R28, R5, R3, R28, 0xfe, !PT ;  /* 0x00000003051c7212 */ /* 0x000fe200078efe1c */
[----:B------:R-:W-:Y:S06]  /*5280*/  BRA `(.L_x_9099) ;  /* 0x0000000000f87947 */ /* 0x000fec0003800000 */
.L_x_9112:
        /* <DEDUP_REMOVED lines=20> */
.L_x_9117:
[----:B------:R-:W-:Y:S05]  /*53d0*/  BSYNC B0 ;  /* 0x0000000000007941 */ /* 0x000fea0003800000 */
.L_x_9116:
[----:B------:R-:W-:Y:S01]  /*53e0*/  IMAD.SHL.U32 R3, R3, 0x200000, RZ ;  /* 0x0020000003037824 */ /* 0x000fe200078e00ff */
[----:B------:R-:W-:-:S04]  /*53f0*/  LEA R5, R0, 0x37800000, 0x17 ;  /* 0x3780000000057811 */ /* 0x000fc800078eb8ff */
[----:B------:R-:W-:Y:S01]  /*5400*/  LOP3.LUT R28, R5, R3, R28, 0xfe, !PT ;  /* 0x00000003051c7212 */ /* 0x000fe200078efe1c */
[----:B------:R-:W-:Y:S06]  /*5410*/  BRA `(.L_x_9099) ;  /* 0x0000000000947947 */ /* 0x000fec0003800000 */
.L_x_9111:
        /* <DEDUP_REMOVED lines=14> */
.L_x_9098:
        /* <DEDUP_REMOVED lines=16> */
.L_x_9120:
[----:B------:R-:W-:Y:S01]  /*5600*/  IMAD.MOV.U32 R28, RZ, RZ, RZ ;  /* 0x000000ffff1c7224 */ /* 0x000fe200078e00ff */
[----:B------:R-:W-:Y:S06]  /*5610*/  BRA `(.L_x_9099) ;  /* 0x0000000000147947 */ /* 0x000fec0003800000 */
.L_x_9119:
[----:B------:R-:W2:Y:S02]  /*5620*/  LDG.E.64 R4, desc[UR36][R4.64] ;  /* 0x0000002404047981 */ /* 0x000ea4000c1e1b00 */
[----:B--2---:R0:W2:Y:S01]  /*5630*/  I2F.U64 R28, R4 ;  /* 0x00000004001c7312 */ /* 0x0040a20000301000 */
[----:B------:R-:W-:Y:S05]  /*5640*/  BRA `(.L_x_9099) ;  /* 0x0000000000087947 */ /* 0x000fea0003800000 */
.L_x_9118:
[----:B------:R-:W2:Y:S02]  /*5650*/  LDG.E R4, desc[UR36][R4.64] ;  /* 0x0000002404047981 */ /* 0x000ea4000c1e1900 */
[----:B--2---:R-:W-:-:S07]  /*5660*/  I2FP.F32.U32 R28, R4 ;  /* 0x00000004001c7245 */ /* 0x004fce0000201000 */
.L_x_9099:
[----:B------:R-:W-:Y:S05]  /*5670*/  BSYNC B6 ;  /* 0x0000000000067941 */ /* 0x000fea0003800000 */
.L_x_9093:
[----:B------:R-:W-:-:S07]  /*5680*/  VIADD R16, R16, 0x80 ;  /* 0x0000008010107836 */ /* 0x000fce0000000000 */
.L_x_9036:
[----:B------:R-:W-:Y:S05]  /*5690*/  BSYNC B7 ;  /* 0x0000000000077941 */ /* 0x000fea0003800000 */
.L_x_9035:
[----:B------:R-:W-:Y:S01]  /*56a0*/  ISETP.GE.AND P0, PT, R16, R19, PT ;  /* 0x000000131000720c */ /* 0x000fe20003f06270 */
[----:B------:R-:W-:Y:S01]  /*56b0*/  BSSY B7, `(.L_x_9121) ;  /* 0x00002b2000077945 */ /* 0x000fe20003800000 */
[----:B0-----:R-:W-:Y:S01]  /*56c0*/  IMAD.MOV.U32 R18, RZ, RZ, RZ ;  /* 0x000000ffff127224 */ /* 0x001fe200078e00ff */
[----:B------:R-:W-:Y:S01]  /*56d0*/  CS2R R22, SRZ ;  /* 0x0000000000167805 */ /* 0x000fe2000001ff00 */
[----:B------:R-:W-:-:S09]  /*56e0*/  IMAD.MOV.U32 R24, RZ, RZ, RZ ;  /* 0x000000ffff187224 */ /* 0x000fd200078e00ff */
[----:B------:R-:W-:Y:S05]  /*56f0*/  @P0 BRA `(.L_x_9122) ;  /* 0x0000002800b40947 */ /* 0x000fea0003800000 */
        /* <DEDUP_REMOVED lines=21> */
.L_x_9127:
[----:B------:R-:W2:Y:S02]  /*5850*/  LDG.E.U8 R4, desc[UR36][R4.64] ;  /* 0x0000002404047981 */ /* 0x000ea4000c1e1100 */
[----:B--2---:R-:W-:Y:S01]  /*5860*/  I2FP.F32.U32 R22, R4 ;  /* 0x0000000400167245 */ /* 0x004fe20000201000 */
[----:B------:R-:W-:Y:S06]  /*5870*/  BRA `(.L_x_9129) ;  /* 0x0000000c002c7947 */ /* 0x000fec0003800000 */
.L_x_9126:
        /* <DEDUP_REMOVED lines=9> */
.L_x_9131:
[----:B------:R-:W2:Y:S02]  /*5910*/  LDG.E R4, desc[UR36][R4.64] ;  /* 0x0000002404047981 */ /* 0x000ea4000c1e1900 */
[----:B--2---:R-:W-:Y:S01]  /*5920*/  I2FP.F32.S32 R22, R4 ;  /* 0x0000000400167245 */ /* 0x004fe20000201400 */
[----:B------:R-:W-:Y:S06]  /*5930*/  BRA `(.L_x_9129) ;  /* 0x0000000800fc7947 */ /* 0x000fec0003800000 */
.L_x_9130:
[----:B------:R-:W2:Y:S02]  /*5940*/  LDG.E.U16 R4, desc[UR36][R4.64] ;  /* 0x0000002404047981 */ /* 0x000ea4000c1e1500 */
[----:B--2---:R0:W2:Y:S01]  /*5950*/  I2F.S16 R22, R4 ;  /* 0x0000000400167306 */ /* 0x0040a20000101400 */
[----:B------:R-:W-:Y:S05]  /*5960*/  BRA `(.L_x_9129) ;  /* 0x0000000800f07947 */ /* 0x000fea0003800000 */
.L_x_9125:
        /* <DEDUP_REMOVED lines=8> */
.L_x_9133:
[----:B------:R-:W2:Y:S02]  /*59f0*/  LDG.E.U16 R4, desc[UR36][R4.64] ;  /* 0x0000002404047981 */ /* 0x000ea4000c1e1500 */
[----:B--2---:R-:W-:Y:S01]  /*5a00*/  HADD2.F32 R22, -RZ, R4.H0_H0 ;  /* 0x20000004ff167230 */ /* 0x004fe20000004100 */
[----:B------:R-:W-:Y:S06]  /*5a10*/  BRA `(.L_x_9129) ;  /* 0x0000000800c47947 */ /* 0x000fec0003800000 */
.L_x_9132:
        /* <DEDUP_REMOVED lines=8> */
.L_x_9135:
[----:B------:R-:W2:Y:S02]  /*5aa0*/  LDG.E.U16 R4, desc[UR36][R4.64] ;  /* 0x0000002404047981 */ /* 0x000ea4000c1e1500 */
[----:B--2---:R-:W-:Y:S01]  /*5ab0*/  HADD2.F32 R22, -RZ, R4.H0_H0 ;  /* 0x20000004ff167230 */ /* 0x004fe20000004100 */
[----:B------:R-:W-:Y:S06]  /*5ac0*/  BRA `(.L_x_9129) ;  /* 0x0000000800987947 */ /* 0x000fec0003800000 */
.L_x_9134:
[----:B------:R-:W2:Y:S01]  /*5ad0*/  LDG.E.64 R4, desc[UR36][R4.64] ;  /* 0x0000002404047981 */ /* 0x000ea2000c1e1b00 */
[----:B------:R-:W-:Y:S01]  /*5ae0*/  UMOV UR4, 0xf0000000 ;  /* 0xf000000000047882 */ /* 0x000fe20000000000 */
[----:B------:R-:W-:Y:S01]  /*5af0*/  UMOV UR5, 0x380fffff ;  /* 0x380fffff00057882 */ /* 0x000fe20000000000 */
[----:B--2---:R-:W0:Y:S01]  /*5b00*/  F2F.F32.F64 R22, R4 ;  /* 0x0000000400167310 */ /* 0x004e220000301000 */
[----:B------:R-:W-:-:S14]  /*5b10*/  DSETP.GEU.AND P0, PT, |R4|, UR4, PT ;  /* 0x0000000404007e2a */ /* 0x000fdc000bf0e200 */
[----:B0-----:R-:W-:Y:S01]  /*5b20*/  @!P0 FMUL R22, R22, 1.175494350822287508e-38 ;  /* 0x0080000016168820 */ /* 0x001fe20000400000 */
[----:B------:R-:W-:Y:S06]  /*5b30*/  BRA `(.L_x_9129) ;  /* 0x00000008007c7947 */ /* 0x000fec0003800000 */
.L_x_9124:
        /* <DEDUP_REMOVED lines=12> */
.L_x_9138:
[----:B------:R-:W2:Y:S01]  /*5c00*/  LDG.E.64 R4, desc[UR36][R4.64] ;  /* 0x0000002404047981 */ /* 0x000ea2000c1e1b00 */
[----:B------:R-:W-:Y:S01]  /*5c10*/  UMOV UR4, 0xf0000000 ;  /* 0xf000000000047882 */ /* 0x000fe20000000000 */
[----:B------:R-:W-:Y:S01]  /*5c20*/  UMOV UR5, 0x380fffff ;  /* 0x380fffff00057882 */ /* 0x000fe20000000000 */
[----:B--2---:R-:W0:Y:S01]  /*5c30*/  F2F.F32.F64 R22, R4 ;  /* 0x0000000400167310 */ /* 0x004e220000301000 */
[----:B------:R-:W-:-:S14]  /*5c40*/  DSETP.GEU.AND P0, PT, |R4|, UR4, PT ;  /* 0x0000000404007e2a */ /* 0x000fdc000bf0e200 */
[----:B0-----:R-:W-:Y:S01]  /*5c50*/  @!P0 FMUL R22, R22, 1.175494350822287508e-38 ;  /* 0x0080000016168820 */ /* 0x001fe20000400000 */
[----:B------:R-:W-:Y:S06]  /*5c60*/  BRA `(.L_x_9129) ;  /* 0x0000000800307947 */ /* 0x000fec0003800000 */
.L_x_9137:
        /* <DEDUP_REMOVED lines=26> */
.L_x_9140:
        /* <DEDUP_REMOVED lines=13> */
.L_x_9139:
[----:B------:R-:W2:Y:S02]  /*5ee0*/  LDG.E.U16 R4, desc[UR36][R4.64] ;  /* 0x0000002404047981 */ /* 0x000ea4000c1e1500 */
[----:B--2---:R-:W-:Y:S01]  /*5ef0*/  IMAD.U32 R22, R4, 0x10000, RZ ;  /* 0x0001000004167824 */ /* 0x004fe200078e00ff */
[----:B------:R-:W-:Y:S06]  /*5f00*/  BRA `(.L_x_9129) ;  /* 0x0000000400887947 */ /* 0x000fec0003800000 */
.L_x_9136:
        /* <DEDUP_REMOVED lines=11> */
.L_x_9143:
        /* <DEDUP_REMOVED lines=20> */
.L_x_9145:
[----:B------:R-:W-:Y:S05]  /*6100*/  BSYNC B0 ;  /* 0x0000000000007941 */ /* 0x000fea0003800000 */
.L_x_9144:
[----:B------:R-:W-:Y:S01]  /*6110*/  IMAD.SHL.U32 R3, R3, 0x100000, RZ ;  /* 0x0010000003037824 */ /* 0x000fe200078e00ff */
[----:B------:R-:W-:-:S04]  /*6120*/  LEA R5, R0, 0x3b800000, 0x17 ;  /* 0x3b80000000057811 */ /* 0x000fc800078eb8ff */
[----:B------:R-:W-:Y:S01]  /*6130*/  LOP3.LUT R22, R5, R3, R22, 0xfe, !PT ;  /* 0x0000000305167212 */ /* 0x000fe200078efe16 */
[----:B------:R-:W-:Y:S06]  /*6140*/  BRA `(.L_x_9129) ;  /* 0x0000000000f87947 */ /* 0x000fec0003800000 */
.L_x_9142:
        /* <DEDUP_REMOVED lines=20> */
.L_x_9147:
[----:B------:R-:W-:Y:S05]  /*6290*/  BSYNC B0 ;  /* 0x0000000000007941 */ /* 0x000fea0003800000 */
.L_x_9146:
[----:B------:R-:W-:Y:S01]  /*62a0*/  IMAD.SHL.U32 R3, R3, 0x200000, RZ ;  /* 0x0020000003037824 */ /* 0x000fe200078e00ff */
[----:B------:R-:W-:-:S04]  /*62b0*/  LEA R5, R0, 0x37800000, 0x17 ;  /* 0x3780000000057811 */ /* 0x000fc800078eb8ff */
[----:B------:R-:W-:Y:S01]  /*62c0*/  LOP3.LUT R22, R5, R3, R22, 0xfe, !PT ;  /* 0x0000000305167212 */ /* 0x000fe200078efe16 */
[----:B------:R-:W-:Y:S06]  /*62d0*/  BRA `(.L_x_9129) ;  /* 0x0000000000947947 */ /* 0x000fec0003800000 */
.L_x_9141:
        /* <DEDUP_REMOVED lines=14> */
.L_x_9128:
        /* <DEDUP_REMOVED lines=16> */
.L_x_9150:
[----:B------:R-:W-:Y:S01]  /*64c0*/  IMAD.MOV.U32 R22, RZ, RZ, RZ ;  /* 0x000000ffff167224 */ /* 0x000fe200078e00ff */
[----:B------:R-:W-:Y:S06]  /*64d0*/  BRA `(.L_x_9129) ;  /* 0x0000000000147947 */ /* 0x000fec0003800000 */
.L_x_9149:
[----:B------:R-:W2:Y:S02]  /*64e0*/  LDG.E.64 R4, desc[UR36][R4.64] ;  /* 0x0000002404047981 */ /* 0x000ea4000c1e1b00 */
[----:B--2---:R0:W2:Y:S01]  /*64f0*/  I2F.U64 R22, R4 ;  /* 0x0000000400167312 */ /* 0x0040a20000301000 */
[----:B------:R-:W-:Y:S05]  /*6500*/  BRA `(.L_x_9129) ;  /* 0x0000000000087947 */ /* 0x000fea0003800000 */
.L_x_9148:
[----:B------:R-:W2:Y:S02]  /*6510*/  LDG.E R4, desc[UR36][R4.64] ;  /* 0x0000002404047981 */ /* 0x000ea4000c1e1900 */
[----:B--2---:R-:W-:-:S07]  /*6520*/  I2FP.F32.U32 R22, R4 ;  /* 0x0000000400167245 */ /* 0x004fce0000201000 */
.L_x_9129:
[----:B------:R-:W-:Y:S05]  /*6530*/  BSYNC B6 ;  /* 0x0000000000067941 */ /* 0x000fea0003800000 */
.L_x_9123:
[----:B------:R-:W1:Y:S01]  /*6540*/  LDC.U8 R6, c[0x0][0x23d] ;  /* 0x00008f40ff067b82 */ /* 0x000e620000000000 */
[----:B------:R-:W-:Y:S01]  /*6550*/  ULDC UR4, c[0x0][0x244] ;  /* 0x0000910000047ab9 */ /* 0x000fe20000000800 */
[----:B------:R-:W-:Y:S01]  /*6560*/  BSSY B6, `(.L_x_9151) ;  /* 0x00000e1000067945 */ /* 0x000fe20003800000 */
        /* <DEDUP_REMOVED lines=18> */
.L_x_9155:
[----:B------:R-:W2:Y:S02]  /*6690*/  LDG.E.U8 R4, desc[UR36][R4.64] ;  /* 0x0000002404047981 */ /* 0x000ea4000c1e1100 */
[----:B--2---:R-:W-:Y:S01]  /*66a0*/  I2FP.F32.U32 R23, R4 ;  /* 0x0000000400177245 */ /* 0x004fe20000201000 */
[----:B------:R-:W-:Y:S06]  /*66b0*/  BRA `(.L_x_9157) ;  /* 0x0000000c002c7947 */ /* 0x000fec0003800000 */
.L_x_9154:
        /* <DEDUP_REMOVED lines=9> */
.L_x_9159:
[----:B------:R-:W2:Y:S02]  /*6750*/  LDG.E R4, desc[UR36][R4.64] ;  /* 0x0000002404047981 */ /* 0x000ea4000c1e1900 */
[----:B--2---:R-:W-:Y:S01]  /*6760*/  I2FP.F32.S32 R23, R4 ;  /* 0x0000000400177245 */ /* 0x004fe20000201400 */
[----:B------:R-:W-:Y:S06]  /*6770*/  BRA `(.L_x_9157) ;  /* 0x0000000800fc7947 */ /* 0x000fec0003800000 */
.L_x_9158:
[----:B------:R-:W2:Y:S02]  /*6780*/  LDG.E.U16 R4, desc[UR36][R4.64] ;  /* 0x0000002404047981 */ /* 0x000ea4000c1e1500 */
[----:B--2---:R2:W0:Y:S01]  /*6790*/  I2F.S16 R23, R4 ;  /* 0x0000000400177306 */ /* 0x0044220000101400 */
[----:B------:R-:W-:Y:S05]  /*67a0*/  BRA `(.L_x_9157) ;  /* 0x0000000800f07947 */ /* 0x000fea0003800000 */
.L_x_9153:
        /* <DEDUP_REMOVED lines=8> */
.L_x_9161:
[----:B------:R-:W2:Y:S02]  /*6830*/  LDG.E.U16 R4, desc[UR36][R4.64] ;  /* 0x0000002404047981 */ /* 0x000ea4000c1e1500 */
[----:B--2---:R-:W-:Y:S01]  /*6840*/  HADD2.F32 R23, -RZ, R4.H0_H0 ;  /* 0x20000004ff177230 */ /* 0x004fe20000004100 */
[----:B------:R-:W-:Y:S06]  /*6850*/  BRA `(.L_x_9157) ;  /* 0x0000000800c47947 */ /* 0x000fec0003800000 */
.L_x_9160:
        /* <DEDUP_REMOVED lines=8> */
.L_x_9163:
[----:B------:R-:W2:Y:S02]  /*68e0*/  LDG.E.U16 R4, desc[UR36][R4.64] ;  /* 0x0000002404047981 */ /* 0x000ea4000c1e1500 */
[----:B--2---:R-:W-:Y:S01]  /*68f0*/  HADD2.F32 R23, -RZ, R4.H0_H0 ;  /* 0x20000004ff177230 */ /* 0x004fe20000004100 */
[----:B------:R-:W-:Y:S06]  /*6900*/  BRA `(.L_x_9157) ;  /* 0x0000000800987947 */ /* 0x000fec0003800000 */
.L_x_9162:
[----:B------:R-:W2:Y:S01]  /*6910*/  LDG.E.64 R4, desc[UR36][R4.64] ;  /* 0x0000002404047981 */ /* 0x000ea2000c1e1b00 */
[----:B------:R-:W-:Y:S01]  /*6920*/  UMOV UR4, 0xf0000000 ;  /* 0xf000000000047882 */ /* 0x000fe20000000000 */
[----:B------:R-:W-:Y:S01]  /*6930*/  UMOV UR5, 0x380fffff ;  /* 0x380fffff00057882 */ /* 0x000fe20000000000 */
[----:B--2---:R-:W0:Y:S01]  /*6940*/  F2F.F32.F64 R23, R4 ;  /* 0x0000000400177310 */ /* 0x004e220000301000 */
[----:B------:R-:W-:-:S14]  /*6950*/  DSETP.GEU.AND P0, PT, |R4|, UR4, PT ;  /* 0x0000000404007e2a */ /* 0x000fdc000bf0e200 */
[----:B0-----:R-:W-:Y:S01]  /*6960*/  @!P0 FMUL R23, R23, 1.175494350822287508e-38 ;  /* 0x0080000017178820 */ /* 0x001fe20000400000 */
[----:B------:R-:W-:Y:S06]  /*6970*/  BRA `(.L_x_9157) ;  /* 0x00000008007c7947 */ /* 0x000fec0003800000 */
.L_x_9152:
        /* <DEDUP_REMOVED lines=12> */
.L_x_9166:
[----:B------:R-:W2:Y:S01]  /*6a40*/  LDG.E.64 R4, desc[UR36][R4.64] ;  /* 0x0000002404047981 */ /* 0x000ea2000c1e1b00 */
[----:B------:R-:W-:Y:S01]  /*6a50*/  UMOV UR4, 0xf0000000 ;  /* 0xf000000000047882 */ /* 0x000fe20000000000 */
[----:B------:R-:W-:Y:S01]  /*6a60*/  UMOV UR5, 0x380fffff ;  /* 0x380fffff00057882 */ /* 0x000fe20000000000 */
[----:B--2---:R-:W0:Y:S01]  /*6a70*/  F2F.F32.F64 R23, R4 ;  /* 0x0000000400177310 */ /* 0x004e220000301000 */
[----:B------:R-:W-:-:S14]  /*6a80*/  DSETP.GEU.AND P0, PT, |R4|, UR4, PT ;  /* 0x0000000404007e2a */ /* 0x000fdc000bf0e200 */
[----:B0-----:R-:W-:Y:S01]  /*6a90*/  @!P0 FMUL R23, R23, 1.175494350822287508e-38 ;  /* 0x0080000017178820 */ /* 0x001fe20000400000 */
[----:B------:R-:W-:Y:S06]  /*6aa0*/  BRA `(.L_x_9157) ;  /* 0x0000000800307947 */ /* 0x000fec0003800000 */
.L_x_9165:
        /* <DEDUP_REMOVED lines=26> */
.L_x_9168:
        /* <DEDUP_REMOVED lines=13> */
.L_x_9167:
[----:B------:R-:W2:Y:S02]  /*6d20*/  LDG.E.U16 R4, desc[UR36][R4.64] ;  /* 0x0000002404047981 */ /* 0x000ea4000c1e1500 */
[----:B--2---:R-:W-:Y:S01]  /*6d30*/  IMAD.U32 R23, R4, 0x10000, RZ ;  /* 0x0001000004177824 */ /* 0x004fe200078e00ff */
[----:B------:R-:W-:Y:S06]  /*6d40*/  BRA `(.L_x_9157) ;  /* 0x0000000400887947 */ /* 0x000fec0003800000 */
.L_x_9164:
        /* <DEDUP_REMOVED lines=11> */
.L_x_9171:
        /* <DEDUP_REMOVED lines=20> */
.L_x_9173:
[----:B------:R-:W-:Y:S05]  /*6f40*/  BSYNC B0 ;  /* 0x0000000000007941 */ /* 0x000fea0003800000 */
.L_x_9172:
[----:B------:R-:W-:Y:S01]  /*6f50*/  IMAD.SHL.U32 R3, R3, 0x100000, RZ ;  /* 0x0010000003037824 */ /* 0x000fe200078e00ff */
[----:B------:R-:W-:-:S04]  /*6f60*/  LEA R0, R0, 0x3b800000, 0x17 ;  /* 0x3b80000000007811 */ /* 0x000fc800078eb8ff */
[----:B------:R-:W-:Y:S01]  /*6f70*/  LOP3.LUT R23, R0, R3, R23, 0xfe, !PT ;  /* 0x0000000300177212 */ /* 0x000fe200078efe17 */
[----:B------:R-:W-:Y:S06]  /*6f80*/  BRA `(.L_x_9157) ;  /* 0x0000000000f87947 */ /* 0x000fec0003800000 */
.L_x_9170:
        /* <DEDUP_REMOVED lines=20> */
.L_x_9175:
[----:B------:R-:W-:Y:S05]  /*70d0*/  BSYNC B0 ;  /* 0x0000000000007941 */ /* 0x000fea0003800000 */
.L_x_9174:
[----:B------:R-:W-:Y:S01]  /*70e0*/  IMAD.SHL.U32 R3, R3, 0x200000, RZ ;  /* 0x0020000003037824 */ /* 0x000fe200078e00ff */
[----:B------:R-:W-:-:S04]  /*70f0*/  LEA R0, R0, 0x37800000, 0x17 ;  /* 0x3780000000007811 */ /* 0x000fc800078eb8ff */
[----:B------:R-:W-:Y:S01]  /*7100*/  LOP3.LUT R23, R0, R3, R23, 0xfe, !PT ;  /* 0x0000000300177212 */ /* 0x000fe200078efe17 */
[----:B------:R-:W-:Y:S06]  /*7110*/  BRA `(.L_x_9157) ;  /* 0x0000000000947947 */ /* 0x000fec0003800000 */
.L_x_9169:
        /* <DEDUP_REMOVED lines=14> */
.L_x_9156:
        /* <DEDUP_REMOVED lines=16> */
.L_x_9178:
[----:B------:R-:W-:Y:S01]  /*7300*/  IMAD.MOV.U32 R23, RZ, RZ, RZ ;  /* 0x000000ffff177224 */ /* 0x000fe200078e00ff */
[----:B------:R-:W-:Y:S06]  /*7310*/  BRA `(.L_x_9157) ;  /* 0x0000000000147947 */ /* 0x000fec0003800000 */
.L_x_9177:
[----:B------:R-:W2:Y:S02]  /*7320*/  LDG.E.64 R4, desc[UR36][R4.64] ;  /* 0x0000002404047981 */ /* 0x000ea4000c1e1b00 */
[----:B--2---:R0:W1:Y:S01]  /*7330*/  I2F.U64 R23, R4 ;  /* 0x0000000400177312 */ /* 0x0040620000301000 */
[----:B------:R-:W-:Y:S05]  /*7340*/  BRA `(.L_x_9157) ;  /* 0x0000000000087947 */ /* 0x000fea0003800000 */
.L_x_9176:
[----:B------:R-:W2:Y:S02]  /*7350*/  LDG.E R4, desc[UR36][R4.64] ;  /* 0x0000002404047981 */ /* 0x000ea4000c1e1900 */
[----:B--2---:R-:W-:-:S07]  /*7360*/  I2FP.F32.U32 R23, R4 ;  /* 0x0000000400177245 */ /* 0x004fce0000201000 */
.L_x_9157:
[----:B------:R-:W-:Y:S05]  /*7370*/  BSYNC B6 ;  /* 0x0000000000067941 */ /* 0x000fea0003800000 */
.L_x_9151:
[----:B------:R-:W3:Y:S01]  /*7380*/  LDC.U8 R6, c[0x0][0x23e] ;  /* 0x00008f80ff067b82 */ /* 0x000ee20000000000 */
[----:B------:R-:W-:Y:S01]  /*7390*/  ULDC UR4, c[0x0][0x248] ;  /* 0x0000920000047ab9 */ /* 0x000fe20000000800 */
[----:B------:R-:W-:Y:S01]  /*73a0*/  BSSY B6, `(.L_x_9179) ;  /* 0x00000e1000067945 */ /* 0x000fe20003800000 */
[----:B------:R-:W-:-:S05]  /*73b0*/  IMAD R3, R24, UR4, RZ ;  /* 0x0000000418037c24 */ /* 0x000fca000f8e02ff */
[----:B0-2---:R-:W0:Y:S01]  /*73c0*/  LDC.64 R4, c[0x0][0x230] ;  /* 0x00008c00ff047b82 */ /* 0x005e220000000a00 */
[----:B---3--:R-:W-:-:S04]  /*73d0*/  PRMT R0, R6, 0x9910, RZ ;  /* 0x0000991006007816 */ /* 0x008fc800000000ff */
        /* <DEDUP_REMOVED lines=15> */
.L_x_9183:
[----:B------:R-:W2:Y:S02]  /*74d0*/  LDG.E.U8 R4, desc[UR36][R4.64] ;  /* 0x0000002404047981 */ /* 0x000ea4000c1e1100 */
[----:B--2---:R-:W-:Y:S01]  /*74e0*/  I2FP.F32.U32 R24, R4 ;  /* 0x0000000400187245 */ /* 0x004fe20000201000 */
[----:B------:R-:W-:Y:S06]  /*74f0*/  BRA `(.L_x_9185) ;  /* 0x0000000c002c7947 */ /* 0x000fec0003800000 */
.L_x_9182:
        /* <DEDUP_REMOVED lines=9> */
.L_x_9187:
[----:B------:R-:W2:Y:S02]  /*7590*/  LDG.E R4, desc[UR36][R4.64] ;  /* 0x0000002404047981 */ /* 0x000ea4000c1e1900 */
[----:B--2---:R-:W-:Y:S01]  /*75a0*/  I2FP.F32.S32 R24, R4 ;  /* 0x0000000400187245 */ /* 0x004fe20000201400 */
[----:B------:R-:W-:Y:S06]  /*75b0*/  BRA `(.L_x_9185) ;  /* 0x0000000800fc7947 */ /* 0x000fec0003800000 */
.L_x_9186:
[----:B------:R-:W2:Y:S02]  /*75c0*/  LDG.E.U16 R4, desc[UR36][R4.64] ;  /* 0x0000002404047981 */ /* 0x000ea4000c1e1500 */
[----:B--2---:R0:W2:Y:S01]  /*75d0*/  I2F.S16 R24, R4 ;  /* 0x0000000400187306 */ /* 0x0040a20000101400 */
[----:B------:R-:W-:Y:S05]  /*75e0*/  BRA `(.L_x_9185) ;  /* 0x0000000800f07947 */ /* 0x000fea0003800000 */
.L_x_9181:
        /* <DEDUP_REMOVED lines=8> */
.L_x_9189:
[----:B------:R-:W2:Y:S02]  /*7670*/  LDG.E.U16 R4, desc[UR36][R4.64] ;  /* 0x0000002404047981 */ /* 0x000ea4000c1e1500 */
[----:B--2---:R-:W-:Y:S01]  /*7680*/  HADD2.F32 R24, -RZ, R4.H0_H0 ;  /* 0x20000004ff187230 */ /* 0x004fe20000004100 */
[----:B------:R-:W-:Y:S06]  /*7690*/  BRA `(.L_x_9185) ;  /* 0x0000000800c47947 */ /* 0x000fec0003800000 */
.L_x_9188:
        /* <DEDUP_REMOVED lines=8> */
.L_x_9191:
[----:B------:R-:W2:Y:S02]  /*7720*/  LDG.E.U16 R4, desc[UR36][R4.64] ;  /* 0x0000002404047981 */ /* 0x000ea4000c1e1500 */
[----:B--2---:R-:W-:Y:S01]  /*7730*/  HADD2.F32 R24, -RZ, R4.H0_H0 ;  /* 0x20000004ff187230 */ /* 0x004fe20000004100 */
[----:B------:R-:W-:Y:S06]  /*7740*/  BRA `(.L_x_9185) ;  /* 0x0000000800987947 */ /* 0x000fec0003800000 */
.L_x_9190:
[----:B------:R-:W2:Y:S01]  /*7750*/  LDG.E.64 R4, desc[UR36][R4.64] ;  /* 0x0000002404047981 */ /* 0x000ea2000c1e1b00 */
[----:B------:R-:W-:Y:S01]  /*7760*/  UMOV UR4, 0xf0000000 ;  /* 0xf000000000047882 */ /* 0x000fe20000000000 */
[----:B------:R-:W-:Y:S01]  /*7770*/  UMOV UR5, 0x380fffff ;  /* 0x380fffff00057882 */ /* 0x000fe20000000000 */
[----:B--2---:R-:W0:Y:S01]  /*7780*/  F2F.F32.F64 R24, R4 ;  /* 0x0000000400187310 */ /* 0x004e220000301000 */
[----:B------:R-:W-:-:S14]  /*7790*/  DSETP.GEU.AND P0, PT, |R4|, UR4, PT ;  /* 0x0000000404007e2a */ /* 0x000fdc000bf0e200 */
[----:B0-----:R-:W-:Y:S01]  /*77a0*/  @!P0 FMUL R24, R24, 1.175494350822287508e-38 ;  /* 0x0080000018188820 */ /* 0x001fe20000400000 */
[----:B------:R-:W-:Y:S06]  /*77b0*/  BRA `(.L_x_9185) ;  /* 0x00000008007c7947 */ /* 0x000fec0003800000 */
.L_x_9180:
        /* <DEDUP_REMOVED lines=12> */
.L_x_9194:
[----:B------:R-:W2:Y:S01]  /*7880*/  LDG.E.64 R4, desc[UR36][R4.64] ;  /* 0x0000002404047981 */ /* 0x000ea2000c1e1b00 */
[----:B------:R-:W-:Y:S01]  /*7890*/  UMOV UR4, 0xf0000000 ;  /* 0xf000000000047882 */ /* 0x000fe20000000000 */
[----:B------:R-:W-:Y:S01]  /*78a0*/  UMOV UR5, 0x380fffff ;  /* 0x380fffff00057882 */ /* 0x000fe20000000000 */
[----:B--2---:R-:W0:Y:S01]  /*78b0*/  F2F.F32.F64 R24, R4 ;  /* 0x0000000400187310 */ /* 0x004e220000301000 */
[----:B------:R-:W-:-:S14]  /*78c0*/  DSETP.GEU.AND P0, PT, |R4|, UR4, PT ;  /* 0x0000000404007e2a */ /* 0x000fdc000bf0e200 */
[----:B0-----:R-:W-:Y:S01]  /*78d0*/  @!P0 FMUL R24, R24, 1.175494350822287508e-38 ;  /* 0x0080000018188820 */ /* 0x001fe20000400000 */
[----:B------:R-:W-:Y:S06]  /*78e0*/  BRA `(.L_x_9185) ;  /* 0x0000000800307947 */ /* 0x000fec0003800000 */
.L_x_9193:
        /* <DEDUP_REMOVED lines=26> */
.L_x_9196:
        /* <DEDUP_REMOVED lines=13> */
.L_x_9195:
[----:B------:R-:W2:Y:S02]  /*7b60*/  LDG.E.U16 R4, desc[UR36][R4.64] ;  /* 0x0000002404047981 */ /* 0x000ea4000c1e1500 */
[----:B--2---:R-:W-:Y:S01]  /*7b70*/  IMAD.U32 R24, R4, 0x10000, RZ ;  /* 0x0001000004187824 */ /* 0x004fe200078e00ff */
[----:B------:R-:W-:Y:S06]  /*7b80*/  BRA `(.L_x_9185) ;  /* 0x0000000400887947 */ /* 0x000fec0003800000 */
.L_x_9192:
        /* <DEDUP_REMOVED lines=11> */
.L_x_9199:
        /* <DEDUP_REMOVED lines=20> */
.L_x_9201:
[----:B------:R-:W-:Y:S05]  /*7d80*/  BSYNC B0 ;  /* 0x0000000000007941 */ /* 0x000fea0003800000 */
.L_x_9200:
[----:B------:R-:W-:Y:S01]  /*7d90*/  IMAD.SHL.U32 R3, R3, 0x100000, RZ ;  /* 0x0010000003037824 */ /* 0x000fe200078e00ff */
[----:B------:R-:W-:-:S04]  /*7da0*/  LEA R5, R0, 0x3b800000, 0x17 ;  /* 0x3b80000000057811 */ /* 0x000fc800078eb8ff */
[----:B------:R-:W-:Y:S01]  /*7db0*/  LOP3.LUT R24, R5, R3, R24, 0xfe, !PT ;  /* 0x0000000305187212 */ /* 0x000fe200078efe18 */
[----:B------:R-:W-:Y:S06]  /*7dc0*/  BRA `(.L_x_9185) ;  /* 0x0000000000f87947 */ /* 0x000fec0003800000 */
.L_x_9198:
        /* <DEDUP_REMOVED lines=20> */
.L_x_9203:
[----:B------:R-:W-:Y:S05]  /*7f10*/  BSYNC B0 ;  /* 0x0000000000007941 */ /* 0x000fea0003800000 */
.L_x_9202:
[----:B------:R-:W-:Y:S01]  /*7f20*/  IMAD.SHL.U32 R3, R3, 0x200000, RZ ;  /* 0x0020000003037824 */ /* 0x000fe200078e00ff */
[----:B------:R-:W-:-:S04]  /*7f30*/  LEA R5, R0, 0x37800000, 0x17 ;  /* 0x3780000000057811 */ /* 0x000fc800078eb8ff */
[----:B------:R-:W-:Y:S01]  /*7f40*/  LOP3.LUT R24, R5, R3, R24, 0xfe, !PT ;  /* 0x0000000305187212 */ /* 0x000fe200078efe18 */
[----:B------:R-:W-:Y:S06]  /*7f50*/  BRA `(.L_x_9185) ;  /* 0x0000000000947947 */ /* 0x000fec0003800000 */
.L_x_9197:
        /* <DEDUP_REMOVED lines=14> */
.L_x_9184:
        /* <DEDUP_REMOVED lines=16> */
.L_x_9206:
[----:B------:R-:W-:Y:S01]  /*8140*/  IMAD.MOV.U32 R24, RZ, RZ, RZ ;  /* 0x000000ffff187224 */ /* 0x000fe200078e00ff */
[----:B------:R-:W-:Y:S06]  /*8150*/  BRA `(.L_x_9185) ;  /* 0x0000000000147947 */ /* 0x000fec0003800000 */
.L_x_9205:
[----:B------:R-:W2:Y:S02]  /*8160*/  LDG.E.64 R4, desc[UR36][R4.64] ;  /* 0x0000002404047981 */ /* 0x000ea4000c1e1b00 */
[----:B--2---:R0:W2:Y:S01]  /*8170*/  I2F.U64 R24, R4 ;  /* 0x0000000400187312 */ /* 0x0040a20000301000 */
[----:B------:R-:W-:Y:S05]  /*8180*/  BRA `(.L_x_9185) ;  /* 0x0000000000087947 */ /* 0x000fea0003800000 */
.L_x_9204:
[----:B------:R-:W2:Y:S02]  /*8190*/  LDG.E R4, desc[UR36][R4.64] ;  /* 0x0000002404047981 */ /* 0x000ea4000c1e1900 */
[----:B--2---:R-:W-:-:S07]  /*81a0*/  I2FP.F32.U32 R24, R4 ;  /* 0x0000000400187245 */ /* 0x004fce0000201000 */
.L_x_9185:
[----:B------:R-:W-:Y:S05]  /*81b0*/  BSYNC B6 ;  /* 0x0000000000067941 */ /* 0x000fea0003800000 */
.L_x_9179:
[----:B------:R-:W-:-:S07]  /*81c0*/  VIADD R16, R16, 0x80 ;  /* 0x0000008010107836 */ /* 0x000fce0000000000 */
.L_x_9122:
[----:B------:R-:W-:Y:S05]  /*81d0*/  BSYNC B7 ;  /* 0x0000000000077941 */ /* 0x000fea0003800000 */
.L_x_9121:
[----:B------:R-:W-:Y:S01]  /*81e0*/  ISETP.GE.AND P0, PT, R16, R19, PT ;  /* 0x000000131000720c */ /* 0x000fe20003f06270 */
[----:B------:R-:W-:Y:S01]  /*81f0*/  BSSY B7, `(.L_x_9207) ;  /* 0x00002aa000077945 */ /* 0x000fe20003800000 */
[----:B------:R-:W-:-:S11]  /*8200*/  CS2R R26, SRZ ;  /* 0x00000000001a7805 */ /* 0x000fd6000001ff00 */
[----:B------:R-:W-:Y:S05]  /*8210*/  @P0 BRA `(.L_x_9208) ;  /* 0x00000028009c0947 */ /* 0x000fea0003800000 */
[----:B0-23--:R-:W0:Y:S01]  /*8220*/  LDC.64 R4, c[0x0][0x220] ;  /* 0x00008800ff047b82 */ /* 0x00de220000000a00 */
        /* <DEDUP_REMOVED lines=20> */
.L_x_9213:
[----:B------:R-:W2:Y:S02]  /*8370*/  LDG.E.U8 R4, desc[UR36][R4.64] ;  /* 0x0000002404047981 */ /* 0x000ea4000c1e1100 */
[----:B--2---:R-:W-:Y:S01]  /*8380*/  I2FP.F32.U32 R26, R4 ;  /* 0x00000004001a7245 */ /* 0x004fe20000201000 */
[----:B------:R-:W-:Y:S06]  /*8390*/  BRA `(.L_x_9215) ;  /* 0x0000000c002c7947 */ /* 0x000fec0003800000 */
.L_x_9212:
        /* <DEDUP_REMOVED lines=9> */
.L_x_9217:
[----:B------:R-:W2:Y:S02]  /*8430*/  LDG.E R4, desc[UR36][R4.64] ;  /* 0x0000002404047981 */ /* 0x000ea4000c1e1900 */
[----:B--2---:R-:W-:Y:S01]  /*8440*/  I2FP.F32.S32 R26, R4 ;  /* 0x00000004001a7245 */ /* 0x004fe20000201400 */
[----:B------:R-:W-:Y:S06]  /*8450*/  BRA `(.L_x_9215) ;  /* 0x0000000800fc7947 */ /* 0x000fec0003800000 */
.L_x_9216:
[----:B------:R-:W2:Y:S02]  /*8460*/  LDG.E.U16 R4, desc[UR36][R4.64] ;  /* 0x0000002404047981 */ /* 0x000ea4000c1e1500 */
[----:B--2---:R3:W0:Y:S01]  /*8470*/  I2F.S16 R26, R4 ;  /* 0x00000004001a7306 */ /* 0x0046220000101400 */
[----:B------:R-:W-:Y:S05]  /*8480*/  BRA `(.L_x_9215) ;  /* 0x0000000800f07947 */ /* 0x000fea0003800000 */
.L_x_9211:
        /* <DEDUP_REMOVED lines=8> */
.L_x_9219:
[----:B------:R-:W2:Y:S02]  /*8510*/  LDG.E.U16 R4, desc[UR36][R4.64] ;  /* 0x0000002404047981 */ /* 0x000ea4000c1e1500 */
[----:B--2---:R-:W-:Y:S01]  /*8520*/  HADD2.F32 R26, -RZ, R4.H0_H0 ;  /* 0x20000004ff1a7230 */ /* 0x004fe20000004100 */
[----:B------:R-:W-:Y:S06]  /*8530*/  BRA `(.L_x_9215) ;  /* 0x0000000800c47947 */ /* 0x000fec0003800000 */
.L_x_9218:
        /* <DEDUP_REMOVED lines=8> */
.L_x_9221:
[----:B------:R-:W2:Y:S02]  /*85c0*/  LDG.E.U16 R4, desc[UR36][R4.64] ;  /* 0x0000002404047981 */ /* 0x000ea4000c1e1500 */
[----:B--2---:R-:W-:Y:S01]  /*85d0*/  HADD2.F32 R26, -RZ, R4.H0_H0 ;  /* 0x20000004ff1a7230 */ /* 0x004fe20000004100 */
[----:B------:R-:W-:Y:S06]  /*85e0*/  BRA `(.L_x_9215) ;  /* 0x0000000800987947 */ /* 0x000fec0003800000 */
.L_x_9220:
[----:B------:R-:W2:Y:S01]  /*85f0*/  LDG.E.64 R4, desc[UR36][R4.64] ;  /* 0x0000002404047981 */ /* 0x000ea2000c1e1b00 */
[----:B------:R-:W-:Y:S01]  /*8600*/  UMOV UR4, 0xf0000000 ;  /* 0xf000000000047882 */ /* 0x000fe20000000000 */
[----:B------:R-:W-:Y:S01]  /*8610*/  UMOV UR5, 0x380fffff ;  /* 0x380fffff00057882 */ /* 0x000fe20000000000 */
[----:B--2---:R-:W0:Y:S01]  /*8620*/  F2F.F32.F64 R26, R4 ;  /* 0x00000004001a7310 */ /* 0x004e220000301000 */
[----:B------:R-:W-:-:S14]  /*8630*/  DSETP.GEU.AND P0, PT, |R4|, UR4, PT ;  /* 0x0000000404007e2a */ /* 0x000fdc000bf0e200 */
[----:B0-----:R-:W-:Y:S01]  /*8640*/  @!P0 FMUL R26, R26, 1.175494350822287508e-38 ;  /* 0x008000001a1a8820 */ /* 0x001fe20000400000 */
[----:B------:R-:W-:Y:S06]  /*8650*/  BRA `(.L_x_9215) ;  /* 0x00000008007c7947 */ /* 0x000fec0003800000 */
.L_x_9210:
        /* <DEDUP_REMOVED lines=12> */
.L_x_9224:
[----:B------:R-:W2:Y:S01]  /*8720*/  LDG.E.64 R4, desc[UR36][R4.64] ;  /* 0x0000002404047981 */ /* 0x000ea2000c1e1b00 */
[----:B------:R-:W-:Y:S01]  /*8730*/  UMOV UR4, 0xf0000000 ;  /* 0xf000000000047882 */ /* 0x000fe20000000000 */
[----:B------:R-:W-:Y:S01]  /*8740*/  UMOV UR5, 0x380fffff ;  /* 0x380fffff00057882 */ /* 0x000fe20000000000 */
[----:B--2---:R-:W0:Y:S01]  /*8750*/  F2F.F32.F64 R26, R4 ;  /* 0x00000004001a7310 */ /* 0x004e220000301000 */
[----:B------:R-:W-:-:S14]  /*8760*/  DSETP.GEU.AND P0, PT, |R4|, UR4, PT ;  /* 0x0000000404007e2a */ /* 0x000fdc000bf0e200 */
[----:B0-----:R-:W-:Y:S01]  /*8770*/  @!P0 FMUL R26, R26, 1.175494350822287508e-38 ;  /* 0x008000001a1a8820 */ /* 0x001fe20000400000 */
[----:B------:R-:W-:Y:S06]  /*8780*/  BRA `(.L_x_9215) ;  /* 0x0000000800307947 */ /* 0x000fec0003800000 */
.L_x_9223:
        /* <DEDUP_REMOVED lines=10> */
[----:B------:R-:W0:Y:S02]  /*8830*/  FLO.U32 R2, R0 ;  /* 0x0000000000027300 */ /* 0x000e2400000e0000 */
[----:B0-----:R-:W-:-:S04]  /*8840*/  IADD3 R2, -R2, 0x1f, RZ ;  /* 0x0000001f02027810 */ /* 0x001fc80007ffe1ff */
[C---:B------:R-:W-:Y:S01]  /*8850*/  ISETP.GT.U32.AND P0, PT, R2.reuse, 0x4, PT ;  /* 0x000000040200780c */ /* 0x040fe20003f04070 */
[----:B------:R-:W-:-:S05]  /*8860*/  VIADD R2, R2, 0xfffffffc ;  /* 0xfffffffc02027836 */ /* 0x000fca0000000000 */
[----:B------:R-:W-:Y:S01]  /*8870*/  SEL R3, R2, RZ, P0 ;  /* 0x000000ff02037207 */ /* 0x000fe20000000000 */
[----:B------:R-:W-:-:S03]  /*8880*/  VIADD R2, R0, 0x1000000 ;  /* 0x0100000000027836 */ /* 0x000fc60000000000 */
[C---:B------:R-:W-:Y:S01]  /*8890*/  SHF.L.U32 R4, R0.reuse, R3, RZ ;  /* 0x0000000300047219 */ /* 0x040fe200000006ff */
[----:B------:R-:W-:Y:S01]  /*88a0*/  IMAD R7, R3, R6, 0x3c000000 ;  /* 0x3c00000003077424 */ /* 0x000fe200078e0206 */
[----:B------:R-:W-:Y:S01]  /*88b0*/  SHF.R.S32.HI R2, RZ, 0x8, R2 ;  /* 0x00000008ff027819 */ /* 0x000fe20000011402 */
[----:B------:R-:W-:-:S03]  /*88c0*/  VIADD R3, R0, 0xffffffff ;  /* 0xffffffff00037836 */ /* 0x000fc60000000000 */
[----:B------:R-:W-:Y:S02]  /*88d0*/  LEA.HI R7, R4, R7, RZ, 0x1c ;  /* 0x0000000704077211 */ /* 0x000fe400078fe0ff */
[----:B------:R-:W-:Y:S02]  /*88e0*/  SHF.R.S32.HI R3, RZ, 0x1f, R3 ;  /* 0x0000001fff037819 */ /* 0x000fe40000011403 */
[----:B------:R-:W-:-:S04]  /*88f0*/  LOP3.LUT R2, R7, 0x7f800000, R2, 0xf8, !PT ;  /* 0x7f80000007027812 */ /* 0x000fc800078ef802 */
[----:B------:R-:W-:-:S04]  /*8900*/  LOP3.LUT R3, R2, R3, RZ, 0x30, !PT ;  /* 0x0000000302037212 */ /* 0x000fc800078e30ff */
[----:B------:R-:W-:Y:S01]  /*8910*/  LOP3.LUT R26, R3, 0x80000000, R26, 0xf8, !PT ;  /* 0x80000000031a7812 */ /* 0x000fe200078ef81a */
[----:B------:R-:W-:Y:S06]  /*8920*/  BRA `(.L_x_9215) ;  /* 0x0000000400c87947 */ /* 0x000fec0003800000 */
.L_x_9226:
        /* <DEDUP_REMOVED lines=11> */
[----:B------:R-:W-:Y:S01]  /*89e0*/  LOP3.LUT R26, R26, 0x80000000, R3, 0xf8, !PT ;  /* 0x800000001a1a7812 */ /* 0x000fe200078ef803 */
[----:B------:R-:W-:Y:S06]  /*89f0*/  BRA `(.L_x_9215) ;  /* 0x0000000400947947 */ /* 0x000fec0003800000 */
.L_x_9225:
[----:B------:R-:W2:Y:S02]  /*8a00*/  LDG.E.U16 R4, desc[UR36][R4.64] ;  /* 0x0000002404047981 */ /* 0x000ea4000c1e1500 */
[----:B--2---:R-:W-:Y:S01]  /*8a10*/  IMAD.U32 R26, R4, 0x10000, RZ ;  /* 0x00010000041a7824 */ /* 0x004fe200078e00ff */
[----:B------:R-:W-:Y:S06]  /*8a20*/  BRA `(.L_x_9215) ;  /* 0x0000000400887947 */ /* 0x000fec0003800000 */
.L_x_9222:
        /* <DEDUP_REMOVED lines=11> */
.L_x_9229:
        /* <DEDUP_REMOVED lines=20> */
.L_x_9231:
[----:B------:R-:W-:Y:S05]  /*8c20*/  BSYNC B0 ;  /* 0x0000000000007941 */ /* 0x000fea0003800000 */
.L_x_9230:
[----:B------:R-:W-:Y:S01]  /*8c30*/  IMAD.SHL.U32 R2, R2, 0x100000, RZ ;  /* 0x0010000002027824 */ /* 0x000fe200078e00ff */
[----:B------:R-:W-:-:S04]  /*8c40*/  LEA R3, R0, 0x3b800000, 0x17 ;  /* 0x3b80000000037811 */ /* 0x000fc800078eb8ff */
[----:B------:R-:W-:Y:S01]  /*8c50*/  LOP3.LUT R26, R3, R2, R26, 0xfe, !PT ;  /* 0x00000002031a7212 */ /* 0x000fe200078efe1a */
[----:B------:R-:W-:Y:S06]  /*8c60*/  BRA `(.L_x_9215) ;  /* 0x0000000000f87947 */ /* 0x000fec0003800000 */
.L_x_9228:
        /* <DEDUP_REMOVED lines=20> */
.L_x_9233:
[----:B------:R-:W-:Y:S05]  /*8db0*/  BSYNC B0 ;  /* 0x0000000000007941 */ /* 0x000fea0003800000 */
.L_x_9232:
[----:B------:R-:W-:Y:S01]  /*8dc0*/  IMAD.SHL.U32 R2, R2, 0x200000, RZ ;  /* 0x0020000002027824 */ /* 0x000fe200078e00ff */
[----:B------:R-:W-:-:S04]  /*8dd0*/  LEA R3, R0, 0x37800000, 0x17 ;  /* 0x3780000000037811 */ /* 0x000fc800078eb8ff */
[----:B------:R-:W-:Y:S01]  /*8de0*/  LOP3.LUT R26, R3, R2, R26, 0xfe, !PT ;  /* 0x00000002031a7212 */ /* 0x000fe200078efe1a */
[----:B------:R-:W-:Y:S06]  /*8df0*/  BRA `(.L_x_9215) ;  /* 0x0000000000947947 */ /* 0x000fec0003800000 */
.L_x_9227:
        /* <DEDUP_REMOVED lines=14> */
.L_x_9214:
        /* <DEDUP_REMOVED lines=16> */
.L_x_9236:
[----:B------:R-:W-:Y:S01]  /*8fe0*/  IMAD.MOV.U32 R26, RZ, RZ, RZ ;  /* 0x000000ffff1a7224 */ /* 0x000fe200078e00ff */
[----:B------:R-:W-:Y:S06]  /*8ff0*/  BRA `(.L_x_9215) ;  /* 0x0000000000147947 */ /* 0x000fec0003800000 */
.L_x_9235:
[----:B------:R-:W2:Y:S02]  /*9000*/  LDG.E.64 R4, desc[UR36][R4.64] ;  /* 0x0000002404047981 */ /* 0x000ea4000c1e1b00 */
[----:B--2---:R0:W2:Y:S01]  /*9010*/  I2F.U64 R26, R4 ;  /* 0x00000004001a7312 */ /* 0x0040a20000301000 */
[----:B------:R-:W-:Y:S05]  /*9020*/  BRA `(.L_x_9215) ;  /* 0x0000000000087947 */ /* 0x000fea0003800000 */
.L_x_9234:
[----:B------:R-:W2:Y:S02]  /*9030*/  LDG.E R4, desc[UR36][R4.64] ;  /* 0x0000002404047981 */ /* 0x000ea4000c1e1900 */
[----:B--2---:R-:W-:-:S07]  /*9040*/  I2FP.F32.U32 R26, R4 ;  /* 0x00000004001a7245 */ /* 0x004fce0000201000 */
.L_x_9215:
[----:B------:R-:W-:Y:S05]  /*9050*/  BSYNC B6 ;  /* 0x0000000000067941 */ /* 0x000fea0003800000 */
.L_x_9209:
[----:B0-23--:R-:W0:Y:S01]  /*9060*/  LDC.U8 R4, c[0x0][0x23d] ;  /* 0x00008f40ff047b82 */ /* 0x00de220000000000 */
[----:B------:R-:W-:Y:S01]  /*9070*/  ULDC UR4, c[0x0][0x244] ;  /* 0x0000910000047ab9 */ /* 0x000fe20000000800 */
[----:B------:R-:W-:Y:S01]  /*9080*/  BSSY B6, `(.L_x_9237) ;  /* 0x00000e1000067945 */ /* 0x000fe20003800000 */
[----:B------:R-:W-:-:S05]  /*9090*/  IMAD R5, R16, UR4, RZ ;  /* 0x0000000410057c24 */ /* 0x000fca000f8e02ff */
[----:B------:R-:W2:Y:S01]  /*90a0*/  LDC.64 R2, c[0x0][0x228] ;  /* 0x00008a00ff027b82 */ /* 0x000ea20000000a00 */
[----:B0-----:R-:W-:-:S04]  /*90b0*/  PRMT R0, R4, 0x9910, RZ ;  /* 0x0000991004007816 */ /* 0x001fc800000000ff */
        /* <DEDUP_REMOVED lines=15> */
.L_x_9241:
[----:B------:R-:W2:Y:S02]  /*91b0*/  LDG.E.U8 R2, desc[UR36][R2.64] ;  /* 0x0000002402027981 */ /* 0x000ea4000c1e1100 */
[----:B--2---:R-:W-:Y:S01]  /*91c0*/  I2FP.F32.U32 R27, R2 ;  /* 0x00000002001b7245 */ /* 0x004fe20000201000 */
[----:B------:R-:W-:Y:S06]  /*91d0*/  BRA `(.L_x_9243) ;  /* 0x0000000c002c7947 */ /* 0x000fec0003800000 */
.L_x_9240:
        /* <DEDUP_REMOVED lines=9> */
.L_x_9245:
[----:B------:R-:W2:Y:S02]  /*9270*/  LDG.E R2, desc[UR36][R2.64] ;  /* 0x0000002402027981 */ /* 0x000ea4000c1e1900 */
[----:B--2---:R-:W-:Y:S01]  /*9280*/  I2FP.F32.S32 R27, R2 ;  /* 0x00000002001b7245 */ /* 0x004fe20000201400 */
[----:B------:R-:W-:Y:S06]  /*9290*/  BRA `(.L_x_9243) ;  /* 0x0000000800fc7947 */ /* 0x000fec0003800000 */
.L_x_9244:
[----:B------:R-:W2:Y:S02]  /*92a0*/  LDG.E.U16 R2, desc[UR36][R2.64] ;  /* 0x0000002402027981 */ /* 0x000ea4000c1e1500 */
[----:B--2---:R0:W2:Y:S01]  /*92b0*/  I2F.S16 R27, R2 ;  /* 0x00000002001b7306 */ /* 0x0040a20000101400 */
[----:B------:R-:W-:Y:S05]  /*92c0*/  BRA `(.L_x_9243) ;  /* 0x0000000800f07947 */ /* 0x000fea0003800000 */
.L_x_9239:
        /* <DEDUP_REMOVED lines=8> */
.L_x_9247:
[----:B------:R-:W2:Y:S02]  /*9350*/  LDG.E.U16 R2, desc[UR36][R2.64] ;  /* 0x0000002402027981 */ /* 0x000ea4000c1e1500 */
[----:B--2---:R-:W-:Y:S01]  /*9360*/  HADD2.F32 R27, -RZ, R2.H0_H0 ;  /* 0x20000002ff1b7230 */ /* 0x004fe20000004100 */
[----:B------:R-:W-:Y:S06]  /*9370*/  BRA `(.L_x_9243) ;  /* 0x0000000800c47947 */ /* 0x000fec0003800000 */
.L_x_9246:
        /* <DEDUP_REMOVED lines=8> */
.L_x_9249:
[----:B------:R-:W2:Y:S02]  /*9400*/  LDG.E.U16 R2, desc[UR36][R2.64] ;  /* 0x0000002402027981 */ /* 0x000ea4000c1e1500 */
[----:B--2---:R-:W-:Y:S01]  /*9410*/  HADD2.F32 R27, -RZ, R2.H0_H0 ;  /* 0x20000002ff1b7230 */ /* 0x004fe20000004100 */
[----:B------:R-:W-:Y:S06]  /*9420*/  BRA `(.L_x_9243) ;  /* 0x0000000800987947 */ /* 0x000fec0003800000 */
.L_x_9248:
[----:B------:R-:W2:Y:S01]  /*9430*/  LDG.E.64 R2, desc[UR36][R2.64] ;  /* 0x0000002402027981 */ /* 0x000ea2000c1e1b00 */
[----:B------:R-:W-:Y:S01]  /*9440*/  UMOV UR4, 0xf0000000 ;  /* 0xf000000000047882 */ /* 0x000fe20000000000 */
[----:B------:R-:W-:Y:S01]  /*9450*/  UMOV UR5, 0x380fffff ;  /* 0x380fffff00057882 */ /* 0x000fe20000000000 */
[----:B--2---:R-:W0:Y:S01]  /*9460*/  F2F.F32.F64 R27, R2 ;  /* 0x00000002001b7310 */ /* 0x004e220000301000 */
[----:B------:R-:W-:-:S14]  /*9470*/  DSETP.GEU.AND P0, PT, |R2|, UR4, PT ;  /* 0x0000000402007e2a */ /* 0x000fdc000bf0e200 */
[----:B0-----:R-:W-:Y:S01]  /*9480*/  @!P0 FMUL R27, R27, 1.175494350822287508e-38 ;  /* 0x008000001b1b8820 */ /* 0x001fe20000400000 */
[----:B------:R-:W-:Y:S06]  /*9490*/  BRA `(.L_x_9243) ;  /* 0x00000008007c7947 */ /* 0x000fec0003800000 */
.L_x_9238:
        /* <DEDUP_REMOVED lines=12> */
.L_x_9252:
[----:B------:R-:W2:Y:S01]  /*9560*/  LDG.E.64 R2, desc[UR36][R2.64] ;  /* 0x0000002402027981 */ /* 0x000ea2000c1e1b00 */
[----:B------:R-:W-:Y:S01]  /*9570*/  UMOV UR4, 0xf0000000 ;  /* 0xf000000000047882 */ /* 0x000fe20000000000 */
[----:B------:R-:W-:Y:S01]  /*9580*/  UMOV UR5, 0x380fffff ;  /* 0x380fffff00057882 */ /* 0x000fe20000000000 */
[----:B--2---:R-:W0:Y:S01]  /*9590*/  F2F.F32.F64 R27, R2 ;  /* 0x00000002001b7310 */ /* 0x004e220000301000 */
[----:B------:R-:W-:-:S14]  /*95a0*/  DSETP.GEU.AND P0, PT, |R2|, UR4, PT ;  /* 0x0000000402007e2a */ /* 0x000fdc000bf0e200 */
[----:B0-----:R-:W-:Y:S01]  /*95b0*/  @!P0 FMUL R27, R27, 1.175494350822287508e-38 ;  /* 0x008000001b1b8820 */ /* 0x001fe20000400000 */
[----:B------:R-:W-:Y:S06]  /*95c0*/  BRA `(.L_x_9243) ;  /* 0x0000000800307947 */ /* 0x000fec0003800000 */
.L_x_9251:
        /* <DEDUP_REMOVED lines=26> */
.L_x_9254:
        /* <DEDUP_REMOVED lines=13> */
.L_x_9253:
[----:B------:R-:W2:Y:S02]  /*9840*/  LDG.E.U16 R2, desc[UR36][R2.64] ;  /* 0x0000002402027981 */ /* 0x000ea4000c1e1500 */
[----:B--2---:R-:W-:Y:S01]  /*9850*/  IMAD.U32 R27, R2, 0x10000, RZ ;  /* 0x00010000021b7824 */ /* 0x004fe200078e00ff */
[----:B------:R-:W-:Y:S06]  /*9860*/  BRA `(.L_x_9243) ;  /* 0x0000000400887947 */ /* 0x000fec0003800000 */
.L_x_9250:
        /* <DEDUP_REMOVED lines=11> */
.L_x_9257:
        /* <DEDUP_REMOVED lines=20> */
.L_x_9259:
[----:B------:R-:W-:Y:S05]  /*9a60*/  BSYNC B0 ;  /* 0x0000000000007941 */ /* 0x000fea0003800000 */
.L_x_9258:
[----:B------:R-:W-:Y:S01]  /*9a70*/  IMAD.SHL.U32 R2, R2, 0x100000, RZ ;  /* 0x0010000002027824 */ /* 0x000fe200078e00ff */
[----:B------:R-:W-:-:S04]  /*9a80*/  LEA R0, R0, 0x3b800000, 0x17 ;  /* 0x3b80000000007811 */ /* 0x000fc800078eb8ff */
[----:B------:R-:W-:Y:S01]  /*9a90*/  LOP3.LUT R27, R0, R2, R27, 0xfe, !PT ;  /* 0x00000002001b7212 */ /* 0x000fe200078efe1b */
[----:B------:R-:W-:Y:S06]  /*9aa0*/  BRA `(.L_x_9243) ;  /* 0x0000000000f87947 */ /* 0x000fec0003800000 */
.L_x_9256:
        /* <DEDUP_REMOVED lines=20> */
.L_x_9261:
[----:B------:R-:W-:Y:S05]  /*9bf0*/  BSYNC B0 ;  /* 0x0000000000007941 */ /* 0x000fea0003800000 */
.L_x_9260:
[----:B------:R-:W-:Y:S01]  /*9c00*/  IMAD.SHL.U32 R2, R2, 0x200000, RZ ;  /* 0x0020000002027824 */ /* 0x000fe200078e00ff */
[----:B------:R-:W-:-:S04]  /*9c10*/  LEA R0, R0, 0x37800000, 0x17 ;  /* 0x3780000000007811 */ /* 0x000fc800078eb8ff */
[----:B------:R-:W-:Y:S01]  /*9c20*/  LOP3.LUT R27, R0, R2, R27, 0xfe, !PT ;  /* 0x00000002001b7212 */ /* 0x000fe200078efe1b */
[----:B------:R-:W-:Y:S06]  /*9c30*/  BRA `(.L_x_9243) ;  /* 0x0000000000947947 */ /* 0x000fec0003800000 */
.L_x_9255:
        /* <DEDUP_REMOVED lines=14> */
.L_x_9242:
        /* <DEDUP_REMOVED lines=16> */
.L_x_9264:
[----:B------:R-:W-:Y:S01]  /*9e20*/  IMAD.MOV.U32 R27, RZ, RZ, RZ ;  /* 0x000000ffff1b7224 */ /* 0x000fe200078e00ff */
[----:B------:R-:W-:Y:S06]  /*9e30*/  BRA `(.L_x_9243) ;  /* 0x0000000000147947 */ /* 0x000fec0003800000 */
.L_x_9263:
[----:B------:R-:W2:Y:S02]  /*9e40*/  LDG.E.64 R2, desc[UR36][R2.64] ;  /* 0x0000002402027981 */ /* 0x000ea4000c1e1b00 */
[----:B--2---:R0:W2:Y:S01]  /*9e50*/  I2F.U64 R27, R2 ;  /* 0x00000002001b7312 */ /* 0x0040a20000301000 */
[----:B------:R-:W-:Y:S05]  /*9e60*/  BRA `(.L_x_9243) ;  /* 0x0000000000087947 */ /* 0x000fea0003800000 */
.L_x_9262:
[----:B------:R-:W2:Y:S02]  /*9e70*/  LDG.E R2, desc[UR36][R2.64] ;  /* 0x0000002402027981 */ /* 0x000ea4000c1e1900 */
[----:B--2---:R-:W-:-:S07]  /*9e80*/  I2FP.F32.U32 R27, R2 ;  /* 0x00000002001b7245 */ /* 0x004fce0000201000 */
.L_x_9243:
[----:B------:R-:W-:Y:S05]  /*9e90*/  BSYNC B6 ;  /* 0x0000000000067941 */ /* 0x000fea0003800000 */
.L_x_9237:
[----:B------:R-:W1:Y:S01]  /*9ea0*/  LDC.U8 R4, c[0x0][0x23e] ;  /* 0x00008f80ff047b82 */ /* 0x000e620000000000 */
[----:B------:R-:W-:Y:S02]  /*9eb0*/  ULDC UR4, c[0x0][0x248] ;  /* 0x0000920000047ab9 */ /* 0x000fe40000000800 */
[----:B------:R-:W-:-:S05]  /*9ec0*/  IMAD R5, R16, UR4, RZ ;  /* 0x0000000410057c24 */ /* 0x000fca000f8e02ff */
[----:B0-23--:R-:W0:Y:S01]  /*9ed0*/  LDC.64 R2, c[0x0][0x230] ;  /* 0x00008c00ff027b82 */ /* 0x00de220000000a00 */
        /* <DEDUP_REMOVED lines=16> */
.L_x_9268:
[----:B------:R-:W2:Y:S02]  /*9fe0*/  LDG.E.U8 R2, desc[UR36][R2.64] ;  /* 0x0000002402027981 */ /* 0x000ea4000c1e1100 */
[----:B--2---:R-:W-:Y:S01]  /*9ff0*/  I2FP.F32.U32 R18, R2 ;  /* 0x0000000200127245 */ /* 0x004fe20000201000 */
[----:B------:R-:W-:Y:S06]  /*a000*/  BRA `(.L_x_9208) ;  /* 0x0000000c00207947 */ /* 0x000fec0003800000 */
.L_x_9267:
        /* <DEDUP_REMOVED lines=9> */
.L_x_9271:
[----:B------:R-:W2:Y:S02]  /*a0a0*/  LDG.E R2, desc[UR36][R2.64] ;  /* 0x0000002402027981 */ /* 0x000ea4000c1e1900 */
[----:B--2---:R-:W-:Y:S01]  /*a0b0*/  I2FP.F32.S32 R18, R2 ;  /* 0x0000000200127245 */ /* 0x004fe20000201400 */
[----:B------:R-:W-:Y:S06]  /*a0c0*/  BRA `(.L_x_9208) ;  /* 0x0000000800f07947 */ /* 0x000fec0003800000 */
.L_x_9270:
[----:B------:R-:W2:Y:S02]  /*a0d0*/  LDG.E.U16 R2, desc[UR36][R2.64] ;  /* 0x0000002402027981 */ /* 0x000ea4000c1e1500 */
[----:B--2---:R0:W1:Y:S01]  /*a0e0*/  I2F.S16 R18, R2 ;  /* 0x0000000200127306 */ /* 0x0040620000101400 */
[----:B------:R-:W-:Y:S05]  /*a0f0*/  BRA `(.L_x_9208) ;  /* 0x0000000800e47947 */ /* 0x000fea0003800000 */
.L_x_9266:
        /* <DEDUP_REMOVED lines=8> */
.L_x_9273:
[----:B------:R-:W2:Y:S02]  /*a180*/  LDG.E.U16 R2, desc[UR36][R2.64] ;  /* 0x0000002402027981 */ /* 0x000ea4000c1e1500 */
[----:B--2---:R-:W-:Y:S01]  /*a190*/  HADD2.F32 R18, -RZ, R2.H0_H0 ;  /* 0x20000002ff127230 */ /* 0x004fe20000004100 */
[----:B------:R-:W-:Y:S06]  /*a1a0*/  BRA `(.L_x_9208) ;  /* 0x0000000800b87947 */ /* 0x000fec0003800000 */
.L_x_9272:
        /* <DEDUP_REMOVED lines=8> */
.L_x_9275:
[----:B------:R-:W2:Y:S02]  /*a230*/  LDG.E.U16 R2, desc[UR36][R2.64] ;  /* 0x0000002402027981 */ /* 0x000ea4000c1e1500 */
[----:B--2---:R-:W-:Y:S01]  /*a240*/  HADD2.F32 R18, -RZ, R2.H0_H0 ;  /* 0x20000002ff127230 */ /* 0x004fe20000004100 */
[----:B------:R-:W-:Y:S06]  /*a250*/  BRA `(.L_x_9208) ;  /* 0x00000008008c7947 */ /* 0x000fec0003800000 */
.L_x_9274:
[----:B------:R-:W2:Y:S01]  /*a260*/  LDG.E.64 R2, desc[UR36][R2.64] ;  /* 0x0000002402027981 */ /* 0x000ea2000c1e1b00 */
[----:B------:R-:W-:Y:S01]  /*a270*/  UMOV UR4, 0xf0000000 ;  /* 0xf000000000047882 */ /* 0x000fe20000000000 */
[----:B------:R-:W-:Y:S01]  /*a280*/  UMOV UR5, 0x380fffff ;  /* 0x380fffff00057882 */ /* 0x000fe20000000000 */
[----:B--2---:R-:W0:Y:S01]  /*a290*/  F2F.F32.F64 R18, R2 ;  /* 0x0000000200127310 */ /* 0x004e220000301000 */
[----:B------:R-:W-:-:S14]  /*a2a0*/  DSETP.GEU.AND P0, PT, |R2|, UR4, PT ;  /* 0x0000000402007e2a */ /* 0x000fdc000bf0e200 */
[----:B0-----:R-:W-:Y:S01]  /*a2b0*/  @!P0 FMUL R18, R18, 1.175494350822287508e-38 ;  /* 0x0080000012128820 */ /* 0x001fe20000400000 */
[----:B------:R-:W-:Y:S06]  /*a2c0*/  BRA `(.L_x_9208) ;  /* 0x0000000800707947 */ /* 0x000fec0003800000 */
.L_x_9265:
        /* <DEDUP_REMOVED lines=12> */
.L_x_9278:
[----:B------:R-:W2:Y:S01]  /*a390*/  LDG.E.64 R2, desc[UR36][R2.64] ;  /* 0x0000002402027981 */ /* 0x000ea2000c1e1b00 */
[----:B------:R-:W-:Y:S01]  /*a3a0*/  UMOV UR4, 0xf0000000 ;  /* 0xf000000000047882 */ /* 0x000fe20000000000 */
[----:B------:R-:W-:Y:S01]  /*a3b0*/  UMOV UR5, 0x380fffff ;  /* 0x380fffff00057882 */ /* 0x000fe20000000000 */
[----:B--2---:R-:W0:Y:S01]  /*a3c0*/  F2F.F32.F64 R18, R2 ;  /* 0x0000000200127310 */ /* 0x004e220000301000 */
[----:B------:R-:W-:-:S14]  /*a3d0*/  DSETP.GEU.AND P0, PT, |R2|, UR4, PT ;  /* 0x0000000402007e2a */ /* 0x000fdc000bf0e200 */
[----:B0-----:R-:W-:Y:S01]  /*a3e0*/  @!P0 FMUL R18, R18, 1.175494350822287508e-38 ;  /* 0x0080000012128820 */ /* 0x001fe20000400000 */
[----:B------:R-:W-:Y:S06]  /*a3f0*/  BRA `(.L_x_9208) ;  /* 0x0000000800247947 */ /* 0x000fec0003800000 */
.L_x_9277:
        /* <DEDUP_REMOVED lines=26> */
.L_x_9280:
        /* <DEDUP_REMOVED lines=13> */
.L_x_9279:
[----:B------:R-:W2:Y:S02]  /*a670*/  LDG.E.U16 R2, desc[UR36][R2.64] ;  /* 0x0000002402027981 */ /* 0x000ea4000c1e1500 */
[----:B--2---:R-:W-:Y:S01]  /*a680*/  IMAD.U32 R18, R2, 0x10000, RZ ;  /* 0x0001000002127824 */ /* 0x004fe200078e00ff */
[----:B------:R-:W-:Y:S06]  /*a690*/  BRA `(.L_x_9208) ;  /* 0x00000004007c7947 */ /* 0x000fec0003800000 */
.L_x_9276:
        /* <DEDUP_REMOVED lines=11> */
.L_x_9283:
        /* <DEDUP_REMOVED lines=19> */
.L_x_9285:
[----:B------:R-:W-:Y:S05]  /*a880*/  BSYNC B0 ;  /* 0x0000000000007941 */ /* 0x000fea0003800000 */
.L_x_9284:
[----:B------:R-:W-:Y:S01]  /*a890*/  IMAD.SHL.U32 R2, R2, 0x100000, RZ ;  /* 0x0010000002027824 */ /* 0x000fe200078e00ff */
[----:B------:R-:W-:-:S04]  /*a8a0*/  LEA R3, R0, 0x3b800000, 0x17 ;  /* 0x3b80000000037811 */ /* 0x000fc800078eb8ff */
[----:B------:R-:W-:Y:S01]  /*a8b0*/  LOP3.LUT R18, R3, R2, R18, 0xfe, !PT ;  /* 0x0000000203127212 */ /* 0x000fe200078efe12 */
[----:B------:R-:W-:Y:S06]  /*a8c0*/  BRA `(.L_x_9208) ;  /* 0x0000000000f07947 */ /* 0x000fec0003800000 */
.L_x_9282:
        /* <DEDUP_REMOVED lines=19> */
.L_x_9287:
[----:B------:R-:W-:Y:S05]  /*aa00*/  BSYNC B0 ;  /* 0x0000000000007941 */ /* 0x000fea0003800000 */
.L_x_9286:
[----:B------:R-:W-:Y:S01]  /*aa10*/  IMAD.SHL.U32 R2, R2, 0x200000, RZ ;  /* 0x0020000002027824 */ /* 0x000fe200078e00ff */
[----:B------:R-:W-:-:S04]  /*aa20*/  LEA R3, R0, 0x37800000, 0x17 ;  /* 0x3780000000037811 */ /* 0x000fc800078eb8ff */
[----:B------:R-:W-:Y:S01]  /*aa30*/  LOP3.LUT R18, R3, R2, R18, 0xfe, !PT ;  /* 0x0000000203127212 */ /* 0x000fe200078efe12 */
[----:B------:R-:W-:Y:S06]  /*aa40*/  BRA `(.L_x_9208) ;  /* 0x0000000000907947 */ /* 0x000fec0003800000 */
.L_x_9281:
        /* <DEDUP_REMOVED lines=14> */
.L_x_9269:
        /* <DEDUP_REMOVED lines=16> */
.L_x_9290:
[----:B------:R-:W-:Y:S05]  /*ac30*/  BRA `(.L_x_9208) ;  /* 0x0000000000147947 */ /* 0x000fea0003800000 */
.L_x_9289:
[----:B------:R-:W2:Y:S02]  /*ac40*/  LDG.E.64 R2, desc[UR36][R2.64] ;  /* 0x0000002402027981 */ /* 0x000ea4000c1e1b00 */
[----:B--2---:R0:W1:Y:S01]  /*ac50*/  I2F.U64 R18, R2 ;  /* 0x0000000200127312 */ /* 0x0040620000301000 */
[----:B------:R-:W-:Y:S05]  /*ac60*/  BRA `(.L_x_9208) ;  /* 0x0000000000087947 */ /* 0x000fea0003800000 */
.L_x_9288:
[----:B------:R-:W2:Y:S02]  /*ac70*/  LDG.E R2, desc[UR36][R2.64] ;  /* 0x0000002402027981 */ /* 0x000ea4000c1e1900 */
[----:B--2---:R-:W-:-:S07]  /*ac80*/  I2FP.F32.U32 R18, R2 ;  /* 0x0000000200127245 */ /* 0x004fce0000201000 */
.L_x_9208:
[----:B------:R-:W-:Y:S05]  /*ac90*/  BSYNC B7 ;  /* 0x0000000000077941 */ /* 0x000fea0003800000 */
.L_x_9207:
[----:B------:R-:W2:Y:S01]  /*aca0*/  S2R R25, SR_TID.X ;  /* 0x0000000000197919 */ /* 0x000ea20000002100 */
[----:B0-----:R-:W0:Y:S01]  /*acb0*/  LDC R2, c[0x0][0x210] ;  /* 0x00008400ff027b82 */ /* 0x001e220000000800 */
[----:B------:R-:W-:Y:S07]  /*acc0*/  BSSY B6, `(.L_x_9291) ;  /* 0x0000125000067945 */ /* 0x000fee0003800000 */
[----:B------:R-:W1:Y:S01]  /*acd0*/  LDC.U8 R16, c[0x0][0x24c] ;  /* 0x00009300ff107b82 */ /* 0x000e620000000000 */
[----:B0-----:R-:W-:-:S02]  /*ace0*/  IMAD R2, R17, -0x200, R2 ;  /* 0xfffffe0011027824 */ /* 0x001fc400078e0202 */
[----:B--2---:R-:W-:-:S03]  /*acf0*/  VIADD R3, R25, 0x100 ;  /* 0x0000010019037836 */ /* 0x004fc60000000000 */
[CC--:B------:R-:W-:Y:S01]  /*ad00*/  ISETP.GE.AND P3, PT, R25.reuse, R2.reuse, PT ;  /* 0x000000021900720c */ /* 0x0c0fe20003f66270 */
[C---:B------:R-:W-:Y:S02]  /*ad10*/  VIADD R5, R25.reuse, 0x180 ;  /* 0x0000018019057836 */ /* 0x040fe40000000000 */
[----:B------:R-:W-:Y:S01]  /*ad20*/  VIADD R19, R25, 0x80 ;  /* 0x0000008019137836 */ /* 0x000fe20000000000 */
[-C--:B------:R-:W-:Y:S02]  /*ad30*/  ISETP.GE.AND P1, PT, R3, R2.reuse, PT ;  /* 0x000000020300720c */ /* 0x080fe40003f26270 */
[-C--:B------:R-:W-:Y:S02]  /*ad40*/  ISETP.GE.AND P2, PT, R5, R2.reuse, PT ;  /* 0x000000020500720c */ /* 0x080fe40003f46270 */
[----:B------:R-:W-:-:S05]  /*ad50*/  ISETP.GE.AND P0, PT, R19, R2, PT ;  /* 0x000000021300720c */ /* 0x000fca0003f06270 */
[----:B---3-5:R-:W-:-:S04]  /*ad60*/  @!P3 FADD.FTZ R0, -R31, 1 ;  /* 0x3f8000001f00b421 */ /* 0x028fc80000010100 */
[----:B-1----:R-:W-:Y:S01]  /*ad70*/  @!P1 FADD.FTZ R6, -R23, 1 ;  /* 0x3f80000017069421 */ /* 0x002fe20000010100 */
[----:B------:R-:W-:Y:S01]  /*ad80*/  @!P3 FMUL.FTZ R0, R0, R31 ;  /* 0x0000001f0000b220 */ /* 0x000fe20000410000 */
[C---:B------:R-:W-:Y:S01]  /*ad90*/  @!P2 FADD.FTZ R8, -R27.reuse, 1 ;  /* 0x3f8000001b08a421 */ /* 0x040fe20000010100 */
[----:B------:R-:W-:Y:S01]  /*ada0*/  @!P3 FADD.FTZ R31, -R30, R31 ;  /* 0x0000001f1e1fb221 */ /* 0x000fe20000010100 */
[----:B------:R-:W-:Y:S01]  /*adb0*/  @!P1 FMUL.FTZ R6, R6, R23 ;  /* 0x0000001706069220 */ /* 0x000fe20000410000 */
[----:B------:R-:W-:Y:S01]  /*adc0*/  @!P1 FADD.FTZ R23, -R24, R23 ;  /* 0x0000001718179221 */ /* 0x000fe20000010100 */
[----:B------:R-:W-:Y:S01]  /*add0*/  @!P2 FMUL.FTZ R8, R8, R27 ;  /* 0x0000001b0808a220 */ /* 0x000fe20000410000 */
[----:B------:R-:W-:Y:S01]  /*ade0*/  @!P3 FMNMX.FTZ R0, R0, 9.9999999600419720025e-13, !PT ;  /* 0x2b8cbccc0000b809 */ /* 0x000fe20007810000 */
[----:B------:R-:W-:Y:S01]  /*adf0*/  @!P2 FADD.FTZ R27, R27, -R18 ;  /* 0x800000121b1ba221 */ /* 0x000fe20000010000 */
[----:B------:R-:W-:Y:S01]  /*ae00*/  @!P1 FMNMX.FTZ R3, R6, 9.9999999600419720025e-13, !PT ;  /* 0x2b8cbccc06039809 */ /* 0x000fe20007810000 */
[----:B------:R-:W-:Y:S01]  /*ae10*/  @!P0 FADD.FTZ R6, -R29, 1 ;  /* 0x3f8000001d068421 */ /* 0x000fe20000010100 */
[----:B------:R-:W-:Y:S01]  /*ae20*/  @!P2 FMNMX.FTZ R5, R8, 9.9999999600419720025e-13, !PT ;  /* 0x2b8cbccc0805a809 */ /* 0x000fe20007810000 */
[----:B------:R-:W-:Y:S01]  /*ae30*/  @!P0 FADD.FTZ R28, -R28, R29 ;  /* 0x0000001d1c1c8221 */ /* 0x000fe20000010100 */
[----:B------:R-:W0:Y:S01]  /*ae40*/  @!P3 MUFU.RCP R0, R0 ;  /* 0x000000000000b308 */ /* 0x000e220000001000 */
[----:B------:R-:W-:Y:S01]  /*ae50*/  @!P0 FMUL.FTZ R6, R6, R29 ;  /* 0x0000001d06068220 */ /* 0x000fe20000410000 */
[----:B----4-:R-:W-:Y:S01]  /*ae60*/  @!P3 FMUL.FTZ R31, R31, R32 ;  /* 0x000000201f1fb220 */ /* 0x010fe20000410000 */
[----:B------:R-:W-:Y:S01]  /*ae70*/  @!P1 FMUL.FTZ R8, R23, R22 ;  /* 0x0000001617089220 */ /* 0x000fe20000410000 */
[----:B------:R-:W-:Y:S01]  /*ae80*/  @!P2 FMUL.FTZ R26, R27, R26 ;  /* 0x0000001a1b1aa220 */ /* 0x000fe20000410000 */
[----:B------:R-:W-:Y:S01]  /*ae90*/  @!P0 FMUL.FTZ R33, R28, R33 ;  /* 0x000000211c218220 */ /* 0x000fe20000410000 */
[----:B------:R-:W-:-:S02]  /*aea0*/  @!P0 FMNMX.FTZ R6, R6, 9.9999999600419720025e-13, !PT ;  /* 0x2b8cbccc06068809 */ /* 0x000fc40007810000 */
[----:B------:R-:W1:Y:S08]  /*aeb0*/  @!P1 MUFU.RCP R3, R3 ;  /* 0x0000000300039308 */ /* 0x000e700000001000 */
[----:B------:R-:W2:Y:S01]  /*aec0*/  @!P2 MUFU.RCP R5, R5 ;  /* 0x000000050005a308 */ /* 0x000ea20000001000 */
[----:B0-----:R-:W-:-:S07]  /*aed0*/  @!P3 FMUL.FTZ R4, R31, R0 ;  /* 0x000000001f04b220 */ /* 0x001fce0000410000 */
[----:B------:R-:W0:Y:S01]  /*aee0*/  @!P0 MUFU.RCP R6, R6 ;  /* 0x0000000600068308 */ /* 0x000e220000001000 */
[----:B-1----:R-:W-:Y:S01]  /*aef0*/  @!P1 FMUL.FTZ R22, R8, R3 ;  /* 0x0000000308169220 */ /* 0x002fe20000410000 */
[----:B--2---:R-:W-:Y:S01]  /*af00*/  @!P2 FMUL.FTZ R24, R26, R5 ;  /* 0x000000051a18a220 */ /* 0x004fe20000410000 */
[----:B0-----:R-:W-:Y:S01]  /*af10*/  @!P0 FMUL.FTZ R18, R33, R6 ;  /* 0x0000000621128220 */ /* 0x001fe20000410000 */
[----:B------:R-:W-:Y:S06]  /*af20*/  @P3 BRA `(.L_x_9292) ;  /* 0x0000000c00f83947 */ /* 0x000fec0003800000 */
        /* <DEDUP_REMOVED lines=17> */
[----:B------:R-:W0:Y:S01]  /*b040*/  F2I.FTZ.TRUNC.NTZ R3, R4 ;  /* 0x0000000400037305 */ /* 0x000e22000021f100 */
[----:B------:R-:W-:Y:S01]  /*b050*/  IMAD.MOV.U32 R25, RZ, RZ, R19 ;  /* 0x000000ffff197224 */ /* 0x000fe200078e0013 */
[----:B0-----:R0:W-:Y:S01]  /*b060*/  STG.E.U8 desc[UR36][R8.64], R3 ;  /* 0x0000000308007986 */ /* 0x0011e2000c101124 */
[----:B------:R-:W-:Y:S05]  /*b070*/  BRA `(.L_x_9292) ;  /* 0x0000000c00a47947 */ /* 0x000fea0003800000 */
.L_x_9296:
[----:B------:R-:W0:Y:S01]  /*b080*/  F2I.S64.TRUNC R4, R4 ;  /* 0x0000000400047311 */ /* 0x000e22000020d900 */
[----:B------:R-:W-:Y:S02]  /*b090*/  IMAD.MOV.U32 R25, RZ, RZ, R19 ;  /* 0x000000ffff197224 */ /* 0x000fe400078e0013 */
[----:B0-----:R-:W-:-:S05]  /*b0a0*/  IMAD.MOV.U32 R3, RZ, RZ, R4 ;  /* 0x000000ffff037224 */ /* 0x001fca00078e0004 */
[----:B------:R0:W-:Y:S01]  /*b0b0*/  STG.E.U8 desc[UR36][R8.64], R3 ;  /* 0x0000000308007986 */ /* 0x0001e2000c101124 */
[----:B------:R-:W-:Y:S05]  /*b0c0*/  BRA `(.L_x_9292) ;  /* 0x0000000c00907947 */ /* 0x000fea0003800000 */
.L_x_9295:
[----:B------:R-:W-:-:S13]  /*b0d0*/  ISETP.NE.AND P0, PT, R0, 0x2, PT ;  /* 0x000000020000780c */ /* 0x000fda0003f05270 */
[----:B------:R-:W-:Y:S05]  /*b0e0*/  @!P0 BRA `(.L_x_9298) ;  /* 0x0000000000308947 */ /* 0x000fea0003800000 */
[----:B------:R-:W-:-:S13]  /*b0f0*/  ISETP.NE.AND P0, PT, R0, 0x3, PT ;  /* 0x000000030000780c */ /* 0x000fda0003f05270 */
[----:B------:R-:W-:Y:S05]  /*b100*/  @!P0 BRA `(.L_x_9299) ;  /* 0x0000000000188947 */ /* 0x000fea0003800000 */
[----:B------:R-:W-:-:S13]  /*b110*/  ISETP.NE.AND P0, PT, R0, 0x4, PT ;  /* 0x000000040000780c */ /* 0x000fda0003f05270 */
[----:B------:R-:W-:Y:S05]  /*b120*/  @P0 BRA `(.L_x_9297) ;  /* 0x0000000c00140947 */ /* 0x000fea0003800000 */
[----:B------:R-:W0:Y:S01]  /*b130*/  F2I.S64.TRUNC R4, R4 ;  /* 0x0000000400047311 */ /* 0x000e22000020d900 */
[----:B------:R-:W-:Y:S01]  /*b140*/  IMAD.MOV.U32 R25, RZ, RZ, R19 ;  /* 0x000000ffff197224 */ /* 0x000fe200078e0013 */
[----:B0-----:R0:W-:Y:S01]  /*b150*/  STG.E.64 desc[UR36][R8.64], R4 ;  /* 0x0000000408007986 */ /* 0x0011e2000c101b24 */
[----:B------:R-:W-:Y:S05]  /*b160*/  BRA `(.L_x_9292) ;  /* 0x0000000c00687947 */ /* 0x000fea0003800000 */
.L_x_9299:
[----:B------:R-:W0:Y:S01]  /*b170*/  F2I.FTZ.TRUNC.NTZ R3, R4 ;  /* 0x0000000400037305 */ /* 0x000e22000021f100 */
[----:B------:R-:W-:Y:S01]  /*b180*/  IMAD.MOV.U32 R25, RZ, RZ, R19 ;  /* 0x000000ffff197224 */ /* 0x000fe200078e0013 */
[----:B0-----:R0:W-:Y:S01]  /*b190*/  STG.E desc[UR36][R8.64], R3 ;  /* 0x0000000308007986 */ /* 0x0011e2000c101924 */
[----:B------:R-:W-:Y:S05]  /*b1a0*/  BRA `(.L_x_9292) ;  /* 0x0000000c00587947 */ /* 0x000fea0003800000 */
.L_x_9298:
[----:B------:R-:W0:Y:S01]  /*b1b0*/  F2I.FTZ.TRUNC.NTZ R3, R4 ;  /* 0x0000000400037305 */ /* 0x000e22000021f100 */
[----:B------:R-:W-:Y:S01]  /*b1c0*/  IMAD.MOV.U32 R25, RZ, RZ, R19 ;  /* 0x000000ffff197224 */ /* 0x000fe200078e0013 */
[----:B0-----:R0:W-:Y:S01]  /*b1d0*/  STG.E.U16 desc[UR36][R8.64], R3 ;  /* 0x0000000308007986 */ /* 0x0011e2000c101524 */
[----:B------:R-:W-:Y:S05]  /*b1e0*/  BRA `(.L_x_9292) ;  /* 0x0000000c00487947 */ /* 0x000fea0003800000 */
.L_x_9294:
[----:B------:R-:W-:-:S13]  /*b1f0*/  ISETP.GT.AND P0, PT, R0, 0x6, PT ;  /* 0x000000060000780c */ /* 0x000fda0003f04270 */
[----:B------:R-:W-:Y:S05]  /*b200*/  @P0 BRA `(.L_x_9300) ;  /* 0x00000000002c0947 */ /* 0x000fea0003800000 */
[----:B------:R-:W-:-:S13]  /*b210*/  ISETP.NE.AND P0, PT, R0, 0x5, PT ;  /* 0x000000050000780c */ /* 0x000fda0003f05270 */
[----:B------:R-:W-:Y:S05]  /*b220*/  @!P0 BRA `(.L_x_9301) ;  /* 0x0000000000148947 */ /* 0x000fea0003800000 */
[----:B------:R-:W-:-:S13]  /*b230*/  ISETP.NE.AND P0, PT, R0, 0x6, PT ;  /* 0x000000060000780c */ /* 0x000fda0003f05270 */
[----:B------:R-:W-:Y:S05]  /*b240*/  @P0 BRA `(.L_x_9297) ;  /* 0x0000000800cc0947 */ /* 0x000fea0003800000 */
[----:B------:R0:W-:Y:S01]  /*b250*/  STG.E desc[UR36][R8.64], R4 ;  /* 0x0000000408007986 */ /* 0x0001e2000c101924 */
[----:B------:R-:W-:Y:S01]  /*b260*/  IMAD.MOV.U32 R25, RZ, RZ, R19 ;  /* 0x000000ffff197224 */ /* 0x000fe200078e0013 */
[----:B------:R-:W-:Y:S06]  /*b270*/  BRA `(.L_x_9292) ;  /* 0x0000000c00247947 */ /* 0x000fec0003800000 */
.L_x_9301:
[----:B------:R-:W-:Y:S01]  /*b280*/  F2FP.F16.F32.PACK_AB R4, RZ, R4 ;  /* 0x00000004ff04723e */ /* 0x000fe200000000ff */
[----:B------:R-:W-:-:S04]  /*b290*/  IMAD.MOV.U32 R25, RZ, RZ, R19 ;  /* 0x000000ffff197224 */ /* 0x000fc800078e0013 */
[----:B------:R0:W-:Y:S01]  /*b2a0*/  STG.E.U16 desc[UR36][R8.64], R4 ;  /* 0x0000000408007986 */ /* 0x0001e2000c101524 */
[----:B------:R-:W-:Y:S05]  /*b2b0*/  BRA `(.L_x_9292) ;  /* 0x0000000c00147947 */ /* 0x000fea0003800000 */
.L_x_9300:
        /* <DEDUP_REMOVED lines=8> */
[----:B------:R0:W-:Y:S01]  /*b340*/  STG.E.64 desc[UR36][R8.64], R4 ;  /* 0x0000000408007986 */ /* 0x0001e2000c101b24 */
[----:B------:R-:W-:Y:S05]  /*b350*/  BRA `(.L_x_9292) ;  /* 0x0000000800ec7947 */ /* 0x000fea0003800000 */
.L_x_9303:
[----:B------:R-:W-:Y:S01]  /*b360*/  F2FP.F16.F32.PACK_AB R3, RZ, R4 ;  /* 0x00000004ff03723e */ /* 0x000fe200000000ff */
[----:B------:R-:W-:-:S03]  /*b370*/  IMAD.MOV.U32 R25, RZ, RZ, R19 ;  /* 0x000000ffff197224 */ /* 0x000fc600078e0013 */
[----:B------:R-:W-:-:S05]  /*b380*/  PRMT R3, R3, 0x5410, RZ ;  /* 0x0000541003037816 */ /* 0x000fca00000000ff */
[----:B------:R0:W-:Y:S01]  /*b390*/  STG.E desc[UR36][R8.64], R3 ;  /* 0x0000000308007986 */ /* 0x0001e2000c101924 */
[----:B------:R-:W-:Y:S05]  /*b3a0*/  BRA `(.L_x_9292) ;  /* 0x0000000800d87947 */ /* 0x000fea0003800000 */
.L_x_9302:
[----:B------:R-:W-:Y:S01]  /*b3b0*/  FMUL.FTZ R4, R4, 1 ;  /* 0x3f80000004047820 */ /* 0x000fe20000410000 */
[----:B------:R-:W-:-:S05]  /*b3c0*/  IMAD.MOV.U32 R25, RZ, RZ, R19 ;  /* 0x000000ffff197224 */ /* 0x000fca00078e0013 */
[----:B------:R-:W0:Y:S02]  /*b3d0*/  F2F.F64.F32 R4, R4 ;  /* 0x0000000400047310 */ /* 0x000e240000201800 */
[----:B0-----:R0:W-:Y:S01]  /*b3e0*/  STG.E.64 desc[UR36][R8.64], R4 ;  /* 0x0000000408007986 */ /* 0x0011e2000c101b24 */
[----:B------:R-:W-:Y:S05]  /*b3f0*/  BRA `(.L_x_9292) ;  /* 0x0000000800c47947 */ /* 0x000fea0003800000 */
.L_x_9293:
        /* <DEDUP_REMOVED lines=8> */
[----:B------:R-:W-:Y:S01]  /*b480*/  FSETP.NEU.FTZ.AND P0, PT, R4, RZ, PT ;  /* 0x000000ff0400720b */ /* 0x000fe20003f1d000 */
[----:B------:R-:W-:-:S03]  /*b490*/  IMAD.MOV.U32 R25, RZ, RZ, R19 ;  /* 0x000000ffff197224 */ /* 0x000fc600078e0013 */
[----:B------:R-:W-:-:S05]  /*b4a0*/  SEL R3, RZ, 0x1, !P0 ;  /* 0x00000001ff037807 */ /* 0x000fca0004000000 */
[----:B------:R0:W-:Y:S01]  /*b4b0*/  STG.E.U8 desc[UR36][R8.64], R3 ;  /* 0x0000000308007986 */ /* 0x0001e2000c101124 */
[----:B------:R-:W-:Y:S05]  /*b4c0*/  BRA `(.L_x_9292) ;  /* 0x0000000800907947 */ /* 0x000fea0003800000 */
.L_x_9306:
[----:B------:R-:W-:Y:S01]  /*b4d0*/  FMUL.FTZ R4, R4, 1 ;  /* 0x3f80000004047820 */ /* 0x000fe20000410000 */
[----:B------:R-:W-:Y:S01]  /*b4e0*/  CS2R R6, SRZ ;  /* 0x0000000000067805 */ /* 0x000fe2000001ff00 */
[----:B------:R-:W-:-:S04]  /*b4f0*/  IMAD.MOV.U32 R25, RZ, RZ, R19 ;  /* 0x000000ffff197224 */ /* 0x000fc800078e0013 */
[----:B------:R-:W0:Y:S02]  /*b500*/  F2F.F64.F32 R4, R4 ;  /* 0x0000000400047310 */ /* 0x000e240000201800 */
[----:B0-----:R1:W-:Y:S01]  /*b510*/  STG.E.128 desc[UR36][R8.64], R4 ;  /* 0x0000000408007986 */ /* 0x0013e2000c101d24 */
[----:B------:R-:W-:Y:S05]  /*b520*/  BRA `(.L_x_9292) ;  /* 0x0000000800787947 */ /* 0x000fea0003800000 */
.L_x_9305:
        /* <DEDUP_REMOVED lines=20> */
.L_x_9310:
[----:B------:R-:W-:Y:S05]  /*b670*/  BSYNC B0 ;  /* 0x0000000000007941 */ /* 0x000fea0003800000 */
.L_x_9309:
[----:B------:R-:W-:Y:S01]  /*b680*/  LOP3.LUT R5, R0, R5, RZ, 0xfc, !PT ;  /* 0x0000000500057212 */ /* 0x000fe200078efcff */
[----:B------:R-:W-:-:S04]  /*b690*/  IMAD.MOV.U32 R25, RZ, RZ, R19 ;  /* 0x000000ffff197224 */ /* 0x000fc800078e0013 */
[----:B------:R2:W-:Y:S01]  /*b6a0*/  STG.E.U8 desc[UR36][R8.64], R5 ;  /* 0x0000000508007986 */ /* 0x0005e2000c101124 */
[----:B------:R-:W-:Y:S05]  /*b6b0*/  BRA `(.L_x_9292) ;  /* 0x0000000800147947 */ /* 0x000fea0003800000 */
.L_x_9308:
        /* <DEDUP_REMOVED lines=12> */
.L_x_9312:
[----:B------:R-:W-:Y:S01]  /*b780*/  IMAD.MOV.U32 R0, RZ, RZ, 0x7f ;  /* 0x0000007fff007424 */ /* 0x000fe200078e00ff */
[----:B------:R-:W-:-:S04]  /*b790*/  ISETP.GT.U32.AND P0, PT, R5, 0x7f800000, PT ;  /* 0x7f8000000500780c */ /* 0x000fc80003f04070 */
[----:B------:R-:W-:-:S09]  /*b7a0*/  SEL R0, R0, 0x7c, P0 ;  /* 0x0000007c00007807 */ /* 0x000fd20000000000 */
.L_x_9313:
[----:B------:R-:W-:Y:S05]  /*b7b0*/  BSYNC B0 ;  /* 0x0000000000007941 */ /* 0x000fea0003800000 */
.L_x_9311:
[----:B------:R-:W-:Y:S01]  /*b7c0*/  LOP3.LUT R4, R4, 0x80000000, RZ, 0xc0, !PT ;  /* 0x8000000004047812 */ /* 0x000fe200078ec0ff */
[----:B------:R-:W-:-:S03]  /*b7d0*/  IMAD.MOV.U32 R25, RZ, RZ, R19 ;  /* 0x000000ffff197224 */ /* 0x000fc600078e0013 */
[----:B------:R-:W-:-:S04]  /*b7e0*/  SHF.R.U32.HI R3, RZ, 0x18, R4 ;  /* 0x00000018ff037819 */ /* 0x000fc80000011604 */
[----:B------:R-:W-:-:S05]  /*b7f0*/  LOP3.LUT R3, R0, R3, RZ, 0xfc, !PT ;  /* 0x0000000300037212 */ /* 0x000fca00078efcff */
[----:B------:R3:W-:Y:S01]  /*b800*/  STG.E.U8 desc[UR36][R8.64], R3 ;  /* 0x0000000308007986 */ /* 0x0007e2000c101124 */
[----:B------:R-:W-:Y:S05]  /*b810*/  BRA `(.L_x_9292) ;  /* 0x0000000400bc7947 */ /* 0x000fea0003800000 */
.L_x_9307:
[----:B------:R-:W-:Y:S01]  /*b820*/  F2FP.BF16.F32.PACK_AB R4, RZ, R4 ;  /* 0x00000004ff04723e */ /* 0x000fe200000010ff */
[----:B------:R-:W-:-:S04]  /*b830*/  IMAD.MOV.U32 R25, RZ, RZ, R19 ;  /* 0x000000ffff197224 */ /* 0x000fc800078e0013 */
[----:B------:R4:W-:Y:S01]  /*b840*/  STG.E.U16 desc[UR36][R8.64], R4 ;  /* 0x0000000408007986 */ /* 0x0009e2000c101524 */
[----:B------:R-:W-:Y:S05]  /*b850*/  BRA `(.L_x_9292) ;  /* 0x0000000400ac7947 */ /* 0x000fea0003800000 */
.L_x_9304:
        /* <DEDUP_REMOVED lines=8> */
[----:B------:R-:W0:Y:S01]  /*b8e0*/  F2I.FTZ.U32.TRUNC.NTZ R3, R4 ;  /* 0x0000000400037305 */ /* 0x000e22000021f000 */
[----:B------:R-:W-:Y:S01]  /*b8f0*/  IMAD.MOV.U32 R25, RZ, RZ, R19 ;  /* 0x000000ffff197224 */ /* 0x000fe200078e0013 */
[----:B0-----:R0:W-:Y:S01]  /*b900*/  STG.E.U16 desc[UR36][R8.64], R3 ;  /* 0x0000000308007986 */ /* 0x0011e2000c101524 */
[----:B------:R-:W-:Y:S05]  /*b910*/  BRA `(.L_x_9292) ;  /* 0x00000004007c7947 */ /* 0x000fea0003800000 */
.L_x_9316:
        /* <DEDUP_REMOVED lines=16> */
.L_x_9319:
[----:B------:R-:W-:-:S04]  /*ba20*/  LOP3.LUT R4, R4, 0x80000000, RZ, 0xc0, !PT ;  /* 0x8000000004047812 */ /* 0x000fc800078ec0ff */
[----:B------:R-:W-:-:S04]  /*ba30*/  SHF.R.U32.HI R4, RZ, 0x18, R4 ;  /* 0x00000018ff047819 */ /* 0x000fc80000011604 */
[----:B------:R-:W-:-:S04]  /*ba40*/  LOP3.LUT R3, R3, R4, RZ, 0xfc, !PT ;  /* 0x0000000403037212 */ /* 0x000fc800078efcff */
[----:B------:R-:W-:-:S07]  /*ba50*/  PRMT R0, R3, 0x7610, R0 ;  /* 0x0000761003007816 */ /* 0x000fce0000000000 */
.L_x_9318:
[----:B------:R-:W-:Y:S05]  /*ba60*/  BSYNC B0 ;  /* 0x0000000000007941 */ /* 0x000fea0003800000 */
.L_x_9317:
[----:B------:R0:W-:Y:S01]  /*ba70*/  STG.E.U8 desc[UR36][R8.64], R0 ;  /* 0x0000000008007986 */ /* 0x0001e2000c101124 */
[----:B------:R-:W-:Y:S01]  /*ba80*/  IMAD.MOV.U32 R25, RZ, RZ, R19 ;  /* 0x000000ffff197224 */ /* 0x000fe200078e0013 */
[----:B------:R-:W-:Y:S06]  /*ba90*/  BRA `(.L_x_9292) ;  /* 0x00000004001c7947 */ /* 0x000fec0003800000 */
.L_x_9315:
        /* <DEDUP_REMOVED lines=16> */
.L_x_9322:
[----:B------:R-:W-:-:S04]  /*bba0*/  LOP3.LUT R4, R4, 0x80000000, RZ, 0xc0, !PT ;  /* 0x8000000004047812 */ /* 0x000fc800078ec0ff */
[----:B------:R-:W-:-:S04]  /*bbb0*/  SHF.R.U32.HI R4, RZ, 0x18, R4 ;  /* 0x00000018ff047819 */ /* 0x000fc80000011604 */
[----:B------:R-:W-:-:S04]  /*bbc0*/  LOP3.LUT R3, R3, R4, RZ, 0xfc, !PT ;  /* 0x0000000403037212 */ /* 0x000fc800078efcff */
[----:B------:R-:W-:-:S07]  /*bbd0*/  PRMT R0, R3, 0x7610, R0 ;  /* 0x0000761003007816 */ /* 0x000fce0000000000 */
.L_x_9321:
[----:B------:R-:W-:Y:S05]  /*bbe0*/  BSYNC B0 ;  /* 0x0000000000007941 */ /* 0x000fea0003800000 */
.L_x_9320:
[----:B------:R0:W-:Y:S01]  /*bbf0*/  STG.E.U8 desc[UR36][R8.64], R0 ;  /* 0x0000000008007986 */ /* 0x0001e2000c101124 */
[----:B------:R-:W-:Y:S01]  /*bc00*/  IMAD.MOV.U32 R25, RZ, RZ, R19 ;  /* 0x000000ffff197224 */ /* 0x000fe200078e0013 */
[----:B------:R-:W-:Y:S06]  /*bc10*/  BRA `(.L_x_9292) ;  /* 0x0000000000bc7947 */ /* 0x000fec0003800000 */
.L_x_9314:
[----:B------:R-:W-:-:S13]  /*bc20*/  ISETP.NE.AND P0, PT, R0, 0x1c, PT ;  /* 0x0000001c0000780c */ /* 0x000fda0003f05270 */
[----:B------:R-:W-:Y:S05]  /*bc30*/  @!P0 BRA `(.L_x_9323) ;  /* 0x0000000000a88947 */ /* 0x000fea0003800000 */
[----:B------:R-:W-:-:S13]  /*bc40*/  ISETP.NE.AND P0, PT, R0, 0x1d, PT ;  /* 0x0000001d0000780c */ /* 0x000fda0003f05270 */
[----:B------:R-:W-:Y:S05]  /*bc50*/  @!P0 BRA `(.L_x_9324) ;  /* 0x0000000000908947 */ /* 0x000fea0003800000 */
[----:B------:R-:W-:-:S13]  /*bc60*/  ISETP.NE.AND P0, PT, R0, 0x2c, PT ;  /* 0x0000002c0000780c */ /* 0x000fda0003f05270 */
[----:B------:R-:W-:Y:S05]  /*bc70*/  @P0 BRA `(.L_x_9297) ;  /* 0x0000000000400947 */ /* 0x000fea0003800000 */
[----:B------:R-:W-:Y:S01]  /*bc80*/  SHF.R.U32.HI R5, RZ, 0x17, R4 ;  /* 0x00000017ff057819 */ /* 0x000fe20000011604 */
        /* <DEDUP_REMOVED lines=15> */
.L_x_9297:
        /* <DEDUP_REMOVED lines=16> */
.L_x_9325:
[----:B------:R-:W-:Y:S01]  /*be80*/  IMAD.MOV.U32 R25, RZ, RZ, R19 ;  /* 0x000000ffff197224 */ /* 0x000fe200078e0013 */
[----:B------:R-:W-:Y:S06]  /*be90*/  BRA `(.L_x_9292) ;  /* 0x00000000001c7947 */ /* 0x000fec0003800000 */
.L_x_9324:
[----:B------:R-:W0:Y:S01]  /*bea0*/  F2I.U64.TRUNC R4, R4 ;  /* 0x0000000400047311 */ /* 0x000e22000020d800 */
[----:B------:R-:W-:Y:S01]  /*beb0*/  IMAD.MOV.U32 R25, RZ, RZ, R19 ;  /* 0x000000ffff197224 */ /* 0x000fe200078e0013 */
[----:B0-----:R0:W-:Y:S01]  /*bec0*/  STG.E.64 desc[UR36][R8.64], R4 ;  /* 0x0000000408007986 */ /* 0x0011e2000c101b24 */
[----:B------:R-:W-:Y:S05]  /*bed0*/  BRA `(.L_x_9292) ;  /* 0x00000000000c7947 */ /* 0x000fea0003800000 */
.L_x_9323:
[----:B------:R-:W0:Y:S01]  /*bee0*/  F2I.FTZ.U32.TRUNC.NTZ R3, R4 ;  /* 0x0000000400037305 */ /* 0x000e22000021f000 */
[----:B------:R-:W-:Y:S01]  /*bef0*/  IMAD.MOV.U32 R25, RZ, RZ, R19 ;  /* 0x000000ffff197224 */ /* 0x000fe200078e0013 */
[----:B0-----:R0:W-:Y:S06]  /*bf00*/  STG.E desc[UR36][R8.64], R3 ;  /* 0x0000000308007986 */ /* 0x0011ec000c101924 */
.L_x_9292:
[----:B------:R-:W-:Y:S05]  /*bf10*/  BSYNC B6 ;  /* 0x0000000000067941 */ /* 0x000fea0003800000 */
.L_x_9291:
[----:B------:R-:W-:Y:S01]  /*bf20*/  ISETP.GE.AND P0, PT, R25, R2, PT ;  /* 0x000000021900720c */ /* 0x000fe20003f06270 */
[----:B------:R-:W-:-:S12]  /*bf30*/  BSSY B6, `(.L_x_9326) ;  /* 0x00001d8000067945 */ /* 0x000fd80003800000 */
        /* <DEDUP_REMOVED lines=22> */
.L_x_9331:
[----:B------:R-:W0:Y:S02]  /*c0a0*/  F2I.S64.TRUNC R18, R18 ;  /* 0x0000001200127311 */ /* 0x000e24000020d900 */
[----:B0-----:R-:W-:-:S05]  /*c0b0*/  IMAD.MOV.U32 R3, RZ, RZ, R18 ;  /* 0x000000ffff037224 */ /* 0x001fca00078e0012 */
[----:B------:R0:W-:Y:S01]  /*c0c0*/  STG.E.U8 desc[UR36][R8.64], R3 ;  /* 0x0000000308007986 */ /* 0x0001e2000c101124 */
[----:B------:R-:W-:Y:S05]  /*c0d0*/  BRA `(.L_x_9333) ;  /* 0x0000000c00407947 */ /* 0x000fea0003800000 */
.L_x_9330:
        /* <DEDUP_REMOVED lines=9> */
.L_x_9335:
[----:B------:R-:W0:Y:S02]  /*c170*/  F2I.FTZ.TRUNC.NTZ R3, R18 ;  /* 0x0000001200037305 */ /* 0x000e24000021f100 */
[----:B0-----:R0:W-:Y:S01]  /*c180*/  STG.E desc[UR36][R8.64], R3 ;  /* 0x0000000308007986 */ /* 0x0011e2000c101924 */
[----:B------:R-:W-:Y:S05]  /*c190*/  BRA `(.L_x_9333) ;  /* 0x0000000c00107947 */ /* 0x000fea0003800000 */
.L_x_9334:
[----:B------:R-:W0:Y:S02]  /*c1a0*/  F2I.FTZ.TRUNC.NTZ R3, R18 ;  /* 0x0000001200037305 */ /* 0x000e24000021f100 */
[----:B0-----:R0:W-:Y:S01]  /*c1b0*/  STG.E.U16 desc[UR36][R8.64], R3 ;  /* 0x0000000308007986 */ /* 0x0011e2000c101524 */
[----:B------:R-:W-:Y:S05]  /*c1c0*/  BRA `(.L_x_9333) ;  /* 0x0000000c00047947 */ /* 0x000fea0003800000 */
.L_x_9329:
        /* <DEDUP_REMOVED lines=8> */
.L_x_9337:
[----:B------:R-:W-:-:S05]  /*c250*/  F2FP.F16.F32.PACK_AB R18, RZ, R18 ;  /* 0x00000012ff12723e */ /* 0x000fca00000000ff */
[----:B------:R0:W-:Y:S01]  /*c260*/  STG.E.U16 desc[UR36][R8.64], R18 ;  /* 0x0000001208007986 */ /* 0x0001e2000c101524 */
[----:B------:R-:W-:Y:S05]  /*c270*/  BRA `(.L_x_9333) ;  /* 0x0000000800d87947 */ /* 0x000fea0003800000 */
.L_x_9336:
        /* <DEDUP_REMOVED lines=9> */
.L_x_9339:
[----:B------:R-:W-:-:S04]  /*c310*/  F2FP.F16.F32.PACK_AB R3, RZ, R18 ;  /* 0x00000012ff03723e */ /* 0x000fc800000000ff */
[----:B------:R-:W-:-:S05]  /*c320*/  PRMT R3, R3, 0x5410, RZ ;  /* 0x0000541003037816 */ /* 0x000fca00000000ff */
[----:B------:R0:W-:Y:S01]  /*c330*/  STG.E desc[UR36][R8.64], R3 ;  /* 0x0000000308007986 */ /* 0x0001e2000c101924 */
[----:B------:R-:W-:Y:S05]  /*c340*/  BRA `(.L_x_9333) ;  /* 0x0000000800a47947 */ /* 0x000fea0003800000 */
.L_x_9338:
[----:B------:R-:W-:-:S06]  /*c350*/  FMUL.FTZ R4, R18, 1 ;  /* 0x3f80000012047820 */ /* 0x000fcc0000410000 */
[----:B------:R-:W0:Y:S02]  /*c360*/  F2F.F64.F32 R4, R4 ;  /* 0x0000000400047310 */ /* 0x000e240000201800 */
[----:B0-----:R0:W-:Y:S01]  /*c370*/  STG.E.64 desc[UR36][R8.64], R4 ;  /* 0x0000000408007986 */ /* 0x0011e2000c101b24 */
[----:B------:R-:W-:Y:S05]  /*c380*/  BRA `(.L_x_9333) ;  /* 0x0000000800947947 */ /* 0x000fea0003800000 */
.L_x_9328:
        /* <DEDUP_REMOVED lines=12> */
.L_x_9342:
[----:B------:R-:W-:Y:S01]  /*c450*/  FMUL.FTZ R4, R18, 1 ;  /* 0x3f80000012047820 */ /* 0x000fe20000410000 */
[----:B------:R-:W-:-:S05]  /*c460*/  CS2R R6, SRZ ;  /* 0x0000000000067805 */ /* 0x000fca000001ff00 */
[----:B------:R-:W0:Y:S02]  /*c470*/  F2F.F64.F32 R4, R4 ;  /* 0x0000000400047310 */ /* 0x000e240000201800 */
[----:B0-----:R1:W-:Y:S01]  /*c480*/  STG.E.128 desc[UR36][R8.64], R4 ;  /* 0x0000000408007986 */ /* 0x0013e2000c101d24 */
[----:B------:R-:W-:Y:S05]  /*c490*/  BRA `(.L_x_9333) ;  /* 0x0000000800507947 */ /* 0x000fea0003800000 */
.L_x_9341:
        /* <DEDUP_REMOVED lines=20> */
.L_x_9346:
[----:B------:R-:W-:Y:S05]  /*c5e0*/  BSYNC B0 ;  /* 0x0000000000007941 */ /* 0x000fea0003800000 */
.L_x_9345:
[----:B------:R-:W-:-:S05]  /*c5f0*/  LOP3.LUT R5, R0, R5, RZ, 0xfc, !PT ;  /* 0x0000000500057212 */ /* 0x000fca00078efcff */
[----:B------:R2:W-:Y:S01]  /*c600*/  STG.E.U8 desc[UR36][R8.64], R5 ;  /* 0x0000000508007986 */ /* 0x0005e2000c101124 */
[----:B------:R-:W-:Y:S05]  /*c610*/  BRA `(.L_x_9333) ;  /* 0x0000000400f07947 */ /* 0x000fea0003800000 */
.L_x_9344:
        /* <DEDUP_REMOVED lines=12> */
.L_x_9348:
[----:B------:R-:W-:Y:S01]  /*c6e0*/  IMAD.MOV.U32 R0, RZ, RZ, 0x7f ;  /* 0x0000007fff007424 */ /* 0x000fe200078e00ff */
[----:B------:R-:W-:-:S04]  /*c6f0*/  ISETP.GT.U32.AND P0, PT, R4, 0x7f800000, PT ;  /* 0x7f8000000400780c */ /* 0x000fc80003f04070 */
[----:B------:R-:W-:-:S09]  /*c700*/  SEL R0, R0, 0x7c, P0 ;  /* 0x0000007c00007807 */ /* 0x000fd20000000000 */
.L_x_9349:
[----:B------:R-:W-:Y:S05]  /*c710*/  BSYNC B0 ;  /* 0x0000000000007941 */ /* 0x000fea0003800000 */
.L_x_9347:
[----:B------:R-:W-:-:S04]  /*c720*/  LOP3.LUT R18, R18, 0x80000000, RZ, 0xc0, !PT ;  /* 0x8000000012127812 */ /* 0x000fc800078ec0ff */
[----:B------:R-:W-:-:S04]  /*c730*/  SHF.R.U32.HI R3, RZ, 0x18, R18 ;  /* 0x00000018ff037819 */ /* 0x000fc80000011612 */
[----:B------:R-:W-:-:S05]  /*c740*/  LOP3.LUT R3, R0, R3, RZ, 0xfc, !PT ;  /* 0x0000000300037212 */ /* 0x000fca00078efcff */
[----:B------:R3:W-:Y:S01]  /*c750*/  STG.E.U8 desc[UR36][R8.64], R3 ;  /* 0x0000000308007986 */ /* 0x0007e2000c101124 */
[----:B------:R-:W-:Y:S05]  /*c760*/  BRA `(.L_x_9333) ;  /* 0x00000004009c7947 */ /* 0x000fea0003800000 */
.L_x_9343:
[----:B------:R-:W-:-:S05]  /*c770*/  F2FP.BF16.F32.PACK_AB R18, RZ, R18 ;  /* 0x00000012ff12723e */ /* 0x000fca00000010ff */
[----:B------:R4:W-:Y:S01]  /*c780*/  STG.E.U16 desc[UR36][R8.64], R18 ;  /* 0x0000001208007986 */ /* 0x0009e2000c101524 */
[----:B------:R-:W-:Y:S05]  /*c790*/  BRA `(.L_x_9333) ;  /* 0x0000000400907947 */ /* 0x000fea0003800000 */
.L_x_9340:
        /* <DEDUP_REMOVED lines=11> */
.L_x_9352:
        /* <DEDUP_REMOVED lines=16> */
.L_x_9355:
[----:B------:R-:W-:-:S04]  /*c950*/  LOP3.LUT R18, R18, 0x80000000, RZ, 0xc0, !PT ;  /* 0x8000000012127812 */ /* 0x000fc800078ec0ff */
[----:B------:R-:W-:-:S04]  /*c960*/  SHF.R.U32.HI R3, RZ, 0x18, R18 ;  /* 0x00000018ff037819 */ /* 0x000fc80000011612 */
[----:B------:R-:W-:-:S04]  /*c970*/  LOP3.LUT R0, R0, R3, RZ, 0xfc, !PT ;  /* 0x0000000300007212 */ /* 0x000fc800078efcff */
[----:B------:R-:W-:-:S07]  /*c980*/  PRMT R4, R0, 0x7610, R4 ;  /* 0x0000761000047816 */ /* 0x000fce0000000004 */
.L_x_9354:
[----:B------:R-:W-:Y:S05]  /*c990*/  BSYNC B0 ;  /* 0x0000000000007941 */ /* 0x000fea0003800000 */
.L_x_9353:
[----:B------:R0:W-:Y:S01]  /*c9a0*/  STG.E.U8 desc[UR36][R8.64], R4 ;  /* 0x0000000408007986 */ /* 0x0001e2000c101124 */
[----:B------:R-:W-:Y:S05]  /*c9b0*/  BRA `(.L_x_9333) ;  /* 0x0000000400087947 */ /* 0x000fea0003800000 */
.L_x_9351:
        /* <DEDUP_REMOVED lines=16> */
.L_x_9358:
[----:B------:R-:W-:-:S04]  /*cac0*/  LOP3.LUT R18, R18, 0x80000000, RZ, 0xc0, !PT ;  /* 0x8000000012127812 */ /* 0x000fc800078ec0ff */
[----:B------:R-:W-:-:S04]  /*cad0*/  SHF.R.U32.HI R3, RZ, 0x18, R18 ;  /* 0x00000018ff037819 */ /* 0x000fc80000011612 */
[----:B------:R-:W-:-:S04]  /*cae0*/  LOP3.LUT R0, R0, R3, RZ, 0xfc, !PT ;  /* 0x0000000300007212 */ /* 0x000fc800078efcff */
[----:B------:R-:W-:-:S07]  /*caf0*/  PRMT R4, R0, 0x7610, R4 ;  /* 0x0000761000047816 */ /* 0x000fce0000000004 */
.L_x_9357:
[----:B------:R-:W-:Y:S05]  /*cb00*/  BSYNC B0 ;  /* 0x0000000000007941 */ /* 0x000fea0003800000 */
.L_x_9356:
[----:B------:R0:W-:Y:S01]  /*cb10*/  STG.E.U8 desc[UR36][R8.64], R4 ;  /* 0x0000000408007986 */ /* 0x0001e2000c101124 */
[----:B------:R-:W-:Y:S05]  /*cb20*/  BRA `(.L_x_9333) ;  /* 0x0000000000ac7947 */ /* 0x000fea0003800000 */
.L_x_9350:
        /* <DEDUP_REMOVED lines=21> */
.L_x_9332:
        /* <DEDUP_REMOVED lines=16> */
.L_x_9361:
[----:B------:R-:W-:Y:S05]  /*cd80*/  BRA `(.L_x_9333) ;  /* 0x0000000000147947 */ /* 0x000fea0003800000 */
.L_x_9360:
[----:B------:R-:W0:Y:S02]  /*cd90*/  F2I.U64.TRUNC R18, R18 ;  /* 0x0000001200127311 */ /* 0x000e24000020d800 */
[----:B0-----:R0:W-:Y:S01]  /*cda0*/  STG.E.64 desc[UR36][R8.64], R18 ;  /* 0x0000001208007986 */ /* 0x0011e2000c101b24 */
[----:B------:R-:W-:Y:S05]  /*cdb0*/  BRA `(.L_x_9333) ;  /* 0x0000000000087947 */ /* 0x000fea0003800000 */
.L_x_9359:
[----:B------:R-:W0:Y:S02]  /*cdc0*/  F2I.FTZ.U32.TRUNC.NTZ R3, R18 ;  /* 0x0000001200037305 */ /* 0x000e24000021f000 */
[----:B0-----:R0:W-:Y:S02]  /*cdd0*/  STG.E desc[UR36][R8.64], R3 ;  /* 0x0000000308007986 */ /* 0x0011e4000c101924 */
.L_x_9333:
        /* <DEDUP_REMOVED lines=24> */
.L_x_9365:
[----:B------:R-:W0:Y:S02]  /*cf60*/  F2I.S64.TRUNC R22, R22 ;  /* 0x0000001600167311 */ /* 0x000e24000020d900 */
[----:B0-----:R-:W-:-:S05]  /*cf70*/  IMAD.MOV.U32 R3, RZ, RZ, R22 ;  /* 0x000000ffff037224 */ /* 0x001fca00078e0016 */
[----:B------:R1:W-:Y:S01]  /*cf80*/  STG.E.U8 desc[UR36][R8.64], R3 ;  /* 0x0000000308007986 */ /* 0x0003e2000c101124 */
[----:B------:R-:W-:Y:S05]  /*cf90*/  BRA `(.L_x_9367) ;  /* 0x0000000c00407947 */ /* 0x000fea0003800000 */
.L_x_9364:
        /* <DEDUP_REMOVED lines=9> */
.L_x_9369:
[----:B------:R-:W0:Y:S02]  /*d030*/  F2I.FTZ.TRUNC.NTZ R3, R22 ;  /* 0x0000001600037305 */ /* 0x000e24000021f100 */
[----:B0-----:R3:W-:Y:S01]  /*d040*/  STG.E desc[UR36][R8.64], R3 ;  /* 0x0000000308007986 */ /* 0x0017e2000c101924 */
[----:B------:R-:W-:Y:S05]  /*d050*/  BRA `(.L_x_9367) ;  /* 0x0000000c00107947 */ /* 0x000fea0003800000 */
.L_x_9368:
[----:B------:R-:W0:Y:S02]  /*d060*/  F2I.FTZ.TRUNC.NTZ R3, R22 ;  /* 0x0000001600037305 */ /* 0x000e24000021f100 */
[----:B0-----:R4:W-:Y:S01]  /*d070*/  STG.E.U16 desc[UR36][R8.64], R3 ;  /* 0x0000000308007986 */ /* 0x0019e2000c101524 */
[----:B------:R-:W-:Y:S05]  /*d080*/  BRA `(.L_x_9367) ;  /* 0x0000000c00047947 */ /* 0x000fea0003800000 */
.L_x_9363:
        /* <DEDUP_REMOVED lines=8> */
.L_x_9371:
[----:B------:R-:W-:-:S05]  /*d110*/  F2FP.F16.F32.PACK_AB R22, RZ, R22 ;  /* 0x00000016ff16723e */ /* 0x000fca00000000ff */
[----:B------:R0:W-:Y:S01]  /*d120*/  STG.E.U16 desc[UR36][R8.64], R22 ;  /* 0x0000001608007986 */ /* 0x0001e2000c101524 */
[----:B------:R-:W-:Y:S05]  /*d130*/  BRA `(.L_x_9367) ;  /* 0x0000000800d87947 */ /* 0x000fea0003800000 */
.L_x_9370:
        /* <DEDUP_REMOVED lines=9> */
.L_x_9373:
[----:B------:R-:W-:-:S04]  /*d1d0*/  F2FP.F16.F32.PACK_AB R3, RZ, R22 ;  /* 0x00000016ff03723e */ /* 0x000fc800000000ff */
[----:B------:R-:W-:-:S05]  /*d1e0*/  PRMT R3, R3, 0x5410, RZ ;  /* 0x0000541003037816 */ /* 0x000fca00000000ff */
[----:B------:R0:W-:Y:S01]  /*d1f0*/  STG.E desc[UR36][R8.64], R3 ;  /* 0x0000000308007986 */ /* 0x0001e2000c101924 */
[----:B------:R-:W-:Y:S05]  /*d200*/  BRA `(.L_x_9367) ;  /* 0x0000000800a47947 */ /* 0x000fea0003800000 */
.L_x_9372:
[----:B------:R-:W-:-:S06]  /*d210*/  FMUL.FTZ R4, R22, 1 ;  /* 0x3f80000016047820 */ /* 0x000fcc0000410000 */
[----:B------:R-:W0:Y:S02]  /*d220*/  F2F.F64.F32 R4, R4 ;  /* 0x0000000400047310 */ /* 0x000e240000201800 */
[----:B0-----:R0:W-:Y:S01]  /*d230*/  STG.E.64 desc[UR36][R8.64], R4 ;  /* 0x0000000408007986 */ /* 0x0011e2000c101b24 */
[----:B------:R-:W-:Y:S05]  /*d240*/  BRA `(.L_x_9367) ;  /* 0x0000000800947947 */ /* 0x000fea0003800000 */
.L_x_9362:
        /* <DEDUP_REMOVED lines=12> */
.L_x_9376:
[----:B------:R-:W-:Y:S01]  /*d310*/  FMUL.FTZ R4, R22, 1 ;  /* 0x3f80000016047820 */ /* 0x000fe20000410000 */
[----:B------:R-:W-:-:S05]  /*d320*/  CS2R R6, SRZ ;  /* 0x0000000000067805 */ /* 0x000fca000001ff00 */
[----:B------:R-:W0:Y:S02]  /*d330*/  F2F.F64.F32 R4, R4 ;  /* 0x0000000400047310 */ /* 0x000e240000201800 */
[----:B0-----:R0:W-:Y:S01]  /*d340*/  STG.E.128 desc[UR36][R8.64], R4 ;  /* 0x0000000408007986 */ /* 0x0011e2000c101d24 */
[----:B------:R-:W-:Y:S05]  /*d350*/  BRA `(.L_x_9367) ;  /* 0x0000000800507947 */ /* 0x000fea0003800000 */
.L_x_9375:
        /* <DEDUP_REMOVED lines=20> */
.L_x_9380:
[----:B------:R-:W-:Y:S05]  /*d4a0*/  BSYNC B0 ;  /* 0x0000000000007941 */ /* 0x000fea0003800000 */
.L_x_9379:
[----:B------:R-:W-:-:S05]  /*d4b0*/  LOP3.LUT R5, R0, R5, RZ, 0xfc, !PT ;  /* 0x0000000500057212 */ /* 0x000fca00078efcff */
[----:B------:R0:W-:Y:S01]  /*d4c0*/  STG.E.U8 desc[UR36][R8.64], R5 ;  /* 0x0000000508007986 */ /* 0x0001e2000c101124 */
[----:B------:R-:W-:Y:S05]  /*d4d0*/  BRA `(.L_x_9367) ;  /* 0x0000000400f07947 */ /* 0x000fea0003800000 */
.L_x_9378:
        /* <DEDUP_REMOVED lines=12> */
.L_x_9382:
[----:B------:R-:W-:Y:S01]  /*d5a0*/  IMAD.MOV.U32 R0, RZ, RZ, 0x7f ;  /* 0x0000007fff007424 */ /* 0x000fe200078e00ff */
[----:B------:R-:W-:-:S04]  /*d5b0*/  ISETP.GT.U32.AND P0, PT, R4, 0x7f800000, PT ;  /* 0x7f8000000400780c */ /* 0x000fc80003f04070 */
[----:B------:R-:W-:-:S09]  /*d5c0*/  SEL R0, R0, 0x7c, P0 ;  /* 0x0000007c00007807 */ /* 0x000fd20000000000 */
.L_x_9383:
[----:B------:R-:W-:Y:S05]  /*d5d0*/  BSYNC B0 ;  /* 0x0000000000007941 */ /* 0x000fea0003800000 */
.L_x_9381:
[----:B------:R-:W-:-:S04]  /*d5e0*/  LOP3.LUT R22, R22, 0x80000000, RZ, 0xc0, !PT ;  /* 0x8000000016167812 */ /* 0x000fc800078ec0ff */
[----:B------:R-:W-:-:S04]  /*d5f0*/  SHF.R.U32.HI R3, RZ, 0x18, R22 ;  /* 0x00000018ff037819 */ /* 0x000fc80000011616 */
[----:B------:R-:W-:-:S05]  /*d600*/  LOP3.LUT R3, R0, R3, RZ, 0xfc, !PT ;  /* 0x0000000300037212 */ /* 0x000fca00078efcff */
[----:B------:R0:W-:Y:S01]  /*d610*/  STG.E.U8 desc[UR36][R8.64], R3 ;  /* 0x0000000308007986 */ /* 0x0001e2000c101124 */
[----:B------:R-:W-:Y:S05]  /*d620*/  BRA `(.L_x_9367) ;  /* 0x00000004009c7947 */ /* 0x000fea0003800000 */
.L_x_9377:
[----:B------:R-:W-:-:S05]  /*d630*/  F2FP.BF16.F32.PACK_AB R22, RZ, R22 ;  /* 0x00000016ff16723e */ /* 0x000fca00000010ff */
[----:B------:R0:W-:Y:S01]  /*d640*/  STG.E.U16 desc[UR36][R8.64], R22 ;  /* 0x0000001608007986 */ /* 0x0001e2000c101524 */
[----:B------:R-:W-:Y:S05]  /*d650*/  BRA `(.L_x_9367) ;  /* 0x0000000400907947 */ /* 0x000fea0003800000 */
.L_x_9374:
        /* <DEDUP_REMOVED lines=11> */
.L_x_9386:
        /* <DEDUP_REMOVED lines=16> */
.L_x_9389:
[----:B------:R-:W-:-:S04]  /*d810*/  LOP3.LUT R22, R22, 0x80000000, RZ, 0xc0, !PT ;  /* 0x8000000016167812 */ /* 0x000fc800078ec0ff */
[----:B------:R-:W-:-:S04]  /*d820*/  SHF.R.U32.HI R3, RZ, 0x18, R22 ;  /* 0x00000018ff037819 */ /* 0x000fc80000011616 */
[----:B------:R-:W-:-:S04]  /*d830*/  LOP3.LUT R0, R0, R3, RZ, 0xfc, !PT ;  /* 0x0000000300007212 */ /* 0x000fc800078efcff */
[----:B------:R-:W-:-:S07]  /*d840*/  PRMT R4, R0, 0x7610, R4 ;  /* 0x0000761000047816 */ /* 0x000fce0000000004 */
.L_x_9388:
[----:B------:R-:W-:Y:S05]  /*d850*/  BSYNC B0 ;  /* 0x0000000000007941 */ /* 0x000fea0003800000 */
.L_x_9387:
[----:B------:R0:W-:Y:S01]  /*d860*/  STG.E.U8 desc[UR36][R8.64], R4 ;  /* 0x0000000408007986 */ /* 0x0001e2000c101124 */
[----:B------:R-:W-:Y:S05]  /*d870*/  BRA `(.L_x_9367) ;  /* 0x0000000400087947 */ /* 0x000fea0003800000 */
.L_x_9385:
        /* <DEDUP_REMOVED lines=16> */
.L_x_9392:
[----:B------:R-:W-:-:S04]  /*d980*/  LOP3.LUT R22, R22, 0x80000000, RZ, 0xc0, !PT ;  /* 0x8000000016167812 */ /* 0x000fc800078ec0ff */
[----:B------:R-:W-:-:S04]  /*d990*/  SHF.R.U32.HI R3, RZ, 0x18, R22 ;  /* 0x00000018ff037819 */ /* 0x000fc80000011616 */
[----:B------:R-:W-:-:S04]  /*d9a0*/  LOP3.LUT R0, R0, R3, RZ, 0xfc, !PT ;  /* 0x0000000300007212 */ /* 0x000fc800078efcff */
[----:B------:R-:W-:-:S07]  /*d9b0*/  PRMT R4, R0, 0x7610, R4 ;  /* 0x0000761000047816 */ /* 0x000fce0000000004 */
.L_x_9391:
[----:B------:R-:W-:Y:S05]  /*d9c0*/  BSYNC B0 ;  /* 0x0000000000007941 */ /* 0x000fea0003800000 */
.L_x_9390:
[----:B------:R0:W-:Y:S01]  /*d9d0*/  STG.E.U8 desc[UR36][R8.64], R4 ;  /* 0x0000000408007986 */ /* 0x0001e2000c101124 */
[----:B------:R-:W-:Y:S05]  /*d9e0*/  BRA `(.L_x_9367) ;  /* 0x0000000000ac7947 */ /* 0x000fea0003800000 */
.L_x_9384:
        /* <DEDUP_REMOVED lines=21> */
.L_x_9366:
        /* <DEDUP_REMOVED lines=16> */
.L_x_9395:
[----:B------:R-:W-:Y:S05]  /*dc40*/  BRA `(.L_x_9367) ;  /* 0x0000000000147947 */ /* 0x000fea0003800000 */
.L_x_9394:
[----:B------:R-:W0:Y:S02]  /*dc50*/  F2I.U64.TRUNC R22, R22 ;  /* 0x0000001600167311 */ /* 0x000e24000020d800 */
[----:B0-----:R0:W-:Y:S01]  /*dc60*/  STG.E.64 desc[UR36][R8.64], R22 ;  /* 0x0000001608007986 */ /* 0x0011e2000c101b24 */
[----:B------:R-:W-:Y:S05]  /*dc70*/  BRA `(.L_x_9367) ;  /* 0x0000000000087947 */ /* 0x000fea0003800000 */
.L_x_9393:
[----:B------:R-:W0:Y:S02]  /*dc80*/  F2I.FTZ.U32.TRUNC.NTZ R3, R22 ;  /* 0x0000001600037305 */ /* 0x000e24000021f000 */
[----:B0-----:R0:W-:Y:S02]  /*dc90*/  STG.E desc[UR36][R8.64], R3 ;  /* 0x0000000308007986 */ /* 0x0011e4000c101924 */
.L_x_9367:
[----:B------:R-:W-:-:S07]  /*dca0*/  VIADD R25, R25, 0x80 ;  /* 0x0000008019197836 */ /* 0x000fce0000000000 */
.L_x_9327:
[----:B------:R-:W-:Y:S05]  /*dcb0*/  BSYNC B6 ;  /* 0x0000000000067941 */ /* 0x000fea0003800000 */
.L_x_9326:
[----:B------:R-:W-:-:S13]  /*dcc0*/  ISETP.GE.AND P0, PT, R25, R2, PT ;  /* 0x000000021900720c */ /* 0x000fda0003f06270 */
[----:B------:R-:W-:Y:S05]  /*dcd0*/  @P0 EXIT ;  /* 0x000000000000094d */ /* 0x000fea0003800000 */
[----:B01-34-:R-:W0:Y:S01]  /*dce0*/  LDC.64 R2, c[0x0][0x218] ;  /* 0x00008600ff027b82 */ /* 0x01be220000000a00 */
        /* <DEDUP_REMOVED lines=17> */
[----:B0-----:R-:W-:Y:S01]  /*de00*/  STG.E.U8 desc[UR36][R2.64], R5 ;  /* 0x0000000502007986 */ /* 0x001fe2000c101124 */
[----:B------:R-:W-:Y:S05]  /*de10*/  EXIT ;  /* 0x000000000000794d */ /* 0x000fea0003800000 */
.L_x_9399:
[----:B------:R-:W2:Y:S02]  /*de20*/  F2I.S64.TRUNC R24, R24 ;  /* 0x0000001800187311 */ /* 0x000ea4000020d900 */
[----:B--2---:R-:W-:-:S05]  /*de30*/  IMAD.MOV.U32 R5, RZ, RZ, R24 ;  /* 0x000000ffff057224 */ /* 0x004fca00078e0018 */
[----:B------:R-:W-:Y:S01]  /*de40*/  STG.E.U8 desc[UR36][R2.64], R5 ;  /* 0x0000000502007986 */ /* 0x000fe2000c101124 */
[----:B------:R-:W-:Y:S05]  /*de50*/  EXIT ;  /* 0x000000000000794d */ /* 0x000fea0003800000 */
.L_x_9398:
        /* <DEDUP_REMOVED lines=9> */
.L_x_9402:
[----:B--2---:R-:W0:Y:S02]  /*def0*/  F2I.FTZ.TRUNC.NTZ R5, R24 ;  /* 0x0000001800057305 */ /* 0x004e24000021f100 */
[----:B0-----:R-:W-:Y:S01]  /*df00*/  STG.E desc[UR36][R2.64], R5 ;  /* 0x0000000502007986 */ /* 0x001fe2000c101924 */
[----:B------:R-:W-:Y:S05]  /*df10*/  EXIT ;  /* 0x000000000000794d */ /* 0x000fea0003800000 */
.L_x_9401:
[----:B--2---:R-:W0:Y:S02]  /*df20*/  F2I.FTZ.TRUNC.NTZ R5, R24 ;  /* 0x0000001800057305 */ /* 0x004e24000021f100 */
[----:B0-----:R-:W-:Y:S01]  /*df30*/  STG.E.U16 desc[UR36][R2.64], R5 ;  /* 0x0000000502007986 */ /* 0x001fe2000c101524 */
[----:B------:R-:W-:Y:S05]  /*df40*/  EXIT ;  /* 0x000000000000794d */ /* 0x000fea0003800000 */
.L_x_9397:
        /* <DEDUP_REMOVED lines=8> */
.L_x_9404:
[----:B------:R-:W-:-:S05]  /*dfd0*/  F2FP.F16.F32.PACK_AB R24, RZ, R24 ;  /* 0x00000018ff18723e */ /* 0x000fca00000000ff */
[----:B------:R-:W-:Y:S01]  /*dfe0*/  STG.E.U16 desc[UR36][R2.64], R24 ;  /* 0x0000001802007986 */ /* 0x000fe2000c101524 */
[----:B------:R-:W-:Y:S05]  /*dff0*/  EXIT ;  /* 0x000000000000794d */ /* 0x000fea0003800000 */
.L_x_9403:
        /* <DEDUP_REMOVED lines=9> */
.L_x_9406:
[----:B--2---:R-:W-:-:S04]  /*e090*/  F2FP.F16.F32.PACK_AB R5, RZ, R24 ;  /* 0x00000018ff05723e */ /* 0x004fc800000000ff */
[----:B------:R-:W-:-:S05]  /*e0a0*/  PRMT R5, R5, 0x5410, RZ ;  /* 0x0000541005057816 */ /* 0x000fca00000000ff */
[----:B------:R-:W-:Y:S01]  /*e0b0*/  STG.E desc[UR36][R2.64], R5 ;  /* 0x0000000502007986 */ /* 0x000fe2000c101924 */
[----:B------:R-:W-:Y:S05]  /*e0c0*/  EXIT ;  /* 0x000000000000794d */ /* 0x000fea0003800000 */
.L_x_9405:
[----:B------:R-:W-:-:S06]  /*e0d0*/  FMUL.FTZ R4, R24, 1 ;  /* 0x3f80000018047820 */ /* 0x000fcc0000410000 */
[----:B--2---:R-:W0:Y:S02]  /*e0e0*/  F2F.F64.F32 R4, R4 ;  /* 0x0000000400047310 */ /* 0x004e240000201800 */
[----:B0-----:R-:W-:Y:S01]  /*e0f0*/  STG.E.64 desc[UR36][R2.64], R4 ;  /* 0x0000000402007986 */ /* 0x001fe2000c101b24 */
[----:B------:R-:W-:Y:S05]  /*e100*/  EXIT ;  /* 0x000000000000794d */ /* 0x000fea0003800000 */
.L_x_9396:
        /* <DEDUP_REMOVED lines=9> */
[----:B--2---:R-:W-:-:S05]  /*e1a0*/  SEL R5, RZ, 0x1, !P0 ;  /* 0x00000001ff057807 */ /* 0x004fca0004000000 */
[----:B------:R-:W-:Y:S01]  /*e1b0*/  STG.E.U8 desc[UR36][R2.64], R5 ;  /* 0x0000000502007986 */ /* 0x000fe2000c101124 */
[----:B------:R-:W-:Y:S05]  /*e1c0*/  EXIT ;  /* 0x000000000000794d */ /* 0x000fea0003800000 */
.L_x_9409:
[----:B------:R-:W-:Y:S01]  /*e1d0*/  FMUL.FTZ R4, R24, 1 ;  /* 0x3f80000018047820 */ /* 0x000fe20000410000 */
[----:B------:R-:W-:-:S05]  /*e1e0*/  CS2R R6, SRZ ;  /* 0x0000000000067805 */ /* 0x000fca000001ff00 */
[----:B--2---:R-:W0:Y:S02]  /*e1f0*/  F2F.F64.F32 R4, R4 ;  /* 0x0000000400047310 */ /* 0x004e240000201800 */
[----:B0-----:R-:W-:Y:S01]  /*e200*/  STG.E.128 desc[UR36][R2.64], R4 ;  /* 0x0000000402007986 */ /* 0x001fe2000c101d24 */
[----:B------:R-:W-:Y:S05]  /*e210*/  EXIT ;  /* 0x000000000000794d */ /* 0x000fea0003800000 */
.L_x_9408:
        /* <DEDUP_REMOVED lines=16> */
[----:B--2---:R-:W-:-:S04]  /*e320*/  @P0 LOP3.LUT R5, R0, 0x1, RZ, 0xc0, !PT ;  /* 0x0000000100050812 */ /* 0x004fc800078ec0ff */
[----:B------:R-:W-:-:S04]  /*e330*/  @P0 IADD3 R5, R24, 0x407ffff, R5 ;  /* 0x0407ffff18050810 */ /* 0x000fc80007ffe005 */
[----:B------:R-:W-:Y:S01]  /*e340*/  @P0 SHF.R.U32.HI R0, RZ, 0x14, R5 ;  /* 0x00000014ff000819 */ /* 0x000fe20000011605 */
[----:B------:R-:W-:-:S07]  /*e350*/  @!P0 VIADD R0, R4, 0xb9800000 ;  /* 0xb980000004008836 */ /* 0x000fce0000000000 */
.L_x_9413:
[----:B------:R-:W-:Y:S05]  /*e360*/  BSYNC B0 ;  /* 0x0000000000007941 */ /* 0x000fea0003800000 */
.L_x_9412:
[----:B------:R-:W-:-:S05]  /*e370*/  LOP3.LUT R7, R0, R7, RZ, 0xfc, !PT ;  /* 0x0000000700077212 */ /* 0x000fca00078efcff */
[----:B------:R-:W-:Y:S01]  /*e380*/  STG.E.U8 desc[UR36][R2.64], R7 ;  /* 0x0000000702007986 */ /* 0x000fe2000c101124 */
[----:B------:R-:W-:Y:S05]  /*e390*/  EXIT ;  /* 0x000000000000794d */ /* 0x000fea0003800000 */
.L_x_9411:
[----:B------:R-:W-:Y:S01]  /*e3a0*/  LOP3.LUT R4, R24, 0x7fffffff, RZ, 0xc0, !PT ;  /* 0x7fffffff18047812 */ /* 0x000fe200078ec0ff */
[----:B------:R-:W-:Y:S03]  /*e3b0*/  BSSY B0, `(.L_x_9414) ;  /* 0x000000e000007945 */ /* 0x000fe60003800000 */
[----:B------:R-:W-:-:S13]  /*e3c0*/  ISETP.GT.U32.AND P0, PT, R4, 0x477fffff, PT ;  /* 0x477fffff0400780c */ /* 0x000fda0003f04070 */
[----:B------:R-:W-:Y:S05]  /*e3d0*/  @P0 BRA `(.L_x_9415) ;  /* 0x0000000000200947 */ /* 0x000fea0003800000 */
[----:B------:R-:W-:-:S13]  /*e3e0*/  ISETP.GE.U32.AND P0, PT, R4, 0x38800000, PT ;  /* 0x388000000400780c */ /* 0x000fda0003f06070 */
[----:B------:R-:W-:Y:S01]  /*e3f0*/  @P0 SHF.R.U32.HI R0, RZ, 0x15, R24 ;  /* 0x00000015ff000819 */ /* 0x000fe20000011618 */
[----:B------:R-:W-:-:S03]  /*e400*/  @!P0 FADD.FTZ R4, R4, 128 ;  /* 0x4300000004048421 */ /* 0x000fc60000010000 */
[----:B--2---:R-:W-:-:S04]  /*e410*/  @P0 LOP3.LUT R5, R0, 0x1, RZ, 0xc0, !PT ;  /* 0x0000000100050812 */ /* 0x004fc800078ec0ff */
[----:B------:R-:W-:-:S04]  /*e420*/  @P0 IADD3 R5, R24, 0x80fffff, R5 ;  /* 0x080fffff18050810 */ /* 0x000fc80007ffe005 */
[----:B------:R-:W-:Y:S01]  /*e430*/  @P0 SHF.R.U32.HI R0, RZ, 0x15, R5 ;  /* 0x00000015ff000819 */ /* 0x000fe20000011605 */
[----:B------:R-:W-:Y:S01]  /*e440*/  @!P0 VIADD R0, R4, 0xbd000000 ;  /* 0xbd00000004008836 */ /* 0x000fe20000000000 */
[----:B------:R-:W-:Y:S06]  /*e450*/  BRA `(.L_x_9416) ;  /* 0x00000000000c7947 */ /* 0x000fec0003800000 */
.L_x_9415:
[----:B------:R-:W-:Y:S01]  /*e460*/  IMAD.MOV.U32 R0, RZ, RZ, 0x7f ;  /* 0x0000007fff007424 */ /* 0x000fe200078e00ff */
[----:B------:R-:W-:-:S04]  /*e470*/  ISETP.GT.U32.AND P0, PT, R4, 0x7f800000, PT ;  /* 0x7f8000000400780c */ /* 0x000fc80003f04070 */
[----:B------:R-:W-:-:S09]  /*e480*/  SEL R0, R0, 0x7c, P0 ;  /* 0x0000007c00007807 */ /* 0x000fd20000000000 */
.L_x_9416:
[----:B------:R-:W-:Y:S05]  /*e490*/  BSYNC B0 ;  /* 0x0000000000007941 */ /* 0x000fea0003800000 */
.L_x_9414:
[----:B------:R-:W-:-:S04]  /*e4a0*/  LOP3.LUT R24, R24, 0x80000000, RZ, 0xc0, !PT ;  /* 0x8000000018187812 */ /* 0x000fc800078ec0ff */
[----:B--2---:R-:W-:-:S04]  /*e4b0*/  SHF.R.U32.HI R5, RZ, 0x18, R24 ;  /* 0x00000018ff057819 */ /* 0x004fc80000011618 */
[----:B------:R-:W-:-:S05]  /*e4c0*/  LOP3.LUT R5, R0, R5, RZ, 0xfc, !PT ;  /* 0x0000000500057212 */ /* 0x000fca00078efcff */
[----:B------:R-:W-:Y:S01]  /*e4d0*/  STG.E.U8 desc[UR36][R2.64], R5 ;  /* 0x0000000502007986 */ /* 0x000fe2000c101124 */
[----:B------:R-:W-:Y:S05]  /*e4e0*/  EXIT ;  /* 0x000000000000794d */ /* 0x000fea0003800000 */
.L_x_9410:
[----:B------:R-:W-:-:S05]  /*e4f0*/  F2FP.BF16.F32.PACK_AB R24, RZ, R24 ;  /* 0x00000018ff18723e */ /* 0x000fca00000010ff */
[----:B------:R-:W-:Y:S01]  /*e500*/  STG.E.U16 desc[UR36][R2.64], R24 ;  /* 0x0000001802007986 */ /* 0x000fe2000c101524 */
[----:B------:R-:W-:Y:S05]  /*e510*/  EXIT ;  /* 0x000000000000794d */ /* 0x000fea0003800000 */
.L_x_9407:
        /* <DEDUP_REMOVED lines=9> */
[----:B0-----:R-:W-:Y:S01]  /*e5b0*/  STG.E.U16 desc[UR36][R2.64], R5 ;  /* 0x0000000502007986 */ /* 0x001fe2000c101524 */
[----:B------:R-:W-:Y:S05]  /*e5c0*/  EXIT ;  /* 0x000000000000794d */ /* 0x000fea0003800000 */
.L_x_9419:
        /* <DEDUP_REMOVED lines=16> */
.L_x_9422:
[----:B------:R-:W-:-:S04]  /*e6d0*/  LOP3.LUT R24, R24, 0x80000000, RZ, 0xc0, !PT ;  /* 0x8000000018187812 */ /* 0x000fc800078ec0ff */
[----:B------:R-:W-:-:S04]  /*e6e0*/  SHF.R.U32.HI R5, RZ, 0x18, R24 ;  /* 0x00000018ff057819 */ /* 0x000fc80000011618 */
[----:B------:R-:W-:-:S04]  /*e6f0*/  LOP3.LUT R4, R4, R5, RZ, 0xfc, !PT ;  /* 0x0000000504047212 */ /* 0x000fc800078efcff */
[----:B------:R-:W-:-:S07]  /*e700*/  PRMT R0, R4, 0x7610, R0 ;  /* 0x0000761004007816 */ /* 0x000fce0000000000 */
.L_x_9421:
[----:B------:R-:W-:Y:S05]  /*e710*/  BSYNC B0 ;  /* 0x0000000000007941 */ /* 0x000fea0003800000 */
.L_x_9420:
[----:B------:R-:W-:Y:S01]  /*e720*/  STG.E.U8 desc[UR36][R2.64], R0 ;  /* 0x0000000002007986 */ /* 0x000fe2000c101124 */
[----:B------:R-:W-:Y:S05]  /*e730*/  EXIT ;  /* 0x000000000000794d */ /* 0x000fea0003800000 */
.L_x_9418:
        /* <DEDUP_REMOVED lines=16> */
.L_x_9425:
[----:B------:R-:W-:-:S04]  /*e840*/  LOP3.LUT R24, R24, 0x80000000, RZ, 0xc0, !PT ;  /* 0x8000000018187812 */ /* 0x000fc800078ec0ff */
[----:B------:R-:W-:-:S04]  /*e850*/  SHF.R.U32.HI R5, RZ, 0x18, R24 ;  /* 0x00000018ff057819 */ /* 0x000fc80000011618 */
[----:B------:R-:W-:-:S04]  /*e860*/  LOP3.LUT R4, R4, R5, RZ, 0xfc, !PT ;  /* 0x0000000504047212 */ /* 0x000fc800078efcff */
[----:B------:R-:W-:-:S07]  /*e870*/  PRMT R0, R4, 0x7610, R0 ;  /* 0x0000761004007816 */ /* 0x000fce0000000000 */
.L_x_9424:
[----:B------:R-:W-:Y:S05]  /*e880*/  BSYNC B0 ;  /* 0x0000000000007941 */ /* 0x000fea0003800000 */
.L_x_9423:
[----:B------:R-:W-:Y:S01]  /*e890*/  STG.E.U8 desc[UR36][R2.64], R0 ;  /* 0x0000000002007986 */ /* 0x000fe2000c101124 */
[----:B------:R-:W-:Y:S05]  /*e8a0*/  EXIT ;  /* 0x000000000000794d */ /* 0x000fea0003800000 */
.L_x_9417:
[----:B------:R-:W-:-:S13]  /*e8b0*/  ISETP.NE.AND P0, PT, R0, 0x1c, PT ;  /* 0x0000001c0000780c */ /* 0x000fda0003f05270 */
[----:B------:R-:W-:Y:S05]  /*e8c0*/  @!P0 BRA `(.L_x_9426) ;  /* 0x00000000009c8947 */ /* 0x000fea0003800000 */
[----:B------:R-:W-:-:S13]  /*e8d0*/  ISETP.NE.AND P0, PT, R0, 0x1d, PT ;  /* 0x0000001d0000780c */ /* 0x000fda0003f05270 */
[----:B------:R-:W-:Y:S05]  /*e8e0*/  @!P0 BRA `(.L_x_9427) ;  /* 0x0000000000888947 */ /* 0x000fea0003800000 */
[----:B------:R-:W-:-:S13]  /*e8f0*/  ISETP.NE.AND P0, PT, R0, 0x2c, PT ;  /* 0x0000002c0000780c */ /* 0x000fda0003f05270 */
[----:B------:R-:W-:Y:S05]  /*e900*/  @P0 BRA `(.L_x_9400) ;  /* 0x00000000003c0947 */ /* 0x000fea0003800000 */
[----:B------:R-:W-:-:S04]  /*e910*/  SHF.R.U32.HI R4, RZ, 0x17, R24 ;  /* 0x00000017ff047819 */ /* 0x000fc80000011618 */
[----:B--2---:R-:W-:-:S04]  /*e920*/  LOP3.LUT R5, R4, 0xff, RZ, 0xc0, !PT ;  /* 0x000000ff04057812 */ /* 0x004fc800078ec0ff */
        /* <DEDUP_REMOVED lines=13> */
.L_x_9400:
[----:B------:R-:W-:Y:S01]  /*ea00*/  MOV R0, 0x0 ;  /* 0x0000000000007802 */ /* 0x000fe20000000f00 */
[----:B------:R-:W-:Y:S01]  /*ea10*/  ULDC.64 UR4, c[0x4][0x310] ;  /* 0x0100c40000047ab9 */ /* 0x000fe20000000a00 */
[----:B------:R-:W-:Y:S01]  /*ea20*/  ULDC.64 UR6, c[0x4][0x40] ;  /* 0x0100100000067ab9 */ /* 0x000fe20000000a00 */
[----:B------:R-:W-:Y:S01]  /*ea30*/  IMAD.U32 R4, RZ, RZ, UR4 ;  /* 0x00000004ff047e24 */ /* 0x000fe2000f8e00ff */
        /* <DEDUP_REMOVED lines=12> */
.L_x_9428:
[----:B------:R-:W-:Y:S05]  /*eb00*/  EXIT ;  /* 0x000000000000794d */ /* 0x000fea0003800000 */
.L_x_9427:
[----:B------:R-:W0:Y:S02]  /*eb10*/  F2I.U64.TRUNC R24, R24 ;  /* 0x0000001800187311 */ /* 0x000e24000020d800 */
[----:B0-----:R-:W-:Y:S01]  /*eb20*/  STG.E.64 desc[UR36][R2.64], R24 ;  /* 0x0000001802007986 */ /* 0x001fe2000c101b24 */
[----:B------:R-:W-:Y:S05]  /*eb30*/  EXIT ;  /* 0x000000000000794d */ /* 0x000fea0003800000 */
.L_x_9426:
[----:B--2---:R-:W0:Y:S02]  /*eb40*/  F2I.FTZ.U32.TRUNC.NTZ R5, R24 ;  /* 0x0000001800057305 */ /* 0x004e24000021f000 */
[----:B0-----:R-:W-:Y:S01]  /*eb50*/  STG.E desc[UR36][R2.64], R5 ;  /* 0x0000000502007986 */ /* 0x001fe2000c101924 */
[----:B------:R-:W-:Y:S05]  /*eb60*/  EXIT ;  /* 0x000000000000794d */ /* 0x000fea0003800000 */
.L_x_9429:
        /* <DEDUP_REMOVED lines=9> */
.L_x_10854:


//--------------------- .text._ZN2at6native18elementwise_kernelILi128ELi2EZNS0_22gpu_kernel_impl_nocastIZZZN37_INTERNAL_cee6930f_7_Loss_cu_5b0651e139_GLOBAL__N__cee6930f_7_Loss_cu_5b0651e140binary_cross_entropy_backward_out_kernelERNS_6TensorERKS5_S8_S8_ENKUlvE_clEvENKUlvE0_clEvEUlfffE_EEvRNS_18TensorIteratorBaseERKT_EUliE_EEviT1_ --------------------------
	.section	.text._ZN2at6native18elementwise_kernelILi128ELi2EZNS0_22gpu_kernel_impl_nocastIZZZN37_INTERNAL_cee6930f_7_Loss_cu_5b0651e139_GLOBAL__N__cee6930f_7_Loss_cu_5b0651e140binary_cross_entropy_backward_out_kernelERNS_6TensorERKS5_S8_S8_ENKUlvE_clEvENKUlvE0_clEvEUlfffE_EEvRNS_18TensorIteratorBaseERKT_EUliE_EEviT1_,"ax",@progbits
	.align	128
        .global         _ZN2at6native18elementwise_kernelILi128ELi2EZNS0_22gpu_kernel_impl_nocastIZZZN37_INTERNAL_cee6930f_7_Loss_cu_5b0651e139_GLOBAL__N__cee6930f_7_Loss_cu_5b0651e140binary_cross_entropy_backward_out_kernelERNS_6TensorERKS5_S8_S8_ENKUlvE_clEvENKUlvE0_clEvEUlfffE_EEvRNS_18TensorIteratorBaseERKT_EUliE_EEviT1_
        .type           _ZN2at6native18elementwise_kernelILi128ELi2EZNS0_22gpu_kernel_impl_nocastIZZZN37_INTERNAL_cee6930f_7_Loss_cu_5b0651e139_GLOBAL__N__cee6930f_7_Loss_cu_5b0651e140binary_cross_entropy_backward_out_kernelERNS_6TensorERKS5_S8_S8_ENKUlvE_clEvENKUlvE0_clEvEUlfffE_EEvRNS_18TensorIteratorBaseERKT_EUliE_EEviT1_,@function
        .size           _ZN2at6native18elementwise_kernelILi128ELi2EZNS0_22gpu_kernel_impl_nocastIZZZN37_INTERNAL_cee6930f_7_Loss_cu_5b0651e139_GLOBAL__N__cee6930f_7_Loss_cu_5b0651e140binary_cross_entropy_backward_out_kernelERNS_6TensorERKS5_S8_S8_ENKUlvE_clEvENKUlvE0_clEvEUlfffE_EEvRNS_18TensorIteratorBaseERKT_EUliE_EEviT1_,(.L_x_10855 - _ZN2at6native18elementwise_kernelILi128ELi2EZNS0_22gpu_kernel_impl_nocastIZZZN37_INTERNAL_cee6930f_7_Loss_cu_5b0651e139_GLOBAL__N__cee6930f_7_Loss_cu_5b0651e140binary_cross_entropy_backward_out_kernelERNS_6TensorERKS5_S8_S8_ENKUlvE_clEvENKUlvE0_clEvEUlfffE_EEvRNS_18TensorIteratorBaseERKT_EUliE_EEviT1_)
        .other          _ZN2at6native18elementwise_kernelILi128ELi2EZNS0_22gpu_kernel_impl_nocastIZZZN37_INTERNAL_cee6930f_7_Loss_cu_5b0651e139_GLOBAL__N__cee6930f_7_Loss_cu_5b0651e140binary_cross_entropy_backward_out_kernelERNS_6TensorERKS5_S8_S8_ENKUlvE_clEvENKUlvE0_clEvEUlfffE_EEvRNS_18TensorIteratorBaseERKT_EUliE_EEviT1_,@"STO_CUDA_ENTRY STV_DEFAULT"
_ZN2at6native18elementwise_kernelILi128ELi2EZNS0_22gpu_kernel_impl_nocastIZZZN37_INTERNAL_cee6930f_7_Loss_cu_5b0651e139_GLOBAL__N__cee6930f_7_Loss_cu_5b0651e140binary_cross_entropy_backward_out_kernelERNS_6TensorERKS5_S8_S8_ENKUlvE_clEvENKUlvE0_clEvEUlfffE_EEvRNS_18TensorIteratorBaseERKT_EUliE_EEviT1_:
.text._ZN2at6native18elementwise_kernelILi128ELi2EZNS0_22gpu_kernel_impl_nocastIZZZN37_INTERNAL_cee6930f_7_Loss_cu_5b0651e139_GLOBAL__N__cee6930f_7_Loss_cu_5b0651e140binary_cross_entropy_backward_out_kernelERNS_6TensorERKS5_S8_S8_ENKUlvE_clEvENKUlvE0_clEvEUlfffE_EEvRNS_18TensorIteratorBaseERKT_EUliE_EEviT1_:
[----:B------:R-:W-:Y:S01]  /*0000*/  LDC R1, c[0x0][0x28] ;  /* 0x00000a00ff017b82 */ /* 0x000fe20000000800 */
[----:B------:R-:W0:Y:S01]  /*0010*/  S2R R0, SR_CTAID.X ;  /* 0x0000000000007919 */ /* 0x000e220000002500 */
[----:B------:R-:W-:Y:S01]  /*0020*/  ULDC UR6, c[0x0][0x210] ;  /* 0x0000840000067ab9 */ /* 0x000fe20000000800 */
[----:B------:R-:W-:Y:S01]  /*0030*/  ULDC.64 UR4, c[0x0][0x208] ;  /* 0x0000820000047ab9 */ /* 0x000fe20000000a00 */
[----:B------:R-:W-:Y:S01]  /*0040*/  BSSY B0, `(.L_x_9430) ;  /* 0x0000198000007945 */ /* 0x000fe20003800000 */
[----:B------:R-:W0:Y:S02]  /*0050*/  S2R R3, SR_TID.X ;  /* 0x0000000000037919 */ /* 0x000e240000002100 */
[----:B0-----:R-:W-:-:S04]  /*0060*/  LEA R0, R0, R3, 0x8 ;  /* 0x0000000300007211 */ /* 0x001fc800078e40ff */
[----:B------:R-:W-:Y:S02]  /*0070*/  ISETP.GE.AND P0, PT, R0, UR6, PT ;  /* 0x0000000600007c0c */ /* 0x000fe4000bf06270 */
[----:B------:R-:W-:-:S11]  /*0080*/  MOV R9, R0 ;  /* 0x0000000000097202 */ /* 0x000fd60000000f00 */
[----:B------:R-:W-:Y:S05]  /*0090*/  @P0 BRA `(.L_x_9431) ;  /* 0x0000001800480947 */ /* 0x000fea0003800000 */
[----:B------:R-:W0:Y:S01]  /*00a0*/  LDC R10, c[0x0][0x218] ;  /* 0x00008600ff0a7b82 */ /* 0x000e220000000800 */
[----:B------:R-:W-:Y:S02]  /*00b0*/  CS2R R4, SRZ ;  /* 0x0000000000047805 */ /* 0x000fe4000001ff00 */
[----:B------:R-:W-:Y:S02]  /*00c0*/  CS2R R2, SRZ ;  /* 0x0000000000027805 */ /* 0x000fe4000001ff00 */
[----:B0-----:R-:W-:-:S13]  /*00d0*/  ISETP.NE.AND P0, PT, R10, RZ, PT ;  /* 0x000000ff0a00720c */ /* 0x001fda0003f05270 */
[----:B------:R-:W-:Y:S05]  /*00e0*/  @!P0 BRA `(.L_x_9432) ;  /* 0x0000001400d48947 */ /* 0x000fea0003800000 */
[----:B------:R-:W-:Y:S01]  /*00f0*/  HFMA2.MMA R2, -RZ, RZ, 0, 0 ;  /* 0x00000000ff027435 */ /* 0x000fe200000001ff */
[----:B------:R-:W-:Y:S01]  /*0100*/  MOV R3, R9 ;  /* 0x0000000900037202 */ /* 0x000fe20000000f00 */
[----:B------:R-:W-:Y:S01]  /*0110*/  ULDC.64 UR8, c[0x0][0x220] ;  /* 0x0000880000087ab9 */ /* 0x000fe20000000a00 */
[----:B------:R-:W-:Y:S01]  /*0120*/  ISETP.NE.AND P0, PT, R10, 0x1, PT ;  /* 0x000000010a00780c */ /* 0x000fe20003f05270 */
[----:B------:R-:W-:Y:S01]  /*0130*/  ULDC UR7, c[0x0][0x21c] ;  /* 0x0000870000077ab9 */ /* 0x000fe20000000800 */
[----:B------:R-:W-:-:S05]  /*0140*/  ULDC.64 UR10, c[0x0][0x350] ;  /* 0x0000d400000a7ab9 */ /* 0x000fca0000000a00 */
        /* <DEDUP_REMOVED lines=348> */
[----:B------:R-:W-:-:S03]  /*1710*/  @P0 MOV R12, RZ ;  /* 0x000000ff000c0202 */ /* 0x000fc60000000f00 */
[----:B------:R-:W1:Y:S08]  /*1720*/  @P0 LDC R17, c[0x0][0x33c] ;  /* 0x0000cf00ff110b82 */ /* 0x000e700000000800 */
[----:B------:R-:W2:Y:S08]  /*1730*/  @P0 LDC.64 R8, c[0x0][0x4c8] ;  /* 0x00013200ff080b82 */ /* 0x000eb00000000a00 */
[----:B------:R-:W3:Y:S01]  /*1740*/  @P0 LDC.64 R10, c[0x0][0x4d0] ;  /* 0x00013400ff0a0b82 */ /* 0x000ee20000000a00 */
[----:B0-----:R-:W-:-:S05]  /*1750*/  @P0 IMAD.HI.U32 R6, R13, R14, R12 ;  /* 0x0000000e0d060227 */ /* 0x001fca00078e000c */
[----:B------:R-:W-:Y:S02]  /*1760*/  @P0 SHF.R.U32.HI R6, RZ, R15, R6 ;  /* 0x0000000fff060219 */ /* 0x000fe40000011606 */
[----:B------:R-:W-:Y:S02]  /*1770*/  IADD3 R15, -R13, RZ, RZ ;  /* 0x000000ff0d0f7210 */ /* 0x000fe40007ffe1ff */
[----:B------:R-:W-:-:S03]  /*1780*/  @P0 IADD3 R12, -R6, RZ, RZ ;  /* 0x000000ff060c0210 */ /* 0x000fc60007ffe1ff */
[----:B------:R-:W-:Y:S01]  /*1790*/  IMAD R6, R15, UR8, R7 ;  /* 0x000000080f067c24 */ /* 0x000fe2000f8e0207 */
[----:B------:R-:W-:Y:S01]  /*17a0*/  ULDC.64 UR8, c[0x0][0x4b8] ;  /* 0x00012e0000087ab9 */ /* 0x000fe20000000a00 */
[----:B-1----:R-:W-:Y:S02]  /*17b0*/  @P0 IMAD R12, R12, R17, R13 ;  /* 0x000000110c0c0224 */ /* 0x002fe400078e020d */
[C---:B------:R-:W-:Y:S02]  /*17c0*/  IMAD R3, R6.reuse, UR8, R3 ;  /* 0x0000000806037c24 */ /* 0x040fe4000f8e0203 */
[C---:B------:R-:W-:Y:S02]  /*17d0*/  IMAD R2, R6.reuse, UR9, R2 ;  /* 0x0000000906027c24 */ /* 0x040fe4000f8e0202 */
[C---:B------:R-:W-:Y:S02]  /*17e0*/  IMAD R5, R6.reuse, UR10, R5 ;  /* 0x0000000a06057c24 */ /* 0x040fe4000f8e0205 */
[----:B------:R-:W-:-:S02]  /*17f0*/  IMAD R4, R6, UR11, R4 ;  /* 0x0000000b06047c24 */ /* 0x000fc4000f8e0204 */
[C---:B--2---:R-:W-:Y:S02]  /*1800*/  @P0 IMAD R3, R12.reuse, R8, R3 ;  /* 0x000000080c030224 */ /* 0x044fe400078e0203 */
[C---:B------:R-:W-:Y:S02]  /*1810*/  @P0 IMAD R2, R12.reuse, R9, R2 ;  /* 0x000000090c020224 */ /* 0x040fe400078e0202 */
[C---:B---3--:R-:W-:Y:S02]  /*1820*/  @P0 IMAD R5, R12.reuse, R10, R5 ;  /* 0x0000000a0c050224 */ /* 0x048fe400078e0205 */
[----:B------:R-:W-:-:S07]  /*1830*/  @P0 IMAD R4, R12, R11, R4 ;  /* 0x0000000b0c040224 */ /* 0x000fce00078e0204 */
.L_x_9432:
[----:B------:R-:W-:Y:S01]  /*1840*/  ULDC.64 UR8, c[0x0][0x4e8] ;  /* 0x00013a0000087ab9 */ /* 0x000fe20000000a00 */
[----:B------:R-:W-:Y:S01]  /*1850*/  ULDC.64 UR10, c[0x0][0x4f0] ;  /* 0x00013c00000a7ab9 */ /* 0x000fe20000000a00 */
[----:B------:R-:W-:-:S04]  /*1860*/  IADD3 R6, P0, R5, UR8, RZ ;  /* 0x0000000805067c10 */ /* 0x000fc8000ff1e0ff */
[----:B------:R-:W-:Y:S01]  /*1870*/  IADD3.X R7, RZ, UR9, RZ, P0, !PT ;  /* 0x00000009ff077c10 */ /* 0x000fe200087fe4ff */
[----:B------:R-:W-:-:S04]  /*1880*/  ULDC.64 UR8, c[0x0][0x4e0] ;  /* 0x0001380000087ab9 */ /* 0x000fc80000000a00 */
[----:B------:R-:W2:Y:S01]  /*1890*/  LDG.E R6, desc[UR4][R6.64] ;  /* 0x0000000406067981 */ /* 0x000ea2000c1e1900 */
[----:B------:R-:W-:Y:S02]  /*18a0*/  IADD3 R4, P1, R4, UR10, RZ ;  /* 0x0000000a04047c10 */ /* 0x000fe4000ff3e0ff */
[----:B------:R-:W-:Y:S02]  /*18b0*/  IADD3 R8, P0, R2, UR8, RZ ;  /* 0x0000000802087c10 */ /* 0x000fe4000ff1e0ff */
[----:B------:R-:W-:Y:S02]  /*18c0*/  IADD3.X R5, RZ, UR11, RZ, P1, !PT ;  /* 0x0000000bff057c10 */ /* 0x000fe40008ffe4ff */
[----:B------:R-:W-:Y:S01]  /*18d0*/  IADD3.X R9, RZ, UR9, RZ, P0, !PT ;  /* 0x00000009ff097c10 */ /* 0x000fe200087fe4ff */
[----:B------:R-:W-:-:S03]  /*18e0*/  ULDC.64 UR8, c[0x0][0x4d8] ;  /* 0x0001360000087ab9 */ /* 0x000fc60000000a00 */
[----:B------:R-:W3:Y:S04]  /*18f0*/  LDG.E R5, desc[UR4][R4.64] ;  /* 0x0000000404057981 */ /* 0x000ee8000c1e1900 */
[----:B------:R-:W4:Y:S01]  /*1900*/  LDG.E R9, desc[UR4][R8.64] ;  /* 0x0000000408097981 */ /* 0x000f22000c1e1900 */
[----:B------:R-:W-:-:S04]  /*1910*/  IADD3 R2, P0, R3, UR8, RZ ;  /* 0x0000000803027c10 */ /* 0x000fc8000ff1e0ff */
[----:B------:R-:W-:Y:S01]  /*1920*/  IADD3.X R3, RZ, UR9, RZ, P0, !PT ;  /* 0x00000009ff037c10 */ /* 0x000fe200087fe4ff */
[----:B--2---:R-:W-:-:S04]  /*1930*/  FADD.FTZ R11, -R6, 1 ;  /* 0x3f800000060b7421 */ /* 0x004fc80000010100 */
[----:B------:R-:W-:-:S05]  /*1940*/  FMUL.FTZ R11, R6, R11 ;  /* 0x0000000b060b7220 */ /* 0x000fca0000410000 */
[----:B------:R-:W-:Y:S01]  /*1950*/  FMNMX.FTZ R11, R11, 9.9999999600419720025e-13, !PT ;  /* 0x2b8cbccc0b0b7809 */ /* 0x000fe20007810000 */
[----:B---3--:R-:W-:-:S05]  /*1960*/  FADD.FTZ R6, R6, -R5 ;  /* 0x8000000506067221 */ /* 0x008fca0000010000 */
[----:B------:R-:W0:Y:S01]  /*1970*/  MUFU.RCP R11, R11 ;  /* 0x0000000b000b7308 */ /* 0x000e220000001000 */
[----:B----4-:R-:W-:Y:S01]  /*1980*/  FMUL.FTZ R6, R6, R9 ;  /* 0x0000000906067220 */ /* 0x010fe20000410000 */
[----:B------:R-:W-:-:S03]  /*1990*/  IADD3 R9, R0, 0x80, RZ ;  /* 0x0000008000097810 */ /* 0x000fc60007ffe0ff */
[----:B0-----:R-:W-:-:S05]  /*19a0*/  FMUL.FTZ R5, R6, R11 ;  /* 0x0000000b06057220 */ /* 0x001fca0000410000 */
[----:B------:R0:W-:Y:S02]  /*19b0*/  STG.E desc[UR4][R2.64], R5 ;  /* 0x0000000502007986 */ /* 0x0001e4000c101904 */
.L_x_9431:
[----:B------:R-:W-:Y:S05]  /*19c0*/  BSYNC B0 ;  /* 0x0000000000007941 */ /* 0x000fea0003800000 */
.L_x_9430:
[----:B------:R-:W-:-:S13]  /*19d0*/  ISETP.GE.AND P0, PT, R9, UR6, PT ;  /* 0x0000000609007c0c */ /* 0x000fda000bf06270 */
[----:B------:R-:W-:Y:S05]  /*19e0*/  @P0 EXIT ;  /* 0x000000000000094d */ /* 0x000fea0003800000 */
[----:B------:R-:W1:Y:S01]  /*19f0*/  LDC R4, c[0x0][0x218] ;  /* 0x00008600ff047b82 */ /* 0x000e620000000800 */
[----:B0-----:R-:W-:Y:S01]  /*1a00*/  HFMA2.MMA R5, -RZ, RZ, 0, 0 ;  /* 0x00000000ff057435 */ /* 0x001fe200000001ff */
[----:B------:R-:W-:Y:S02]  /*1a10*/  CS2R R2, SRZ ;  /* 0x0000000000027805 */ /* 0x000fe4000001ff00 */
[----:B------:R-:W-:Y:S02]  /*1a20*/  MOV R0, RZ ;  /* 0x000000ff00007202 */ /* 0x000fe40000000f00 */
[----:B-1----:R-:W-:-:S13]  /*1a30*/  ISETP.NE.AND P0, PT, R4, RZ, PT ;  /* 0x000000ff0400720c */ /* 0x002fda0003f05270 */
[----:B------:R-:W-:Y:S05]  /*1a40*/  @!P0 BRA `(.L_x_9433) ;  /* 0x0000001400d48947 */ /* 0x000fea0003800000 */
[----:B------:R-:W-:Y:S01]  /*1a50*/  MOV R2, RZ ;  /* 0x000000ff00027202 */ /* 0x000fe20000000f00 */
[----:B------:R-:W-:Y:S01]  /*1a60*/  ULDC.64 UR6, c[0x0][0x220] ;  /* 0x0000880000067ab9 */ /* 0x000fe20000000a00 */
[----:B------:R-:W-:Y:S01]  /*1a70*/  MOV R3, R9 ;  /* 0x0000000900037202 */ /* 0x000fe20000000f00 */
[----:B------:R-:W-:Y:S01]  /*1a80*/  ULDC.64 UR8, c[0x0][0x350] ;  /* 0x0000d40000087ab9 */ /* 0x000fe20000000a00 */
        /* <DEDUP_REMOVED lines=350> */
[----:B------:R-:W-:Y:S01]  /*3070*/  ULDC.64 UR6, c[0x0][0x4b8] ;  /* 0x00012e0000067ab9 */ /* 0x000fe20000000a00 */
        /* <DEDUP_REMOVED lines=18> */
.L_x_9433:
        /* <DEDUP_REMOVED lines=18> */
[----:B---3--:R-:W-:-:S03]  /*32c0*/  FADD.FTZ R4, R4, -R7 ;  /* 0x8000000704047221 */ /* 0x008fc60000010000 */
[----:B------:R-:W0:Y:S01]  /*32d0*/  MUFU.RCP R5, R11 ;  /* 0x0000000b00057308 */ /* 0x000e220000001000 */
[----:B----4-:R-:W-:-:S04]  /*32e0*/  FMUL.FTZ R4, R4, R9 ;  /* 0x0000000904047220 */ /* 0x010fc80000410000 */
[----:B0-----:R-:W-:-:S05]  /*32f0*/  FMUL.FTZ R5, R4, R5 ;  /* 0x0000000504057220 */ /* 0x001fca0000410000 */
[----:B------:R-:W-:Y:S01]  /*3300*/  STG.E desc[UR4][R2.64], R5 ;  /* 0x0000000502007986 */ /* 0x000fe2000c101904 */
[----:B------:R-:W-:Y:S05]  /*3310*/  EXIT ;  /* 0x000000000000794d */ /* 0x000fea0003800000 */
.L_x_9434:
        /* <DEDUP_REMOVED lines=14> */
.L_x_10855:


//--------------------- .text._ZN2at6native27unrolled_elementwise_kernelIZZZN37_INTERNAL_cee6930f_7_Loss_cu_5b0651e139_GLOBAL__N__cee6930f_7_Loss_cu_5b0651e140binary_cross_entropy_backward_out_kernelERNS_6TensorERKS4_S7_S7_ENKUlvE_clEvENKUlvE0_clEvEUlfffE_St5arrayIPcLm4EELi4E23TrivialOffsetCalculatorILi3EjESE_ILi1EjENS0_6memory15LoadWithoutCastENSH_16StoreWithoutCastEEEviT_T0_T2_T3_T4_T5_ --------------------------
	.section	.text._ZN2at6native27unrolled_elementwise_kernelIZZZN37_INTERNAL_cee6930f_7_Loss_cu_5b0651e139_GLOBAL__N__cee6930f_7_Loss_cu_5b0651e140binary_cross_entropy_backward_out_kernelERNS_6TensorERKS4_S7_S7_ENKUlvE_clEvENKUlvE0_clEvEUlfffE_St5arrayIPcLm4EELi4E23TrivialOffsetCalculatorILi3EjESE_ILi1EjENS0_6memory15LoadWithoutCastENSH_16StoreWithoutCastEEEviT_T0_T2_T3_T4_T5_,"ax",@progbits
	.align	128
        .global         _ZN2at6native27unrolled_elementwise_kernelIZZZN37_INTERNAL_cee6930f_7_Loss_cu_5b0651e139_GLOBAL__N__cee6930f_7_Loss_cu_5b0651e140binary_cross_entropy_backward_out_kernelERNS_6TensorERKS4_S7_S7_ENKUlvE_clEvENKUlvE0_clEvEUlfffE_St5arrayIPcLm4EELi4E23TrivialOffsetCalculatorILi3EjESE_ILi1EjENS0_6memory15LoadWithoutCastENSH_16StoreWithoutCastEEEviT_T0_T2_T3_T4_T5_
        .type           _ZN2at6native27unrolled_elementwise_kernelIZZZN37_INTERNAL_cee6930f_7_Loss_cu_5b0651e139_GLOBAL__N__cee6930f_7_Loss_cu_5b0651e140binary_cross_entropy_backward_out_kernelERNS_6TensorERKS4_S7_S7_ENKUlvE_clEvENKUlvE0_clEvEUlfffE_St5arrayIPcLm4EELi4E23TrivialOffsetCalculatorILi3EjESE_ILi1EjENS0_6memory15LoadWithoutCastENSH_16StoreWithoutCastEEEviT_T0_T2_T3_T4_T5_,@function
        .size           _ZN2at6native27unrolled_elementwise_kernelIZZZN37_INTERNAL_cee6930f_7_Loss_cu_5b0651e139_GLOBAL__N__cee6930f_7_Loss_cu_5b0651e140binary_cross_entropy_backward_out_kernelERNS_6TensorERKS4_S7_S7_ENKUlvE_clEvENKUlvE0_clEvEUlfffE_St5arrayIPcLm4EELi4E23TrivialOffsetCalculatorILi3EjESE_ILi1EjENS0_6memory15LoadWithoutCastENSH_16StoreWithoutCastEEEviT_T0_T2_T3_T4_T5_,(.L_x_10856 - _ZN2at6native27unrolled_elementwise_kernelIZZZN37_INTERNAL_cee6930f_7_Loss_cu_5b0651e139_GLOBAL__N__cee6930f_7_Loss_cu_5b0651e140binary_cross_entropy_backward_out_kernelERNS_6TensorERKS4_S7_S7_ENKUlvE_clEvENKUlvE0_clEvEUlfffE_St5arrayIPcLm4EELi4E23TrivialOffsetCalculatorILi3EjESE_ILi1EjENS0_6memory15LoadWithoutCastENSH_16StoreWithoutCastEEEviT_T0_T2_T3_T4_T5_)
        .other          _ZN2at6native27unrolled_elementwise_kernelIZZZN37_INTERNAL_cee6930f_7_Loss_cu_5b0651e139_GLOBAL__N__cee6930f_7_Loss_cu_5b0651e140binary_cross_entropy_backward_out_kernelERNS_6TensorERKS4_S7_S7_ENKUlvE_clEvENKUlvE0_clEvEUlfffE_St5arrayIPcLm4EELi4E23TrivialOffsetCalculatorILi3EjESE_ILi1EjENS0_6memory15LoadWithoutCastENSH_16StoreWithoutCastEEEviT_T0_T2_T3_T4_T5_,@"STO_CUDA_ENTRY STV_DEFAULT"
_ZN2at6native27unrolled_elementwise_kernelIZZZN37_INTERNAL_cee6930f_7_Loss_cu_5b0651e139_GLOBAL__N__cee6930f_7_Loss_cu_5b0651e140binary_cross_entropy_backward_out_kernelERNS_6TensorERKS4_S7_S7_ENKUlvE_clEvENKUlvE0_clEvEUlfffE_St5arrayIPcLm4EELi4E23TrivialOffsetCalculatorILi3EjESE_ILi1EjENS0_6memory15LoadWithoutCastENSH_16StoreWithoutCastEEEviT_T0_T2_T3_T4_T5_:
.text._ZN2at6native27unrolled_elementwise_kernelIZZZN37_INTERNAL_cee6930f_7_Loss_cu_5b0651e139_GLOBAL__N__cee6930f_7_Loss_cu_5b0651e140binary_cross_entropy_backward_out_kernelERNS_6TensorERKS4_S7_S7_ENKUlvE_clEvENKUlvE0_clEvEUlfffE_St5arrayIPcLm4EELi4E23TrivialOffsetCalculatorILi3EjESE_ILi1EjENS0_6memory15LoadWithoutCastENSH_16StoreWithoutCastEEEviT_T0_T2_T3_T4_T5_:
[----:B------:R-:W-:Y:S01]  /*0000*/  LDC R1, c[0x0][0x28] ;  /* 0x00000a00ff017b82 */ /* 0x000fe20000000800 */
[----:B------:R-:W0:Y:S07]  /*0010*/  S2R R0, SR_CTAID.X ;  /* 0x0000000000007919 */ /* 0x000e2e0000002500 */
[----:B------:R-:W0:Y:S01]  /*0020*/  LDC R3, c[0x0][0x210] ;  /* 0x00008400ff037b82 */ /* 0x000e220000000800 */
[----:B------:R-:W-:Y:S01]  /*0030*/  HFMA2.MMA R8, -RZ, RZ, 0, 0 ;  /* 0x00000000ff087435 */ /* 0x000fe200000001ff */
[----:B------:R-:W-:Y:S01]  /*0040*/  ULDC.64 UR4, c[0x0][0x208] ;  /* 0x0000820000047ab9 */ /* 0x000fe20000000a00 */
[----:B------:R-:W1:Y:S01]  /*0050*/  S2R R11, SR_TID.X ;  /* 0x00000000000b7919 */ /* 0x000e620000002100 */
[----:B------:R-:W-:Y:S01]  /*0060*/  MOV R10, RZ ;  /* 0x000000ff000a7202 */ /* 0x000fe20000000f00 */
[----:B0-----:R-:W-:Y:S01]  /*0070*/  IMAD R2, R0, -0x200, R3 ;  /* 0xfffffe0000027824 */ /* 0x001fe200078e0203 */
[----:B-1----:R-:W-:-:S04]  /*0080*/  MOV R9, R11 ;  /* 0x0000000b00097202 */ /* 0x002fc80000000f00 */
[----:B------:R-:W-:-:S13]  /*0090*/  ISETP.GE.AND P0, PT, R11, R2, PT ;  /* 0x000000020b00720c */ /* 0x000fda0003f06270 */
[----:B------:R-:W-:Y:S01]  /*00a0*/  @!P0 LEA R4, R0, R9, 0x9 ;  /* 0x0000000900048211 */ /* 0x000fe200078e48ff */
[----:B------:R-:W0:Y:S01]  /*00b0*/  @!P0 LDC.64 R24, c[0x0][0x228] ;  /* 0x00008a00ff188b82 */ /* 0x000e220000000a00 */
[----:B------:R-:W-:-:S04]  /*00c0*/  @!P0 IADD3 R9, R9, 0x80, RZ ;  /* 0x0000008009098810 */ /* 0x000fc80007ffe0ff */
[----:B------:R-:W-:Y:S02]  /*00d0*/  ISETP.GE.AND P1, PT, R9, R2, PT ;  /* 0x000000020900720c */ /* 0x000fe40003f26270 */
[----:B------:R-:W-:Y:S01]  /*00e0*/  CS2R R28, SRZ ;  /* 0x00000000001c7805 */ /* 0x000fe2000001ff00 */
[----:B------:R-:W1:Y:S08]  /*00f0*/  @!P0 LDC.64 R16, c[0x0][0x230] ;  /* 0x00008c00ff108b82 */ /* 0x000e700000000a00 */
[----:B------:R-:W2:Y:S02]  /*0100*/  @!P0 LDC.64 R18, c[0x0][0x220] ;  /* 0x00008800ff128b82 */ /* 0x000ea40000000a00 */
[----:B------:R-:W-:-:S02]  /*0110*/  @!P1 LEA R3, R0, R9, 0x9 ;  /* 0x0000000900039211 */ /* 0x000fc400078e48ff */
[----:B------:R-:W-:-:S04]  /*0120*/  @!P1 IADD3 R9, R9, 0x80, RZ ;  /* 0x0000008009099810 */ /* 0x000fc80007ffe0ff */
[----:B------:R-:W-:Y:S01]  /*0130*/  ISETP.GE.AND P3, PT, R9, R2, PT ;  /* 0x000000020900720c */ /* 0x000fe20003f66270 */
[----:B0-----:R-:W-:Y:S01]  /*0140*/  @!P0 IMAD.WIDE.U32 R24, R4, 0x4, R24 ;  /* 0x0000000404188825 */ /* 0x001fe200078e0018 */
[----:B------:R-:W0:Y:S04]  /*0150*/  @!P1 LDC.64 R12, c[0x0][0x228] ;  /* 0x00008a00ff0c9b82 */ /* 0x000e280000000a00 */
[----:B------:R3:W4:Y:S01]  /*0160*/  @!P0 LDG.E R8, desc[UR4][R24.64] ;  /* 0x0000000418088981 */ /* 0x000722000c1e1900 */
[----:B------:R-:W-:-:S03]  /*0170*/  IMAD.MOV.U32 R26, RZ, RZ, RZ ;  /* 0x000000ffff1a7224 */ /* 0x000fc600078e00ff */
[----:B------:R-:W3:Y:S08]  /*0180*/  @!P1 LDC.64 R14, c[0x0][0x230] ;  /* 0x00008c00ff0e9b82 */ /* 0x000ef00000000a00 */
[----:B------:R-:W3:Y:S01]  /*0190*/  @!P3 LDC.64 R20, c[0x0][0x228] ;  /* 0x00008a00ff14bb82 */ /* 0x000ee20000000a00 */
[----:B------:R-:W-:Y:S01]  /*01a0*/  @!P3 LEA R27, R0, R9, 0x9 ;  /* 0x00000009001bb211 */ /* 0x000fe200078e48ff */
[----:B-1----:R-:W-:-:S04]  /*01b0*/  @!P0 IMAD.WIDE.U32 R16, R4, 0x4, R16 ;  /* 0x0000000404108825 */ /* 0x002fc800078e0010 */
[----:B--2---:R-:W-:Y:S01]  /*01c0*/  @!P0 IMAD.WIDE.U32 R18, R4, 0x4, R18 ;  /* 0x0000000404128825 */ /* 0x004fe200078e0012 */
[----:B------:R-:W2:Y:S01]  /*01d0*/  @!P0 LDG.E R29, desc[UR4][R16.64] ;  /* 0x00000004101d8981 */ /* 0x000ea2000c1e1900 */
[----:B------:R-:W1:Y:S02]  /*01e0*/  @!P1 LDC.64 R22, c[0x0][0x220] ;  /* 0x00008800ff169b82 */ /* 0x000e640000000a00 */
[----:B0-----:R-:W-:Y:S01]  /*01f0*/  @!P1 IMAD.WIDE.U32 R12, R3, 0x4, R12 ;  /* 0x00000004030c9825 */ /* 0x001fe200078e000c */
[----:B------:R-:W2:Y:S04]  /*0200*/  @!P0 LDG.E R26, desc[UR4][R18.64] ;  /* 0x00000004121a8981 */ /* 0x000ea8000c1e1900 */
[----:B------:R0:W2:Y:S01]  /*0210*/  @!P1 LDG.E R10, desc[UR4][R12.64] ;  /* 0x000000040c0a9981 */ /* 0x0000a2000c1e1900 */
[----:B---3--:R-:W3:Y:S01]  /*0220*/  @!P3 LDC.64 R24, c[0x0][0x220] ;  /* 0x00008800ff18bb82 */ /* 0x008ee20000000a00 */
[----:B------:R-:W-:-:S07]  /*0230*/  @!P3 IMAD.WIDE.U32 R20, R27, 0x4, R20 ;  /* 0x000000041b14b825 */ /* 0x000fce00078e0014 */
[----:B0-----:R-:W0:Y:S01]  /*0240*/  @!P3 LDC.64 R12, c[0x0][0x230] ;  /* 0x00008c00ff0cbb82 */ /* 0x001e220000000a00 */
[----:B------:R1:W2:Y:S01]  /*0250*/  @!P3 LDG.E R28, desc[UR4][R20.64] ;  /* 0x00000004141cb981 */ /* 0x0002a2000c1e1900 */
[----:B------:R-:W-:Y:S01]  /*0260*/  HFMA2.MMA R4, -RZ, RZ, 0, 0 ;  /* 0x00000000ff047435 */ /* 0x000fe200000001ff */
[----:B------:R-:W-:-:S04]  /*0270*/  @!P1 IMAD.WIDE.U32 R14, R3, 0x4, R14 ;  /* 0x00000004030e9825 */ /* 0x000fc800078e000e */
[----:B-1----:R-:W-:Y:S01]  /*0280*/  @!P1 IMAD.WIDE.U32 R22, R3, 0x4, R22 ;  /* 0x0000000403169825 */ /* 0x002fe200078e0016 */
[----:B------:R-:W-:Y:S02]  /*0290*/  CS2R R20, SRZ ;  /* 0x0000000000147805 */ /* 0x000fe4000001ff00 */
[----:B------:R-:W-:Y:S01]  /*02a0*/  MOV R3, RZ ;  /* 0x000000ff00037202 */ /* 0x000fe20000000f00 */
[C---:B---3--:R-:W-:Y:S01]  /*02b0*/  @!P3 IMAD.WIDE.U32 R24, R27.reuse, 0x4, R24 ;  /* 0x000000041b18b825 */ /* 0x048fe200078e0018 */
[----:B------:R-:W3:Y:S04]  /*02c0*/  @!P1 LDG.E R4, desc[UR4][R14.64] ;  /* 0x000000040e049981 */ /* 0x000ee8000c1e1900 */
[----:B------:R-:W3:Y:S01]  /*02d0*/  @!P1 LDG.E R20, desc[UR4][R22.64] ;  /* 0x0000000416149981 */ /* 0x000ee2000c1e1900 */
[----:B0-----:R-:W-:-:S03]  /*02e0*/  @!P3 IMAD.WIDE.U32 R12, R27, 0x4, R12 ;  /* 0x000000041b0cb825 */ /* 0x001fc600078e000c */
[----:B------:R-:W3:Y:S04]  /*02f0*/  @!P3 LDG.E R3, desc[UR4][R24.64] ;  /* 0x000000041803b981 */ /* 0x000ee8000c1e1900 */
[----:B------:R0:W3:Y:S01]  /*0300*/  @!P3 LDG.E R21, desc[UR4][R12.64] ;  /* 0x000000040c15b981 */ /* 0x0000e2000c1e1900 */
[----:B------:R-:W-:-:S04]  /*0310*/  @!P3 IADD3 R9, R9, 0x80, RZ ;  /* 0x000000800909b810 */ /* 0x000fc80007ffe0ff */
[----:B------:R-:W-:-:S13]  /*0320*/  ISETP.GE.AND P2, PT, R9, R2, PT ;  /* 0x000000020900720c */ /* 0x000fda0003f46270 */
[----:B------:R-:W1:Y:S01]  /*0330*/  @!P2 LDC.64 R18, c[0x0][0x228] ;  /* 0x00008a00ff12ab82 */ /* 0x000e620000000a00 */
[----:B0-----:R-:W-:-:S07]  /*0340*/  @!P2 LEA R13, R0, R9, 0x9 ;  /* 0x00000009000da211 */ /* 0x001fce00078e48ff */
[----:B------:R-:W0:Y:S01]  /*0350*/  @!P2 LDC.64 R14, c[0x0][0x230] ;  /* 0x00008c00ff0eab82 */ /* 0x000e220000000a00 */
[----:B------:R-:W-:-:S07]  /*0360*/  HFMA2.MMA R9, -RZ, RZ, 0, 0 ;  /* 0x00000000ff097435 */ /* 0x000fce00000001ff */
[----:B------:R-:W0:Y:S01]  /*0370*/  @!P2 LDC.64 R16, c[0x0][0x220] ;  /* 0x00008800ff10ab82 */ /* 0x000e220000000a00 */
[----:B------:R-:W-:Y:S01]  /*0380*/  MOV R23, R11 ;  /* 0x0000000b00177202 */ /* 0x000fe20000000f00 */
[----:B-1----:R-:W-:-:S05]  /*0390*/  @!P2 IMAD.WIDE.U32 R18, R13, 0x4, R18 ;  /* 0x000000040d12a825 */ /* 0x002fca00078e0012 */
[----:B------:R1:W5:Y:S01]  /*03a0*/  @!P2 LDG.E R9, desc[UR4][R18.64] ;  /* 0x000000041209a981 */ /* 0x000362000c1e1900 */
[----:B0-----:R-:W-:Y:S01]  /*03b0*/  @!P2 IMAD.WIDE.U32 R14, R13, 0x4, R14 ;  /* 0x000000040d0ea825 */ /* 0x001fe200078e000e */
[----:B-1----:R-:W-:-:S03]  /*03c0*/  IADD3 R19, R23, 0x100, RZ ;  /* 0x0000010017137810 */ /* 0x002fc60007ffe0ff */
[----:B------:R-:W-:Y:S01]  /*03d0*/  @!P2 IMAD.WIDE.U32 R16, R13, 0x4, R16 ;  /* 0x000000040d10a825 */ /* 0x000fe200078e0010 */
[----:B------:R-:W-:Y:S02]  /*03e0*/  ISETP.GE.AND P3, PT, R19, R2, PT ;  /* 0x000000021300720c */ /* 0x000fe40003f66270 */
[----:B------:R-:W-:Y:S01]  /*03f0*/  MOV R22, RZ ;  /* 0x000000ff00167202 */ /* 0x000fe20000000f00 */
[----:B------:R-:W-:Y:S01]  /*0400*/  IMAD.MOV.U32 R27, RZ, RZ, RZ ;  /* 0x000000ffff1b7224 */ /* 0x000fe200078e00ff */
[----:B------:R-:W-:-:S04]  /*0410*/  IADD3 R25, R23, 0x80, RZ ;  /* 0x0000008017197810 */ /* 0x000fc80007ffe0ff */
[----:B------:R0:W5:Y:S04]  /*0420*/  @!P2 LDG.E R22, desc[UR4][R16.64] ;  /* 0x000000041016a981 */ /* 0x000168000c1e1900 */
[----:B------:R1:W5:Y:S01]  /*0430*/  @!P2 LDG.E R27, desc[UR4][R14.64] ;  /* 0x000000040e1ba981 */ /* 0x000362000c1e1900 */
[----:B------:R-:W-:Y:S02]  /*0440*/  ISETP.GE.AND P2, PT, R25, R2, PT ;  /* 0x000000021900720c */ /* 0x000fe40003f46270 */
[----:B------:R-:W-:Y:S02]  /*0450*/  @!P0 LEA R11, R0, R11, 0x9 ;  /* 0x0000000b000b8211 */ /* 0x000fe400078e48ff */
[----:B0-----:R-:W-:Y:S01]  /*0460*/  IADD3 R17, R23, 0x180, RZ ;  /* 0x0000018017117810 */ /* 0x001fe20007ffe0ff */
[----:B------:R-:W-:-:S05]  /*0470*/  @!P0 IMAD.MOV.U32 R23, RZ, RZ, R25 ;  /* 0x000000ffff178224 */ /* 0x000fca00078e0019 */
[-C--:B------:R-:W-:Y:S02]  /*0480*/  ISETP.GE.AND P4, PT, R23, R2.reuse, PT ;  /* 0x000000021700720c */ /* 0x080fe40003f86270 */
[----:B------:R-:W-:Y:S01]  /*0490*/  ISETP.GE.AND P1, PT, R17, R2, PT ;  /* 0x000000021100720c */ /* 0x000fe20003f26270 */
[----:B------:R-:W-:Y:S01]  /*04a0*/  BSSY B0, `(.L_x_9435) ;  /* 0x0000024000007945 */ /* 0x000fe20003800000 */
[----:B----4-:R-:W-:-:S04]  /*04b0*/  @!P0 FADD.FTZ R13, -R8, 1 ;  /* 0x3f800000080d8421 */ /* 0x010fc80000010100 */
[----:B------:R-:W-:-:S05]  /*04c0*/  @!P0 FMUL.FTZ R13, R13, R8 ;  /* 0x000000080d0d8220 */ /* 0x000fca0000410000 */
[----:B------:R-:W-:-:S04]  /*04d0*/  @!P0 FMNMX.FTZ R18, R13, 9.9999999600419720025e-13, !PT ;  /* 0x2b8cbccc0d128809 */ /* 0x000fc80007810000 */
[----:B-1----:R-:W0:Y:S01]  /*04e0*/  @!P0 MUFU.RCP R15, R18 ;  /* 0x00000012000f8308 */ /* 0x002e220000001000 */
[----:B--2---:R-:W-:Y:S01]  /*04f0*/  @!P0 FADD.FTZ R29, -R29, R8 ;  /* 0x000000081d1d8221 */ /* 0x004fe20000010100 */
[----:B------:R-:W-:-:S04]  /*0500*/  @!P3 FADD.FTZ R13, -R28, 1 ;  /* 0x3f8000001c0db421 */ /* 0x000fc80000010100 */
[----:B------:R-:W-:Y:S02]  /*0510*/  @!P3 FMUL.FTZ R16, R13, R28 ;  /* 0x0000001c0d10b220 */ /* 0x000fe40000410000 */
[----:B------:R-:W1:Y:S01]  /*0520*/  @!P0 LDC.64 R12, c[0x0][0x218] ;  /* 0x00008600ff0c8b82 */ /* 0x000e620000000a00 */
[----:B------:R-:W-:Y:S01]  /*0530*/  @!P2 FADD.FTZ R19, -R10, 1 ;  /* 0x3f8000000a13a421 */ /* 0x000fe20000010100 */
[----:B------:R-:W-:-:S03]  /*0540*/  @!P0 FMUL.FTZ R26, R29, R26 ;  /* 0x0000001a1d1a8220 */ /* 0x000fc60000410000 */
[----:B------:R-:W-:Y:S01]  /*0550*/  @!P2 FMUL.FTZ R19, R19, R10 ;  /* 0x0000000a1313a220 */ /* 0x000fe20000410000 */
[----:B0-----:R-:W-:Y:S01]  /*0560*/  @!P0 FMUL.FTZ R7, R26, R15 ;  /* 0x0000000f1a078220 */ /* 0x001fe20000410000 */
[----:B------:R-:W-:-:S03]  /*0570*/  @!P3 FMNMX.FTZ R16, R16, 9.9999999600419720025e-13, !PT ;  /* 0x2b8cbccc1010b809 */ /* 0x000fc60007810000 */
[----:B------:R-:W-:Y:S01]  /*0580*/  @!P2 FMNMX.FTZ R14, R19, 9.9999999600419720025e-13, !PT ;  /* 0x2b8cbccc130ea809 */ /* 0x000fe20007810000 */
[----:B------:R-:W0:Y:S01]  /*0590*/  @!P3 MUFU.RCP R8, R16 ;  /* 0x000000100008b308 */ /* 0x000e220000001000 */
[----:B-1----:R-:W-:-:S07]  /*05a0*/  @!P0 IMAD.WIDE.U32 R12, R11, 0x4, R12 ;  /* 0x000000040b0c8825 */ /* 0x002fce00078e000c */
[----:B------:R-:W1:Y:S01]  /*05b0*/  @!P2 MUFU.RCP R14, R14 ;  /* 0x0000000e000ea308 */ /* 0x000e620000001000 */
[----:B------:R2:W-:Y:S01]  /*05c0*/  @!P0 STG.E desc[UR4][R12.64], R7 ;  /* 0x000000070c008986 */ /* 0x0005e2000c101904 */
[----:B---3--:R-:W-:Y:S01]  /*05d0*/  @!P2 FADD.FTZ R17, -R4, R10 ;  /* 0x0000000a0411a221 */ /* 0x008fe20000010100 */
[----:B------:R-:W-:-:S03]  /*05e0*/  @!P3 FADD.FTZ R28, -R21, R28 ;  /* 0x0000001c151cb221 */ /* 0x000fc60000010100 */
[----:B------:R-:W-:Y:S01]  /*05f0*/  @!P2 FMUL.FTZ R17, R17, R20 ;  /* 0x000000141111a220 */ /* 0x000fe20000410000 */
[----:B------:R-:W-:-:S04]  /*0600*/  @!P3 FMUL.FTZ R3, R28, R3 ;  /* 0x000000031c03b220 */ /* 0x000fc80000410000 */
[----:B0-----:R-:W-:Y:S01]  /*0610*/  @!P3 FMUL.FTZ R6, R3, R8 ;  /* 0x000000080306b220 */ /* 0x001fe20000410000 */
[----:B-1----:R-:W-:Y:S01]  /*0620*/  @!P2 FMUL.FTZ R5, R17, R14 ;  /* 0x0000000e1105a220 */ /* 0x002fe20000410000 */
[----:B--2---:R-:W-:Y:S06]  /*0630*/  @P4 BRA `(.L_x_9436) ;  /* 0x0000000000284947 */ /* 0x004fec0003800000 */
[----:B------:R-:W0:Y:S01]  /*0640*/  LDC.64 R12, c[0x0][0x218] ;  /* 0x00008600ff0c7b82 */ /* 0x000e220000000a00 */
[----:B------:R-:W-:Y:S02]  /*0650*/  LEA R11, R0, R23, 0x9 ;  /* 0x00000017000b7211 */ /* 0x000fe400078e48ff */
[----:B------:R-:W-:-:S04]  /*0660*/  IADD3 R23, R23, 0x80, RZ ;  /* 0x0000008017177810 */ /* 0x000fc80007ffe0ff */
[----:B------:R-:W-:-:S13]  /*0670*/  ISETP.GE.AND P0, PT, R23, R2, PT ;  /* 0x000000021700720c */ /* 0x000fda0003f06270 */
[----:B------:R-:W-:Y:S02]  /*0680*/  @!P0 LEA R3, R0, R23, 0x9 ;  /* 0x0000001700038211 */ /* 0x000fe400078e48ff */
[----:B------:R-:W-:Y:S01]  /*0690*/  @!P0 IADD3 R23, R23, 0x80, RZ ;  /* 0x0000008017178810 */ /* 0x000fe20007ffe0ff */
[----:B0-----:R-:W-:-:S04]  /*06a0*/  IMAD.WIDE.U32 R10, R11, 0x4, R12 ;  /* 0x000000040b0a7825 */ /* 0x001fc800078e000c */
[----:B------:R-:W-:Y:S01]  /*06b0*/  @!P0 IMAD.WIDE.U32 R12, R3, 0x4, R12 ;  /* 0x00000004030c8825 */ /* 0x000fe200078e000c */
[----:B------:R0:W-:Y:S04]  /*06c0*/  STG.E desc[UR4][R10.64], R5 ;  /* 0x000000050a007986 */ /* 0x0001e8000c101904 */
[----:B------:R0:W-:Y:S02]  /*06d0*/  @!P0 STG.E desc[UR4][R12.64], R6 ;  /* 0x000000060c008986 */ /* 0x0001e4000c101904 */
.L_x_9436:
[----:B------:R-:W-:Y:S05]  /*06e0*/  BSYNC B0 ;  /* 0x0000000000007941 */ /* 0x000fea0003800000 */
.L_x_9435:
[----:B------:R-:W-:Y:S01]  /*06f0*/  ISETP.GE.AND P0, PT, R23, R2, PT ;  /* 0x000000021700720c */ /* 0x000fe20003f06270 */
[----:B-----5:R-:W-:-:S04]  /*0700*/  @!P1 FADD.FTZ R2, -R9, 1 ;  /* 0x3f80000009029421 */ /* 0x020fc80000010100 */
[----:B------:R-:W-:-:S08]  /*0710*/  @!P1 FMUL.FTZ R4, R2, R9 ;  /* 0x0000000902049220 */ /* 0x000fd00000410000 */
[----:B------:R-:W-:Y:S05]  /*0720*/  @P0 EXIT ;  /* 0x000000000000094d */ /* 0x000fea0003800000 */
[----:B------:R-:W1:Y:S01]  /*0730*/  LDC.64 R2, c[0x0][0x218] ;  /* 0x00008600ff027b82 */ /* 0x000e620000000a00 */
[----:B------:R-:W-:Y:S01]  /*0740*/  @!P1 FMNMX.FTZ R4, R4, 9.9999999600419720025e-13, !PT ;  /* 0x2b8cbccc04049809 */ /* 0x000fe20007810000 */
[----:B------:R-:W-:Y:S01]  /*0750*/  @!P1 FADD.FTZ R27, -R27, R9 ;  /* 0x000000091b1b9221 */ /* 0x000fe20000010100 */
[----:B------:R-:W-:Y:S02]  /*0760*/  LEA R23, R0, R23, 0x9 ;  /* 0x0000001700177211 */ /* 0x000fe400078e48ff */
[----:B------:R-:W0:Y:S01]  /*0770*/  @!P1 MUFU.RCP R7, R4 ;  /* 0x0000000400079308 */ /* 0x000e220000001000 */
[----:B------:R-:W-:-:S04]  /*0780*/  @!P1 FMUL.FTZ R22, R27, R22 ;  /* 0x000000161b169220 */ /* 0x000fc80000410000 */
[----:B0-----:R-:W-:Y:S01]  /*0790*/  @!P1 FMUL.FTZ R5, R22, R7 ;  /* 0x0000000716059220 */ /* 0x001fe20000410000 */
[----:B-1----:R-:W-:-:S05]  /*07a0*/  IMAD.WIDE.U32 R2, R23, 0x4, R2 ;  /* 0x0000000417027825 */ /* 0x002fca00078e0002 */
[----:B------:R-:W-:Y:S01]  /*07b0*/  STG.E desc[UR4][R2.64], R5 ;  /* 0x0000000502007986 */ /* 0x000fe2000c101904 */
[----:B------:R-:W-:Y:S05]  /*07c0*/  EXIT ;  /* 0x000000000000794d */ /* 0x000fea0003800000 */
.L_x_9437:
        /* <DEDUP_REMOVED lines=11> */
.L_x_10856:


//--------------------- .text._ZN2at6native29vectorized_elementwise_kernelILi2EZZZN37_INTERNAL_cee6930f_7_Loss_cu_5b0651e139_GLOBAL__N__cee6930f_7_Loss_cu_5b0651e140binary_cross_entropy_backward_out_kernelERNS_6TensorERKS4_S7_S7_ENKUlvE_clEvENKUlvE0_clEvEUlfffE_St5arrayIPcLm4EEEEviT0_T1_ --------------------------
	.section	.text._ZN2at6native29vectorized_elementwise_kernelILi2EZZZN37_INTERNAL_cee6930f_7_Loss_cu_5b0651e139_GLOBAL__N__cee6930f_7_Loss_cu_5b0651e140binary_cross_entropy_backward_out_kernelERNS_6TensorERKS4_S7_S7_ENKUlvE_clEvENKUlvE0_clEvEUlfffE_St5arrayIPcLm4EEEEviT0_T1_,"ax",@progbits
	.align	128
        .global         _ZN2at6native29vectorized_elementwise_kernelILi2EZZZN37_INTERNAL_cee6930f_7_Loss_cu_5b0651e139_GLOBAL__N__cee6930f_7_Loss_cu_5b0651e140binary_cross_entropy_backward_out_kernelERNS_6TensorERKS4_S7_S7_ENKUlvE_clEvENKUlvE0_clEvEUlfffE_St5arrayIPcLm4EEEEviT0_T1_
        .type           _ZN2at6native29vectorized_elementwise_kernelILi2EZZZN37_INTERNAL_cee6930f_7_Loss_cu_5b0651e139_GLOBAL__N__cee6930f_7_Loss_cu_5b0651e140binary_cross_entropy_backward_out_kernelERNS_6TensorERKS4_S7_S7_ENKUlvE_clEvENKUlvE0_clEvEUlfffE_St5arrayIPcLm4EEEEviT0_T1_,@function
        .size           _ZN2at6native29vectorized_elementwise_kernelILi2EZZZN37_INTERNAL_cee6930f_7_Loss_cu_5b0651e139_GLOBAL__N__cee6930f_7_Loss_cu_5b0651e140binary_cross_entropy_backward_out_kernelERNS_6TensorERKS4_S7_S7_ENKUlvE_clEvENKUlvE0_clEvEUlfffE_St5arrayIPcLm4EEEEviT0_T1_,(.L_x_10857 - _ZN2at6native29vectorized_elementwise_kernelILi2EZZZN37_INTERNAL_cee6930f_7_Loss_cu_5b0651e139_GLOBAL__N__cee6930f_7_Loss_cu_5b0651e140binary_cross_entropy_backward_out_kernelERNS_6TensorERKS4_S7_S7_ENKUlvE_clEvENKUlvE0_clEvEUlfffE_St5arrayIPcLm4EEEEviT0_T1_)
        .other          _ZN2at6native29vectorized_elementwise_kernelILi2EZZZN37_INTERNAL_cee6930f_7_Loss_cu_5b0651e139_GLOBAL__N__cee6930f_7_Loss_cu_5b0651e140binary_cross_entropy_backward_out_kernelERNS_6TensorERKS4_S7_S7_ENKUlvE_clEvENKUlvE0_clEvEUlfffE_St5arrayIPcLm4EEEEviT0_T1_,@"STO_CUDA_ENTRY STV_DEFAULT"
_ZN2at6native29vectorized_elementwise_kernelILi2EZZZN37_INTERNAL_cee6930f_7_Loss_cu_5b0651e139_GLOBAL__N__cee6930f_7_Loss_cu_5b0651e140binary_cross_entropy_backward_out_kernelERNS_6TensorERKS4_S7_S7_ENKUlvE_clEvENKUlvE0_clEvEUlfffE_St5arrayIPcLm4EEEEviT0_T1_:
.text._ZN2at6native29vectorized_elementwise_kernelILi2EZZZN37_INTERNAL_cee6930f_7_Loss_cu_5b0651e139_GLOBAL__N__cee6930f_7_Loss_cu_5b0651e140binary_cross_entropy_backward_out_kernelERNS_6TensorERKS4_S7_S7_ENKUlvE_clEvENKUlvE0_clEvEUlfffE_St5arrayIPcLm4EEEEviT0_T1_:
        /* <DEDUP_REMOVED lines=14> */
[----:B--2---:R-:W-:Y:S01]  /*00e0*/  IMAD.WIDE R2, R4, 0x4, R8 ;  /* 0x0000000404027825 */ /* 0x004fe200078e0208 */
[----:B------:R-:W2:Y:S04]  /*00f0*/  LDG.E.64 R24, desc[UR4][R32.64+0x400] ;  /* 0x0004000420187981 */ /* 0x000ea8000c1e1b00 */
[----:B------:R-:W4:Y:S01]  /*0100*/  LDG.E.64 R28, desc[UR4][R32.64] ;  /* 0x00000004201c7981 */ /* 0x000f22000c1e1b00 */
[----:B------:R-:W-:-:S03]  /*0110*/  IMAD.WIDE.U32 R34, R27, 0x8, R2 ;  /* 0x000000081b227825 */ /* 0x000fc600078e0002 */
[----:B------:R-:W5:Y:S04]  /*0120*/  LDG.E.64 R14, desc[UR4][R32.64+0x800] ;  /* 0x00080004200e7981 */ /* 0x000f68000c1e1b00 */
[----:B------:R-:W4:Y:S01]  /*0130*/  LDG.E.64 R22, desc[UR4][R34.64] ;  /* 0x0000000422167981 */ /* 0x000f22000c1e1b00 */
[----:B---3--:R-:W-:-:S03]  /*0140*/  IMAD.WIDE R2, R4, 0x4, R6 ;  /* 0x0000000404027825 */ /* 0x008fc600078e0206 */
[----:B------:R-:W3:Y:S01]  /*0150*/  LDG.E.64 R12, desc[UR4][R32.64+0xc00] ;  /* 0x000c0004200c7981 */ /* 0x000ee2000c1e1b00 */
[----:B------:R-:W-:-:S03]  /*0160*/  IMAD.WIDE.U32 R30, R27, 0x8, R2 ;  /* 0x000000081b1e7825 */ /* 0x000fc600078e0002 */
[----:B------:R-:W3:Y:S04]  /*0170*/  LDG.E.64 R20, desc[UR4][R34.64+0x400] ;  /* 0x0004000422147981 */ /* 0x000ee8000c1e1b00 */
[----:B------:R-:W3:Y:S04]  /*0180*/  LDG.E.64 R18, desc[UR4][R30.64] ;  /* 0x000000041e127981 */ /* 0x000ee8000c1e1b00 */
[----:B------:R-:W3:Y:S04]  /*0190*/  LDG.E.64 R2, desc[UR4][R34.64+0x800] ;  /* 0x0008000422027981 */ /* 0x000ee8000c1e1b00 */
[----:B------:R-:W3:Y:S04]  /*01a0*/  LDG.E.64 R6, desc[UR4][R34.64+0xc00] ;  /* 0x000c000422067981 */ /* 0x000ee8000c1e1b00 */
[----:B------:R-:W3:Y:S04]  /*01b0*/  LDG.E.64 R16, desc[UR4][R30.64+0x400] ;  /* 0x000400041e107981 */ /* 0x000ee8000c1e1b00 */
[----:B------:R-:W3:Y:S04]  /*01c0*/  LDG.E.64 R10, desc[UR4][R30.64+0x800] ;  /* 0x000800041e0a7981 */ /* 0x000ee8000c1e1b00 */
[----:B------:R2:W3:Y:S02]  /*01d0*/  LDG.E.64 R8, desc[UR4][R30.64+0xc00] ;  /* 0x000c00041e087981 */ /* 0x0004e4000c1e1b00 */
[----:B--2---:R-:W-:-:S04]  /*01e0*/  FADD.FTZ R30, -R25, 1 ;  /* 0x3f800000191e7421 */ /* 0x004fc80000010100 */
[----:B------:R-:W-:-:S05]  /*01f0*/  FMUL.FTZ R30, R25, R30 ;  /* 0x0000001e191e7220 */ /* 0x000fca0000410000 */
[----:B------:R-:W-:Y:S01]  /*0200*/  FMNMX.FTZ R32, R30, 9.9999999600419720025e-13, !PT ;  /* 0x2b8cbccc1e207809 */ /* 0x000fe20007810000 */
[C---:B----4-:R-:W-:Y:S01]  /*0210*/  FADD.FTZ R31, R28.reuse, -R22 ;  /* 0x800000161c1f7221 */ /* 0x050fe20000010000 */
[C---:B------:R-:W-:Y:S02]  /*0220*/  FADD.FTZ R30, R29.reuse, -R23 ;  /* 0x800000171d1e7221 */ /* 0x040fe40000010000 */
[----:B------:R-:W0:Y:S01]  /*0230*/  LDC.64 R22, c[0x0][0x218] ;  /* 0x00008600ff167b82 */ /* 0x000e220000000a00 */
[----:B------:R-:W-:Y:S01]  /*0240*/  FADD.FTZ R5, -R28, 1 ;  /* 0x3f8000001c057421 */ /* 0x000fe20000010100 */
[----:B------:R-:W-:Y:S01]  /*0250*/  FADD.FTZ R26, -R29, 1 ;  /* 0x3f8000001d1a7421 */ /* 0x000fe20000010100 */
[----:B------:R-:W-:Y:S01]  /*0260*/  FADD.FTZ R33, -R24, 1 ;  /* 0x3f80000018217421 */ /* 0x000fe20000010100 */
[----:B-----5:R-:W-:Y:S01]  /*0270*/  FADD.FTZ R34, -R15, 1 ;  /* 0x3f8000000f227421 */ /* 0x020fe20000010100 */
[----:B------:R-:W-:Y:S01]  /*0280*/  FMUL.FTZ R5, R28, R5 ;  /* 0x000000051c057220 */ /* 0x000fe20000410000 */
[----:B------:R-:W-:Y:S01]  /*0290*/  FMUL.FTZ R26, R29, R26 ;  /* 0x0000001a1d1a7220 */ /* 0x000fe20000410000 */
[----:B------:R-:W-:Y:S01]  /*02a0*/  FMUL.FTZ R33, R24, R33 ;  /* 0x0000002118217220 */ /* 0x000fe20000410000 */
[----:B------:R-:W-:Y:S01]  /*02b0*/  FMUL.FTZ R34, R15, R34 ;  /* 0x000000220f227220 */ /* 0x000fe20000410000 */
[----:B------:R1:W-:Y:S01]  /*02c0*/  MUFU.RCP R28, R32 ;  /* 0x00000020001c7308 */ /* 0x0003e20000001000 */
[----:B------:R-:W-:Y:S01]  /*02d0*/  FMNMX.FTZ R0, R5, 9.9999999600419720025e-13, !PT ;  /* 0x2b8cbccc05007809 */ /* 0x000fe20007810000 */
[----:B---3--:R-:W-:Y:S01]  /*02e0*/  FADD.FTZ R35, -R12, 1 ;  /* 0x3f8000000c237421 */ /* 0x008fe20000010100 */
[----:B------:R-:W-:Y:S01]  /*02f0*/  FMNMX.FTZ R5, R26, 9.9999999600419720025e-13, !PT ;  /* 0x2b8cbccc1a057809 */ /* 0x000fe20007810000 */
[----:B------:R-:W-:Y:S01]  /*0300*/  FMUL.FTZ R29, R18, R31 ;  /* 0x0000001f121d7220 */ /* 0x000fe20000410000 */
[----:B------:R-:W-:Y:S01]  /*0310*/  FMNMX.FTZ R26, R33, 9.9999999600419720025e-13, !PT ;  /* 0x2b8cbccc211a7809 */ /* 0x000fe20007810000 */
[----:B------:R-:W-:Y:S01]  /*0320*/  FADD.FTZ R33, -R14, 1 ;  /* 0x3f8000000e217421 */ /* 0x000fe20000010100 */
[----:B------:R-:W-:Y:S01]  /*0330*/  FADD.FTZ R31, R24, -R20 ;  /* 0x80000014181f7221 */ /* 0x000fe20000010000 */
[----:B-1----:R-:W-:Y:S01]  /*0340*/  FADD.FTZ R32, -R13, 1 ;  /* 0x3f8000000d207421 */ /* 0x002fe20000010100 */
[----:B------:R-:W-:Y:S01]  /*0350*/  FMNMX.FTZ R20, R34, 9.9999999600419720025e-13, !PT ;  /* 0x2b8cbccc22147809 */ /* 0x000fe20007810000 */
[----:B------:R-:W-:-:S02]  /*0360*/  FMUL.FTZ R35, R12, R35 ;  /* 0x000000230c237220 */ /* 0x000fc40000410000 */
[----:B------:R-:W-:Y:S01]  /*0370*/  FMUL.FTZ R34, R13, R32 ;  /* 0x000000200d227220 */ /* 0x000fe20000410000 */
[----:B------:R-:W-:Y:S01]  /*0380*/  FMUL.FTZ R33, R14, R33 ;  /* 0x000000210e217220 */ /* 0x000fe20000410000 */
[----:B0-----:R-:W-:Y:S01]  /*0390*/  IMAD.WIDE.U32 R22, R4, 0x4, R22 ;  /* 0x0000000404167825 */ /* 0x001fe200078e0016 */
[----:B------:R-:W-:Y:S02]  /*03a0*/  FMNMX.FTZ R24, R35, 9.9999999600419720025e-13, !PT ;  /* 0x2b8cbccc23187809 */ /* 0x000fe40007810000 */
[----:B------:R-:W-:Y:S02]  /*03b0*/  FMNMX.FTZ R4, R34, 9.9999999600419720025e-13, !PT ;  /* 0x2b8cbccc22047809 */ /* 0x000fe40007810000 */
[----:B------:R-:W-:Y:S01]  /*03c0*/  FMNMX.FTZ R33, R33, 9.9999999600419720025e-13, !PT ;  /* 0x2b8cbccc21217809 */ /* 0x000fe20007810000 */
[----:B------:R-:W-:Y:S01]  /*03d0*/  MUFU.RCP R0, R0 ;  /* 0x0000000000007308 */ /* 0x000fe20000001000 */
[----:B------:R-:W-:Y:S01]  /*03e0*/  FMUL.FTZ R30, R19, R30 ;  /* 0x0000001e131e7220 */ /* 0x000fe20000410000 */
[----:B------:R-:W-:-:S06]  /*03f0*/  FADD.FTZ R19, R14, -R2 ;  /* 0x800000020e137221 */ /* 0x000fcc0000010000 */
[----:B------:R-:W0:Y:S01]  /*0400*/  MUFU.RCP R5, R5 ;  /* 0x0000000500057308 */ /* 0x000e220000001000 */
[----:B------:R-:W-:-:S07]  /*0410*/  FADD.FTZ R2, R15, -R3 ;  /* 0x800000030f027221 */ /* 0x000fce0000010000 */
[----:B------:R-:W1:Y:S08]  /*0420*/  MUFU.RCP R26, R26 ;  /* 0x0000001a001a7308 */ /* 0x000e700000001000 */
[----:B------:R-:W2:Y:S08]  /*0430*/  MUFU.RCP R18, R33 ;  /* 0x0000002100127308 */ /* 0x000eb00000001000 */
[----:B------:R-:W3:Y:S08]  /*0440*/  MUFU.RCP R20, R20 ;  /* 0x0000001400147308 */ /* 0x000ef00000001000 */
[----:B------:R-:W4:Y:S08]  /*0450*/  MUFU.RCP R24, R24 ;  /* 0x0000001800187308 */ /* 0x000f300000001000 */
[----:B------:R-:W5:Y:S01]  /*0460*/  MUFU.RCP R4, R4 ;  /* 0x0000000400047308 */ /* 0x000f620000001000 */
[----:B------:R-:W-:Y:S01]  /*0470*/  FADD.FTZ R3, R12, -R6 ;  /* 0x800000060c037221 */ /* 0x000fe20000010000 */
[----:B------:R-:W-:Y:S01]  /*0480*/  FADD.FTZ R32, R25, -R21 ;  /* 0x8000001519207221 */ /* 0x000fe20000010000 */
[----:B------:R-:W-:Y:S01]  /*0490*/  FADD.FTZ R6, R13, -R7 ;  /* 0x800000070d067221 */ /* 0x000fe20000010000 */
[----:B------:R-:W-:Y:S01]  /*04a0*/  FMUL.FTZ R31, R16, R31 ;  /* 0x0000001f101f7220 */ /* 0x000fe20000410000 */
[----:B------:R-:W-:Y:S01]  /*04b0*/  FMUL.FTZ R19, R10, R19 ;  /* 0x000000130a137220 */ /* 0x000fe20000410000 */
[----:B------:R-:W-:Y:S01]  /*04c0*/  FMUL.FTZ R17, R17, R32 ;  /* 0x0000002011117220 */ /* 0x000fe20000410000 */
[----:B------:R-:W-:Y:S01]  /*04d0*/  FMUL.FTZ R11, R11, R2 ;  /* 0x000000020b0b7220 */ /* 0x000fe20000410000 */
[----:B------:R-:W-:Y:S01]  /*04e0*/  FMUL.FTZ R7, R8, R3 ;  /* 0x0000000308077220 */ /* 0x000fe20000410000 */
[----:B------:R-:W-:Y:S01]  /*04f0*/  FMUL.FTZ R9, R9, R6 ;  /* 0x0000000609097220 */ /* 0x000fe20000410000 */
[----:B------:R-:W-:-:S04]  /*0500*/  IMAD.WIDE R22, R27, 0x8, R22 ;  /* 0x000000081b167825 */ /* 0x000fc800078e0216 */
[----:B0-----:R-:W-:Y:S01]  /*0510*/  FMUL.FTZ R3, R30, R5 ;  /* 0x000000051e037220 */ /* 0x001fe20000410000 */
[----:B------:R-:W-:Y:S01]  /*0520*/  FMUL.FTZ R2, R29, R0 ;  /* 0x000000001d027220 */ /* 0x000fe20000410000 */
[----:B-1----:R-:W-:Y:S01]  /*0530*/  FMUL.FTZ R16, R31, R26 ;  /* 0x0000001a1f107220 */ /* 0x002fe20000410000 */
[----:B------:R-:W-:Y:S01]  /*0540*/  FMUL.FTZ R17, R17, R28 ;  /* 0x0000001c11117220 */ /* 0x000fe20000410000 */
[----:B--2---:R-:W-:Y:S01]  /*0550*/  FMUL.FTZ R10, R19, R18 ;  /* 0x00000012130a7220 */ /* 0x004fe20000410000 */
[----:B---3--:R-:W-:Y:S01]  /*0560*/  FMUL.FTZ R11, R11, R20 ;  /* 0x000000140b0b7220 */ /* 0x008fe20000410000 */
[----:B----4-:R-:W-:Y:S01]  /*0570*/  FMUL.FTZ R8, R7, R24 ;  /* 0x0000001807087220 */ /* 0x010fe20000410000 */
[----:B-----5:R-:W-:Y:S01]  /*0580*/  FMUL.FTZ R9, R9, R4 ;  /* 0x0000000409097220 */ /* 0x020fe20000410000 */
[----:B------:R-:W-:Y:S04]  /*0590*/  STG.E.64 desc[UR4][R22.64], R2 ;  /* 0x0000000216007986 */ /* 0x000fe8000c101b04 */
[----:B------:R-:W-:Y:S04]  /*05a0*/  STG.E.64 desc[UR4][R22.64+0x400], R16 ;  /* 0x0004001016007986 */ /* 0x000fe8000c101b04 */
[----:B------:R-:W-:Y:S04]  /*05b0*/  STG.E.64 desc[UR4][R22.64+0x800], R10 ;  /* 0x0008000a16007986 */ /* 0x000fe8000c101b04 */
[----:B------:R-:W-:Y:S01]  /*05c0*/  STG.E.64 desc[UR4][R22.64+0xc00], R8 ;  /* 0x000c000816007986 */ /* 0x000fe2000c101b04 */
[----:B------:R-:W-:Y:S05]  /*05d0*/  EXIT ;  /* 0x000000000000794d */ /* 0x000fea0003800000 */
.L_x_9438:
[----:B------:R-:W0:Y:S01]  /*05e0*/  S2R R23, SR_TID.X ;  /* 0x0000000000177919 */ /* 0x000e220000002100 */
[----:B------:R-:W-:Y:S01]  /*05f0*/  HFMA2.MMA R6, -RZ, RZ, 0, 0 ;  /* 0x00000000ff067435 */ /* 0x000fe200000001ff */
[----:B0-----:R-:W-:-:S13]  /*0600*/  ISETP.GE.AND P0, PT, R23, R5, PT ;  /* 0x000000051700720c */ /* 0x001fda0003f06270 */
[----:B------:R-:W0:Y:S01]  /*0610*/  @!P0 LDC.64 R14, c[0x0][0x228] ;  /* 0x00008a00ff0e8b82 */ /* 0x000e220000000a00 */
[----:B------:R-:W-:-:S07]  /*0620*/  @!P0 IADD3 R17, R4, R23, RZ ;  /* 0x0000001704118210 */ /* 0x000fce0007ffe0ff */
[----:B------:R-:W1:Y:S08]  /*0630*/  @!P0 LDC.64 R18, c[0x0][0x230] ;  /* 0x00008c00ff128b82 */ /* 0x000e700000000a00 */
[----:B------:R-:W2:Y:S01]  /*0640*/  @!P0 LDC.64 R12, c[0x0][0x220] ;  /* 0x00008800ff0c8b82 */ /* 0x000ea20000000a00 */
[----:B0-----:R-:W-:-:S05]  /*0650*/  @!P0 IMAD.WIDE.U32 R14, R17, 0x4, R14 ;  /* 0x00000004110e8825 */ /* 0x001fca00078e000e */
[----:B------:R0:W3:Y:S01]  /*0660*/  @!P0 LDG.E R6, desc[UR4][R14.64] ;  /* 0x000000040e068981 */ /* 0x0000e2000c1e1900 */
[----:B------:R-:W-:Y:S01]  /*0670*/  MOV R21, RZ ;  /* 0x000000ff00157202 */ /* 0x000fe20000000f00 */
[----:B-1----:R-:W-:-:S05]  /*0680*/  @!P0 IMAD.WIDE.U32 R18, R17, 0x4, R18 ;  /* 0x0000000411128825 */ /* 0x002fca00078e0012 */
[----:B------:R1:W4:Y:S01]  /*0690*/  @!P0 LDG.E R21, desc[UR4][R18.64] ;  /* 0x0000000412158981 */ /* 0x000322000c1e1900 */
[----:B--2---:R-:W-:Y:S01]  /*06a0*/  @!P0 IMAD.WIDE.U32 R16, R17, 0x4, R12 ;  /* 0x0000000411108825 */ /* 0x004fe200078e000c */
[----:B------:R-:W-:-:S10]  /*06b0*/  HFMA2.MMA R12, -RZ, RZ, 0, 0 ;  /* 0x00000000ff0c7435 */ /* 0x000fd400000001ff */
[----:B------:R2:W5:Y:S01]  /*06c0*/  @!P0 LDG.E R12, desc[UR4][R16.64] ;  /* 0x00000004100c8981 */ /* 0x000562000c1e1900 */
[----:B------:R-:W-:-:S04]  /*06d0*/  @!P0 IADD3 R23, R23, 0x80, RZ ;  /* 0x0000008017178810 */ /* 0x000fc80007ffe0ff */
[----:B------:R-:W-:-:S13]  /*06e0*/  ISETP.GE.AND P1, PT, R23, R5, PT ;  /* 0x000000051700720c */ /* 0x000fda0003f26270 */
[----:B------:R-:W-:Y:S01]  /*06f0*/  @!P1 IADD3 R13, R4, R23, RZ ;  /* 0x00000017040d9210 */ /* 0x000fe20007ffe0ff */
[----:B0-----:R-:W0:Y:S01]  /*0700*/  @!P1 LDC.64 R14, c[0x0][0x220] ;  /* 0x00008800ff0e9b82 */ /* 0x001e220000000a00 */
[----:B------:R-:W-:-:S04]  /*0710*/  @!P1 IADD3 R23, R23, 0x80, RZ ;  /* 0x0000008017179810 */ /* 0x000fc80007ffe0ff */
[----:B------:R-:W-:-:S03]  /*0720*/  ISETP.GE.AND P2, PT, R23, R5, PT ;  /* 0x000000051700720c */ /* 0x000fc60003f46270 */
[----:B------:R-:W0:Y:S08]  /*0730*/  @!P1 LDC.64 R26, c[0x0][0x228] ;  /* 0x00008a00ff1a9b82 */ /* 0x000e300000000a00 */
[----:B-1----:R-:W1:Y:S08]  /*0740*/  @!P1 LDC.64 R18, c[0x0][0x230] ;  /* 0x00008c00ff129b82 */ /* 0x002e700000000a00 */
[----:B--2---:R-:W2:Y:S01]  /*0750*/  @!P2 LDC.64 R16, c[0x0][0x230] ;  /* 0x00008c00ff10ab82 */ /* 0x004ea20000000a00 */
[----:B0-----:R-:W-:-:S07]  /*0760*/  @!P1 IMAD.WIDE.U32 R14, R13, 0x4, R14 ;  /* 0x000000040d0e9825 */ /* 0x001fce00078e000e */
[----:B------:R-:W0:Y:S01]  /*0770*/  @!P2 LDC.64 R36, c[0x0][0x220] ;  /* 0x00008800ff24ab82 */ /* 0x000e220000000a00 */
[----:B------:R-:W-:-:S04]  /*0780*/  @!P1 IMAD.WIDE.U32 R26, R13, 0x4, R26 ;  /* 0x000000040d1a9825 */ /* 0x000fc800078e001a */
[----:B-1----:R-:W-:Y:S01]  /*0790*/  @!P1 IMAD.WIDE.U32 R18, R13, 0x4, R18 ;  /* 0x000000040d129825 */ /* 0x002fe200078e0012 */
[----:B------:R-:W-:Y:S01]  /*07a0*/  MOV R13, RZ ;  /* 0x000000ff000d7202 */ /* 0x000fe20000000f00 */
[----:B------:R-:W-:Y:S01]  /*07b0*/  HFMA2.MMA R33, -RZ, RZ, 0, 0 ;  /* 0x00000000ff217435 */ /* 0x000fe200000001ff */
[----:B------:R-:W-:Y:S01]  /*07c0*/  MOV R24, RZ ;  /* 0x000000ff00187202 */ /* 0x000fe20000000f00 */
[----:B------:R-:W1:Y:S03]  /*07d0*/  @!P2 LDC.64 R30, c[0x0][0x228] ;  /* 0x00008a00ff1eab82 */ /* 0x000e660000000a00 */
[----:B------:R-:W2:Y:S04]  /*07e0*/  @!P1 LDG.E R13, desc[UR4][R18.64] ;  /* 0x00000004120d9981 */ /* 0x000ea8000c1e1900 */
[----:B------:R0:W2:Y:S01]  /*07f0*/  @!P1 LDG.E R24, desc[UR4][R14.64] ;  /* 0x000000040e189981 */ /* 0x0000a2000c1e1900 */
[----:B------:R-:W-:Y:S01]  /*0800*/  HFMA2.MMA R22, -RZ, RZ, 0, 0 ;  /* 0x00000000ff167435 */ /* 0x000fe200000001ff */
[----:B0-----:R-:W-:Y:S01]  /*0810*/  CS2R R14, SRZ ;  /* 0x00000000000e7805 */ /* 0x001fe2000001ff00 */
[----:B---3--:R-:W-:-:S04]  /*0820*/  @!P0 FADD.FTZ R11, -R6, 1 ;  /* 0x3f800000060b8421 */ /* 0x008fc80000010100 */
[----:B------:R-:W-:-:S05]  /*0830*/  @!P0 FMUL.FTZ R11, R11, R6 ;  /* 0x000000060b0b8220 */ /* 0x000fca0000410000 */
[----:B------:R-:W-:Y:S02]  /*0840*/  @!P0 FMNMX.FTZ R20, R11, 9.9999999600419720025e-13, !PT ;  /* 0x2b8cbccc0b148809 */ /* 0x000fe40007810000 */
[----:B------:R-:W-:Y:S02]  /*0850*/  @!P2 IADD3 R11, R4, R23, RZ ;  /* 0x00000017040ba210 */ /* 0x000fe40007ffe0ff */
[----:B------:R-:W0:Y:S01]  /*0860*/  @!P0 MUFU.RCP R25, R20 ;  /* 0x0000001400198308 */ /* 0x000e220000001000 */
[----:B------:R-:W-:-:S04]  /*0870*/  @!P2 IADD3 R23, R23, 0x80, RZ ;  /* 0x000000801717a810 */ /* 0x000fc80007ffe0ff */
[----:B------:R-:W-:Y:S01]  /*0880*/  ISETP.GE.AND P3, PT, R23, R5, PT ;  /* 0x000000051700720c */ /* 0x000fe20003f66270 */
[----:B----4-:R-:W-:-:S04]  /*0890*/  @!P0 FADD.FTZ R21, -R21, R6 ;  /* 0x0000000615158221 */ /* 0x010fc80000010100 */
[----:B-----5:R-:W-:-:S04]  /*08a0*/  @!P0 FMUL.FTZ R12, R21, R12 ;  /* 0x0000000c150c8220 */ /* 0x020fc80000410000 */
[----:B0-----:R-:W-:-:S04]  /*08b0*/  @!P0 FMUL.FTZ R32, R12, R25 ;  /* 0x000000190c208220 */ /* 0x001fc80000410000 */
[C---:B------:R-:W-:Y:S01]  /*08c0*/  @!P3 IADD3 R25, R4.reuse, R23, RZ ;  /* 0x000000170419b210 */ /* 0x040fe20007ffe0ff */
[----:B------:R-:W-:Y:S01]  /*08d0*/  HFMA2.MMA R6, -RZ, RZ, 0, 0 ;  /* 0x00000000ff067435 */ /* 0x000fe200000001ff */
[----:B------:R-:W-:Y:S01]  /*08e0*/  @!P3 IADD3 R23, R23, 0x80, RZ ;  /* 0x000000801717b810 */ /* 0x000fe20007ffe0ff */
[----:B--2---:R-:W-:Y:S01]  /*08f0*/  @!P2 IMAD.WIDE.U32 R16, R11, 0x4, R16 ;  /* 0x000000040b10a825 */ /* 0x004fe200078e0010 */
[----:B------:R-:W0:Y:S02]  /*0900*/  @!P3 LDC.64 R34, c[0x0][0x220] ;  /* 0x00008800ff22bb82 */ /* 0x000e240000000a00 */
[----:B------:R-:W-:Y:S01]  /*0910*/  ISETP.GE.AND P4, PT, R23, R5, PT ;  /* 0x000000051700720c */ /* 0x000fe20003f86270 */
[----:B------:R-:W-:Y:S01]  /*0920*/  @!P2 IMAD.WIDE.U32 R36, R11, 0x4, R36 ;  /* 0x000000040b24a825 */ /* 0x000fe200078e0024 */
[----:B------:R2:W3:Y:S04]  /*0930*/  @!P2 LDG.E R33, desc[UR4][R16.64] ;  /* 0x000000041021a981 */ /* 0x0004e8000c1e1900 */
[----:B------:R-:W4:Y:S01]  /*0940*/  @!P3 LDC.64 R20, c[0x0][0x228] ;  /* 0x00008a00ff14bb82 */ /* 0x000f220000000a00 */
[----:B------:R-:W5:Y:S04]  /*0950*/  @!P1 LDG.E R6, desc[UR4][R26.64] ;  /* 0x000000041a069981 */ /* 0x000f68000c1e1900 */
[----:B------:R1:W3:Y:S03]  /*0960*/  @!P2 LDG.E R15, desc[UR4][R36.64] ;  /* 0x00000004240fa981 */ /* 0x0002e6000c1e1900 */
[----:B------:R-:W0:Y:S01]  /*0970*/  @!P4 LDC.64 R18, c[0x0][0x220] ;  /* 0x00008800ff12cb82 */ /* 0x000e220000000a00 */
[----:B--2---:R-:W-:-:S02]  /*0980*/  @!P4 IADD3 R17, R4, R23, RZ ;  /* 0x000000170411c210 */ /* 0x004fc40007ffe0ff */
[----:B------:R-:W-:-:S04]  /*0990*/  @!P4 IADD3 R23, R23, 0x80, RZ ;  /* 0x000000801717c810 */ /* 0x000fc80007ffe0ff */
[----:B------:R-:W-:Y:S01]  /*09a0*/  ISETP.GE.AND P1, PT, R23, R5, PT ;  /* 0x000000051700720c */ /* 0x000fe20003f26270 */
[----:B------:R-:W2:Y:S08]  /*09b0*/  @!P3 LDC.64 R28, c[0x0][0x230] ;  /* 0x00008c00ff1cbb82 */ /* 0x000eb00000000a00 */
[----:B-1----:R-:W1:Y:S01]  /*09c0*/  @!P4 LDC.64 R36, c[0x0][0x228] ;  /* 0x00008a00ff24cb82 */ /* 0x002e620000000a00 */
[----:B------:R-:W-:Y:S01]  /*09d0*/  CS2R R26, SRZ ;  /* 0x00000000001a7805 */ /* 0x000fe2000001ff00 */
[----:B------:R-:W-:-:S04]  /*09e0*/  @!P2 IMAD.WIDE.U32 R30, R11, 0x4, R30 ;  /* 0x000000040b1ea825 */ /* 0x000fc800078e001e */
[----:B0-----:R-:W-:Y:S01]  /*09f0*/  @!P4 IMAD.WIDE.U32 R18, R17, 0x4, R18 ;  /* 0x000000041112c825 */ /* 0x001fe200078e0012 */
[----:B------:R-:W-:Y:S01]  /*0a00*/  MOV R11, RZ ;  /* 0x000000ff000b7202 */ /* 0x000fe20000000f00 */
[----:B------:R0:W3:Y:S04]  /*0a10*/  @!P2 LDG.E R26, desc[UR4][R30.64] ;  /* 0x000000041e1aa981 */ /* 0x0000e8000c1e1900 */
[----:B------:R1:W3:Y:S01]  /*0a20*/  @!P4 LDG.E R22, desc[UR4][R18.64] ;  /* 0x000000041216c981 */ /* 0x0002e2000c1e1900 */
[----:B------:R-:W-:-:S04]  /*0a30*/  @!P3 IMAD.WIDE.U32 R34, R25, 0x4, R34 ;  /* 0x000000041922b825 */ /* 0x000fc800078e0022 */
[----:B----4-:R-:W-:Y:S01]  /*0a40*/  @!P3 IMAD.WIDE.U32 R20, R25, 0x4, R20 ;  /* 0x000000041914b825 */ /* 0x010fe200078e0014 */
[----:B0-----:R-:W-:Y:S01]  /*0a50*/  CS2R R30, SRZ ;  /* 0x00000000001e7805 */ /* 0x001fe2000001ff00 */
[----:B------:R0:W4:Y:S01]  /*0a60*/  @!P3 LDG.E R11, desc[UR4][R34.64] ;  /* 0x00000004220bb981 */ /* 0x000122000c1e1900 */
[----:B-1----:R-:W1:Y:S01]  /*0a70*/  @!P1 LDC.64 R18, c[0x0][0x228] ;  /* 0x00008a00ff129b82 */ /* 0x002e620000000a00 */
[----:B------:R-:W-:-:S03]  /*0a80*/  MOV R12, RZ ;  /* 0x000000ff000c7202 */ /* 0x000fc60000000f00 */
[----:B------:R0:W4:Y:S01]  /*0a90*/  @!P3 LDG.E R30, desc[UR4][R20.64] ;  /* 0x00000004141eb981 */ /* 0x000122000c1e1900 */
[----:B--2---:R-:W-:Y:S01]  /*0aa0*/  @!P3 IMAD.WIDE.U32 R28, R25, 0x4, R28 ;  /* 0x00000004191cb825 */ /* 0x004fe200078e001c */
[----:B------:R-:W-:-:S03]  /*0ab0*/  @!P1 IADD3 R25, R4, R23, RZ ;  /* 0x0000001704199210 */ /* 0x000fc60007ffe0ff */
[----:B------:R-:W-:Y:S01]  /*0ac0*/  @!P4 IMAD.WIDE.U32 R36, R17, 0x4, R36 ;  /* 0x000000041124c825 */ /* 0x000fe200078e0024 */
[----:B0-----:R-:W0:Y:S01]  /*0ad0*/  @!P4 LDC.64 R34, c[0x0][0x230] ;  /* 0x00008c00ff22cb82 */ /* 0x001e220000000a00 */
[----:B------:R-:W-:Y:S01]  /*0ae0*/  @!P1 IADD3 R23, R23, 0x80, RZ ;  /* 0x0000008017179810 */ /* 0x000fe20007ffe0ff */
[----:B------:R2:W4:Y:S06]  /*0af0*/  @!P3 LDG.E R31, desc[UR4][R28.64] ;  /* 0x000000041c1fb981 */ /* 0x00052c000c1e1900 */
[----:B------:R-:W0:Y:S01]  /*0b00*/  @!P1 LDC.64 R20, c[0x0][0x220] ;  /* 0x00008800ff149b82 */ /* 0x000e220000000a00 */
[----:B------:R2:W4:Y:S01]  /*0b10*/  @!P4 LDG.E R12, desc[UR4][R36.64] ;  /* 0x00000004240cc981 */ /* 0x000522000c1e1900 */
[----:B------:R-:W-:-:S02]  /*0b20*/  ISETP.GE.AND P2, PT, R23, R5, PT ;  /* 0x000000051700720c */ /* 0x000fc40003f46270 */
[----:B--2---:R-:W-:-:S04]  /*0b30*/  CS2R R28, SRZ ;  /* 0x00000000001c7805 */ /* 0x004fc8000001ff00 */
[----:B------:R-:W2:Y:S01]  /*0b40*/  @!P1 LDC.64 R36, c[0x0][0x230] ;  /* 0x00008c00ff249b82 */ /* 0x000ea20000000a00 */
[----:B-1----:R-:W-:-:S05]  /*0b50*/  @!P1 IMAD.WIDE.U32 R18, R25, 0x4, R18 ;  /* 0x0000000419129825 */ /* 0x002fca00078e0012 */
[----:B------:R1:W4:Y:S01]  /*0b60*/  @!P1 LDG.E R28, desc[UR4][R18.64] ;  /* 0x00000004121c9981 */ /* 0x000322000c1e1900 */
[----:B0-----:R-:W-:Y:S01]  /*0b70*/  @!P4 IMAD.WIDE.U32 R34, R17, 0x4, R34 ;  /* 0x000000041122c825 */ /* 0x001fe200078e0022 */
[----:B------:R-:W-:-:S04]  /*0b80*/  CS2R R16, SRZ ;  /* 0x0000000000107805 */ /* 0x000fc8000001ff00 */
[----:B------:R0:W4:Y:S01]  /*0b90*/  @!P4 LDG.E R29, desc[UR4][R34.64] ;  /* 0x00000004221dc981 */ /* 0x000122000c1e1900 */
[----:B-1----:R-:W1:Y:S01]  /*0ba0*/  @!P2 LDC.64 R18, c[0x0][0x228] ;  /* 0x00008a00ff12ab82 */ /* 0x002e620000000a00 */
[----:B------:R-:W-:-:S05]  /*0bb0*/  @!P1 IMAD.WIDE.U32 R20, R25, 0x4, R20 ;  /* 0x0000000419149825 */ /* 0x000fca00078e0014 */
[----:B------:R0:W4:Y:S01]  /*0bc0*/  @!P1 LDG.E R17, desc[UR4][R20.64] ;  /* 0x0000000414119981 */ /* 0x000122000c1e1900 */
[----:B--2---:R-:W-:Y:S01]  /*0bd0*/  @!P1 IMAD.WIDE.U32 R36, R25, 0x4, R36 ;  /* 0x0000000419249825 */ /* 0x004fe200078e0024 */
[----:B0-----:R-:W0:Y:S04]  /*0be0*/  @!P2 LDC.64 R34, c[0x0][0x220] ;  /* 0x00008800ff22ab82 */ /* 0x001e280000000a00 */
[----:B------:R2:W4:Y:S01]  /*0bf0*/  @!P1 LDG.E R27, desc[UR4][R36.64] ;  /* 0x00000004241b9981 */ /* 0x000522000c1e1900 */
[----:B------:R-:W-:Y:S02]  /*0c00*/  @!P2 IADD3 R21, R4, R23, RZ ;  /* 0x000000170415a210 */ /* 0x000fe40007ffe0ff */
[----:B------:R-:W-:-:S04]  /*0c10*/  @!P2 IADD3 R23, R23, 0x80, RZ ;  /* 0x000000801717a810 */ /* 0x000fc80007ffe0ff */
[----:B------:R-:W-:Y:S01]  /*0c20*/  ISETP.GE.AND P1, PT, R23, R5, PT ;  /* 0x000000051700720c */ /* 0x000fe20003f26270 */
[----:B--2---:R-:W2:Y:S01]  /*0c30*/  @!P2 LDC.64 R36, c[0x0][0x230] ;  /* 0x00008c00ff24ab82 */ /* 0x004ea20000000a00 */
[----:B-1----:R-:W-:-:S05]  /*0c40*/  @!P2 IMAD.WIDE.U32 R18, R21, 0x4, R18 ;  /* 0x000000041512a825 */ /* 0x002fca00078e0012 */
[----:B------:R1:W4:Y:S06]  /*0c50*/  @!P2 LDG.E R16, desc[UR4][R18.64] ;  /* 0x000000041210a981 */ /* 0x00032c000c1e1900 */
[----:B-1----:R-:W1:Y:S01]  /*0c60*/  @!P1 LDC.64 R18, c[0x0][0x228] ;  /* 0x00008a00ff129b82 */ /* 0x002e620000000a00 */
[----:B------:R-:W-:Y:S01]  /*0c70*/  HFMA2.MMA R25, -RZ, RZ, 0, 0 ;  /* 0x00000000ff197435 */ /* 0x000fe200000001ff */
[----:B------:R-:W-:Y:S01]  /*0c80*/  @!P1 IADD3 R23, R4, R23, RZ ;  /* 0x0000001704179210 */ /* 0x000fe20007ffe0ff */
[----:B0-----:R-:W-:-:S04]  /*0c90*/  @!P2 IMAD.WIDE.U32 R34, R21, 0x4, R34 ;  /* 0x000000041522a825 */ /* 0x001fc800078e0022 */
[----:B--2---:R-:W-:Y:S01]  /*0ca0*/  @!P2 IMAD.WIDE.U32 R36, R21, 0x4, R36 ;  /* 0x000000041524a825 */ /* 0x004fe200078e0024 */
[----:B------:R0:W2:Y:S01]  /*0cb0*/  @!P2 LDG.E R14, desc[UR4][R34.64] ;  /* 0x00000004220ea981 */ /* 0x0000a2000c1e1900 */
[----:B------:R-:W1:Y:S03]  /*0cc0*/  @!P1 LDC.64 R20, c[0x0][0x220] ;  /* 0x00008800ff149b82 */ /* 0x000e660000000a00 */
[----:B------:R1:W2:Y:S01]  /*0cd0*/  @!P2 LDG.E R25, desc[UR4][R36.64] ;  /* 0x000000042419a981 */ /* 0x0002a2000c1e1900 */
[----:B0-----:R-:W-:Y:S01]  /*0ce0*/  CS2R R34, SRZ ;  /* 0x0000000000227805 */ /* 0x001fe2000001ff00 */
[----:B-1----:R-:W-:-:S03]  /*0cf0*/  @!P1 IMAD.WIDE.U32 R36, R23, 0x4, R18 ;  /* 0x0000000417249825 */ /* 0x002fc600078e0012 */
[----:B------:R-:W0:Y:S02]  /*0d00*/  @!P1 LDC.64 R18, c[0x0][0x230] ;  /* 0x00008c00ff129b82 */ /* 0x000e240000000a00 */
[----:B------:R-:W2:Y:S01]  /*0d10*/  @!P1 LDG.E R35, desc[UR4][R36.64] ;  /* 0x0000000424239981 */ /* 0x000ea2000c1e1900 */
[----:B------:R-:W-:-:S05]  /*0d20*/  @!P1 IMAD.WIDE.U32 R20, R23, 0x4, R20 ;  /* 0x0000000417149825 */ /* 0x000fca00078e0014 */
[----:B------:R1:W2:Y:S01]  /*0d30*/  @!P1 LDG.E R34, desc[UR4][R20.64] ;  /* 0x0000000414229981 */ /* 0x0002a2000c1e1900 */
[----:B0-----:R-:W-:Y:S01]  /*0d40*/  @!P1 IMAD.WIDE.U32 R18, R23, 0x4, R18 ;  /* 0x0000000417129825 */ /* 0x001fe200078e0012 */
[----:B------:R-:W-:-:S06]  /*0d50*/  MOV R23, RZ ;  /* 0x000000ff00177202 */ /* 0x000fcc0000000f00 */
[----:B------:R5:W2:Y:S01]  /*0d60*/  @!P1 LDG.E R23, desc[UR4][R18.64] ;  /* 0x0000000412179981 */ /* 0x000aa2000c1e1900 */
[----:B-1----:R-:W0:Y:S02]  /*0d70*/  S2R R21, SR_TID.X ;  /* 0x0000000000157919 */ /* 0x002e240000002100 */
[----:B0-----:R-:W-:-:S04]  /*0d80*/  IADD3 R20, R21, 0x80, RZ ;  /* 0x0000008015147810 */ /* 0x001fc80007ffe0ff */
[----:B------:R-:W-:-:S13]  /*0d90*/  ISETP.GE.AND P1, PT, R20, R5, PT ;  /* 0x000000051400720c */ /* 0x000fda0003f26270 */
[----:B-----5:R-:W-:-:S04]  /*0da0*/  @!P1 FADD.FTZ R19, -R6, 1 ;  /* 0x3f80000006139421 */ /* 0x020fc80000010100 */
[----:B------:R-:W-:Y:S01]  /*0db0*/  @!P1 FMUL.FTZ R19, R19, R6 ;  /* 0x0000000613139220 */ /* 0x000fe20000410000 */
[----:B------:R-:W-:-:S04]  /*0dc0*/  @!P1 FADD.FTZ R13, -R13, R6 ;  /* 0x000000060d0d9221 */ /* 0x000fc80000010100 */
[----:B------:R-:W-:Y:S02]  /*0dd0*/  @!P1 FMNMX.FTZ R6, R19, 9.9999999600419720025e-13, !PT ;  /* 0x2b8cbccc13069809 */ /* 0x000fe40007810000 */
[----:B------:R-:W0:Y:S04]  /*0de0*/  @!P0 LDC.64 R18, c[0x0][0x218] ;  /* 0x00008600ff128b82 */ /* 0x000e280000000a00 */
[----:B------:R-:W1:Y:S01]  /*0df0*/  @!P1 MUFU.RCP R6, R6 ;  /* 0x0000000600069308 */ /* 0x000e620000001000 */
[----:B------:R-:W-:Y:S01]  /*0e00*/  @!P1 FMUL.FTZ R13, R13, R24 ;  /* 0x000000180d0d9220 */ /* 0x000fe20000410000 */
[----:B------:R-:W-:-:S04]  /*0e10*/  IADD3 R24, R21, 0x100, RZ ;  /* 0x0000010015187810 */ /* 0x000fc80007ffe0ff */
[----:B------:R-:W-:Y:S02]  /*0e20*/  ISETP.GE.AND P5, PT, R24, R5, PT ;  /* 0x000000051800720c */ /* 0x000fe40003fa6270 */
[----:B------:R-:W-:Y:S01]  /*0e30*/  IADD3 R24, R21, 0x180, RZ ;  /* 0x0000018015187810 */ /* 0x000fe20007ffe0ff */
[----:B-1----:R-:W-:Y:S01]  /*0e40*/  @!P1 FMUL.FTZ R3, R13, R6 ;  /* 0x000000060d039220 */ /* 0x002fe20000410000 */
[----:B------:R-:W-:-:S04]  /*0e50*/  IADD3 R6, R21, 0x200, RZ ;  /* 0x0000020015067810 */ /* 0x000fc80007ffe0ff */
[-C--:B------:R-:W-:Y:S02]  /*0e60*/  ISETP.GE.AND P4, PT, R6, R5.reuse, PT ;  /* 0x000000050600720c */ /* 0x080fe40003f86270 */
[C---:B------:R-:W-:Y:S02]  /*0e70*/  IADD3 R6, R21.reuse, 0x280, RZ ;  /* 0x0000028015067810 */ /* 0x040fe40007ffe0ff */
[-C--:B------:R-:W-:Y:S02]  /*0e80*/  ISETP.GE.AND P6, PT, R24, R5.reuse, PT ;  /* 0x000000051800720c */ /* 0x080fe40003fc6270 */
[----:B------:R-:W-:Y:S02]  /*0e90*/  ISETP.GE.AND P3, PT, R6, R5, PT ;  /* 0x000000050600720c */ /* 0x000fe40003f66270 */
[----:B------:R-:W-:Y:S02]  /*0ea0*/  IADD3 R6, R21, 0x300, RZ ;  /* 0x0000030015067810 */ /* 0x000fe40007ffe0ff */
[----:B------:R-:W-:-:S02]  /*0eb0*/  @!P0 IADD3 R13, R4, R21, RZ ;  /* 0x00000015040d8210 */ /* 0x000fc40007ffe0ff */
[----:B------:R-:W-:Y:S02]  /*0ec0*/  ISETP.GE.AND P2, PT, R6, R5, PT ;  /* 0x000000050600720c */ /* 0x000fe40003f46270 */
[----:B------:R-:W-:Y:S01]  /*0ed0*/  IADD3 R6, R21, 0x380, RZ ;  /* 0x0000038015067810 */ /* 0x000fe20007ffe0ff */
[----:B0-----:R-:W-:-:S04]  /*0ee0*/  @!P0 IMAD.WIDE.U32 R18, R13, 0x4, R18 ;  /* 0x000000040d128825 */ /* 0x001fc800078e0012 */
[----:B---3--:R-:W-:Y:S01]  /*0ef0*/  @!P5 FADD.FTZ R13, -R26, 1 ;  /* 0x3f8000001a0dd421 */ /* 0x008fe20000010100 */
[----:B------:R-:W-:Y:S01]  /*0f00*/  ISETP.GE.AND P1, PT, R6, R5, PT ;  /* 0x000000050600720c */ /* 0x000fe20003f26270 */
[----:B------:R0:W-:Y:S02]  /*0f10*/  @!P0 STG.E desc[UR4][R18.64], R32 ;  /* 0x0000002012008986 */ /* 0x0001e4000c101904 */
[----:B------:R-:W-:Y:S01]  /*0f20*/  @!P5 FMUL.FTZ R13, R13, R26 ;  /* 0x0000001a0d0dd220 */ /* 0x000fe20000410000 */
[----:B------:R-:W-:Y:S01]  /*0f30*/  @!P5 FADD.FTZ R26, -R33, R26 ;  /* 0x0000001a211ad221 */ /* 0x000fe20000010100 */
[----:B----4-:R-:W-:Y:S01]  /*0f40*/  @!P6 FADD.FTZ R24, -R31, R30 ;  /* 0x0000001e1f18e221 */ /* 0x010fe20000010100 */
[----:B0-----:R-:W-:-:S04]  /*0f50*/  @!P6 FADD.FTZ R19, -R30, 1 ;  /* 0x3f8000001e13e421 */ /* 0x001fc80000010100 */
[----:B------:R-:W-:Y:S01]  /*0f60*/  @!P6 FMUL.FTZ R19, R19, R30 ;  /* 0x0000001e1313e220 */ /* 0x000fe20000410000 */
[----:B------:R-:W-:Y:S01]  /*0f70*/  @!P5 FMNMX.FTZ R6, R13, 9.9999999600419720025e-13, !PT ;  /* 0x2b8cbccc0d06d809 */ /* 0x000fe20007810000 */
[----:B------:R-:W-:Y:S01]  /*0f80*/  @!P5 FMUL.FTZ R15, R26, R15 ;  /* 0x0000000f1a0fd220 */ /* 0x000fe20000410000 */
[----:B------:R-:W-:Y:S02]  /*0f90*/  @!P4 FADD.FTZ R33, -R12, 1 ;  /* 0x3f8000000c21c421 */ /* 0x000fe40000010100 */
[----:B------:R-:W-:Y:S01]  /*0fa0*/  @!P6 FMNMX.FTZ R13, R19, 9.9999999600419720025e-13, !PT ;  /* 0x2b8cbccc130de809 */ /* 0x000fe20007810000 */
[----:B------:R-:W-:Y:S01]  /*0fb0*/  @!P3 FADD.FTZ R19, -R28, 1 ;  /* 0x3f8000001c13b421 */ /* 0x000fe20000010100 */
[----:B------:R-:W-:-:S03]  /*0fc0*/  @!P4 FMUL.FTZ R33, R33, R12 ;  /* 0x0000000c2121c220 */ /* 0x000fc60000410000 */
[----:B------:R-:W-:Y:S01]  /*0fd0*/  @!P3 FMUL.FTZ R19, R19, R28 ;  /* 0x0000001c1313b220 */ /* 0x000fe20000410000 */
[----:B------:R-:W-:Y:S01]  /*0fe0*/  @!P6 FMUL.FTZ R24, R24, R11 ;  /* 0x0000000b1818e220 */ /* 0x000fe20000410000 */
[----:B------:R-:W-:Y:S01]  /*0ff0*/  @!P4 FADD.FTZ R29, -R29, R12 ;  /* 0x0000000c1d1dc221 */ /* 0x000fe20000010100 */
[----:B------:R-:W-:Y:S02]  /*1000*/  @!P4 FMNMX.FTZ R18, R33, 9.9999999600419720025e-13, !PT ;  /* 0x2b8cbccc2112c809 */ /* 0x000fe40007810000 */
[----:B------:R-:W-:Y:S02]  /*1010*/  @!P3 FMNMX.FTZ R11, R19, 9.9999999600419720025e-13, !PT ;  /* 0x2b8cbccc130bb809 */ /* 0x000fe40007810000 */
[----:B------:R-:W-:Y:S01]  /*1020*/  @!P0 MOV R21, R20 ;  /* 0x0000001400158202 */ /* 0x000fe20000000f00 */
[----:B------:R-:W0:Y:S03]  /*1030*/  @!P5 MUFU.RCP R6, R6 ;  /* 0x000000060006d308 */ /* 0x000e260000001000 */
[----:B------:R-:W-:-:S05]  /*1040*/  ISETP.GE.AND P0, PT, R21, R5, PT ;  /* 0x000000051500720c */ /* 0x000fca0003f06270 */
[----:B------:R-:W1:Y:S01]  /*1050*/  @!P6 MUFU.RCP R13, R13 ;  /* 0x0000000d000de308 */ /* 0x000e620000001000 */
[----:B------:R-:W-:-:S04]  /*1060*/  @!P2 FADD.FTZ R31, -R16, 1 ;  /* 0x3f800000101fa421 */ /* 0x000fc80000010100 */
[----:B------:R-:W-:-:S05]  /*1070*/  @!P2 FMUL.FTZ R31, R31, R16 ;  /* 0x000000101f1fa220 */ /* 0x000fca0000410000 */
[----:B------:R-:W-:Y:S01]  /*1080*/  @!P2 FMNMX.FTZ R12, R31, 9.9999999600419720025e-13, !PT ;  /* 0x2b8cbccc1f0ca809 */ /* 0x000fe20007810000 */
[----:B------:R-:W3:Y:S08]  /*1090*/  @!P4 MUFU.RCP R18, R18 ;  /* 0x000000120012c308 */ /* 0x000ef00000001000 */
[----:B------:R-:W4:Y:S01]  /*10a0*/  @!P3 MUFU.RCP R11, R11 ;  /* 0x0000000b000bb308 */ /* 0x000f220000001000 */
[----:B--2---:R-:W-:-:S04]  /*10b0*/  @!P1 FADD.FTZ R26, -R35, 1 ;  /* 0x3f800000231a9421 */ /* 0x004fc80000010100 */
[----:B------:R-:W-:-:S05]  /*10c0*/  @!P1 FMUL.FTZ R26, R26, R35 ;  /* 0x000000231a1a9220 */ /* 0x000fca0000410000 */
[----:B------:R-:W-:Y:S01]  /*10d0*/  @!P1 FMNMX.FTZ R26, R26, 9.9999999600419720025e-13, !PT ;  /* 0x2b8cbccc1a1a9809 */ /* 0x000fe20007810000 */
[----:B------:R-:W2:Y:S08]  /*10e0*/  @!P2 MUFU.RCP R12, R12 ;  /* 0x0000000c000ca308 */ /* 0x000eb00000001000 */
[----:B------:R-:W5:Y:S01]  /*10f0*/  @!P1 MUFU.RCP R26, R26 ;  /* 0x0000001a001a9308 */ /* 0x000f620000001000 */
[----:B------:R-:W-:Y:S01]  /*1100*/  @!P3 FADD.FTZ R28, -R27, R28 ;  /* 0x0000001c1b1cb221 */ /* 0x000fe20000010100 */
[----:B------:R-:W-:Y:S01]  /*1110*/  @!P2 FADD.FTZ R25, -R25, R16 ;  /* 0x000000101919a221 */ /* 0x000fe20000010100 */
[----:B------:R-:W-:Y:S01]  /*1120*/  @!P4 FMUL.FTZ R29, R29, R22 ;  /* 0x000000161d1dc220 */ /* 0x000fe20000410000 */
[----:B------:R-:W-:Y:S01]  /*1130*/  BSSY B0, `(.L_x_9439) ;  /* 0x0000036000007945 */ /* 0x000fe20003800000 */
[----:B------:R-:W-:Y:S01]  /*1140*/  @!P3 FMUL.FTZ R28, R28, R17 ;  /* 0x000000111c1cb220 */ /* 0x000fe20000410000 */
[----:B------:R-:W-:Y:S01]  /*1150*/  @!P2 FMUL.FTZ R25, R25, R14 ;  /* 0x0000000e1919a220 */ /* 0x000fe20000410000 */
[----:B------:R-:W-:Y:S01]  /*1160*/  @!P1 FADD.FTZ R23, -R23, R35 ;  /* 0x0000002317179221 */ /* 0x000fe20000010100 */
[----:B------:R-:W-:Y:S03]  /*1170*/  BSSY B1, `(.L_x_9440) ;  /* 0x000002b000017945 */ /* 0x000fe60003800000 */
[----:B------:R-:W-:Y:S01]  /*1180*/  @!P1 FMUL.FTZ R23, R23, R34 ;  /* 0x0000002217179220 */ /* 0x000fe20000410000 */
[----:B0-----:R-:W-:Y:S01]  /*1190*/  @!P5 FMUL.FTZ R2, R15, R6 ;  /* 0x000000060f02d220 */ /* 0x001fe20000410000 */
[----:B-1----:R-:W-:Y:S01]  /*11a0*/  @!P6 FMUL.FTZ R0, R24, R13 ;  /* 0x0000000d1800e220 */ /* 0x002fe20000410000 */
[----:B---3--:R-:W-:Y:S01]  /*11b0*/  @!P4 FMUL.FTZ R7, R29, R18 ;  /* 0x000000121d07c220 */ /* 0x008fe20000410000 */
[----:B----4-:R-:W-:Y:S01]  /*11c0*/  @!P3 FMUL.FTZ R8, R28, R11 ;  /* 0x0000000b1c08b220 */ /* 0x010fe20000410000 */
[----:B--2---:R-:W-:Y:S01]  /*11d0*/  @!P2 FMUL.FTZ R9, R25, R12 ;  /* 0x0000000c1909a220 */ /* 0x004fe20000410000 */
[----:B-----5:R-:W-:Y:S01]  /*11e0*/  @!P1 FMUL.FTZ R10, R23, R26 ;  /* 0x0000001a170a9220 */ /* 0x020fe20000410000 */
[----:B------:R-:W-:Y:S06]  /*11f0*/  @P0 BRA `(.L_x_9441) ;  /* 0x0000000000300947 */ /* 0x000fec0003800000 */
[----:B------:R-:W0:Y:S01]  /*1200*/  LDC.64 R12, c[0x0][0x218] ;  /* 0x00008600ff0c7b82 */ /* 0x000e220000000a00 */
[----:B------:R-:W-:Y:S02]  /*1210*/  IADD3 R11, R4, R21, RZ ;  /* 0x00000015040b7210 */ /* 0x000fe40007ffe0ff */
[----:B------:R-:W-:-:S04]  /*1220*/  IADD3 R21, R21, 0x80, RZ ;  /* 0x0000008015157810 */ /* 0x000fc80007ffe0ff */
[----:B------:R-:W-:Y:S01]  /*1230*/  ISETP.GE.AND P0, PT, R21, R5, PT ;  /* 0x000000051500720c */ /* 0x000fe20003f06270 */
[----:B0-----:R-:W-:-:S05]  /*1240*/  IMAD.WIDE.U32 R12, R11, 0x4, R12 ;  /* 0x000000040b0c7825 */ /* 0x001fca00078e000c */
[----:B------:R0:W-:Y:S07]  /*1250*/  STG.E desc[UR4][R12.64], R3 ;  /* 0x000000030c007986 */ /* 0x0001ee000c101904 */
[----:B------:R-:W-:Y:S05]  /*1260*/  @P0 BRA `(.L_x_9442) ;  /* 0x0000000000300947 */ /* 0x000fea0003800000 */
[----:B0-----:R-:W0:Y:S01]  /*1270*/  LDC.64 R12, c[0x0][0x218] ;  /* 0x00008600ff0c7b82 */ /* 0x001e220000000a00 */
[----:B------:R-:W-:Y:S02]  /*1280*/  IADD3 R3, R4, R21, RZ ;  /* 0x0000001504037210 */ /* 0x000fe40007ffe0ff */
[----:B------:R-:W-:-:S03]  /*1290*/  IADD3 R21, R21, 0x80, RZ ;  /* 0x0000008015157810 */ /* 0x000fc60007ffe0ff */
[----:B0-----:R-:W-:-:S05]  /*12a0*/  IMAD.WIDE.U32 R12, R3, 0x4, R12 ;  /* 0x00000004030c7825 */ /* 0x001fca00078e000c */
[----:B------:R0:W-:Y:S02]  /*12b0*/  STG.E desc[UR4][R12.64], R2 ;  /* 0x000000020c007986 */ /* 0x0001e4000c101904 */
.L_x_9441:
[----:B------:R-:W-:-:S13]  /*12c0*/  ISETP.GE.AND P0, PT, R21, R5, PT ;  /* 0x000000051500720c */ /* 0x000fda0003f06270 */
[----:B------:R-:W-:Y:S05]  /*12d0*/  @P0 BRA `(.L_x_9443) ;  /* 0x0000000000300947 */ /* 0x000fea0003800000 */
[----:B0-----:R-:W0:Y:S01]  /*12e0*/  LDC.64 R2, c[0x0][0x218] ;  /* 0x00008600ff027b82 */ /* 0x001e220000000a00 */
[----:B------:R-:W-:Y:S02]  /*12f0*/  IADD3 R11, R4, R21, RZ ;  /* 0x00000015040b7210 */ /* 0x000fe40007ffe0ff */
[----:B------:R-:W-:-:S03]  /*1300*/  IADD3 R21, R21, 0x80, RZ ;  /* 0x0000008015157810 */ /* 0x000fc60007ffe0ff */
[----:B0-----:R-:W-:-:S05]  /*1310*/  IMAD.WIDE.U32 R2, R11, 0x4, R2 ;  /* 0x000000040b027825 */ /* 0x001fca00078e0002 */
[----:B------:R1:W-:Y:S02]  /*1320*/  STG.E desc[UR4][R2.64], R0 ;  /* 0x0000000002007986 */ /* 0x0003e4000c101904 */
.L_x_9442:
[----:B------:R-:W-:-:S13]  /*1330*/  ISETP.GE.AND P0, PT, R21, R5, PT ;  /* 0x000000051500720c */ /* 0x000fda0003f06270 */
[----:B------:R-:W-:Y:S05]  /*1340*/  @P0 BRA `(.L_x_9444) ;  /* 0x0000000000340947 */ /* 0x000fea0003800000 */
[----:B01----:R-:W0:Y:S01]  /*1350*/  LDC.64 R2, c[0x0][0x218] ;  /* 0x00008600ff027b82 */ /* 0x003e220000000a00 */
[----:B------:R-:W-:Y:S02]  /*1360*/  IADD3 R11, R4, R21, RZ ;  /* 0x00000015040b7210 */ /* 0x000fe40007ffe0ff */
[----:B------:R-:W-:-:S03]  /*1370*/  IADD3 R21, R21, 0x80, RZ ;  /* 0x0000008015157810 */ /* 0x000fc60007ffe0ff */
[----:B0-----:R-:W-:-:S05]  /*1380*/  IMAD.WIDE.U32 R2, R11, 0x4, R2 ;  /* 0x000000040b027825 */ /* 0x001fca00078e0002 */
[----:B------:R1:W-:Y:S02]  /*1390*/  STG.E desc[UR4][R2.64], R7 ;  /* 0x0000000702007986 */ /* 0x0003e4000c101904 */
.L_x_9443:
        /* <DEDUP_REMOVED lines=8> */
.L_x_9444:
[----:B------:R-:W-:Y:S05]  /*1420*/  BSYNC B1 ;  /* 0x0000000000017941 */ /* 0x000fea0003800000 */
.L_x_9440:
[----:B------:R-:W-:-:S13]  /*1430*/  ISETP.GE.AND P0, PT, R21, R5, PT ;  /* 0x000000051500720c */ /* 0x000fda0003f06270 */
[----:B012---:R-:W0:Y:S01]  /*1440*/  @!P0 LDC.64 R2, c[0x0][0x218] ;  /* 0x00008600ff028b82 */ /* 0x007e220000000a00 */
[----:B------:R-:W-:Y:S02]  /*1450*/  @!P0 IADD3 R7, R4, R21, RZ ;  /* 0x0000001504078210 */ /* 0x000fe40007ffe0ff */
[----:B------:R-:W-:-:S03]  /*1460*/  @!P0 IADD3 R21, R21, 0x80, RZ ;  /* 0x0000008015158810 */ /* 0x000fc60007ffe0ff */
[----:B0-----:R-:W-:-:S05]  /*1470*/  @!P0 IMAD.WIDE.U32 R2, R7, 0x4, R2 ;  /* 0x0000000407028825 */ /* 0x001fca00078e0002 */
[----:B------:R2:W-:Y:S02]  /*1480*/  @!P0 STG.E desc[UR4][R2.64], R9 ;  /* 0x0000000902008986 */ /* 0x0005e4000c101904 */
.L_x_9445:
[----:B------:R-:W-:Y:S05]  /*1490*/  BSYNC B0 ;  /* 0x0000000000007941 */ /* 0x000fea0003800000 */
.L_x_9439:
[----:B------:R-:W-:Y:S05]  /*14a0*/  WARPSYNC.ALL ;  /* 0x0000000000007948 */ /* 0x000fea0003800000 */
[----:B------:R-:W-:-:S13]  /*14b0*/  ISETP.GE.AND P0, PT, R21, R5, PT ;  /* 0x000000051500720c */ /* 0x000fda0003f06270 */
[----:B------:R-:W-:Y:S05]  /*14c0*/  @P0 EXIT ;  /* 0x000000000000094d */ /* 0x000fea0003800000 */
[----:B012---:R-:W0:Y:S01]  /*14d0*/  LDC.64 R2, c[0x0][0x218] ;  /* 0x00008600ff027b82 */ /* 0x007e220000000a00 */
[----:B------:R-:W-:-:S05]  /*14e0*/  IADD3 R21, R4, R21, RZ ;  /* 0x0000001504157210 */ /* 0x000fca0007ffe0ff */
[----:B0-----:R-:W-:-:S05]  /*14f0*/  IMAD.WIDE.U32 R2, R21, 0x4, R2 ;  /* 0x0000000415027825 */ /* 0x001fca00078e0002 */
[----:B------:R-:W-:Y:S01]  /*1500*/  STG.E desc[UR4][R2.64], R10 ;  /* 0x0000000a02007986 */ /* 0x000fe2000c101904 */
[----:B------:R-:W-:Y:S05]  /*1510*/  EXIT ;  /* 0x000000000000794d */ /* 0x000fea0003800000 */
.L_x_9446:
        /* <DEDUP_REMOVED lines=14> */
.L_x_10857:


//--------------------- .text._ZN2at6native29vectorized_elementwise_kernelILi4EZZZN37_INTERNAL_cee6930f_7_Loss_cu_5b0651e139_GLOBAL__N__cee6930f_7_Loss_cu_5b0651e140binary_cross_entropy_backward_out_kernelERNS_6TensorERKS4_S7_S7_ENKUlvE_clEvENKUlvE0_clEvEUlfffE_St5arrayIPcLm4EEEEviT0_T1_ --------------------------
	.section	.text._ZN2at6native29vectorized_elementwise_kernelILi4EZZZN37_INTERNAL_cee6930f_7_Loss_cu_5b0651e139_GLOBAL__N__cee6930f_7_Loss_cu_5b0651e140binary_cross_entropy_backward_out_kernelERNS_6TensorERKS4_S7_S7_ENKUlvE_clEvENKUlvE0_clEvEUlfffE_St5arrayIPcLm4EEEEviT0_T1_,"ax",@progbits
	.align	128
        .global         _ZN2at6native29vectorized_elementwise_kernelILi4EZZZN37_INTERNAL_cee6930f_7_Loss_cu_5b0651e139_GLOBAL__N__cee6930f_7_Loss_cu_5b0651e140binary_cross_entropy_backward_out_kernelERNS_6TensorERKS4_S7_S7_ENKUlvE_clEvENKUlvE0_clEvEUlfffE_St5arrayIPcLm4EEEEviT0_T1_
        .type           _ZN2at6native29vectorized_elementwise_kernelILi4EZZZN37_INTERNAL_cee6930f_7_Loss_cu_5b0651e139_GLOBAL__N__cee6930f_7_Loss_cu_5b0651e140binary_cross_entropy_backward_out_kernelERNS_6TensorERKS4_S7_S7_ENKUlvE_clEvENKUlvE0_clEvEUlfffE_St5arrayIPcLm4EEEEviT0_T1_,@function
        .size           _ZN2at6native29vectorized_elementwise_kernelILi4EZZZN37_INTERNAL_cee6930f_7_Loss_cu_5b0651e139_GLOBAL__N__cee6930f_7_Loss_cu_5b0651e140binary_cross_entropy_backward_out_kernelERNS_6TensorERKS4_S7_S7_ENKUlvE_clEvENKUlvE0_clEvEUlfffE_St5arrayIPcLm4EEEEviT0_T1_,(.L_x_10858 - _ZN2at6native29vectorized_elementwise_kernelILi4EZZZN37_INTERNAL_cee6930f_7_Loss_cu_5b0651e139_GLOBAL__N__cee6930f_7_Loss_cu_5b0651e140binary_cross_entropy_backward_out_kernelERNS_6TensorERKS4_S7_S7_ENKUlvE_clEvENKUlvE0_clEvEUlfffE_St5arrayIPcLm4EEEEviT0_T1_)
        .other          _ZN2at6native29vectorized_elementwise_kernelILi4EZZZN37_INTERNAL_cee6930f_7_Loss_cu_5b0651e139_GLOBAL__N__cee6930f_7_Loss_cu_5b0651e140binary_cross_entropy_backward_out_kernelERNS_6TensorERKS4_S7_S7_ENKUlvE_clEvENKUlvE0_clEvEUlfffE_St5arrayIPcLm4EEEEviT0_T1_,@"STO_CUDA_ENTRY STV_DEFAULT"
_ZN2at6native29vectorized_elementwise_kernelILi4EZZZN37_INTERNAL_cee6930f_7_Loss_cu_5b0651e139_GLOBAL__N__cee6930f_7_Loss_cu_5b0651e140binary_cross_entropy_backward_out_kernelERNS_6TensorERKS4_S7_S7_ENKUlvE_clEvENKUlvE0_clEvEUlfffE_St5arrayIPcLm4EEEEviT0_T1_:
.text._ZN2at6native29vectorized_elementwise_kernelILi4EZZZN37_INTERNAL_cee6930f_7_Loss_cu_5b0651e139_GLOBAL__N__cee6930f_7_Loss_cu_5b0651e140binary_cross_entropy_backward_out_kernelERNS_6TensorERKS4_S7_S7_ENKUlvE_clEvENKUlvE0_clEvEUlfffE_St5arrayIPcLm4EEEEviT0_T1_:
        /* <DEDUP_REMOVED lines=15> */
[----:B------:R-:W2:Y:S04]  /*00f0*/  LDG.E.128 R28, desc[UR4][R32.64] ;  /* 0x00000004201c7981 */ /* 0x000ea8000c1e1d00 */
[----:B------:R0:W4:Y:S01]  /*0100*/  LDG.E.128 R20, desc[UR4][R32.64+0x800] ;  /* 0x0008000420147981 */ /* 0x000122000c1e1d00 */
[----:B------:R-:W-:-:S05]  /*0110*/  IMAD.WIDE.U32 R34, R7, 0x10, R2 ;  /* 0x0000001007227825 */ /* 0x000fca00078e0002 */
[----:B------:R-:W5:Y:S01]  /*0120*/  LDG.E.128 R8, desc[UR4][R34.64] ;  /* 0x0000000422087981 */ /* 0x000f62000c1e1d00 */
[----:B---3--:R-:W-:-:S03]  /*0130*/  IMAD.WIDE R2, R4, 0x4, R12 ;  /* 0x0000000404027825 */ /* 0x008fc600078e020c */
[----:B------:R-:W3:Y:S01]  /*0140*/  LDG.E.128 R12, desc[UR4][R34.64+0x800] ;  /* 0x00080004220c7981 */ /* 0x000ee2000c1e1d00 */
[----:B------:R-:W-:-:S05]  /*0150*/  IMAD.WIDE.U32 R2, R7, 0x10, R2 ;  /* 0x0000001007027825 */ /* 0x000fca00078e0002 */
[----:B------:R-:W3:Y:S04]  /*0160*/  LDG.E.128 R24, desc[UR4][R2.64] ;  /* 0x0000000402187981 */ /* 0x000ee8000c1e1d00 */
[----:B------:R1:W3:Y:S01]  /*0170*/  LDG.E.128 R16, desc[UR4][R2.64+0x800] ;  /* 0x0008000402107981 */ /* 0x0002e2000c1e1d00 */
[----:B--2---:R-:W-:Y:S01]  /*0180*/  FADD.FTZ R5, -R28, 1 ;  /* 0x3f8000001c057421 */ /* 0x004fe20000010100 */
[----:B------:R-:W-:Y:S01]  /*0190*/  FADD.FTZ R6, -R29, 1 ;  /* 0x3f8000001d067421 */ /* 0x000fe20000010100 */
[----:B0-----:R-:W-:Y:S01]  /*01a0*/  FADD.FTZ R33, -R30, 1 ;  /* 0x3f8000001e217421 */ /* 0x001fe20000010100 */
[----:B-1----:R-:W-:Y:S01]  /*01b0*/  FADD.FTZ R2, -R31, 1 ;  /* 0x3f8000001f027421 */ /* 0x002fe20000010100 */
[----:B------:R-:W-:Y:S01]  /*01c0*/  FMUL.FTZ R5, R28, R5 ;  /* 0x000000051c057220 */ /* 0x000fe20000410000 */
[----:B------:R-:W-:Y:S01]  /*01d0*/  FMUL.FTZ R6, R29, R6 ;  /* 0x000000061d067220 */ /* 0x000fe20000410000 */
[----:B------:R-:W-:Y:S01]  /*01e0*/  FMUL.FTZ R33, R30, R33 ;  /* 0x000000211e217220 */ /* 0x000fe20000410000 */
[----:B------:R-:W-:Y:S01]  /*01f0*/  FMUL.FTZ R2, R31, R2 ;  /* 0x000000021f027220 */ /* 0x000fe20000410000 */
[----:B----4-:R-:W-:Y:S01]  /*0200*/  FADD.FTZ R3, -R20, 1 ;  /* 0x3f80000014037421 */ /* 0x010fe20000010100 */
[----:B------:R-:W-:-:S02]  /*0210*/  FMNMX.FTZ R0, R5, 9.9999999600419720025e-13, !PT ;  /* 0x2b8cbccc05007809 */ /* 0x000fc40007810000 */
[----:B------:R-:W-:Y:S02]  /*0220*/  FMNMX.FTZ R5, R6, 9.9999999600419720025e-13, !PT ;  /* 0x2b8cbccc06057809 */ /* 0x000fe40007810000 */
[----:B------:R-:W-:Y:S01]  /*0230*/  FMNMX.FTZ R6, R33, 9.9999999600419720025e-13, !PT ;  /* 0x2b8cbccc21067809 */ /* 0x000fe20007810000 */
[----:B-----5:R-:W-:Y:S01]  /*0240*/  FADD.FTZ R33, R28, -R8 ;  /* 0x800000081c217221 */ /* 0x020fe20000010000 */
[----:B------:R-:W-:Y:S01]  /*0250*/  FADD.FTZ R28, R29, -R9 ;  /* 0x800000091d1c7221 */ /* 0x000fe20000010000 */
[----:B------:R-:W-:Y:S01]  /*0260*/  FMNMX.FTZ R32, R2, 9.9999999600419720025e-13, !PT ;  /* 0x2b8cbccc02207809 */ /* 0x000fe20007810000 */
[----:B------:R-:W-:Y:S02]  /*0270*/  FMUL.FTZ R9, R20, R3 ;  /* 0x0000000314097220 */ /* 0x000fe40000410000 */
[----:B------:R-:W0:Y:S01]  /*0280*/  LDC.64 R2, c[0x0][0x218] ;  /* 0x00008600ff027b82 */ /* 0x000e220000000a00 */
[----:B------:R-:W-:Y:S01]  /*0290*/  FADD.FTZ R35, R30, -R10 ;  /* 0x8000000a1e237221 */ /* 0x000fe20000010000 */
[----:B------:R-:W-:Y:S01]  /*02a0*/  FADD.FTZ R34, -R21, 1 ;  /* 0x3f80000015227421 */ /* 0x000fe20000010100 */
[----:B------:R-:W-:Y:S01]  /*02b0*/  FADD.FTZ R30, R31, -R11 ;  /* 0x8000000b1f1e7221 */ /* 0x000fe20000010000 */
[----:B------:R1:W2:Y:S01]  /*02c0*/  MUFU.RCP R8, R32 ;  /* 0x0000002000087308 */ /* 0x0002a20000001000 */
[----:B------:R-:W-:Y:S01]  /*02d0*/  FADD.FTZ R11, -R22, 1 ;  /* 0x3f800000160b7421 */ /* 0x000fe20000010100 */
[----:B------:R-:W-:-:S03]  /*02e0*/  FMUL.FTZ R34, R21, R34 ;  /* 0x0000002215227220 */ /* 0x000fc60000410000 */
[----:B------:R-:W-:Y:S01]  /*02f0*/  FMUL.FTZ R11, R22, R11 ;  /* 0x0000000b160b7220 */ /* 0x000fe20000410000 */
[----:B-1----:R-:W-:Y:S01]  /*0300*/  FADD.FTZ R32, -R23, 1 ;  /* 0x3f80000017207421 */ /* 0x002fe20000010100 */
[----:B------:R-:W-:-:S03]  /*0310*/  FMNMX.FTZ R9, R9, 9.9999999600419720025e-13, !PT ;  /* 0x2b8cbccc09097809 */ /* 0x000fc60007810000 */
[----:B------:R-:W-:Y:S01]  /*0320*/  FMUL.FTZ R32, R23, R32 ;  /* 0x0000002017207220 */ /* 0x000fe20000410000 */
[----:B------:R-:W-:Y:S01]  /*0330*/  FMNMX.FTZ R10, R34, 9.9999999600419720025e-13, !PT ;  /* 0x2b8cbccc220a7809 */ /* 0x000fe20007810000 */
[----:B---3--:R-:W-:Y:S01]  /*0340*/  FMUL.FTZ R29, R24, R33 ;  /* 0x00000021181d7220 */ /* 0x008fe20000410000 */
[----:B------:R-:W-:Y:S02]  /*0350*/  FMNMX.FTZ R11, R11, 9.9999999600419720025e-13, !PT ;  /* 0x2b8cbccc0b0b7809 */ /* 0x000fe40007810000 */
[----:B------:R-:W-:Y:S01]  /*0360*/  FMNMX.FTZ R24, R32, 9.9999999600419720025e-13, !PT ;  /* 0x2b8cbccc20187809 */ /* 0x000fe20007810000 */
[----:B------:R-:W1:Y:S01]  /*0370*/  MUFU.RCP R9, R9 ;  /* 0x0000000900097308 */ /* 0x000e620000001000 */
[----:B0-----:R-:W-:-:S07]  /*0380*/  IMAD.WIDE.U32 R2, R4, 0x4, R2 ;  /* 0x0000000404027825 */ /* 0x001fce00078e0002 */
[----:B------:R-:W0:Y:S01]  /*0390*/  MUFU.RCP R10, R10 ;  /* 0x0000000a000a7308 */ /* 0x000e220000001000 */
[----:B------:R-:W-:-:S07]  /*03a0*/  IMAD.WIDE R2, R7, 0x10, R2 ;  /* 0x0000001007027825 */ /* 0x000fce00078e0202 */
[----:B------:R-:W3:Y:S01]  /*03b0*/  MUFU.RCP R11, R11 ;  /* 0x0000000b000b7308 */ /* 0x000ee20000001000 */
[----:B------:R-:W-:-:S07]  /*03c0*/  FADD.FTZ R7, R20, -R12 ;  /* 0x8000000c14077221 */ /* 0x000fce0000010000 */
[----:B------:R-:W-:Y:S01]  /*03d0*/  MUFU.RCP R0, R0 ;  /* 0x0000000000007308 */ /* 0x000fe20000001000 */
[----:B------:R-:W-:-:S07]  /*03e0*/  FADD.FTZ R4, R21, -R13 ;  /* 0x8000000d15047221 */ /* 0x000fce0000010000 */
[----:B------:R-:W-:Y:S08]  /*03f0*/  MUFU.RCP R5, R5 ;  /* 0x0000000500057308 */ /* 0x000ff00000001000 */
[----:B------:R-:W4:Y:S08]  /*0400*/  MUFU.RCP R6, R6 ;  /* 0x0000000600067308 */ /* 0x000f300000001000 */
[----:B------:R-:W5:Y:S01]  /*0410*/  MUFU.RCP R24, R24 ;  /* 0x0000001800187308 */ /* 0x000f620000001000 */
[----:B------:R-:W-:Y:S01]  /*0420*/  FADD.FTZ R13, R22, -R14 ;  /* 0x8000000e160d7221 */ /* 0x000fe20000010000 */
[----:B------:R-:W-:Y:S01]  /*0430*/  FMUL.FTZ R27, R27, R30 ;  /* 0x0000001e1b1b7220 */ /* 0x000fe20000410000 */
[----:B------:R-:W-:Y:S01]  /*0440*/  FADD.FTZ R12, R23, -R15 ;  /* 0x8000000f170c7221 */ /* 0x000fe20000010000 */
[----:B------:R-:W-:Y:S01]  /*0450*/  FMUL.FTZ R16, R16, R7 ;  /* 0x0000000710107220 */ /* 0x000fe20000410000 */
[----:B------:R-:W-:Y:S01]  /*0460*/  FMUL.FTZ R17, R17, R4 ;  /* 0x0000000411117220 */ /* 0x000fe20000410000 */
[----:B------:R-:W-:Y:S01]  /*0470*/  FMUL.FTZ R18, R18, R13 ;  /* 0x0000000d12127220 */ /* 0x000fe20000410000 */
[----:B------:R-:W-:Y:S01]  /*0480*/  FMUL.FTZ R28, R25, R28 ;  /* 0x0000001c191c7220 */ /* 0x000fe20000410000 */
[----:B------:R-:W-:Y:S01]  /*0490*/  FMUL.FTZ R35, R26, R35 ;  /* 0x000000231a237220 */ /* 0x000fe20000410000 */
[----:B------:R-:W-:Y:S01]  /*04a0*/  FMUL.FTZ R19, R19, R12 ;  /* 0x0000000c13137220 */ /* 0x000fe20000410000 */
[----:B--2---:R-:W-:Y:S01]  /*04b0*/  FMUL.FTZ R7, R27, R8 ;  /* 0x000000081b077220 */ /* 0x004fe20000410000 */
[----:B-1----:R-:W-:Y:S01]  /*04c0*/  FMUL.FTZ R8, R16, R9 ;  /* 0x0000000910087220 */ /* 0x002fe20000410000 */
[----:B0-----:R-:W-:Y:S01]  /*04d0*/  FMUL.FTZ R9, R17, R10 ;  /* 0x0000000a11097220 */ /* 0x001fe20000410000 */
[----:B---3--:R-:W-:Y:S01]  /*04e0*/  FMUL.FTZ R10, R18, R11 ;  /* 0x0000000b120a7220 */ /* 0x008fe20000410000 */
[----:B----4-:R-:W-:Y:S01]  /*04f0*/  FMUL.FTZ R6, R35, R6 ;  /* 0x0000000623067220 */ /* 0x010fe20000410000 */
[----:B------:R-:W-:Y:S01]  /*0500*/  FMUL.FTZ R5, R28, R5 ;  /* 0x000000051c057220 */ /* 0x000fe20000410000 */
[----:B------:R-:W-:Y:S01]  /*0510*/  FMUL.FTZ R4, R29, R0 ;  /* 0x000000001d047220 */ /* 0x000fe20000410000 */
[----:B-----5:R-:W-:-:S04]  /*0520*/  FMUL.FTZ R11, R19, R24 ;  /* 0x00000018130b7220 */ /* 0x020fc80000410000 */
[----:B------:R-:W-:Y:S04]  /*0530*/  STG.E.128 desc[UR4][R2.64], R4 ;  /* 0x0000000402007986 */ /* 0x000fe8000c101d04 */
[----:B------:R-:W-:Y:S01]  /*0540*/  STG.E.128 desc[UR4][R2.64+0x800], R8 ;  /* 0x0008000802007986 */ /* 0x000fe2000c101d04 */
[----:B------:R-:W-:Y:S05]  /*0550*/  EXIT ;  /* 0x000000000000794d */ /* 0x000fea0003800000 */
.L_x_9447:
        /* <DEDUP_REMOVED lines=206> */
.L_x_9450:
[----:B------:R-:W-:-:S13]  /*1240*/  ISETP.GE.AND P0, PT, R21, R5, PT ;  /* 0x000000051500720c */ /* 0x000fda0003f06270 */
[----:B------:R-:W-:Y:S05]  /*1250*/  @P0 BRA `(.L_x_9452) ;  /* 0x0000000000300947 */ /* 0x000fea0003800000 */
[----:B0-----:R-:W0:Y:S01]  /*1260*/  LDC.64 R2, c[0x0][0x218] ;  /* 0x00008600ff027b82 */ /* 0x001e220000000a00 */
[----:B------:R-:W-:Y:S02]  /*1270*/  IADD3 R11, R4, R21, RZ ;  /* 0x00000015040b7210 */ /* 0x000fe40007ffe0ff */
[----:B------:R-:W-:-:S03]  /*1280*/  IADD3 R21, R21, 0x80, RZ ;  /* 0x0000008015157810 */ /* 0x000fc60007ffe0ff */
[----:B0-----:R-:W-:-:S05]  /*1290*/  IMAD.WIDE.U32 R2, R11, 0x4, R2 ;  /* 0x000000040b027825 */ /* 0x001fca00078e0002 */
[----:B------:R1:W-:Y:S02]  /*12a0*/  STG.E desc[UR4][R2.64], R0 ;  /* 0x0000000002007986 */ /* 0x0003e4000c101904 */
.L_x_9451:
[----:B------:R-:W-:-:S13]  /*12b0*/  ISETP.GE.AND P0, PT, R21, R5, PT ;  /* 0x000000051500720c */ /* 0x000fda0003f06270 */
[----:B------:R-:W-:Y:S05]  /*12c0*/  @P0 BRA `(.L_x_9453) ;  /* 0x0000000000340947 */ /* 0x000fea0003800000 */
[----:B01----:R-:W0:Y:S01]  /*12d0*/  LDC.64 R2, c[0x0][0x218] ;  /* 0x00008600ff027b82 */ /* 0x003e220000000a00 */
[----:B------:R-:W-:Y:S02]  /*12e0*/  IADD3 R11, R4, R21, RZ ;  /* 0x00000015040b7210 */ /* 0x000fe40007ffe0ff */
[----:B------:R-:W-:-:S03]  /*12f0*/  IADD3 R21, R21, 0x80, RZ ;  /* 0x0000008015157810 */ /* 0x000fc60007ffe0ff */
[----:B0-----:R-:W-:-:S05]  /*1300*/  IMAD.WIDE.U32 R2, R11, 0x4, R2 ;  /* 0x000000040b027825 */ /* 0x001fca00078e0002 */
[----:B------:R1:W-:Y:S02]  /*1310*/  STG.E desc[UR4][R2.64], R7 ;  /* 0x0000000702007986 */ /* 0x0003e4000c101904 */
.L_x_9452:
        /* <DEDUP_REMOVED lines=8> */
.L_x_9453:
[----:B------:R-:W-:Y:S05]  /*13a0*/  BSYNC B1 ;  /* 0x0000000000017941 */ /* 0x000fea0003800000 */
.L_x_9449:
[----:B------:R-:W-:-:S13]  /*13b0*/  ISETP.GE.AND P0, PT, R21, R5, PT ;  /* 0x000000051500720c */ /* 0x000fda0003f06270 */
[----:B012---:R-:W0:Y:S01]  /*13c0*/  @!P0 LDC.64 R2, c[0x0][0x218] ;  /* 0x00008600ff028b82 */ /* 0x007e220000000a00 */
[----:B------:R-:W-:Y:S02]  /*13d0*/  @!P0 IADD3 R7, R4, R21, RZ ;  /* 0x0000001504078210 */ /* 0x000fe40007ffe0ff */
[----:B------:R-:W-:-:S03]  /*13e0*/  @!P0 IADD3 R21, R21, 0x80, RZ ;  /* 0x0000008015158810 */ /* 0x000fc60007ffe0ff */
[----:B0-----:R-:W-:-:S05]  /*13f0*/  @!P0 IMAD.WIDE.U32 R2, R7, 0x4, R2 ;  /* 0x0000000407028825 */ /* 0x001fca00078e0002 */
[----:B------:R2:W-:Y:S02]  /*1400*/  @!P0 STG.E desc[UR4][R2.64], R9 ;  /* 0x0000000902008986 */ /* 0x0005e4000c101904 */
.L_x_9454:
[----:B------:R-:W-:Y:S05]  /*1410*/  BSYNC B0 ;  /* 0x0000000000007941 */ /* 0x000fea0003800000 */
.L_x_9448:
        /* <DEDUP_REMOVED lines=8> */
.L_x_9455:
        /* <DEDUP_REMOVED lines=14> */
.L_x_10858:


//--------------------- .text._ZN2at6native29vectorized_elementwise_kernelILi8EZZZN37_INTERNAL_cee6930f_7_Loss_cu_5b0651e139_GLOBAL__N__cee6930f_7_Loss_cu_5b0651e140binary_cross_entropy_backward_out_kernelERNS_6TensorERKS4_S7_S7_ENKUlvE_clEvENKUlvE0_clEvEUlfffE_St5arrayIPcLm4EEEEviT0_T1_ --------------------------
	.section	.text._ZN2at6native29vectorized_elementwise_kernelILi8EZZZN37_INTERNAL_cee6930f_7_Loss_cu_5b0651e139_GLOBAL__N__cee6930f_7_Loss_cu_5b0651e140binary_cross_entropy_backward_out_kernelERNS_6TensorERKS4_S7_S7_ENKUlvE_clEvENKUlvE0_clEvEUlfffE_St5arrayIPcLm4EEEEviT0_T1_,"ax",@progbits
	.align	128
        .global         _ZN2at6native29vectorized_elementwise_kernelILi8EZZZN37_INTERNAL_cee6930f_7_Loss_cu_5b0651e139_GLOBAL__N__cee6930f_7_Loss_cu_5b0651e140binary_cross_entropy_backward_out_kernelERNS_6TensorERKS4_S7_S7_ENKUlvE_clEvENKUlvE0_clEvEUlfffE_St5arrayIPcLm4EEEEviT0_T1_
        .type           _ZN2at6native29vectorized_elementwise_kernelILi8EZZZN37_INTERNAL_cee6930f_7_Loss_cu_5b0651e139_GLOBAL__N__cee6930f_7_Loss_cu_5b0651e140binary_cross_entropy_backward_out_kernelERNS_6TensorERKS4_S7_S7_ENKUlvE_clEvENKUlvE0_clEvEUlfffE_St5arrayIPcLm4EEEEviT0_T1_,@function
        .size           _ZN2at6native29vectorized_elementwise_kernelILi8EZZZN37_INTERNAL_cee6930f_7_Loss_cu_5b0651e139_GLOBAL__N__cee6930f_7_Loss_cu_5b0651e140binary_cross_entropy_backward_out_kernelERNS_6TensorERKS4_S7_S7_ENKUlvE_clEvENKUlvE0_clEvEUlfffE_St5arrayIPcLm4EEEEviT0_T1_,(.L_x_10859 - _ZN2at6native29vectorized_elementwise_kernelILi8EZZZN37_INTERNAL_cee6930f_7_Loss_cu_5b0651e139_GLOBAL__N__cee6930f_7_Loss_cu_5b0651e140binary_cross_entropy_backward_out_kernelERNS_6TensorERKS4_S7_S7_ENKUlvE_clEvENKUlvE0_clEvEUlfffE_St5arrayIPcLm4EEEEviT0_T1_)
        .other          _ZN2at6native29vectorized_elementwise_kernelILi8EZZZN37_INTERNAL_cee6930f_7_Loss_cu_5b0651e139_GLOBAL__N__cee6930f_7_Loss_cu_5b0651e140binary_cross_entropy_backward_out_kernelERNS_6TensorERKS4_S7_S7_ENKUlvE_clEvENKUlvE0_clEvEUlfffE_St5arrayIPcLm4EEEEviT0_T1_,@"STO_CUDA_ENTRY STV_DEFAULT"
_ZN2at6native29vectorized_elementwise_kernelILi8EZZZN37_INTERNAL_cee6930f_7_Loss_cu_5b0651e139_GLOBAL__N__cee6930f_7_Loss_cu_5b0651e140binary_cross_entropy_backward_out_kernelERNS_6TensorERKS4_S7_S7_ENKUlvE_clEvENKUlvE0_clEvEUlfffE_St5arrayIPcLm4EEEEviT0_T1_:
.text._ZN2at6native29vectorized_elementwise_kernelILi8EZZZN37_INTERNAL_cee6930f_7_Loss_cu_5b0651e139_GLOBAL__N__cee6930f_7_Loss_cu_5b0651e140binary_cross_entropy_backward_out_kernelERNS_6TensorERKS4_S7_S7_ENKUlvE_clEvENKUlvE0_clEvEUlfffE_St5arrayIPcLm4EEEEviT0_T1_:
        /* <DEDUP_REMOVED lines=86> */
.L_x_9456:
        /* <DEDUP_REMOVED lines=206> */
.L_x_9459:
[----:B------:R-:W-:-:S13]  /*1240*/  ISETP.GE.AND P0, PT, R21, R5, PT ;  /* 0x000000051500720c */ /* 0x000fda0003f06270 */
[----:B------:R-:W-:Y:S05]  /*1250*/  @P0 BRA `(.L_x_9461) ;  /* 0x0000000000300947 */ /* 0x000fea0003800000 */
[----:B0-----:R-:W0:Y:S01]  /*1260*/  LDC.64 R2, c[0x0][0x218] ;  /* 0x00008600ff027b82 */ /* 0x001e220000000a00 */
[----:B------:R-:W-:Y:S02]  /*1270*/  IADD3 R11, R4, R21, RZ ;  /* 0x00000015040b7210 */ /* 0x000fe40007ffe0ff */
[----:B------:R-:W-:-:S03]  /*1280*/  IADD3 R21, R21, 0x80, RZ ;  /* 0x0000008015157810 */ /* 0x000fc60007ffe0ff */
[----:B0-----:R-:W-:-:S05]  /*1290*/  IMAD.WIDE.U32 R2, R11, 0x4, R2 ;  /* 0x000000040b027825 */ /* 0x001fca00078e0002 */
[----:B------:R1:W-:Y:S02]  /*12a0*/  STG.E desc[UR4][R2.64], R0 ;  /* 0x0000000002007986 */ /* 0x0003e4000c101904 */
.L_x_9460:
[----:B------:R-:W-:-:S13]  /*12b0*/  ISETP.GE.AND P0, PT, R21, R5, PT ;  /* 0x000000051500720c */ /* 0x000fda0003f06270 */
[----:B------:R-:W-:Y:S05]  /*12c0*/  @P0 BRA `(.L_x_9462) ;  /* 0x0000000000340947 */ /* 0x000fea0003800000 */
[----:B01----:R-:W0:Y:S01]  /*12d0*/  LDC.64 R2, c[0x0][0x218] ;  /* 0x00008600ff027b82 */ /* 0x003e220000000a00 */
[----:B------:R-:W-:Y:S02]  /*12e0*/  IADD3 R11, R4, R21, RZ ;  /* 0x00000015040b7210 */ /* 0x000fe40007ffe0ff */
[----:B------:R-:W-:-:S03]  /*12f0*/  IADD3 R21, R21, 0x80, RZ ;  /* 0x0000008015157810 */ /* 0x000fc60007ffe0ff */
[----:B0-----:R-:W-:-:S05]  /*1300*/  IMAD.WIDE.U32 R2, R11, 0x4, R2 ;  /* 0x000000040b027825 */ /* 0x001fca00078e0002 */
[----:B------:R1:W-:Y:S02]  /*1310*/  STG.E desc[UR4][R2.64], R7 ;  /* 0x0000000702007986 */ /* 0x0003e4000c101904 */
.L_x_9461:
        /* <DEDUP_REMOVED lines=8> */
.L_x_9462:
[----:B------:R-:W-:Y:S05]  /*13a0*/  BSYNC B1 ;  /* 0x0000000000017941 */ /* 0x000fea0003800000 */
.L_x_9458:
[----:B------:R-:W-:-:S13]  /*13b0*/  ISETP.GE.AND P0, PT, R21, R5, PT ;  /* 0x000000051500720c */ /* 0x000fda0003f06270 */
[----:B012---:R-:W0:Y:S01]  /*13c0*/  @!P0 LDC.64 R2, c[0x0][0x218] ;  /* 0x00008600ff028b82 */ /* 0x007e220000000a00 */
[----:B------:R-:W-:Y:S02]  /*13d0*/  @!P0 IADD3 R7, R4, R21, RZ ;  /* 0x0000001504078210 */ /* 0x000fe40007ffe0ff */
[----:B------:R-:W-:-:S03]  /*13e0*/  @!P0 IADD3 R21, R21, 0x80, RZ ;  /* 0x0000008015158810 */ /* 0x000fc60007ffe0ff */
[----:B0-----:R-:W-:-:S05]  /*13f0*/  @!P0 IMAD.WIDE.U32 R2, R7, 0x4, R2 ;  /* 0x0000000407028825 */ /* 0x001fca00078e0002 */
[----:B------:R2:W-:Y:S02]  /*1400*/  @!P0 STG.E desc[UR4][R2.64], R9 ;  /* 0x0000000902008986 */ /* 0x0005e4000c101904 */
.L_x_9463:
[----:B------:R-:W-:Y:S05]  /*1410*/  BSYNC B0 ;  /* 0x0000000000007941 */ /* 0x000fea0003800000 */
.L_x_9457:
        /* <DEDUP_REMOVED lines=8> */
.L_x_9464:
        /* <DEDUP_REMOVED lines=14> */
.L_x_10859:


//--------------------- .text._ZN2at6native18elementwise_kernelILi128ELi4EZNS0_15gpu_kernel_implIZZZN37_INTERNAL_cee6930f_7_Loss_cu_5b0651e139_GLOBAL__N__cee6930f_7_Loss_cu_5b0651e140binary_cross_entropy_backward_out_kernelERNS_6TensorERKS5_S8_S8_ENKUlvE_clEvENKUlvE_clEvEUldddE_EEvRNS_18TensorIteratorBaseERKT_EUliE_EEviT1_ --------------------------
	.section	.text._ZN2at6native18elementwise_kernelILi128ELi4EZNS0_15gpu_kernel_implIZZZN37_INTERNAL_cee6930f_7_Loss_cu_5b0651e139_GLOBAL__N__cee6930f_7_Loss_cu_5b0651e140binary_cross_entropy_backward_out_kernelERNS_6TensorERKS5_S8_S8_ENKUlvE_clEvENKUlvE_clEvEUldddE_EEvRNS_18TensorIteratorBaseERKT_EUliE_EEviT1_,"ax",@progbits
	.align	128
        .global         _ZN2at6native18elementwise_kernelILi128ELi4EZNS0_15gpu_kernel_implIZZZN37_INTERNAL_cee6930f_7_Loss_cu_5b0651e139_GLOBAL__N__cee6930f_7_Loss_cu_5b0651e140binary_cross_entropy_backward_out_kernelERNS_6TensorERKS5_S8_S8_ENKUlvE_clEvENKUlvE_clEvEUldddE_EEvRNS_18TensorIteratorBaseERKT_EUliE_EEviT1_
        .type           _ZN2at6native18elementwise_kernelILi128ELi4EZNS0_15gpu_kernel_implIZZZN37_INTERNAL_cee6930f_7_Loss_cu_5b0651e139_GLOBAL__N__cee6930f_7_Loss_cu_5b0651e140binary_cross_entropy_backward_out_kernelERNS_6TensorERKS5_S8_S8_ENKUlvE_clEvENKUlvE_clEvEUldddE_EEvRNS_18TensorIteratorBaseERKT_EUliE_EEviT1_,@function
        .size           _ZN2at6native18elementwise_kernelILi128ELi4EZNS0_15gpu_kernel_implIZZZN37_INTERNAL_cee6930f_7_Loss_cu_5b0651e139_GLOBAL__N__cee6930f_7_Loss_cu_5b0651e140binary_cross_entropy_backward_out_kernelERNS_6TensorERKS5_S8_S8_ENKUlvE_clEvENKUlvE_clEvEUldddE_EEvRNS_18TensorIteratorBaseERKT_EUliE_EEviT1_,(.L_x_10804 - _ZN2at6native18elementwise_kernelILi128ELi4EZNS0_15gpu_kernel_implIZZZN37_INTERNAL_cee6930f_7_Loss_cu_5b0651e139_GLOBAL__N__cee6930f_7_Loss_cu_5b0651e140binary_cross_entropy_backward_out_kernelERNS_6TensorERKS5_S8_S8_ENKUlvE_clEvENKUlvE_clEvEUldddE_EEvRNS_18TensorIteratorBaseERKT_EUliE_EEviT1_)
        .other          _ZN2at6native18elementwise_kernelILi128ELi4EZNS0_15gpu_kernel_implIZZZN37_INTERNAL_cee6930f_7_Loss_cu_5b0651e139_GLOBAL__N__cee6930f_7_Loss_cu_5b0651e140binary_cross_entropy_backward_out_kernelERNS_6TensorERKS5_S8_S8_ENKUlvE_clEvENKUlvE_clEvEUldddE_EEvRNS_18TensorIteratorBaseERKT_EUliE_EEviT1_,@"STO_CUDA_ENTRY STV_DEFAULT"
_ZN2at6native18elementwise_kernelILi128ELi4EZNS0_15gpu_kernel_implIZZZN37_INTERNAL_cee6930f_7_Loss_cu_5b0651e139_GLOBAL__N__cee6930f_7_Loss_cu_5b0651e140binary_cross_entropy_backward_out_kernelERNS_6TensorERKS5_S8_S8_ENKUlvE_clEvENKUlvE_clEvEUldddE_EEvRNS_18TensorIteratorBaseERKT_EUliE_EEviT1_:
.text._ZN2at6native18elementwise_kernelILi128ELi4EZNS0_15gpu_kernel_implIZZZN37_INTERNAL_cee6930f_7_Loss_cu_5b0651e139_GLOBAL__N__cee6930f_7_Loss_cu_5b0651e140binary_cross_entropy_backward_out_kernelERNS_6TensorERKS5_S8_S8_ENKUlvE_clEvENKUlvE_clEvEUldddE_EEvRNS_18TensorIteratorBaseERKT_EUliE_EEviT1_:
        /* <DEDUP_REMOVED lines=390> */
.L_x_9467:
        /* <DEDUP_REMOVED lines=21> */
.L_x_9471:
[----:B------:R-:W2:Y:S02]  /*19b0*/  LDG.E.U8 R4, desc[UR36][R4.64] ;  /* 0x0000002404047981 */ /* 0x000ea4000c1e1100 */
[----:B--2---:R0:W1:Y:S01]  /*19c0*/  I2F.F64.U16 R22, R4 ;  /* 0x0000000400167312 */ /* 0x0040620000101800 */
[----:B------:R-:W-:Y:S05]  /*19d0*/  BRA `(.L_x_9473) ;  /* 0x0000000c00707947 */ /* 0x000fea0003800000 */
.L_x_9470:
        /* <DEDUP_REMOVED lines=9> */
.L_x_9475:
[----:B------:R-:W2:Y:S02]  /*1a70*/  LDG.E R4, desc[UR36][R4.64] ;  /* 0x0000002404047981 */ /* 0x000ea4000c1e1900 */
[----:B--2---:R0:W1:Y:S01]  /*1a80*/  I2F.F64 R22, R4 ;  /* 0x0000000400167312 */ /* 0x0040620000201c00 */
[----:B------:R-:W-:Y:S05]  /*1a90*/  BRA `(.L_x_9473) ;  /* 0x0000000c00407947 */ /* 0x000fea0003800000 */
.L_x_9474:
[----:B------:R-:W2:Y:S02]  /*1aa0*/  LDG.E.U16 R4, desc[UR36][R4.64] ;  /* 0x0000002404047981 */ /* 0x000ea4000c1e1500 */
[----:B--2---:R0:W1:Y:S01]  /*1ab0*/  I2F.F64.S16 R22, R4 ;  /* 0x0000000400167312 */ /* 0x0040620000101c00 */
[----:B------:R-:W-:Y:S05]  /*1ac0*/  BRA `(.L_x_9473) ;  /* 0x0000000c00347947 */ /* 0x000fea0003800000 */
.L_x_9469:
        /* <DEDUP_REMOVED lines=10> */
.L_x_9477:
[----:B------:R-:W2:Y:S02]  /*1b70*/  LDG.E.U16 R0, desc[UR36][R4.64] ;  /* 0x0000002404007981 */ /* 0x000ea4000c1e1500 */
[----:B--2---:R-:W-:-:S05]  /*1b80*/  HADD2.F32 R0, -RZ, R0.H0_H0 ;  /* 0x20000000ff007230 */ /* 0x004fca0000004100 */
[----:B------:R-:W-:-:S04]  /*1b90*/  FMUL.FTZ R0, R0, 1 ;  /* 0x3f80000000007820 */ /* 0x000fc80000410000 */
[----:B------:R0:W1:Y:S01]  /*1ba0*/  F2F.F64.F32 R22, R0 ;  /* 0x0000000000167310 */ /* 0x0000620000201800 */
[----:B------:R-:W-:Y:S05]  /*1bb0*/  BRA `(.L_x_9473) ;  /* 0x0000000800f87947 */ /* 0x000fea0003800000 */
.L_x_9476:
        /* <DEDUP_REMOVED lines=10> */
.L_x_9479:
[----:B------:R-:W2:Y:S02]  /*1c60*/  LDG.E.U16 R4, desc[UR36][R4.64] ;  /* 0x0000002404047981 */ /* 0x000ea4000c1e1500 */
[----:B--2---:R-:W-:-:S05]  /*1c70*/  HADD2.F32 R0, -RZ, R4.H0_H0 ;  /* 0x20000004ff007230 */ /* 0x004fca0000004100 */
[----:B------:R-:W-:-:S04]  /*1c80*/  FMUL.FTZ R0, R0, 1 ;  /* 0x3f80000000007820 */ /* 0x000fc80000410000 */
[----:B------:R0:W1:Y:S01]  /*1c90*/  F2F.F64.F32 R22, R0 ;  /* 0x0000000000167310 */ /* 0x0000620000201800 */
[----:B------:R-:W-:Y:S05]  /*1ca0*/  BRA `(.L_x_9473) ;  /* 0x0000000800bc7947 */ /* 0x000fea0003800000 */
.L_x_9478:
[----:B------:R0:W5:Y:S01]  /*1cb0*/  LDG.E.64 R22, desc[UR36][R4.64] ;  /* 0x0000002404167981 */ /* 0x000162000c1e1b00 */
[----:B------:R-:W-:Y:S05]  /*1cc0*/  BRA `(.L_x_9473) ;  /* 0x0000000800b47947 */ /* 0x000fea0003800000 */
.L_x_9468:
        /* <DEDUP_REMOVED lines=13> */
.L_x_9482:
[----:B------:R0:W5:Y:S01]  /*1da0*/  LDG.E.64 R22, desc[UR36][R4.64] ;  /* 0x0000002404167981 */ /* 0x000162000c1e1b00 */
[----:B------:R-:W-:Y:S05]  /*1db0*/  BRA `(.L_x_9473) ;  /* 0x0000000800787947 */ /* 0x000fea0003800000 */
.L_x_9481:
        /* <DEDUP_REMOVED lines=28> */
.L_x_9484:
        /* <DEDUP_REMOVED lines=15> */
.L_x_9483:
[----:B------:R-:W2:Y:S02]  /*2070*/  LDG.E.U16 R0, desc[UR36][R4.64] ;  /* 0x0000002404007981 */ /* 0x000ea4000c1e1500 */
[----:B--2---:R-:W-:-:S04]  /*2080*/  IMAD.U32 R0, R0, 0x10000, RZ ;  /* 0x0001000000007824 */ /* 0x004fc800078e00ff */
[----:B------:R-:W-:-:S04]  /*2090*/  FMUL.FTZ R0, R0, 1 ;  /* 0x3f80000000007820 */ /* 0x000fc80000410000 */
[----:B------:R0:W1:Y:S01]  /*20a0*/  F2F.F64.F32 R22, R0 ;  /* 0x0000000000167310 */ /* 0x0000620000201800 */
[----:B------:R-:W-:Y:S05]  /*20b0*/  BRA `(.L_x_9473) ;  /* 0x0000000400b87947 */ /* 0x000fea0003800000 */
.L_x_9480:
        /* <DEDUP_REMOVED lines=11> */
.L_x_9487:
        /* <DEDUP_REMOVED lines=21> */
.L_x_9491:
[----:B------:R-:W-:Y:S05]  /*22c0*/  BSYNC B1 ;  /* 0x0000000000017941 */ /* 0x000fea0003800000 */
.L_x_9490:
[----:B------:R-:W-:Y:S01]  /*22d0*/  LEA R5, R0, 0x3b800000, 0x17 ;  /* 0x3b80000000057811 */ /* 0x000fe200078eb8ff */
[----:B------:R-:W-:-:S05]  /*22e0*/  IMAD.SHL.U32 R0, R3, 0x100000, RZ ;  /* 0x0010000003007824 */ /* 0x000fca00078e00ff */
[----:B------:R-:W-:-:S07]  /*22f0*/  LOP3.LUT R0, R5, R0, R6, 0xfe, !PT ;  /* 0x0000000005007212 */ /* 0x000fce00078efe06 */
.L_x_9489:
[----:B------:R-:W-:Y:S05]  /*2300*/  BSYNC B0 ;  /* 0x0000000000007941 */ /* 0x000fea0003800000 */
.L_x_9488:
[----:B------:R-:W-:-:S04]  /*2310*/  FMUL.FTZ R0, R0, 1 ;  /* 0x3f80000000007820 */ /* 0x000fc80000410000 */
[----:B------:R2:W3:Y:S01]  /*2320*/  F2F.F64.F32 R22, R0 ;  /* 0x0000000000167310 */ /* 0x0004e20000201800 */
[----:B------:R-:W-:Y:S05]  /*2330*/  BRA `(.L_x_9473) ;  /* 0x0000000400187947 */ /* 0x000fea0003800000 */
.L_x_9486:
        /* <DEDUP_REMOVED lines=21> */
.L_x_9495:
[----:B------:R-:W-:Y:S05]  /*2490*/  BSYNC B1 ;  /* 0x0000000000017941 */ /* 0x000fea0003800000 */
.L_x_9494:
[----:B------:R-:W-:Y:S01]  /*24a0*/  LEA R5, R0, 0x37800000, 0x17 ;  /* 0x3780000000057811 */ /* 0x000fe200078eb8ff */
[----:B------:R-:W-:-:S05]  /*24b0*/  IMAD.SHL.U32 R0, R3, 0x200000, RZ ;  /* 0x0020000003007824 */ /* 0x000fca00078e00ff */
[----:B------:R-:W-:-:S07]  /*24c0*/  LOP3.LUT R0, R5, R0, R6, 0xfe, !PT ;  /* 0x0000000005007212 */ /* 0x000fce00078efe06 */
.L_x_9493:
[----:B------:R-:W-:Y:S05]  /*24d0*/  BSYNC B0 ;  /* 0x0000000000007941 */ /* 0x000fea0003800000 */
.L_x_9492:
[----:B------:R-:W-:-:S04]  /*24e0*/  FMUL.FTZ R0, R0, 1 ;  /* 0x3f80000000007820 */ /* 0x000fc80000410000 */
[----:B------:R4:W0:Y:S01]  /*24f0*/  F2F.F64.F32 R22, R0 ;  /* 0x0000000000167310 */ /* 0x0008220000201800 */
[----:B------:R-:W-:Y:S05]  /*2500*/  BRA `(.L_x_9473) ;  /* 0x0000000000a47947 */ /* 0x000fea0003800000 */
.L_x_9485:
        /* <DEDUP_REMOVED lines=14> */
.L_x_9499:
[----:B------:R-:W-:Y:S05]  /*25f0*/  BSYNC B0 ;  /* 0x0000000000007941 */ /* 0x000fea0003800000 */
.L_x_9498:
[----:B------:R-:W-:-:S04]  /*2600*/  FMUL.FTZ R0, R0, 1 ;  /* 0x3f80000000007820 */ /* 0x000fc80000410000 */
[----:B------:R0:W1:Y:S01]  /*2610*/  F2F.F64.F32 R22, R0 ;  /* 0x0000000000167310 */ /* 0x0000620000201800 */
[----:B------:R-:W-:Y:S05]  /*2620*/  BRA `(.L_x_9473) ;  /* 0x00000000005c7947 */ /* 0x000fea0003800000 */
.L_x_9472:
        /* <DEDUP_REMOVED lines=16> */
.L_x_9500:
[----:B------:R-:W-:Y:S01]  /*2730*/  CS2R R22, SRZ ;  /* 0x0000000000167805 */ /* 0x000fe2000001ff00 */
[----:B------:R-:W-:Y:S06]  /*2740*/  BRA `(.L_x_9473) ;  /* 0x0000000000147947 */ /* 0x000fec0003800000 */
.L_x_9497:
[----:B------:R-:W2:Y:S02]  /*2750*/  LDG.E.64 R22, desc[UR36][R4.64] ;  /* 0x0000002404167981 */ /* 0x000ea4000c1e1b00 */
[----:B--2---:R-:W0:Y:S01]  /*2760*/  I2F.F64.U64 R22, R22 ;  /* 0x0000001600167312 */ /* 0x004e220000301800 */
[----:B------:R-:W-:Y:S05]  /*2770*/  BRA `(.L_x_9473) ;  /* 0x0000000000087947 */ /* 0x000fea0003800000 */
.L_x_9496:
[----:B------:R-:W2:Y:S02]  /*2780*/  LDG.E R4, desc[UR36][R4.64] ;  /* 0x0000002404047981 */ /* 0x000ea4000c1e1900 */
[----:B--2---:R0:W1:Y:S02]  /*2790*/  I2F.F64.U32 R22, R4 ;  /* 0x0000000400167312 */ /* 0x0040640000201800 */
.L_x_9473:
        /* <DEDUP_REMOVED lines=18> */
.L_x_9504:
[----:B------:R-:W2:Y:S02]  /*28c0*/  LDG.E.U8 R4, desc[UR36][R4.64] ;  /* 0x0000002404047981 */ /* 0x000ea4000c1e1100 */
[----:B--2---:R0:W2:Y:S01]  /*28d0*/  I2F.F64.U16 R18, R4 ;  /* 0x0000000400127312 */ /* 0x0040a20000101800 */
[----:B------:R-:W-:Y:S05]  /*28e0*/  BRA `(.L_x_9506) ;  /* 0x0000000c00707947 */ /* 0x000fea0003800000 */
.L_x_9503:
        /* <DEDUP_REMOVED lines=9> */
.L_x_9508:
[----:B------:R-:W2:Y:S02]  /*2980*/  LDG.E R4, desc[UR36][R4.64] ;  /* 0x0000002404047981 */ /* 0x000ea4000c1e1900 */
[----:B--2---:R2:W4:Y:S01]  /*2990*/  I2F.F64 R18, R4 ;  /* 0x0000000400127312 */ /* 0x0045220000201c00 */
[----:B------:R-:W-:Y:S05]  /*29a0*/  BRA `(.L_x_9506) ;  /* 0x0000000c00407947 */ /* 0x000fea0003800000 */
.L_x_9507:
[----:B------:R-:W2:Y:S02]  /*29b0*/  LDG.E.U16 R4, desc[UR36][R4.64] ;  /* 0x0000002404047981 */ /* 0x000ea4000c1e1500 */
[----:B--2---:R0:W2:Y:S01]  /*29c0*/  I2F.F64.S16 R18, R4 ;  /* 0x0000000400127312 */ /* 0x0040a20000101c00 */
[----:B------:R-:W-:Y:S05]  /*29d0*/  BRA `(.L_x_9506) ;  /* 0x0000000c00347947 */ /* 0x000fea0003800000 */
.L_x_9502:
        /* <DEDUP_REMOVED lines=10> */
.L_x_9510:
[----:B------:R-:W2:Y:S02]  /*2a80*/  LDG.E.U16 R0, desc[UR36][R4.64] ;  /* 0x0000002404007981 */ /* 0x000ea4000c1e1500 */
[----:B--2---:R-:W-:-:S05]  /*2a90*/  HADD2.F32 R0, -RZ, R0.H0_H0 ;  /* 0x20000000ff007230 */ /* 0x004fca0000004100 */
[----:B------:R-:W-:-:S04]  /*2aa0*/  FMUL.FTZ R0, R0, 1 ;  /* 0x3f80000000007820 */ /* 0x000fc80000410000 */
[----:B------:R0:W2:Y:S01]  /*2ab0*/  F2F.F64.F32 R18, R0 ;  /* 0x0000000000127310 */ /* 0x0000a20000201800 */
[----:B------:R-:W-:Y:S05]  /*2ac0*/  BRA `(.L_x_9506) ;  /* 0x0000000800f87947 */ /* 0x000fea0003800000 */
.L_x_9509:
        /* <DEDUP_REMOVED lines=10> */
.L_x_9512:
[----:B------:R-:W2:Y:S02]  /*2b70*/  LDG.E.U16 R4, desc[UR36][R4.64] ;  /* 0x0000002404047981 */ /* 0x000ea4000c1e1500 */
[----:B--2---:R-:W-:-:S05]  /*2b80*/  HADD2.F32 R0, -RZ, R4.H0_H0 ;  /* 0x20000004ff007230 */ /* 0x004fca0000004100 */
[----:B------:R-:W-:-:S04]  /*2b90*/  FMUL.FTZ R0, R0, 1 ;  /* 0x3f80000000007820 */ /* 0x000fc80000410000 */
[----:B------:R0:W2:Y:S01]  /*2ba0*/  F2F.F64.F32 R18, R0 ;  /* 0x0000000000127310 */ /* 0x0000a20000201800 */
[----:B------:R-:W-:Y:S05]  /*2bb0*/  BRA `(.L_x_9506) ;  /* 0x0000000800bc7947 */ /* 0x000fea0003800000 */
.L_x_9511:
[----:B------:R0:W5:Y:S01]  /*2bc0*/  LDG.E.64 R18, desc[UR36][R4.64] ;  /* 0x0000002404127981 */ /* 0x000162000c1e1b00 */
[----:B------:R-:W-:Y:S05]  /*2bd0*/  BRA `(.L_x_9506) ;  /* 0x0000000800b47947 */ /* 0x000fea0003800000 */
.L_x_9501:
        /* <DEDUP_REMOVED lines=13> */
.L_x_9515:
[----:B------:R0:W5:Y:S01]  /*2cb0*/  LDG.E.64 R18, desc[UR36][R4.64] ;  /* 0x0000002404127981 */ /* 0x000162000c1e1b00 */
[----:B------:R-:W-:Y:S05]  /*2cc0*/  BRA `(.L_x_9506) ;  /* 0x0000000800787947 */ /* 0x000fea0003800000 */
.L_x_9514:
        /* <DEDUP_REMOVED lines=28> */
.L_x_9517:
        /* <DEDUP_REMOVED lines=15> */
.L_x_9516:
[----:B------:R-:W2:Y:S02]  /*2f80*/  LDG.E.U16 R0, desc[UR36][R4.64] ;  /* 0x0000002404007981 */ /* 0x000ea4000c1e1500 */
[----:B--2---:R-:W-:-:S04]  /*2f90*/  IMAD.U32 R0, R0, 0x10000, RZ ;  /* 0x0001000000007824 */ /* 0x004fc800078e00ff */
[----:B------:R-:W-:-:S04]  /*2fa0*/  FMUL.FTZ R0, R0, 1 ;  /* 0x3f80000000007820 */ /* 0x000fc80000410000 */
[----:B------:R0:W2:Y:S01]  /*2fb0*/  F2F.F64.F32 R18, R0 ;  /* 0x0000000000127310 */ /* 0x0000a20000201800 */
[----:B------:R-:W-:Y:S05]  /*2fc0*/  BRA `(.L_x_9506) ;  /* 0x0000000400b87947 */ /* 0x000fea0003800000 */
.L_x_9513:
        /* <DEDUP_REMOVED lines=11> */
.L_x_9520:
        /* <DEDUP_REMOVED lines=21> */
.L_x_9524:
[----:B------:R-:W-:Y:S05]  /*31d0*/  BSYNC B1 ;  /* 0x0000000000017941 */ /* 0x000fea0003800000 */
.L_x_9523:
[----:B------:R-:W-:Y:S01]  /*31e0*/  LEA R5, R0, 0x3b800000, 0x17 ;  /* 0x3b80000000057811 */ /* 0x000fe200078eb8ff */
[----:B------:R-:W-:-:S05]  /*31f0*/  IMAD.SHL.U32 R0, R3, 0x100000, RZ ;  /* 0x0010000003007824 */ /* 0x000fca00078e00ff */
[----:B------:R-:W-:-:S07]  /*3200*/  LOP3.LUT R0, R5, R0, R6, 0xfe, !PT ;  /* 0x0000000005007212 */ /* 0x000fce00078efe06 */
.L_x_9522:
[----:B------:R-:W-:Y:S05]  /*3210*/  BSYNC B0 ;  /* 0x0000000000007941 */ /* 0x000fea0003800000 */
.L_x_9521:
[----:B------:R-:W-:-:S04]  /*3220*/  FMUL.FTZ R0, R0, 1 ;  /* 0x3f80000000007820 */ /* 0x000fc80000410000 */
[----:B------:R0:W2:Y:S01]  /*3230*/  F2F.F64.F32 R18, R0 ;  /* 0x0000000000127310 */ /* 0x0000a20000201800 */
[----:B------:R-:W-:Y:S05]  /*3240*/  BRA `(.L_x_9506) ;  /* 0x0000000400187947 */ /* 0x000fea0003800000 */
.L_x_9519:
        /* <DEDUP_REMOVED lines=21> */
.L_x_9528:
[----:B------:R-:W-:Y:S05]  /*33a0*/  BSYNC B1 ;  /* 0x0000000000017941 */ /* 0x000fea0003800000 */
.L_x_9527:
[----:B------:R-:W-:Y:S01]  /*33b0*/  LEA R5, R0, 0x37800000, 0x17 ;  /* 0x3780000000057811 */ /* 0x000fe200078eb8ff */
[----:B------:R-:W-:-:S05]  /*33c0*/  IMAD.SHL.U32 R0, R3, 0x200000, RZ ;  /* 0x0020000003007824 */ /* 0x000fca00078e00ff */
[----:B------:R-:W-:-:S07]  /*33d0*/  LOP3.LUT R0, R5, R0, R6, 0xfe, !PT ;  /* 0x0000000005007212 */ /* 0x000fce00078efe06 */
.L_x_9526:
[----:B------:R-:W-:Y:S05]  /*33e0*/  BSYNC B0 ;  /* 0x0000000000007941 */ /* 0x000fea0003800000 */
.L_x_9525:
[----:B------:R-:W-:-:S04]  /*33f0*/  FMUL.FTZ R0, R0, 1 ;  /* 0x3f80000000007820 */ /* 0x000fc80000410000 */
[----:B------:R0:W2:Y:S01]  /*3400*/  F2F.F64.F32 R18, R0 ;  /* 0x0000000000127310 */ /* 0x0000a20000201800 */
[----:B------:R-:W-:Y:S05]  /*3410*/  BRA `(.L_x_9506) ;  /* 0x0000000000a47947 */ /* 0x000fea0003800000 */
.L_x_9518:
        /* <DEDUP_REMOVED lines=14> */
.L_x_9532:
[----:B------:R-:W-:Y:S05]  /*3500*/  BSYNC B0 ;  /* 0x0000000000007941 */ /* 0x000fea0003800000 */
.L_x_9531:
[----:B------:R-:W-:-:S04]  /*3510*/  FMUL.FTZ R0, R0, 1 ;  /* 0x3f80000000007820 */ /* 0x000fc80000410000 */
[----:B------:R0:W2:Y:S01]  /*3520*/  F2F.F64.F32 R18, R0 ;  /* 0x0000000000127310 */ /* 0x0000a20000201800 */
[----:B------:R-:W-:Y:S05]  /*3530*/  BRA `(.L_x_9506) ;  /* 0x00000000005c7947 */ /* 0x000fea0003800000 */
.L_x_9505:
        /* <DEDUP_REMOVED lines=16> */
.L_x_9533:
[----:B------:R-:W-:Y:S01]  /*3640*/  CS2R R18, SRZ ;  /* 0x0000000000127805 */ /* 0x000fe2000001ff00 */
[----:B------:R-:W-:Y:S06]  /*3650*/  BRA `(.L_x_9506) ;  /* 0x0000000000147947 */ /* 0x000fec0003800000 */
.L_x_9530:
[----:B------:R-:W2:Y:S02]  /*3660*/  LDG.E.64 R18, desc[UR36][R4.64] ;  /* 0x0000002404127981 */ /* 0x000ea4000c1e1b00 */
[----:B--2---:R-:W0:Y:S01]  /*3670*/  I2F.F64.U64 R18, R18 ;  /* 0x0000001200127312 */ /* 0x004e220000301800 */
[----:B------:R-:W-:Y:S05]  /*3680*/  BRA `(.L_x_9506) ;  /* 0x0000000000087947 */ /* 0x000fea0003800000 */
.L_x_9529:
[----:B------:R-:W2:Y:S02]  /*3690*/  LDG.E R4, desc[UR36][R4.64] ;  /* 0x0000002404047981 */ /* 0x000ea4000c1e1900 */
[----:B--2---:R0:W2:Y:S02]  /*36a0*/  I2F.F64.U32 R18, R4 ;  /* 0x0000000400127312 */ /* 0x0040a40000201800 */
.L_x_9506:
[----:B------:R-:W1:Y:S01]  /*36b0*/  LDC.U8 R3, c[0x0][0x4fc] ;  /* 0x00013f00ff037b82 */ /* 0x000e620000000000 */
[----:B------:R-:W-:Y:S02]  /*36c0*/  ULDC.64 UR4, c[0x0][0x4f0] ;  /* 0x00013c0000047ab9 */ /* 0x000fe40000000a00 */
[----:B------:R-:W-:-:S04]  /*36d0*/  IADD3 R6, P1, R24, UR4, RZ ;  /* 0x0000000418067c10 */ /* 0x000fc8000ff3e0ff */
[----:B0-----:R-:W-:Y:S02]  /*36e0*/  IADD3.X R7, RZ, UR5, RZ, P1, !PT ;  /* 0x00000005ff077c10 */ /* 0x001fe40008ffe4ff */
        /* <DEDUP_REMOVED lines=11> */
[----:B--2---:R-:W2:Y:S02]  /*37a0*/  LDG.E.S8 R4, desc[UR36][R6.64] ;  /* 0x0000002406047981 */ /* 0x004ea4000c1e1300 */
[----:B--2---:R-:W0:Y:S01]  /*37b0*/  I2F.F64.S16 R4, R4 ;  /* 0x0000000400047312 */ /* 0x004e220000101c00 */
[----:B------:R-:W-:Y:S05]  /*37c0*/  BRA `(.L_x_9539) ;  /* 0x0000000c007c7947 */ /* 0x000fea0003800000 */
.L_x_9537:
[----:B--2---:R-:W2:Y:S02]  /*37d0*/  LDG.E.U8 R4, desc[UR36][R6.64] ;  /* 0x0000002406047981 */ /* 0x004ea4000c1e1100 */
[----:B--2---:R-:W1:Y:S01]  /*37e0*/  I2F.F64.U16 R4, R4 ;  /* 0x0000000400047312 */ /* 0x004e620000101800 */
[----:B------:R-:W-:Y:S05]  /*37f0*/  BRA `(.L_x_9539) ;  /* 0x0000000c00707947 */ /* 0x000fea0003800000 */
.L_x_9536:
[----:B------:R-:W-:-:S13]  /*3800*/  ISETP.NE.AND P0, PT, R0, 0x2, PT ;  /* 0x000000020000780c */ /* 0x000fda0003f05270 */
[----:B------:R-:W-:Y:S05]  /*3810*/  @!P0 BRA `(.L_x_9540) ;  /* 0x0000000000288947 */ /* 0x000fea0003800000 */
[----:B------:R-:W-:-:S13]  /*3820*/  ISETP.NE.AND P0, PT, R0, 0x3, PT ;  /* 0x000000030000780c */ /* 0x000fda0003f05270 */
[----:B------:R-:W-:Y:S05]  /*3830*/  @!P0 BRA `(.L_x_9541) ;  /* 0x0000000000148947 */ /* 0x000fea0003800000 */
[----:B------:R-:W-:-:S13]  /*3840*/  ISETP.NE.AND P0, PT, R0, 0x4, PT ;  /* 0x000000040000780c */ /* 0x000fda0003f05270 */
[----:B------:R-:W-:Y:S05]  /*3850*/  @P0 BRA `(.L_x_9538) ;  /* 0x0000000800fc0947 */ /* 0x000fea0003800000 */
[----:B--2---:R-:W2:Y:S02]  /*3860*/  LDG.E.64 R4, desc[UR36][R6.64] ;  /* 0x0000002406047981 */ /* 0x004ea4000c1e1b00 */
[----:B--2---:R-:W0:Y:S01]  /*3870*/  I2F.F64.S64 R4, R4 ;  /* 0x0000000400047312 */ /* 0x004e220000301c00 */
[----:B------:R-:W-:Y:S05]  /*3880*/  BRA `(.L_x_9539) ;  /* 0x0000000c004c7947 */ /* 0x000fea0003800000 */
.L_x_9541:
[----:B--2---:R-:W2:Y:S02]  /*3890*/  LDG.E R4, desc[UR36][R6.64] ;  /* 0x0000002406047981 */ /* 0x004ea4000c1e1900 */
[----:B--2---:R-:W0:Y:S01]  /*38a0*/  I2F.F64 R4, R4 ;  /* 0x0000000400047312 */ /* 0x004e220000201c00 */
[----:B------:R-:W-:Y:S05]  /*38b0*/  BRA `(.L_x_9539) ;  /* 0x0000000c00407947 */ /* 0x000fea0003800000 */
.L_x_9540:
[----:B--2---:R-:W2:Y:S02]  /*38c0*/  LDG.E.U16 R4, desc[UR36][R6.64] ;  /* 0x0000002406047981 */ /* 0x004ea4000c1e1500 */
[----:B--2---:R-:W2:Y:S01]  /*38d0*/  I2F.F64.S16 R4, R4 ;  /* 0x0000000400047312 */ /* 0x004ea20000101c00 */
[----:B------:R-:W-:Y:S05]  /*38e0*/  BRA `(.L_x_9539) ;  /* 0x0000000c00347947 */ /* 0x000fea0003800000 */
.L_x_9535:
[----:B------:R-:W-:-:S13]  /*38f0*/  ISETP.GT.AND P0, PT, R0, 0x6, PT ;  /* 0x000000060000780c */ /* 0x000fda0003f04270 */
[----:B------:R-:W-:Y:S05]  /*3900*/  @P0 BRA `(.L_x_9542) ;  /* 0x0000000000340947 */ /* 0x000fea0003800000 */
[----:B------:R-:W-:-:S13]  /*3910*/  ISETP.NE.AND P0, PT, R0, 0x5, PT ;  /* 0x000000050000780c */ /* 0x000fda0003f05270 */
[----:B------:R-:W-:Y:S05]  /*3920*/  @!P0 BRA `(.L_x_9543) ;  /* 0x0000000000188947 */ /* 0x000fea0003800000 */
[----:B------:R-:W-:-:S13]  /*3930*/  ISETP.NE.AND P0, PT, R0, 0x6, PT ;  /* 0x000000060000780c */ /* 0x000fda0003f05270 */
[----:B------:R-:W-:Y:S05]  /*3940*/  @P0 BRA `(.L_x_9538) ;  /* 0x0000000800c00947 */ /* 0x000fea0003800000 */
[----:B--2---:R-:W2:Y:S02]  /*3950*/  LDG.E R4, desc[UR36][R6.64] ;  /* 0x0000002406047981 */ /* 0x004ea4000c1e1900 */
[----:B--2---:R-:W-:-:S06]  /*3960*/  FMUL.FTZ R4, R4, 1 ;  /* 0x3f80000004047820 */ /* 0x004fcc0000410000 */
[----:B------:R-:W0:Y:S01]  /*3970*/  F2F.F64.F32 R4, R4 ;  /* 0x0000000400047310 */ /* 0x000e220000201800 */
[----:B------:R-:W-:Y:S05]  /*3980*/  BRA `(.L_x_9539) ;  /* 0x0000000c000c7947 */ /* 0x000fea0003800000 */
.L_x_9543:
[----:B------:R-:W2:Y:S02]  /*3990*/  LDG.E.U16 R0, desc[UR36][R6.64] ;  /* 0x0000002406007981 */ /* 0x000ea4000c1e1500 */
[----:B--2---:R-:W-:-:S05]  /*39a0*/  HADD2.F32 R0, -RZ, R0.H0_H0 ;  /* 0x20000000ff007230 */ /* 0x004fca0000004100 */
[----:B------:R-:W-:-:S04]  /*39b0*/  FMUL.FTZ R0, R0, 1 ;  /* 0x3f80000000007820 */ /* 0x000fc80000410000 */
[----:B------:R0:W1:Y:S01]  /*39c0*/  F2F.F64.F32 R4, R0 ;  /* 0x0000000000047310 */ /* 0x0000620000201800 */
[----:B------:R-:W-:Y:S05]  /*39d0*/  BRA `(.L_x_9539) ;  /* 0x0000000800f87947 */ /* 0x000fea0003800000 */
.L_x_9542:
        /* <DEDUP_REMOVED lines=10> */
.L_x_9545:
[----:B------:R-:W2:Y:S02]  /*3a80*/  LDG.E.U16 R6, desc[UR36][R6.64] ;  /* 0x0000002406067981 */ /* 0x000ea4000c1e1500 */
[----:B--2---:R-:W-:-:S05]  /*3a90*/  HADD2.F32 R0, -RZ, R6.H0_H0 ;  /* 0x20000006ff007230 */ /* 0x004fca0000004100 */
[----:B------:R-:W-:-:S04]  /*3aa0*/  FMUL.FTZ R0, R0, 1 ;  /* 0x3f80000000007820 */ /* 0x000fc80000410000 */
[----:B------:R0:W1:Y:S01]  /*3ab0*/  F2F.F64.F32 R4, R0 ;  /* 0x0000000000047310 */ /* 0x0000620000201800 */
[----:B------:R-:W-:Y:S05]  /*3ac0*/  BRA `(.L_x_9539) ;  /* 0x0000000800bc7947 */ /* 0x000fea0003800000 */
.L_x_9544:
[----:B--2---:R0:W5:Y:S01]  /*3ad0*/  LDG.E.64 R4, desc[UR36][R6.64] ;  /* 0x0000002406047981 */ /* 0x004162000c1e1b00 */
[----:B------:R-:W-:Y:S05]  /*3ae0*/  BRA `(.L_x_9539) ;  /* 0x0000000800b47947 */ /* 0x000fea0003800000 */
.L_x_9534:
        /* <DEDUP_REMOVED lines=9> */
[----:B--2---:R-:W-:Y:S01]  /*3b80*/  IMAD.MOV.U32 R4, RZ, RZ, RZ ;  /* 0x000000ffff047224 */ /* 0x004fe200078e00ff */
[----:B---3--:R-:W-:-:S04]  /*3b90*/  ISETP.NE.AND P0, PT, R6, RZ, PT ;  /* 0x000000ff0600720c */ /* 0x008fc80003f05270 */
[----:B------:R-:W-:Y:S01]  /*3ba0*/  FSEL R5, RZ, 1.875, !P0 ;  /* 0x3ff00000ff057808 */ /* 0x000fe20004000000 */
[----:B------:R-:W-:Y:S08]  /*3bb0*/  BRA `(.L_x_9539) ;  /* 0x0000000800807947 */ /* 0x000ff00003800000 */
.L_x_9548:
[----:B--2---:R0:W5:Y:S01]  /*3bc0*/  LDG.E.64 R4, desc[UR36][R6.64] ;  /* 0x0000002406047981 */ /* 0x004162000c1e1b00 */
[----:B------:R-:W-:Y:S05]  /*3bd0*/  BRA `(.L_x_9539) ;  /* 0x0000000800787947 */ /* 0x000fea0003800000 */
.L_x_9547:
        /* <DEDUP_REMOVED lines=24> */
[----:B------:R-:W-:-:S05]  /*3d60*/  LOP3.LUT R5, R5, 0x80000000, R0, 0xf8, !PT ;  /* 0x8000000005057812 */ /* 0x000fca00078ef800 */
[----:B------:R-:W-:-:S06]  /*3d70*/  FMUL.FTZ R5, R5, 1 ;  /* 0x3f80000005057820 */ /* 0x000fcc0000410000 */
[----:B------:R-:W0:Y:S01]  /*3d80*/  F2F.F64.F32 R4, R5 ;  /* 0x0000000500047310 */ /* 0x000e220000201800 */
[----:B------:R-:W-:Y:S05]  /*3d90*/  BRA `(.L_x_9539) ;  /* 0x0000000800087947 */ /* 0x000fea0003800000 */
.L_x_9550:
        /* <DEDUP_REMOVED lines=15> */
.L_x_9549:
[----:B------:R-:W2:Y:S02]  /*3e90*/  LDG.E.U16 R0, desc[UR36][R6.64] ;  /* 0x0000002406007981 */ /* 0x000ea4000c1e1500 */
[----:B--2---:R-:W-:-:S04]  /*3ea0*/  IMAD.U32 R0, R0, 0x10000, RZ ;  /* 0x0001000000007824 */ /* 0x004fc800078e00ff */
[----:B------:R-:W-:-:S04]  /*3eb0*/  FMUL.FTZ R0, R0, 1 ;  /* 0x3f80000000007820 */ /* 0x000fc80000410000 */
[----:B------:R0:W1:Y:S01]  /*3ec0*/  F2F.F64.F32 R4, R0 ;  /* 0x0000000000047310 */ /* 0x0000620000201800 */
[----:B------:R-:W-:Y:S05]  /*3ed0*/  BRA `(.L_x_9539) ;  /* 0x0000000400b87947 */ /* 0x000fea0003800000 */
.L_x_9546:
        /* <DEDUP_REMOVED lines=8> */
[----:B--2---:R-:W2:Y:S02]  /*3f60*/  LDG.E.U16 R4, desc[UR36][R6.64] ;  /* 0x0000002406047981 */ /* 0x004ea4000c1e1500 */
[----:B--2---:R-:W0:Y:S01]  /*3f70*/  I2F.F64.U16 R4, R4 ;  /* 0x0000000400047312 */ /* 0x004e220000101800 */
[----:B------:R-:W-:Y:S05]  /*3f80*/  BRA `(.L_x_9539) ;  /* 0x00000004008c7947 */ /* 0x000fea0003800000 */
.L_x_9553:
        /* <DEDUP_REMOVED lines=21> */
.L_x_9557:
[----:B------:R-:W-:Y:S05]  /*40e0*/  BSYNC B1 ;  /* 0x0000000000017941 */ /* 0x000fea0003800000 */
.L_x_9556:
[----:B------:R-:W-:Y:S01]  /*40f0*/  LEA R5, R0, 0x3b800000, 0x17 ;  /* 0x3b80000000057811 */ /* 0x000fe200078eb8ff */
[----:B------:R-:W-:-:S05]  /*4100*/  IMAD.SHL.U32 R0, R3, 0x100000, RZ ;  /* 0x0010000003007824 */ /* 0x000fca00078e00ff */
[----:B------:R-:W-:-:S07]  /*4110*/  LOP3.LUT R0, R5, R0, R6, 0xfe, !PT ;  /* 0x0000000005007212 */ /* 0x000fce00078efe06 */
.L_x_9555:
[----:B------:R-:W-:Y:S05]  /*4120*/  BSYNC B0 ;  /* 0x0000000000007941 */ /* 0x000fea0003800000 */
.L_x_9554:
[----:B------:R-:W-:-:S04]  /*4130*/  FMUL.FTZ R0, R0, 1 ;  /* 0x3f80000000007820 */ /* 0x000fc80000410000 */
[----:B------:R0:W1:Y:S01]  /*4140*/  F2F.F64.F32 R4, R0 ;  /* 0x0000000000047310 */ /* 0x0000620000201800 */
[----:B------:R-:W-:Y:S05]  /*4150*/  BRA `(.L_x_9539) ;  /* 0x0000000400187947 */ /* 0x000fea0003800000 */
.L_x_9552:
        /* <DEDUP_REMOVED lines=21> */
.L_x_9561:
[----:B------:R-:W-:Y:S05]  /*42b0*/  BSYNC B1 ;  /* 0x0000000000017941 */ /* 0x000fea0003800000 */
.L_x_9560:
[----:B------:R-:W-:Y:S01]  /*42c0*/  LEA R5, R0, 0x37800000, 0x17 ;  /* 0x3780000000057811 */ /* 0x000fe200078eb8ff */
[----:B------:R-:W-:-:S05]  /*42d0*/  IMAD.SHL.U32 R0, R3, 0x200000, RZ ;  /* 0x0020000003007824 */ /* 0x000fca00078e00ff */
[----:B------:R-:W-:-:S07]  /*42e0*/  LOP3.LUT R0, R5, R0, R6, 0xfe, !PT ;  /* 0x0000000005007212 */ /* 0x000fce00078efe06 */
.L_x_9559:
[----:B------:R-:W-:Y:S05]  /*42f0*/  BSYNC B0 ;  /* 0x0000000000007941 */ /* 0x000fea0003800000 */
.L_x_9558:
[----:B------:R-:W-:-:S04]  /*4300*/  FMUL.FTZ R0, R0, 1 ;  /* 0x3f80000000007820 */ /* 0x000fc80000410000 */
[----:B------:R0:W1:Y:S01]  /*4310*/  F2F.F64.F32 R4, R0 ;  /* 0x0000000000047310 */ /* 0x0000620000201800 */
[----:B------:R-:W-:Y:S05]  /*4320*/  BRA `(.L_x_9539) ;  /* 0x0000000000a47947 */ /* 0x000fea0003800000 */
.L_x_9551:
        /* <DEDUP_REMOVED lines=14> */
.L_x_9565:
[----:B------:R-:W-:Y:S05]  /*4410*/  BSYNC B0 ;  /* 0x0000000000007941 */ /* 0x000fea0003800000 */
.L_x_9564:
[----:B------:R-:W-:-:S04]  /*4420*/  FMUL.FTZ R0, R0, 1 ;  /* 0x3f80000000007820 */ /* 0x000fc80000410000 */
[----:B------:R0:W1:Y:S01]  /*4430*/  F2F.F64.F32 R4, R0 ;  /* 0x0000000000047310 */ /* 0x0000620000201800 */
[----:B------:R-:W-:Y:S05]  /*4440*/  BRA `(.L_x_9539) ;  /* 0x00000000005c7947 */ /* 0x000fea0003800000 */
.L_x_9538:
[----:B------:R-:W-:Y:S01]  /*4450*/  MOV R14, 0x0 ;  /* 0x00000000000e7802 */ /* 0x000fe20000000f00 */
[----:B------:R-:W-:Y:S01]  /*4460*/  ULDC.64 UR4, c[0x4][0x310] ;  /* 0x0100c40000047ab9 */ /* 0x000fe20000000a00 */
[----:B------:R-:W-:Y:S01]  /*4470*/  ULDC.64 UR6, c[0x4][0x28] ;  /* 0x01000a0000067ab9 */ /* 0x000fe20000000a00 */
[----:B--2---:R-:W-:Y:S02]  /*4480*/  IMAD.U32 R4, RZ, RZ, UR4 ;  /* 0x00000004ff047e24 */ /* 0x004fe4000f8e00ff */
        /* <DEDUP_REMOVED lines=12> */
.L_x_9566:
[----:B------:R-:W-:Y:S01]  /*4550*/  CS2R R4, SRZ ;  /* 0x0000000000047805 */ /* 0x000fe2000001ff00 */
[----:B------:R-:W-:Y:S06]  /*4560*/  BRA `(.L_x_9539) ;  /* 0x0000000000147947 */ /* 0x000fec0003800000 */
.L_x_9563:
[----:B--2---:R-:W2:Y:S02]  /*4570*/  LDG.E.64 R4, desc[UR36][R6.64] ;  /* 0x0000002406047981 */ /* 0x004ea4000c1e1b00 */
[----:B--2---:R-:W0:Y:S01]  /*4580*/  I2F.F64.U64 R4, R4 ;  /* 0x0000000400047312 */ /* 0x004e220000301800 */
[----:B------:R-:W-:Y:S05]  /*4590*/  BRA `(.L_x_9539) ;  /* 0x0000000000087947 */ /* 0x000fea0003800000 */
.L_x_9562:
[----:B--2---:R-:W2:Y:S02]  /*45a0*/  LDG.E R4, desc[UR36][R6.64] ;  /* 0x0000002406047981 */ /* 0x004ea4000c1e1900 */
[----:B--2---:R-:W0:Y:S02]  /*45b0*/  I2F.F64.U32 R4, R4 ;  /* 0x0000000400047312 */ /* 0x004e240000201800 */
.L_x_9539:
[----:B0---45:R-:W-:Y:S01]  /*45c0*/  DADD R6, -R18, 1 ;  /* 0x3ff0000012067429 */ /* 0x031fe20000000100 */
[----:B------:R-:W-:Y:S01]  /*45d0*/  UMOV UR4, 0x80000000 ;  /* 0x8000000000047882 */ /* 0x000fe20000000000 */
[----:B------:R-:W-:Y:S01]  /*45e0*/  UMOV UR5, 0x3d719799 ;  /* 0x3d71979900057882 */ /* 0x000fe20000000000 */
[----:B-12---:R-:W-:Y:S01]  /*45f0*/  DADD R4, -R4, R18 ;  /* 0x0000000004047229 */ /* 0x006fe20000000112 */
[----:B------:R-:W-:Y:S01]  /*4600*/  UMOV UR6, UR5 ;  /* 0x0000000500067c82 */ /* 0x000fe20008000000 */
[----:B------:R-:W-:Y:S01]  /*4610*/  BSSY B0, `(.L_x_9567) ;  /* 0x000001e000007945 */ /* 0x000fe20003800000 */
[----:B------:R-:W-:Y:S02]  /*4620*/  IMAD.U32 R8, RZ, RZ, UR6 ;  /* 0x00000006ff087e24 */ /* 0x000fe4000f8e00ff */
[----:B------:R-:W-:-:S03]  /*4630*/  DMUL R6, R6, R18 ;  /* 0x0000001206067228 */ /* 0x000fc60000000000 */
[----:B---3--:R-:W-:-:S05]  /*4640*/  DMUL R22, R4, R22 ;  /* 0x0000001604167228 */ /* 0x008fca0000000000 */
[----:B------:R-:W-:Y:S02]  /*4650*/  DSETP.MAX.AND P0, P1, R6, UR4, PT ;  /* 0x0000000406007e2a */ /* 0x000fe4000b90f000 */
[----:B------:R-:W-:-:S04]  /*4660*/  IMAD.MOV.U32 R0, RZ, RZ, R7 ;  /* 0x000000ffff007224 */ /* 0x000fc800078e0007 */
[----:B------:R-:W-:Y:S02]  /*4670*/  SEL R6, R6, UR4, P0 ;  /* 0x0000000406067c07 */ /* 0x000fe40008000000 */
[----:B------:R-:W-:-:S06]  /*4680*/  FSEL R3, R0, UR6, P0 ;  /* 0x0000000600037c08 */ /* 0x000fcc0008000000 */
[----:B------:R-:W-:Y:S01]  /*4690*/  @P1 LOP3.LUT R3, R8, 0x80000, RZ, 0xfc, !PT ;  /* 0x0008000008031812 */ /* 0x000fe200078efcff */
[----:B------:R-:W-:Y:S01]  /*46a0*/  IMAD.MOV.U32 R8, RZ, RZ, 0x1 ;  /* 0x00000001ff087424 */ /* 0x000fe200078e00ff */
[----:B------:R-:W-:-:S03]  /*46b0*/  FSETP.GEU.AND P1, PT, |R23|, 6.5827683646048100446e-37, PT ;  /* 0x036000001700780b */ /* 0x000fc60003f2e200 */
[----:B------:R-:W-:-:S04]  /*46c0*/  IMAD.MOV.U32 R7, RZ, RZ, R3 ;  /* 0x000000ffff077224 */ /* 0x000fc800078e0003 */
[----:B------:R-:W0:Y:S02]  /*46d0*/  MUFU.RCP64H R9, R7 ;  /* 0x0000000700097308 */ /* 0x000e240000001800 */
        /* <DEDUP_REMOVED lines=16> */
[----:B------:R-:W-:Y:S05]  /*47e0*/  CALL.REL.NOINC `($__internal_13_$__cuda_sm20_div_rn_f64_full) ;  /* 0x0000011800dc7944 */ /* 0x000fea0003c00000 */
.L_x_9568:
[----:B------:R-:W-:Y:S05]  /*47f0*/  BSYNC B0 ;  /* 0x0000000000007941 */ /* 0x000fea0003800000 */
.L_x_9567:
[----:B------:R-:W0:Y:S02]  /*4800*/  LDC.U8 R3, c[0x0][0x4f9] ;  /* 0x00013e40ff037b82 */ /* 0x000e240000000000 */
        /* <DEDUP_REMOVED lines=14> */
.L_x_9572:
[----:B------:R-:W0:Y:S02]  /*48f0*/  F2I.S64.F64.TRUNC R4, R4 ;  /* 0x0000000400047311 */ /* 0x000e24000030d900 */
[----:B0-----:R-:W-:-:S05]  /*4900*/  IMAD.MOV.U32 R3, RZ, RZ, R4 ;  /* 0x000000ffff037224 */ /* 0x001fca00078e0004 */
[----:B------:R0:W-:Y:S01]  /*4910*/  STG.E.U8 desc[UR36][R16.64], R3 ;  /* 0x0000000310007986 */ /* 0x0001e2000c101124 */
[----:B------:R-:W-:Y:S05]  /*4920*/  BRA `(.L_x_9574) ;  /* 0x0000000c00f87947 */ /* 0x000fea0003800000 */
.L_x_9571:
        /* <DEDUP_REMOVED lines=9> */
.L_x_9576:
[----:B------:R-:W0:Y:S02]  /*49c0*/  F2I.F64.TRUNC R5, R4 ;  /* 0x0000000400057311 */ /* 0x000e24000030d100 */
[----:B0-----:R0:W-:Y:S01]  /*49d0*/  STG.E desc[UR36][R16.64], R5 ;  /* 0x0000000510007986 */ /* 0x0011e2000c101924 */
[----:B------:R-:W-:Y:S05]  /*49e0*/  BRA `(.L_x_9574) ;  /* 0x0000000c00c87947 */ /* 0x000fea0003800000 */
.L_x_9575:
[----:B------:R-:W0:Y:S02]  /*49f0*/  F2I.F64.TRUNC R5, R4 ;  /* 0x0000000400057311 */ /* 0x000e24000030d100 */
[----:B0-----:R0:W-:Y:S01]  /*4a00*/  STG.E.U16 desc[UR36][R16.64], R5 ;  /* 0x0000000510007986 */ /* 0x0011e2000c101524 */
[----:B------:R-:W-:Y:S05]  /*4a10*/  BRA `(.L_x_9574) ;  /* 0x0000000c00bc7947 */ /* 0x000fea0003800000 */
.L_x_9570:
        /* <DEDUP_REMOVED lines=13> */
.L_x_9578:
        /* <DEDUP_REMOVED lines=8> */
.L_x_9577:
        /* <DEDUP_REMOVED lines=14> */
.L_x_9580:
        /* <DEDUP_REMOVED lines=9> */
.L_x_9579:
[----:B------:R0:W-:Y:S01]  /*4ce0*/  STG.E.64 desc[UR36][R16.64], R4 ;  /* 0x0000000410007986 */ /* 0x0001e2000c101b24 */
[----:B------:R-:W-:Y:S05]  /*4cf0*/  BRA `(.L_x_9574) ;  /* 0x0000000c00047947 */ /* 0x000fea0003800000 */
.L_x_9569:
        /* <DEDUP_REMOVED lines=12> */
.L_x_9583:
[----:B------:R-:W-:-:S05]  /*4dc0*/  CS2R R6, SRZ ;  /* 0x0000000000067805 */ /* 0x000fca000001ff00 */
[----:B------:R0:W-:Y:S01]  /*4dd0*/  STG.E.128 desc[UR36][R16.64], R4 ;  /* 0x0000000410007986 */ /* 0x0001e2000c101d24 */
[----:B------:R-:W-:Y:S05]  /*4de0*/  BRA `(.L_x_9574) ;  /* 0x0000000800c87947 */ /* 0x000fea0003800000 */
.L_x_9582:
        /* <DEDUP_REMOVED lines=25> */
.L_x_9587:
[----:B------:R-:W-:Y:S05]  /*4f80*/  BSYNC B0 ;  /* 0x0000000000007941 */ /* 0x000fea0003800000 */
.L_x_9586:
[----:B------:R-:W-:-:S05]  /*4f90*/  LOP3.LUT R7, R0, R7, RZ, 0xfc, !PT ;  /* 0x0000000700077212 */ /* 0x000fca00078efcff */
[----:B------:R0:W-:Y:S01]  /*4fa0*/  STG.E.U8 desc[UR36][R16.64], R7 ;  /* 0x0000000710007986 */ /* 0x0001e2000c101124 */
[----:B------:R-:W-:Y:S05]  /*4fb0*/  BRA `(.L_x_9574) ;  /* 0x0000000800547947 */ /* 0x000fea0003800000 */
.L_x_9585:
        /* <DEDUP_REMOVED lines=17> */
.L_x_9589:
[----:B------:R-:W-:Y:S01]  /*50d0*/  IMAD.MOV.U32 R0, RZ, RZ, 0x7f ;  /* 0x0000007fff007424 */ /* 0x000fe200078e00ff */
[----:B------:R-:W-:-:S04]  /*50e0*/  ISETP.GT.U32.AND P0, PT, R3, 0x7f800000, PT ;  /* 0x7f8000000300780c */ /* 0x000fc80003f04070 */
[----:B------:R-:W-:-:S09]  /*50f0*/  SEL R0, R0, 0x7c, P0 ;  /* 0x0000007c00007807 */ /* 0x000fd20000000000 */
.L_x_9590:
[----:B------:R-:W-:Y:S05]  /*5100*/  BSYNC B0 ;  /* 0x0000000000007941 */ /* 0x000fea0003800000 */
.L_x_9588:
[----:B------:R-:W-:-:S04]  /*5110*/  LOP3.LUT R3, R7, 0x80000000, RZ, 0xc0, !PT ;  /* 0x8000000007037812 */ /* 0x000fc800078ec0ff */
[----:B------:R-:W-:-:S04]  /*5120*/  SHF.R.U32.HI R3, RZ, 0x18, R3 ;  /* 0x00000018ff037819 */ /* 0x000fc80000011603 */
[----:B------:R-:W-:-:S05]  /*5130*/  LOP3.LUT R3, R0, R3, RZ, 0xfc, !PT ;  /* 0x0000000300037212 */ /* 0x000fca00078efcff */
[----:B------:R0:W-:Y:S01]  /*5140*/  STG.E.U8 desc[UR36][R16.64], R3 ;  /* 0x0000000310007986 */ /* 0x0001e2000c101124 */
[----:B------:R-:W-:Y:S05]  /*5150*/  BRA `(.L_x_9574) ;  /* 0x0000000400ec7947 */ /* 0x000fea0003800000 */
.L_x_9584:
        /* <DEDUP_REMOVED lines=8> */
.L_x_9581:
        /* <DEDUP_REMOVED lines=11> */
.L_x_9593:
        /* <DEDUP_REMOVED lines=21> */
.L_x_9596:
[----:B------:R-:W-:-:S04]  /*53e0*/  LOP3.LUT R3, R7, 0x80000000, RZ, 0xc0, !PT ;  /* 0x8000000007037812 */ /* 0x000fc800078ec0ff */
[----:B------:R-:W-:-:S04]  /*53f0*/  SHF.R.U32.HI R3, RZ, 0x18, R3 ;  /* 0x00000018ff037819 */ /* 0x000fc80000011603 */
[----:B------:R-:W-:-:S04]  /*5400*/  LOP3.LUT R0, R0, R3, RZ, 0xfc, !PT ;  /* 0x0000000300007212 */ /* 0x000fc800078efcff */
[----:B------:R-:W-:-:S07]  /*5410*/  PRMT R8, R0, 0x7610, R8 ;  /* 0x0000761000087816 */ /* 0x000fce0000000008 */
.L_x_9595:
[----:B------:R-:W-:Y:S05]  /*5420*/  BSYNC B0 ;  /* 0x0000000000007941 */ /* 0x000fea0003800000 */
.L_x_9594:
[----:B------:R4:W-:Y:S01]  /*5430*/  STG.E.U8 desc[UR36][R16.64], R8 ;  /* 0x0000000810007986 */ /* 0x0009e2000c101124 */
[----:B------:R-:W-:Y:S05]  /*5440*/  BRA `(.L_x_9574) ;  /* 0x0000000400307947 */ /* 0x000fea0003800000 */
.L_x_9592:
        /* <DEDUP_REMOVED lines=21> */
.L_x_9599:
[----:B------:R-:W-:-:S04]  /*55a0*/  LOP3.LUT R3, R7, 0x80000000, RZ, 0xc0, !PT ;  /* 0x8000000007037812 */ /* 0x000fc800078ec0ff */
[----:B------:R-:W-:-:S04]  /*55b0*/  SHF.R.U32.HI R3, RZ, 0x18, R3 ;  /* 0x00000018ff037819 */ /* 0x000fc80000011603 */
[----:B------:R-:W-:-:S04]  /*55c0*/  LOP3.LUT R0, R0, R3, RZ, 0xfc, !PT ;  /* 0x0000000300007212 */ /* 0x000fc800078efcff */
[----:B------:R-:W-:-:S07]  /*55d0*/  PRMT R8, R0, 0x7610, R8 ;  /* 0x0000761000087816 */ /* 0x000fce0000000008 */
.L_x_9598:
[----:B------:R-:W-:Y:S05]  /*55e0*/  BSYNC B0 ;  /* 0x0000000000007941 */ /* 0x000fea0003800000 */
.L_x_9597:
[----:B------:R3:W-:Y:S01]  /*55f0*/  STG.E.U8 desc[UR36][R16.64], R8 ;  /* 0x0000000810007986 */ /* 0x0007e2000c101124 */
[----:B------:R-:W-:Y:S05]  /*5600*/  BRA `(.L_x_9574) ;  /* 0x0000000000c07947 */ /* 0x000fea0003800000 */
.L_x_9591:
        /* <DEDUP_REMOVED lines=26> */
.L_x_9573:
        /* <DEDUP_REMOVED lines=16> */
.L_x_9602:
[----:B------:R-:W-:Y:S05]  /*58b0*/  BRA `(.L_x_9574) ;  /* 0x0000000000147947 */ /* 0x000fea0003800000 */
.L_x_9601:
[----:B------:R-:W0:Y:S02]  /*58c0*/  F2I.U64.F64.TRUNC R4, R4 ;  /* 0x0000000400047311 */ /* 0x000e24000030d800 */
[----:B0-----:R2:W-:Y:S01]  /*58d0*/  STG.E.64 desc[UR36][R16.64], R4 ;  /* 0x0000000410007986 */ /* 0x0015e2000c101b24 */
[----:B------:R-:W-:Y:S05]  /*58e0*/  BRA `(.L_x_9574) ;  /* 0x0000000000087947 */ /* 0x000fea0003800000 */
.L_x_9600:
[----:B------:R-:W0:Y:S02]  /*58f0*/  F2I.U32.F64.TRUNC R5, R4 ;  /* 0x0000000400057311 */ /* 0x000e24000030d000 */
[----:B0-----:R0:W-:Y:S02]  /*5900*/  STG.E desc[UR36][R16.64], R5 ;  /* 0x0000000510007986 */ /* 0x0011e4000c101924 */
.L_x_9574:
[----:B------:R-:W-:-:S04]  /*5910*/  IMAD R2, R25, 0x200, R2 ;  /* 0x0000020019027824 */ /* 0x000fc800078e0202 */
[----:B------:R-:W-:-:S07]  /*5920*/  VIADD R19, R2, 0x80 ;  /* 0x0000008002137836 */ /* 0x000fce0000000000 */
.L_x_9466:
[----:B------:R-:W-:Y:S05]  /*5930*/  BSYNC B6 ;  /* 0x0000000000067941 */ /* 0x000fea0003800000 */
.L_x_9465:
        /* <DEDUP_REMOVED lines=384> */
.L_x_9605:
        /* <DEDUP_REMOVED lines=21> */
.L_x_9609:
[----:B------:R-:W2:Y:S02]  /*7290*/  LDG.E.U8 R2, desc[UR36][R2.64] ;  /* 0x0000002402027981 */ /* 0x000ea4000c1e1100 */
[----:B--2---:R0:W1:Y:S01]  /*72a0*/  I2F.F64.U16 R24, R2 ;  /* 0x0000000200187312 */ /* 0x0040620000101800 */
[----:B------:R-:W-:Y:S05]  /*72b0*/  BRA `(.L_x_9611) ;  /* 0x0000000c00707947 */ /* 0x000fea0003800000 */
.L_x_9608:
        /* <DEDUP_REMOVED lines=9> */
.L_x_9613:
[----:B------:R-:W2:Y:S02]  /*7350*/  LDG.E R2, desc[UR36][R2.64] ;  /* 0x0000002402027981 */ /* 0x000ea4000c1e1900 */
[----:B--2---:R0:W1:Y:S01]  /*7360*/  I2F.F64 R24, R2 ;  /* 0x0000000200187312 */ /* 0x0040620000201c00 */
[----:B------:R-:W-:Y:S05]  /*7370*/  BRA `(.L_x_9611) ;  /* 0x0000000c00407947 */ /* 0x000fea0003800000 */
.L_x_9612:
[----:B------:R-:W2:Y:S02]  /*7380*/  LDG.E.U16 R2, desc[UR36][R2.64] ;  /* 0x0000002402027981 */ /* 0x000ea4000c1e1500 */
[----:B--2---:R0:W1:Y:S01]  /*7390*/  I2F.F64.S16 R24, R2 ;  /* 0x0000000200187312 */ /* 0x0040620000101c00 */
[----:B------:R-:W-:Y:S05]  /*73a0*/  BRA `(.L_x_9611) ;  /* 0x0000000c00347947 */ /* 0x000fea0003800000 */
.L_x_9607:
        /* <DEDUP_REMOVED lines=10> */
.L_x_9615:
[----:B------:R-:W2:Y:S02]  /*7450*/  LDG.E.U16 R0, desc[UR36][R2.64] ;  /* 0x0000002402007981 */ /* 0x000ea4000c1e1500 */
[----:B--2---:R-:W-:-:S05]  /*7460*/  HADD2.F32 R0, -RZ, R0.H0_H0 ;  /* 0x20000000ff007230 */ /* 0x004fca0000004100 */
[----:B------:R-:W-:-:S04]  /*7470*/  FMUL.FTZ R0, R0, 1 ;  /* 0x3f80000000007820 */ /* 0x000fc80000410000 */
[----:B------:R0:W1:Y:S01]  /*7480*/  F2F.F64.F32 R24, R0 ;  /* 0x0000000000187310 */ /* 0x0000620000201800 */
[----:B------:R-:W-:Y:S05]  /*7490*/  BRA `(.L_x_9611) ;  /* 0x0000000800f87947 */ /* 0x000fea0003800000 */
.L_x_9614:
        /* <DEDUP_REMOVED lines=10> */
.L_x_9617:
[----:B------:R-:W2:Y:S02]  /*7540*/  LDG.E.U16 R2, desc[UR36][R2.64] ;  /* 0x0000002402027981 */ /* 0x000ea4000c1e1500 */
[----:B--2---:R-:W-:-:S05]  /*7550*/  HADD2.F32 R0, -RZ, R2.H0_H0 ;  /* 0x20000002ff007230 */ /* 0x004fca0000004100 */
[----:B------:R-:W-:-:S04]  /*7560*/  FMUL.FTZ R0, R0, 1 ;  /* 0x3f80000000007820 */ /* 0x000fc80000410000 */
[----:B------:R0:W1:Y:S01]  /*7570*/  F2F.F64.F32 R24, R0 ;  /* 0x0000000000187310 */ /* 0x0000620000201800 */
[----:B------:R-:W-:Y:S05]  /*7580*/  BRA `(.L_x_9611) ;  /* 0x0000000800bc7947 */ /* 0x000fea0003800000 */
.L_x_9616:
[----:B------:R0:W5:Y:S01]  /*7590*/  LDG.E.64 R24, desc[UR36][R2.64] ;  /* 0x0000002402187981 */ /* 0x000162000c1e1b00 */
[----:B------:R-:W-:Y:S05]  /*75a0*/  BRA `(.L_x_9611) ;  /* 0x0000000800b47947 */ /* 0x000fea0003800000 */
.L_x_9606:
        /* <DEDUP_REMOVED lines=13> */
.L_x_9620:
[----:B------:R0:W5:Y:S01]  /*7680*/  LDG.E.64 R24, desc[UR36][R2.64] ;  /* 0x0000002402187981 */ /* 0x000162000c1e1b00 */
[----:B------:R-:W-:Y:S05]  /*7690*/  BRA `(.L_x_9611) ;  /* 0x0000000800787947 */ /* 0x000fea0003800000 */
.L_x_9619:
        /* <DEDUP_REMOVED lines=16> */
[C---:B------:R-:W-:Y:S02]  /*77a0*/  ISETP.GT.U32.AND P0, PT, R5.reuse, 0x4, PT ;  /* 0x000000040500780c */ /* 0x040fe40003f04070 */
[----:B------:R-:W-:-:S04]  /*77b0*/  IADD3 R5, R5, -0x4, RZ ;  /* 0xfffffffc05057810 */ /* 0x000fc80007ffe0ff */
        /* <DEDUP_REMOVED lines=10> */
.L_x_9622:
        /* <DEDUP_REMOVED lines=15> */
.L_x_9621:
[----:B------:R-:W2:Y:S02]  /*7950*/  LDG.E.U16 R0, desc[UR36][R2.64] ;  /* 0x0000002402007981 */ /* 0x000ea4000c1e1500 */
[----:B--2---:R-:W-:-:S04]  /*7960*/  IMAD.U32 R0, R0, 0x10000, RZ ;  /* 0x0001000000007824 */ /* 0x004fc800078e00ff */
[----:B------:R-:W-:-:S04]  /*7970*/  FMUL.FTZ R0, R0, 1 ;  /* 0x3f80000000007820 */ /* 0x000fc80000410000 */
[----:B------:R0:W1:Y:S01]  /*7980*/  F2F.F64.F32 R24, R0 ;  /* 0x0000000000187310 */ /* 0x0000620000201800 */
[----:B------:R-:W-:Y:S05]  /*7990*/  BRA `(.L_x_9611) ;  /* 0x0000000400b87947 */ /* 0x000fea0003800000 */
.L_x_9618:
        /* <DEDUP_REMOVED lines=11> */
.L_x_9625:
        /* <DEDUP_REMOVED lines=21> */
.L_x_9629:
[----:B------:R-:W-:Y:S05]  /*7ba0*/  BSYNC B1 ;  /* 0x0000000000017941 */ /* 0x000fea0003800000 */
.L_x_9628:
[----:B------:R-:W-:Y:S01]  /*7bb0*/  LEA R3, R0, 0x3b800000, 0x17 ;  /* 0x3b80000000037811 */ /* 0x000fe200078eb8ff */
[----:B------:R-:W-:-:S05]  /*7bc0*/  IMAD.SHL.U32 R0, R2, 0x100000, RZ ;  /* 0x0010000002007824 */ /* 0x000fca00078e00ff */
[----:B------:R-:W-:-:S07]  /*7bd0*/  LOP3.LUT R0, R3, R0, R4, 0xfe, !PT ;  /* 0x0000000003007212 */ /* 0x000fce00078efe04 */
.L_x_9627:
[----:B------:R-:W-:Y:S05]  /*7be0*/  BSYNC B0 ;  /* 0x0000000000007941 */ /* 0x000fea0003800000 */
.L_x_9626:
[----:B------:R-:W-:-:S04]  /*7bf0*/  FMUL.FTZ R0, R0, 1 ;  /* 0x3f80000000007820 */ /* 0x000fc80000410000 */
[----:B------:R0:W1:Y:S01]  /*7c00*/  F2F.F64.F32 R24, R0 ;  /* 0x0000000000187310 */ /* 0x0000620000201800 */
[----:B------:R-:W-:Y:S05]  /*7c10*/  BRA `(.L_x_9611) ;  /* 0x0000000400187947 */ /* 0x000fea0003800000 */
.L_x_9624:
        /* <DEDUP_REMOVED lines=21> */
.L_x_9633:
[----:B------:R-:W-:Y:S05]  /*7d70*/  BSYNC B1 ;  /* 0x0000000000017941 */ /* 0x000fea0003800000 */
.L_x_9632:
[----:B------:R-:W-:Y:S01]  /*7d80*/  LEA R3, R0, 0x37800000, 0x17 ;  /* 0x3780000000037811 */ /* 0x000fe200078eb8ff */
[----:B------:R-:W-:-:S05]  /*7d90*/  IMAD.SHL.U32 R0, R2, 0x200000, RZ ;  /* 0x0020000002007824 */ /* 0x000fca00078e00ff */
[----:B------:R-:W-:-:S07]  /*7da0*/  LOP3.LUT R0, R3, R0, R4, 0xfe, !PT ;  /* 0x0000000003007212 */ /* 0x000fce00078efe04 */
.L_x_9631:
[----:B------:R-:W-:Y:S05]  /*7db0*/  BSYNC B0 ;  /* 0x0000000000007941 */ /* 0x000fea0003800000 */
.L_x_9630:
[----:B------:R-:W-:-:S04]  /*7dc0*/  FMUL.FTZ R0, R0, 1 ;  /* 0x3f80000000007820 */ /* 0x000fc80000410000 */
[----:B------:R0:W1:Y:S01]  /*7dd0*/  F2F.F64.F32 R24, R0 ;  /* 0x0000000000187310 */ /* 0x0000620000201800 */
[----:B------:R-:W-:Y:S05]  /*7de0*/  BRA `(.L_x_9611) ;  /* 0x0000000000a47947 */ /* 0x000fea0003800000 */
.L_x_9623:
        /* <DEDUP_REMOVED lines=14> */
.L_x_9637:
[----:B------:R-:W-:Y:S05]  /*7ed0*/  BSYNC B0 ;  /* 0x0000000000007941 */ /* 0x000fea0003800000 */
.L_x_9636:
[----:B------:R-:W-:-:S04]  /*7ee0*/  FMUL.FTZ R0, R0, 1 ;  /* 0x3f80000000007820 */ /* 0x000fc80000410000 */
[----:B------:R0:W1:Y:S01]  /*7ef0*/  F2F.F64.F32 R24, R0 ;  /* 0x0000000000187310 */ /* 0x0000620000201800 */
[----:B------:R-:W-:Y:S05]  /*7f00*/  BRA `(.L_x_9611) ;  /* 0x00000000005c7947 */ /* 0x000fea0003800000 */
.L_x_9610:
        /* <DEDUP_REMOVED lines=16> */
.L_x_9638:
[----:B------:R-:W-:Y:S01]  /*8010*/  CS2R R24, SRZ ;  /* 0x0000000000187805 */ /* 0x000fe2000001ff00 */
[----:B------:R-:W-:Y:S06]  /*8020*/  BRA `(.L_x_9611) ;  /* 0x0000000000147947 */ /* 0x000fec0003800000 */
.L_x_9635:
[----:B------:R-:W2:Y:S02]  /*8030*/  LDG.E.64 R24, desc[UR36][R2.64] ;  /* 0x0000002402187981 */ /* 0x000ea4000c1e1b00 */
[----:B--2---:R-:W0:Y:S01]  /*8040*/  I2F.F64.U64 R24, R24 ;  /* 0x0000001800187312 */ /* 0x004e220000301800 */
[----:B------:R-:W-:Y:S05]  /*8050*/  BRA `(.L_x_9611) ;  /* 0x0000000000087947 */ /* 0x000fea0003800000 */
.L_x_9634:
[----:B------:R-:W2:Y:S02]  /*8060*/  LDG.E R2, desc[UR36][R2.64] ;  /* 0x0000002402027981 */ /* 0x000ea4000c1e1900 */
[----:B--2---:R0:W1:Y:S02]  /*8070*/  I2F.F64.U32 R24, R2 ;  /* 0x0000000200187312 */ /* 0x0040640000201800 */
.L_x_9611:
        /* <DEDUP_REMOVED lines=18> */
.L_x_9642:
[----:B------:R-:W4:Y:S02]  /*81a0*/  LDG.E.U8 R2, desc[UR36][R2.64] ;  /* 0x0000002402027981 */ /* 0x000f24000c1e1100 */
[----:B----4-:R0:W4:Y:S01]  /*81b0*/  I2F.F64.U16 R22, R2 ;  /* 0x0000000200167312 */ /* 0x0101220000101800 */
[----:B------:R-:W-:Y:S05]  /*81c0*/  BRA `(.L_x_9644) ;  /* 0x0000000c00707947 */ /* 0x000fea0003800000 */
.L_x_9641:
        /* <DEDUP_REMOVED lines=9> */
.L_x_9646:
[----:B------:R-:W4:Y:S02]  /*8260*/  LDG.E R2, desc[UR36][R2.64] ;  /* 0x0000002402027981 */ /* 0x000f24000c1e1900 */
[----:B----4-:R0:W4:Y:S01]  /*8270*/  I2F.F64 R22, R2 ;  /* 0x0000000200167312 */ /* 0x0101220000201c00 */
[----:B------:R-:W-:Y:S05]  /*8280*/  BRA `(.L_x_9644) ;  /* 0x0000000c00407947 */ /* 0x000fea0003800000 */
.L_x_9645:
[----:B------:R-:W4:Y:S02]  /*8290*/  LDG.E.U16 R2, desc[UR36][R2.64] ;  /* 0x0000002402027981 */ /* 0x000f24000c1e1500 */
[----:B----4-:R0:W4:Y:S01]  /*82a0*/  I2F.F64.S16 R22, R2 ;  /* 0x0000000200167312 */ /* 0x0101220000101c00 */
[----:B------:R-:W-:Y:S05]  /*82b0*/  BRA `(.L_x_9644) ;  /* 0x0000000c00347947 */ /* 0x000fea0003800000 */
.L_x_9640:
        /* <DEDUP_REMOVED lines=10> */
.L_x_9648:
[----:B------:R-:W4:Y:S02]  /*8360*/  LDG.E.U16 R0, desc[UR36][R2.64] ;  /* 0x0000002402007981 */ /* 0x000f24000c1e1500 */
[----:B----4-:R-:W-:-:S05]  /*8370*/  HADD2.F32 R0, -RZ, R0.H0_H0 ;  /* 0x20000000ff007230 */ /* 0x010fca0000004100 */
[----:B------:R-:W-:-:S04]  /*8380*/  FMUL.FTZ R0, R0, 1 ;  /* 0x3f80000000007820 */ /* 0x000fc80000410000 */
[----:B------:R0:W4:Y:S01]  /*8390*/  F2F.F64.F32 R22, R0 ;  /* 0x0000000000167310 */ /* 0x0001220000201800 */
[----:B------:R-:W-:Y:S05]  /*83a0*/  BRA `(.L_x_9644) ;  /* 0x0000000800f87947 */ /* 0x000fea0003800000 */
.L_x_9647:
        /* <DEDUP_REMOVED lines=10> */
.L_x_9650:
[----:B------:R-:W4:Y:S02]  /*8450*/  LDG.E.U16 R2, desc[UR36][R2.64] ;  /* 0x0000002402027981 */ /* 0x000f24000c1e1500 */
[----:B----4-:R-:W-:-:S05]  /*8460*/  HADD2.F32 R0, -RZ, R2.H0_H0 ;  /* 0x20000002ff007230 */ /* 0x010fca0000004100 */
[----:B------:R-:W-:-:S04]  /*8470*/  FMUL.FTZ R0, R0, 1 ;  /* 0x3f80000000007820 */ /* 0x000fc80000410000 */
[----:B------:R0:W4:Y:S01]  /*8480*/  F2F.F64.F32 R22, R0 ;  /* 0x0000000000167310 */ /* 0x0001220000201800 */
[----:B------:R-:W-:Y:S05]  /*8490*/  BRA `(.L_x_9644) ;  /* 0x0000000800bc7947 */ /* 0x000fea0003800000 */
.L_x_9649:
[----:B------:R0:W5:Y:S01]  /*84a0*/  LDG.E.64 R22, desc[UR36][R2.64] ;  /* 0x0000002402167981 */ /* 0x000162000c1e1b00 */
[----:B------:R-:W-:Y:S05]  /*84b0*/  BRA `(.L_x_9644) ;  /* 0x0000000800b47947 */ /* 0x000fea0003800000 */
.L_x_9639:
        /* <DEDUP_REMOVED lines=9> */
[----:B------:R-:W-:Y:S01]  /*8550*/  IMAD.MOV.U32 R22, RZ, RZ, RZ ;  /* 0x000000ffff167224 */ /* 0x000fe200078e00ff */
[----:B----4-:R-:W-:-:S04]  /*8560*/  ISETP.NE.AND P0, PT, R2, RZ, PT ;  /* 0x000000ff0200720c */ /* 0x010fc80003f05270 */
[----:B------:R-:W-:Y:S01]  /*8570*/  FSEL R23, RZ, 1.875, !P0 ;  /* 0x3ff00000ff177808 */ /* 0x000fe20004000000 */
[----:B------:R-:W-:Y:S08]  /*8580*/  BRA `(.L_x_9644) ;  /* 0x0000000800807947 */ /* 0x000ff00003800000 */
.L_x_9653:
[----:B------:R0:W5:Y:S01]  /*8590*/  LDG.E.64 R22, desc[UR36][R2.64] ;  /* 0x0000002402167981 */ /* 0x000162000c1e1b00 */
[----:B------:R-:W-:Y:S05]  /*85a0*/  BRA `(.L_x_9644) ;  /* 0x0000000800787947 */ /* 0x000fea0003800000 */
.L_x_9652:
        /* <DEDUP_REMOVED lines=28> */
.L_x_9655:
[----:B------:R-:W4:Y:S02]  /*8770*/  LDG.E.U8 R2, desc[UR36][R2.64] ;  /* 0x0000002402027981 */ /* 0x000f24000c1e1100 */
[C---:B----4-:R-:W-:Y:S01]  /*8780*/  IMAD.SHL.U32 R0, R2.reuse, 0x2000000, RZ ;  /* 0x0200000002007824 */ /* 0x050fe200078e00ff */
[----:B--2---:R-:W-:-:S04]  /*8790*/  SHF.L.U32 R5, R2, 0x18, RZ ;  /* 0x0000001802057819 */ /* 0x004fc800000006ff */
        /* <DEDUP_REMOVED lines=12> */
.L_x_9654:
[----:B------:R-:W4:Y:S02]  /*8860*/  LDG.E.U16 R0, desc[UR36][R2.64] ;  /* 0x0000002402007981 */ /* 0x000f24000c1e1500 */
[----:B----4-:R-:W-:-:S04]  /*8870*/  IMAD.U32 R0, R0, 0x10000, RZ ;  /* 0x0001000000007824 */ /* 0x010fc800078e00ff */
[----:B------:R-:W-:-:S04]  /*8880*/  FMUL.FTZ R0, R0, 1 ;  /* 0x3f80000000007820 */ /* 0x000fc80000410000 */
[----:B------:R0:W4:Y:S01]  /*8890*/  F2F.F64.F32 R22, R0 ;  /* 0x0000000000167310 */ /* 0x0001220000201800 */
[----:B------:R-:W-:Y:S05]  /*88a0*/  BRA `(.L_x_9644) ;  /* 0x0000000400b87947 */ /* 0x000fea0003800000 */
.L_x_9651:
        /* <DEDUP_REMOVED lines=11> */
.L_x_9658:
        /* <DEDUP_REMOVED lines=21> */
.L_x_9662:
[----:B------:R-:W-:Y:S05]  /*8ab0*/  BSYNC B1 ;  /* 0x0000000000017941 */ /* 0x000fea0003800000 */
.L_x_9661:
[----:B------:R-:W-:Y:S01]  /*8ac0*/  LEA R3, R0, 0x3b800000, 0x17 ;  /* 0x3b80000000037811 */ /* 0x000fe200078eb8ff */
[----:B------:R-:W-:-:S05]  /*8ad0*/  IMAD.SHL.U32 R0, R2, 0x100000, RZ ;  /* 0x0010000002007824 */ /* 0x000fca00078e00ff */
[----:B------:R-:W-:-:S07]  /*8ae0*/  LOP3.LUT R0, R3, R0, R4, 0xfe, !PT ;  /* 0x0000000003007212 */ /* 0x000fce00078efe04 */
.L_x_9660:
[----:B------:R-:W-:Y:S05]  /*8af0*/  BSYNC B0 ;  /* 0x0000000000007941 */ /* 0x000fea0003800000 */
.L_x_9659:
[----:B------:R-:W-:-:S04]  /*8b00*/  FMUL.FTZ R0, R0, 1 ;  /* 0x3f80000000007820 */ /* 0x000fc80000410000 */
[----:B------:R0:W4:Y:S01]  /*8b10*/  F2F.F64.F32 R22, R0 ;  /* 0x0000000000167310 */ /* 0x0001220000201800 */
[----:B------:R-:W-:Y:S05]  /*8b20*/  BRA `(.L_x_9644) ;  /* 0x0000000400187947 */ /* 0x000fea0003800000 */
.L_x_9657:
        /* <DEDUP_REMOVED lines=21> */
.L_x_9666:
[----:B------:R-:W-:Y:S05]  /*8c80*/  BSYNC B1 ;  /* 0x0000000000017941 */ /* 0x000fea0003800000 */
.L_x_9665:
[----:B------:R-:W-:Y:S01]  /*8c90*/  LEA R3, R0, 0x37800000, 0x17 ;  /* 0x3780000000037811 */ /* 0x000fe200078eb8ff */
[----:B------:R-:W-:-:S05]  /*8ca0*/  IMAD.SHL.U32 R0, R2, 0x200000, RZ ;  /* 0x0020000002007824 */ /* 0x000fca00078e00ff */
[----:B------:R-:W-:-:S07]  /*8cb0*/  LOP3.LUT R0, R3, R0, R4, 0xfe, !PT ;  /* 0x0000000003007212 */ /* 0x000fce00078efe04 */
.L_x_9664:
[----:B------:R-:W-:Y:S05]  /*8cc0*/  BSYNC B0 ;  /* 0x0000000000007941 */ /* 0x000fea0003800000 */
.L_x_9663:
[----:B------:R-:W-:-:S04]  /*8cd0*/  FMUL.FTZ R0, R0, 1 ;  /* 0x3f80000000007820 */ /* 0x000fc80000410000 */
[----:B------:R0:W4:Y:S01]  /*8ce0*/  F2F.F64.F32 R22, R0 ;  /* 0x0000000000167310 */ /* 0x0001220000201800 */
[----:B------:R-:W-:Y:S05]  /*8cf0*/  BRA `(.L_x_9644) ;  /* 0x0000000000a47947 */ /* 0x000fea0003800000 */
.L_x_9656:
        /* <DEDUP_REMOVED lines=12> */
[----:B------:R-:W-:Y:S02]  /*8dc0*/  @!P0 IMAD.MOV.U32 R0, RZ, RZ, 0x7f800001 ;  /* 0x7f800001ff008424 */ /* 0x000fe400078e00ff */
[----:B------:R-:W-:-:S07]  /*8dd0*/  @P0 IMAD.SHL.U32 R0, R2, 0x800000, RZ ;  /* 0x0080000002000824 */ /* 0x000fce00078e00ff */
.L_x_9670:
[----:B------:R-:W-:Y:S05]  /*8de0*/  BSYNC B0 ;  /* 0x0000000000007941 */ /* 0x000fea0003800000 */
.L_x_9669:
[----:B------:R-:W-:-:S04]  /*8df0*/  FMUL.FTZ R0, R0, 1 ;  /* 0x3f80000000007820 */ /* 0x000fc80000410000 */
[----:B------:R0:W4:Y:S01]  /*8e00*/  F2F.F64.F32 R22, R0 ;  /* 0x0000000000167310 */ /* 0x0001220000201800 */
[----:B------:R-:W-:Y:S05]  /*8e10*/  BRA `(.L_x_9644) ;  /* 0x00000000005c7947 */ /* 0x000fea0003800000 */
.L_x_9643:
[----:B------:R-:W-:Y:S01]  /*8e20*/  MOV R2, 0x0 ;  /* 0x0000000000027802 */ /* 0x000fe20000000f00 */
[----:B------:R-:W-:Y:S01]  /*8e30*/  ULDC.64 UR4, c[0x4][0x310] ;  /* 0x0100c40000047ab9 */ /* 0x000fe20000000a00 */
[----:B------:R-:W-:Y:S01]  /*8e40*/  ULDC.64 UR6, c[0x4][0x28] ;  /* 0x01000a0000067ab9 */ /* 0x000fe20000000a00 */
[----:B------:R-:W-:Y:S02]  /*8e50*/  IMAD.U32 R4, RZ, RZ, UR4 ;  /* 0x00000004ff047e24 */ /* 0x000fe4000f8e00ff */
[----:B--2---:R-:W-:Y:S01]  /*8e60*/  IMAD.U32 R5, RZ, RZ, UR5 ;  /* 0x00000005ff057e24 */ /* 0x004fe2000f8e00ff */
        /* <DEDUP_REMOVED lines=11> */
.L_x_9671:
[----:B------:R-:W-:Y:S01]  /*8f20*/  CS2R R22, SRZ ;  /* 0x0000000000167805 */ /* 0x000fe2000001ff00 */
[----:B------:R-:W-:Y:S06]  /*8f30*/  BRA `(.L_x_9644) ;  /* 0x0000000000147947 */ /* 0x000fec0003800000 */
.L_x_9668:
[----:B------:R-:W4:Y:S02]  /*8f40*/  LDG.E.64 R22, desc[UR36][R2.64] ;  /* 0x0000002402167981 */ /* 0x000f24000c1e1b00 */
[----:B----4-:R-:W0:Y:S01]  /*8f50*/  I2F.F64.U64 R22, R22 ;  /* 0x0000001600167312 */ /* 0x010e220000301800 */
[----:B------:R-:W-:Y:S05]  /*8f60*/  BRA `(.L_x_9644) ;  /* 0x0000000000087947 */ /* 0x000fea0003800000 */
.L_x_9667:
[----:B------:R-:W4:Y:S02]  /*8f70*/  LDG.E R2, desc[UR36][R2.64] ;  /* 0x0000002402027981 */ /* 0x000f24000c1e1900 */
[----:B----4-:R0:W4:Y:S02]  /*8f80*/  I2F.F64.U32 R22, R2 ;  /* 0x0000000200167312 */ /* 0x0101240000201800 */
.L_x_9644:
        /* <DEDUP_REMOVED lines=18> */
.L_x_9675:
[----:B------:R-:W2:Y:S02]  /*90b0*/  LDG.E.U8 R2, desc[UR36][R2.64] ;  /* 0x0000002402027981 */ /* 0x000ea4000c1e1100 */
[----:B--2---:R0:W2:Y:S01]  /*90c0*/  I2F.F64.U16 R4, R2 ;  /* 0x0000000200047312 */ /* 0x0040a20000101800 */
[----:B------:R-:W-:Y:S05]  /*90d0*/  BRA `(.L_x_9677) ;  /* 0x0000000c00707947 */ /* 0x000fea0003800000 */
.L_x_9674:
[----:B------:R-:W-:-:S13]  /*90e0*/  ISETP.NE.AND P0, PT, R0, 0x2, PT ;  /* 0x000000020000780c */ /* 0x000fda0003f05270 */
[----:B------:R-:W-:Y:S05]  /*90f0*/  @!P0 BRA `(.L_x_9678) ;  /* 0x0000000000288947 */ /* 0x000fea0003800000 */
[----:B------:R-:W-:-:S13]  /*9100*/  ISETP.NE.AND P0, PT, R0, 0x3, PT ;  /* 0x000000030000780c */ /* 0x000fda0003f05270 */
[----:B------:R-:W-:Y:S05]  /*9110*/  @!P0 BRA `(.L_x_9679) ;  /* 0x0000000000148947 */ /* 0x000fea0003800000 */
[----:B------:R-:W-:-:S13]  /*9120*/  ISETP.NE.AND P0, PT, R0, 0x4, PT ;  /* 0x000000040000780c */ /* 0x000fda0003f05270 */
[----:B------:R-:W-:Y:S05]  /*9130*/  @P0 BRA `(.L_x_9676) ;  /* 0x0000000800fc0947 */ /* 0x000fea0003800000 */
[----:B--2---:R-:W2:Y:S02]  /*9140*/  LDG.E.64 R4, desc[UR36][R2.64] ;  /* 0x0000002402047981 */ /* 0x004ea4000c1e1b00 */
[----:B--2---:R-:W4:Y:S01]  /*9150*/  I2F.F64.S64 R4, R4 ;  /* 0x0000000400047312 */ /* 0x004f220000301c00 */
[----:B------:R-:W-:Y:S05]  /*9160*/  BRA `(.L_x_9677) ;  /* 0x0000000c004c7947 */ /* 0x000fea0003800000 */
.L_x_9679:
[----:B------:R-:W2:Y:S02]  /*9170*/  LDG.E R2, desc[UR36][R2.64] ;  /* 0x0000002402027981 */ /* 0x000ea4000c1e1900 */
[----:B--2---:R0:W2:Y:S01]  /*9180*/  I2F.F64 R4, R2 ;  /* 0x0000000200047312 */ /* 0x0040a20000201c00 */
[----:B------:R-:W-:Y:S05]  /*9190*/  BRA `(.L_x_9677) ;  /* 0x0000000c00407947 */ /* 0x000fea0003800000 */
.L_x_9678:
[----:B------:R-:W2:Y:S02]  /*91a0*/  LDG.E.U16 R2, desc[UR36][R2.64] ;  /* 0x0000002402027981 */ /* 0x000ea4000c1e1500 */
[----:B--2---:R0:W2:Y:S01]  /*91b0*/  I2F.F64.S16 R4, R2 ;  /* 0x0000000200047312 */ /* 0x0040a20000101c00 */
[----:B------:R-:W-:Y:S05]  /*91c0*/  BRA `(.L_x_9677) ;  /* 0x0000000c00347947 */ /* 0x000fea0003800000 */
.L_x_9673:
        /* <DEDUP_REMOVED lines=8> */
[----:B--2---:R-:W0:Y:S01]  /*9250*/  F2F.F64.F32 R4, R4 ;  /* 0x0000000400047310 */ /* 0x004e220000201800 */
[----:B------:R-:W-:Y:S05]  /*9260*/  BRA `(.L_x_9677) ;  /* 0x0000000c000c7947 */ /* 0x000fea0003800000 */
.L_x_9681:
[----:B------:R-:W4:Y:S02]  /*9270*/  LDG.E.U16 R0, desc[UR36][R2.64] ;  /* 0x0000002402007981 */ /* 0x000f24000c1e1500 */
[----:B----4-:R-:W-:-:S05]  /*9280*/  HADD2.F32 R0, -RZ, R0.H0_H0 ;  /* 0x20000000ff007230 */ /* 0x010fca0000004100 */
[----:B------:R-:W-:-:S04]  /*9290*/  FMUL.FTZ R0, R0, 1 ;  /* 0x3f80000000007820 */ /* 0x000fc80000410000 */
[----:B--2---:R0:W2:Y:S01]  /*92a0*/  F2F.F64.F32 R4, R0 ;  /* 0x0000000000047310 */ /* 0x0040a20000201800 */
[----:B------:R-:W-:Y:S05]  /*92b0*/  BRA `(.L_x_9677) ;  /* 0x0000000800f87947 */ /* 0x000fea0003800000 */
.L_x_9680:
        /* <DEDUP_REMOVED lines=10> */
.L_x_9683:
[----:B------:R-:W4:Y:S02]  /*9360*/  LDG.E.U16 R2, desc[UR36][R2.64] ;  /* 0x0000002402027981 */ /* 0x000f24000c1e1500 */
[----:B----4-:R-:W-:-:S05]  /*9370*/  HADD2.F32 R0, -RZ, R2.H0_H0 ;  /* 0x20000002ff007230 */ /* 0x010fca0000004100 */
[----:B------:R-:W-:-:S04]  /*9380*/  FMUL.FTZ R0, R0, 1 ;  /* 0x3f80000000007820 */ /* 0x000fc80000410000 */
[----:B--2---:R0:W2:Y:S01]  /*9390*/  F2F.F64.F32 R4, R0 ;  /* 0x0000000000047310 */ /* 0x0040a20000201800 */
[----:B------:R-:W-:Y:S05]  /*93a0*/  BRA `(.L_x_9677) ;  /* 0x0000000800bc7947 */ /* 0x000fea0003800000 */
.L_x_9682:
[----:B--2---:R0:W5:Y:S01]  /*93b0*/  LDG.E.64 R4, desc[UR36][R2.64] ;  /* 0x0000002402047981 */ /* 0x004162000c1e1b00 */
[----:B------:R-:W-:Y:S05]  /*93c0*/  BRA `(.L_x_9677) ;  /* 0x0000000800b47947 */ /* 0x000fea0003800000 */
.L_x_9672:
        /* <DEDUP_REMOVED lines=11> */
[----:B--2---:R-:W-:Y:S01]  /*9480*/  FSEL R5, RZ, 1.875, !P0 ;  /* 0x3ff00000ff057808 */ /* 0x004fe20004000000 */
[----:B------:R-:W-:Y:S08]  /*9490*/  BRA `(.L_x_9677) ;  /* 0x0000000800807947 */ /* 0x000ff00003800000 */
.L_x_9686:
[----:B--2---:R0:W5:Y:S01]  /*94a0*/  LDG.E.64 R4, desc[UR36][R2.64] ;  /* 0x0000002402047981 */ /* 0x004162000c1e1b00 */
[----:B------:R-:W-:Y:S05]  /*94b0*/  BRA `(.L_x_9677) ;  /* 0x0000000800787947 */ /* 0x000fea0003800000 */
.L_x_9685:
        /* <DEDUP_REMOVED lines=25> */
[----:B------:R-:W-:-:S06]  /*9650*/  FMUL.FTZ R5, R5, 1 ;  /* 0x3f80000005057820 */ /* 0x000fcc0000410000 */
[----:B------:R-:W0:Y:S01]  /*9660*/  F2F.F64.F32 R4, R5 ;  /* 0x0000000500047310 */ /* 0x000e220000201800 */
[----:B------:R-:W-:Y:S05]  /*9670*/  BRA `(.L_x_9677) ;  /* 0x0000000800087947 */ /* 0x000fea0003800000 */
.L_x_9688:
        /* <DEDUP_REMOVED lines=12> */
[----:B------:R-:W-:-:S06]  /*9740*/  FMUL.FTZ R4, R4, 1 ;  /* 0x3f80000004047820 */ /* 0x000fcc0000410000 */
[----:B------:R-:W0:Y:S01]  /*9750*/  F2F.F64.F32 R4, R4 ;  /* 0x0000000400047310 */ /* 0x000e220000201800 */
[----:B------:R-:W-:Y:S05]  /*9760*/  BRA `(.L_x_9677) ;  /* 0x0000000400cc7947 */ /* 0x000fea0003800000 */
.L_x_9687:
[----:B------:R-:W4:Y:S02]  /*9770*/  LDG.E.U16 R0, desc[UR36][R2.64] ;  /* 0x0000002402007981 */ /* 0x000f24000c1e1500 */
[----:B----4-:R-:W-:-:S04]  /*9780*/  IMAD.U32 R0, R0, 0x10000, RZ ;  /* 0x0001000000007824 */ /* 0x010fc800078e00ff */
[----:B------:R-:W-:-:S04]  /*9790*/  FMUL.FTZ R0, R0, 1 ;  /* 0x3f80000000007820 */ /* 0x000fc80000410000 */
[----:B--2---:R0:W2:Y:S01]  /*97a0*/  F2F.F64.F32 R4, R0 ;  /* 0x0000000000047310 */ /* 0x0040a20000201800 */
[----:B------:R-:W-:Y:S05]  /*97b0*/  BRA `(.L_x_9677) ;  /* 0x0000000400b87947 */ /* 0x000fea0003800000 */
.L_x_9684:
        /* <DEDUP_REMOVED lines=11> */
.L_x_9691:
        /* <DEDUP_REMOVED lines=21> */
.L_x_9695:
[----:B------:R-:W-:Y:S05]  /*99c0*/  BSYNC B1 ;  /* 0x0000000000017941 */ /* 0x000fea0003800000 */
.L_x_9694:
[----:B------:R-:W-:Y:S01]  /*99d0*/  LEA R3, R0, 0x3b800000, 0x17 ;  /* 0x3b80000000037811 */ /* 0x000fe200078eb8ff */
[----:B------:R-:W-:-:S05]  /*99e0*/  IMAD.SHL.U32 R0, R2, 0x100000, RZ ;  /* 0x0010000002007824 */ /* 0x000fca00078e00ff */
[----:B------:R-:W-:-:S07]  /*99f0*/  LOP3.LUT R0, R3, R0, R4, 0xfe, !PT ;  /* 0x0000000003007212 */ /* 0x000fce00078efe04 */
.L_x_9693:
[----:B------:R-:W-:Y:S05]  /*9a00*/  BSYNC B0 ;  /* 0x0000000000007941 */ /* 0x000fea0003800000 */
.L_x_9692:
[----:B------:R-:W-:-:S04]  /*9a10*/  FMUL.FTZ R0, R0, 1 ;  /* 0x3f80000000007820 */ /* 0x000fc80000410000 */
[----:B--2---:R0:W2:Y:S01]  /*9a20*/  F2F.F64.F32 R4, R0 ;  /* 0x0000000000047310 */ /* 0x0040a20000201800 */
[----:B------:R-:W-:Y:S05]  /*9a30*/  BRA `(.L_x_9677) ;  /* 0x0000000400187947 */ /* 0x000fea0003800000 */
.L_x_9690:
[----:B------:R-:W4:Y:S01]  /*9a40*/  LDG.E.U8 R2, desc[UR36][R2.64] ;  /* 0x0000002402027981 */ /* 0x000f22000c1e1100 */
[----:B------:R-:W-:Y:S01]  /*9a50*/  BSSY B0, `(.L_x_9696) ;  /* 0x0000018000007945 */ /* 0x000fe20003800000 */
[----:B------:R-:W-:Y:S01]  /*9a60*/  HFMA2.MMA R0, -RZ, RZ, 0, 0 ;  /* 0x00000000ff007435 */ /* 0x000fe200000001ff */
        /* <DEDUP_REMOVED lines=18> */
.L_x_9699:
[----:B------:R-:W-:Y:S05]  /*9b90*/  BSYNC B1 ;  /* 0x0000000000017941 */ /* 0x000fea0003800000 */
.L_x_9698:
[----:B------:R-:W-:Y:S01]  /*9ba0*/  LEA R3, R0, 0x37800000, 0x17 ;  /* 0x3780000000037811 */ /* 0x000fe200078eb8ff */
[----:B------:R-:W-:-:S05]  /*9bb0*/  IMAD.SHL.U32 R0, R2, 0x200000, RZ ;  /* 0x0020000002007824 */ /* 0x000fca00078e00ff */
[----:B------:R-:W-:-:S07]  /*9bc0*/  LOP3.LUT R0, R3, R0, R4, 0xfe, !PT ;  /* 0x0000000003007212 */ /* 0x000fce00078efe04 */
.L_x_9697:
[----:B------:R-:W-:Y:S05]  /*9bd0*/  BSYNC B0 ;  /* 0x0000000000007941 */ /* 0x000fea0003800000 */
.L_x_9696:
[----:B------:R-:W-:-:S04]  /*9be0*/  FMUL.FTZ R0, R0, 1 ;  /* 0x3f80000000007820 */ /* 0x000fc80000410000 */
[----:B--2---:R0:W2:Y:S01]  /*9bf0*/  F2F.F64.F32 R4, R0 ;  /* 0x0000000000047310 */ /* 0x0040a20000201800 */
[----:B------:R-:W-:Y:S05]  /*9c00*/  BRA `(.L_x_9677) ;  /* 0x0000000000a47947 */ /* 0x000fea0003800000 */
.L_x_9689:
        /* <DEDUP_REMOVED lines=14> */
.L_x_9703:
[----:B------:R-:W-:Y:S05]  /*9cf0*/  BSYNC B0 ;  /* 0x0000000000007941 */ /* 0x000fea0003800000 */
.L_x_9702:
[----:B------:R-:W-:-:S04]  /*9d00*/  FMUL.FTZ R0, R0, 1 ;  /* 0x3f80000000007820 */ /* 0x000fc80000410000 */
[----:B--2---:R0:W2:Y:S01]  /*9d10*/  F2F.F64.F32 R4, R0 ;  /* 0x0000000000047310 */ /* 0x0040a20000201800 */
[----:B------:R-:W-:Y:S05]  /*9d20*/  BRA `(.L_x_9677) ;  /* 0x00000000005c7947 */ /* 0x000fea0003800000 */
.L_x_9676:
        /* <DEDUP_REMOVED lines=16> */
.L_x_9704:
[----:B------:R-:W-:Y:S01]  /*9e30*/  CS2R R4, SRZ ;  /* 0x0000000000047805 */ /* 0x000fe2000001ff00 */
[----:B------:R-:W-:Y:S06]  /*9e40*/  BRA `(.L_x_9677) ;  /* 0x0000000000147947 */ /* 0x000fec0003800000 */
.L_x_9701:
[----:B--2---:R-:W2:Y:S02]  /*9e50*/  LDG.E.64 R4, desc[UR36][R2.64] ;  /* 0x0000002402047981 */ /* 0x004ea4000c1e1b00 */
[----:B--2---:R-:W0:Y:S01]  /*9e60*/  I2F.F64.U64 R4, R4 ;  /* 0x0000000400047312 */ /* 0x004e220000301800 */
[----:B------:R-:W-:Y:S05]  /*9e70*/  BRA `(.L_x_9677) ;  /* 0x0000000000087947 */ /* 0x000fea0003800000 */
.L_x_9700:
[----:B------:R-:W2:Y:S02]  /*9e80*/  LDG.E R2, desc[UR36][R2.64] ;  /* 0x0000002402027981 */ /* 0x000ea4000c1e1900 */
[----:B--2---:R0:W2:Y:S02]  /*9e90*/  I2F.F64.U32 R4, R2 ;  /* 0x0000000200047312 */ /* 0x0040a40000201800 */
.L_x_9677:
[----:B0----5:R-:W-:Y:S01]  /*9ea0*/  DADD R2, -R22, 1 ;  /* 0x3ff0000016027429 */ /* 0x021fe20000000100 */
[----:B------:R-:W-:Y:S01]  /*9eb0*/  UMOV UR4, 0x80000000 ;  /* 0x8000000000047882 */ /* 0x000fe20000000000 */
[----:B------:R-:W-:Y:S01]  /*9ec0*/  UMOV UR5, 0x3d719799 ;  /* 0x3d71979900057882 */ /* 0x000fe20000000000 */
[----:B--2-4-:R-:W-:Y:S01]  /*9ed0*/  DADD R4, -R4, R22 ;  /* 0x0000000004047229 */ /* 0x014fe20000000116 */
[----:B------:R-:W-:Y:S01]  /*9ee0*/  UMOV UR6, UR5 ;  /* 0x0000000500067c82 */ /* 0x000fe20008000000 */
[----:B------:R-:W-:Y:S01]  /*9ef0*/  BSSY B0, `(.L_x_9705) ;  /* 0x000001d000007945 */ /* 0x000fe20003800000 */
[----:B------:R-:W-:Y:S02]  /*9f00*/  IMAD.U32 R6, RZ, RZ, UR6 ;  /* 0x00000006ff067e24 */ /* 0x000fe4000f8e00ff */
[----:B------:R-:W-:-:S03]  /*9f10*/  DMUL R2, R2, R22 ;  /* 0x0000001602027228 */ /* 0x000fc60000000000 */
[----:B-1-3--:R-:W-:-:S05]  /*9f20*/  DMUL R10, R4, R24 ;  /* 0x00000018040a7228 */ /* 0x00afca0000000000 */
        /* <DEDUP_REMOVED lines=21> */
[----:B------:R-:W-:Y:S01]  /*a080*/  MOV R14, 0xa0c0 ;  /* 0x0000a0c0000e7802 */ /* 0x000fe20000000f00 */
[----:B------:R-:W-:Y:S02]  /*a090*/  IMAD.MOV.U32 R4, RZ, RZ, R2 ;  /* 0x000000ffff047224 */ /* 0x000fe400078e0002 */
[----:B------:R-:W-:-:S07]  /*a0a0*/  IMAD.MOV.U32 R5, RZ, RZ, R3 ;  /* 0x000000ffff057224 */ /* 0x000fce00078e0003 */
[----:B------:R-:W-:Y:S05]  /*a0b0*/  CALL.REL.NOINC `($__internal_13_$__cuda_sm20_div_rn_f64_full) ;  /* 0x000000c000a87944 */ /* 0x000fea0003c00000 */
.L_x_9706:
[----:B------:R-:W-:Y:S05]  /*a0c0*/  BSYNC B0 ;  /* 0x0000000000007941 */ /* 0x000fea0003800000 */
.L_x_9705:
        /* <DEDUP_REMOVED lines=15> */
.L_x_9710:
[----:B------:R-:W0:Y:S02]  /*a1c0*/  F2I.S64.F64.TRUNC R4, R4 ;  /* 0x0000000400047311 */ /* 0x000e24000030d900 */
[----:B0-----:R-:W-:-:S05]  /*a1d0*/  IMAD.MOV.U32 R3, RZ, RZ, R4 ;  /* 0x000000ffff037224 */ /* 0x001fca00078e0004 */
[----:B------:R0:W-:Y:S01]  /*a1e0*/  STG.E.U8 desc[UR36][R16.64], R3 ;  /* 0x0000000310007986 */ /* 0x0001e2000c101124 */
[----:B------:R-:W-:Y:S05]  /*a1f0*/  BRA `(.L_x_9712) ;  /* 0x0000000c00f87947 */ /* 0x000fea0003800000 */
.L_x_9709:
        /* <DEDUP_REMOVED lines=9> */
.L_x_9714:
[----:B------:R-:W0:Y:S02]  /*a290*/  F2I.F64.TRUNC R5, R4 ;  /* 0x0000000400057311 */ /* 0x000e24000030d100 */
[----:B0-----:R0:W-:Y:S01]  /*a2a0*/  STG.E desc[UR36][R16.64], R5 ;  /* 0x0000000510007986 */ /* 0x0011e2000c101924 */
[----:B------:R-:W-:Y:S05]  /*a2b0*/  BRA `(.L_x_9712) ;  /* 0x0000000c00c87947 */ /* 0x000fea0003800000 */
.L_x_9713:
[----:B------:R-:W0:Y:S02]  /*a2c0*/  F2I.F64.TRUNC R5, R4 ;  /* 0x0000000400057311 */ /* 0x000e24000030d100 */
[----:B0-----:R0:W-:Y:S01]  /*a2d0*/  STG.E.U16 desc[UR36][R16.64], R5 ;  /* 0x0000000510007986 */ /* 0x0011e2000c101524 */
[----:B------:R-:W-:Y:S05]  /*a2e0*/  BRA `(.L_x_9712) ;  /* 0x0000000c00bc7947 */ /* 0x000fea0003800000 */
.L_x_9708:
        /* <DEDUP_REMOVED lines=13> */
.L_x_9716:
        /* <DEDUP_REMOVED lines=8> */
.L_x_9715:
        /* <DEDUP_REMOVED lines=14> */
.L_x_9718:
        /* <DEDUP_REMOVED lines=9> */
.L_x_9717:
[----:B------:R0:W-:Y:S01]  /*a5b0*/  STG.E.64 desc[UR36][R16.64], R4 ;  /* 0x0000000410007986 */ /* 0x0001e2000c101b24 */
[----:B------:R-:W-:Y:S05]  /*a5c0*/  BRA `(.L_x_9712) ;  /* 0x0000000c00047947 */ /* 0x000fea0003800000 */
.L_x_9707:
        /* <DEDUP_REMOVED lines=12> */
.L_x_9721:
[----:B------:R-:W-:-:S05]  /*a690*/  CS2R R6, SRZ ;  /* 0x0000000000067805 */ /* 0x000fca000001ff00 */
[----:B------:R0:W-:Y:S01]  /*a6a0*/  STG.E.128 desc[UR36][R16.64], R4 ;  /* 0x0000000410007986 */ /* 0x0001e2000c101d24 */
[----:B------:R-:W-:Y:S05]  /*a6b0*/  BRA `(.L_x_9712) ;  /* 0x0000000800c87947 */ /* 0x000fea0003800000 */
.L_x_9720:
        /* <DEDUP_REMOVED lines=25> */
.L_x_9725:
[----:B------:R-:W-:Y:S05]  /*a850*/  BSYNC B0 ;  /* 0x0000000000007941 */ /* 0x000fea0003800000 */
.L_x_9724:
[----:B------:R-:W-:-:S05]  /*a860*/  LOP3.LUT R3, R0, R3, RZ, 0xfc, !PT ;  /* 0x0000000300037212 */ /* 0x000fca00078efcff */
[----:B------:R0:W-:Y:S01]  /*a870*/  STG.E.U8 desc[UR36][R16.64], R3 ;  /* 0x0000000310007986 */ /* 0x0001e2000c101124 */
[----:B------:R-:W-:Y:S05]  /*a880*/  BRA `(.L_x_9712) ;  /* 0x0000000800547947 */ /* 0x000fea0003800000 */
.L_x_9723:
        /* <DEDUP_REMOVED lines=17> */
.L_x_9727:
[----:B------:R-:W-:Y:S01]  /*a9a0*/  IMAD.MOV.U32 R0, RZ, RZ, 0x7f ;  /* 0x0000007fff007424 */ /* 0x000fe200078e00ff */
[----:B------:R-:W-:-:S04]  /*a9b0*/  ISETP.GT.U32.AND P0, PT, R2, 0x7f800000, PT ;  /* 0x7f8000000200780c */ /* 0x000fc80003f04070 */
[----:B------:R-:W-:-:S09]  /*a9c0*/  SEL R0, R0, 0x7c, P0 ;  /* 0x0000007c00007807 */ /* 0x000fd20000000000 */
.L_x_9728:
[----:B------:R-:W-:Y:S05]  /*a9d0*/  BSYNC B0 ;  /* 0x0000000000007941 */ /* 0x000fea0003800000 */
.L_x_9726:
[----:B------:R-:W-:-:S04]  /*a9e0*/  LOP3.LUT R2, R3, 0x80000000, RZ, 0xc0, !PT ;  /* 0x8000000003027812 */ /* 0x000fc800078ec0ff */
[----:B------:R-:W-:-:S04]  /*a9f0*/  SHF.R.U32.HI R3, RZ, 0x18, R2 ;  /* 0x00000018ff037819 */ /* 0x000fc80000011602 */
[----:B------:R-:W-:-:S05]  /*aa00*/  LOP3.LUT R3, R0, R3, RZ, 0xfc, !PT ;  /* 0x0000000300037212 */ /* 0x000fca00078efcff */
[----:B------:R0:W-:Y:S01]  /*aa10*/  STG.E.U8 desc[UR36][R16.64], R3 ;  /* 0x0000000310007986 */ /* 0x0001e2000c101124 */
[----:B------:R-:W-:Y:S05]  /*aa20*/  BRA `(.L_x_9712) ;  /* 0x0000000400ec7947 */ /* 0x000fea0003800000 */
.L_x_9722:
        /* <DEDUP_REMOVED lines=8> */
.L_x_9719:
        /* <DEDUP_REMOVED lines=11> */
.L_x_9731:
        /* <DEDUP_REMOVED lines=21> */
.L_x_9734:
[----:B------:R-:W-:-:S04]  /*acb0*/  LOP3.LUT R2, R3, 0x80000000, RZ, 0xc0, !PT ;  /* 0x8000000003027812 */ /* 0x000fc800078ec0ff */
[----:B------:R-:W-:-:S04]  /*acc0*/  SHF.R.U32.HI R3, RZ, 0x18, R2 ;  /* 0x00000018ff037819 */ /* 0x000fc80000011602 */
[----:B------:R-:W-:-:S04]  /*acd0*/  LOP3.LUT R0, R0, R3, RZ, 0xfc, !PT ;  /* 0x0000000300007212 */ /* 0x000fc800078efcff */
[----:B------:R-:W-:-:S07]  /*ace0*/  PRMT R8, R0, 0x7610, R8 ;  /* 0x0000761000087816 */ /* 0x000fce0000000008 */
.L_x_9733:
[----:B------:R-:W-:Y:S05]  /*acf0*/  BSYNC B0 ;  /* 0x0000000000007941 */ /* 0x000fea0003800000 */
.L_x_9732:
[----:B------:R0:W-:Y:S01]  /*ad00*/  STG.E.U8 desc[UR36][R16.64], R8 ;  /* 0x0000000810007986 */ /* 0x0001e2000c101124 */
[----:B------:R-:W-:Y:S05]  /*ad10*/  BRA `(.L_x_9712) ;  /* 0x0000000400307947 */ /* 0x000fea0003800000 */
.L_x_9730:
        /* <DEDUP_REMOVED lines=21> */
.L_x_9737:
[----:B------:R-:W-:-:S04]  /*ae70*/  LOP3.LUT R2, R3, 0x80000000, RZ, 0xc0, !PT ;  /* 0x8000000003027812 */ /* 0x000fc800078ec0ff */
[----:B------:R-:W-:-:S04]  /*ae80*/  SHF.R.U32.HI R3, RZ, 0x18, R2 ;  /* 0x00000018ff037819 */ /* 0x000fc80000011602 */
[----:B------:R-:W-:-:S04]  /*ae90*/  LOP3.LUT R0, R0, R3, RZ, 0xfc, !PT ;  /* 0x0000000300007212 */ /* 0x000fc800078efcff */
[----:B------:R-:W-:-:S07]  /*aea0*/  PRMT R8, R0, 0x7610, R8 ;  /* 0x0000761000087816 */ /* 0x000fce0000000008 */
.L_x_9736:
[----:B------:R-:W-:Y:S05]  /*aeb0*/  BSYNC B0 ;  /* 0x0000000000007941 */ /* 0x000fea0003800000 */
.L_x_9735:
[----:B------:R3:W-:Y:S01]  /*aec0*/  STG.E.U8 desc[UR36][R16.64], R8 ;  /* 0x0000000810007986 */ /* 0x0007e2000c101124 */
[----:B------:R-:W-:Y:S05]  /*aed0*/  BRA `(.L_x_9712) ;  /* 0x0000000000c07947 */ /* 0x000fea0003800000 */
.L_x_9729:
        /* <DEDUP_REMOVED lines=26> */
.L_x_9711:
        /* <DEDUP_REMOVED lines=16> */
.L_x_9740:
[----:B------:R-:W-:Y:S05]  /*b180*/  BRA `(.L_x_9712) ;  /* 0x0000000000147947 */ /* 0x000fea0003800000 */
.L_x_9739:
[----:B------:R-:W0:Y:S02]  /*b190*/  F2I.U64.F64.TRUNC R4, R4 ;  /* 0x0000000400047311 */ /* 0x000e24000030d800 */
[----:B0-----:R2:W-:Y:S01]  /*b1a0*/  STG.E.64 desc[UR36][R16.64], R4 ;  /* 0x0000000410007986 */ /* 0x0015e2000c101b24 */
[----:B------:R-:W-:Y:S05]  /*b1b0*/  BRA `(.L_x_9712) ;  /* 0x0000000000087947 */ /* 0x000fea0003800000 */
.L_x_9738:
[----:B------:R-:W0:Y:S02]  /*b1c0*/  F2I.U32.F64.TRUNC R5, R4 ;  /* 0x0000000400057311 */ /* 0x000e24000030d000 */
[----:B0-----:R0:W-:Y:S02]  /*b1d0*/  STG.E desc[UR36][R16.64], R5 ;  /* 0x0000000510007986 */ /* 0x0011e4000c101924 */
.L_x_9712:
[----:B------:R-:W-:-:S07]  /*b1e0*/  VIADD R19, R19, 0x80 ;  /* 0x0000008013137836 */ /* 0x000fce0000000000 */
.L_x_9604:
[----:B------:R-:W-:Y:S05]  /*b1f0*/  BSYNC B6 ;  /* 0x0000000000067941 */ /* 0x000fea0003800000 */
.L_x_9603:
        /* <DEDUP_REMOVED lines=384> */
.L_x_9743:
        /* <DEDUP_REMOVED lines=21> */
.L_x_9747:
[----:B------:R-:W2:Y:S02]  /*cb50*/  LDG.E.U8 R2, desc[UR36][R2.64] ;  /* 0x0000002402027981 */ /* 0x000ea4000c1e1100 */
[----:B--2---:R0:W1:Y:S01]  /*cb60*/  I2F.F64.U16 R24, R2 ;  /* 0x0000000200187312 */ /* 0x0040620000101800 */
[----:B------:R-:W-:Y:S05]  /*cb70*/  BRA `(.L_x_9749) ;  /* 0x0000000c00707947 */ /* 0x000fea0003800000 */
.L_x_9746:
        /* <DEDUP_REMOVED lines=9> */
.L_x_9751:
[----:B------:R-:W2:Y:S02]  /*cc10*/  LDG.E R2, desc[UR36][R2.64] ;  /* 0x0000002402027981 */ /* 0x000ea4000c1e1900 */
[----:B--2---:R0:W1:Y:S01]  /*cc20*/  I2F.F64 R24, R2 ;  /* 0x0000000200187312 */ /* 0x0040620000201c00 */
[----:B------:R-:W-:Y:S05]  /*cc30*/  BRA `(.L_x_9749) ;  /* 0x0000000c00407947 */ /* 0x000fea0003800000 */
.L_x_9750:
[----:B------:R-:W2:Y:S02]  /*cc40*/  LDG.E.U16 R2, desc[UR36][R2.64] ;  /* 0x0000002402027981 */ /* 0x000ea4000c1e1500 */
[----:B--2---:R0:W1:Y:S01]  /*cc50*/  I2F.F64.S16 R24, R2 ;  /* 0x0000000200187312 */ /* 0x0040620000101c00 */
[----:B------:R-:W-:Y:S05]  /*cc60*/  BRA `(.L_x_9749) ;  /* 0x0000000c00347947 */ /* 0x000fea0003800000 */
.L_x_9745:
        /* <DEDUP_REMOVED lines=10> */
.L_x_9753:
[----:B------:R-:W2:Y:S02]  /*cd10*/  LDG.E.U16 R0, desc[UR36][R2.64] ;  /* 0x0000002402007981 */ /* 0x000ea4000c1e1500 */
[----:B--2---:R-:W-:-:S05]  /*cd20*/  HADD2.F32 R0, -RZ, R0.H0_H0 ;  /* 0x20000000ff007230 */ /* 0x004fca0000004100 */
[----:B------:R-:W-:-:S04]  /*cd30*/  FMUL.FTZ R0, R0, 1 ;  /* 0x3f80000000007820 */ /* 0x000fc80000410000 */
[----:B------:R0:W1:Y:S01]  /*cd40*/  F2F.F64.F32 R24, R0 ;  /* 0x0000000000187310 */ /* 0x0000620000201800 */
[----:B------:R-:W-:Y:S05]  /*cd50*/  BRA `(.L_x_9749) ;  /* 0x0000000800f87947 */ /* 0x000fea0003800000 */
.L_x_9752:
        /* <DEDUP_REMOVED lines=10> */
.L_x_9755:
[----:B------:R-:W2:Y:S02]  /*ce00*/  LDG.E.U16 R2, desc[UR36][R2.64] ;  /* 0x0000002402027981 */ /* 0x000ea4000c1e1500 */
[----:B--2---:R-:W-:-:S05]  /*ce10*/  HADD2.F32 R0, -RZ, R2.H0_H0 ;  /* 0x20000002ff007230 */ /* 0x004fca0000004100 */
[----:B------:R-:W-:-:S04]  /*ce20*/  FMUL.FTZ R0, R0, 1 ;  /* 0x3f80000000007820 */ /* 0x000fc80000410000 */
[----:B------:R0:W1:Y:S01]  /*ce30*/  F2F.F64.F32 R24, R0 ;  /* 0x0000000000187310 */ /* 0x0000620000201800 */
[----:B------:R-:W-:Y:S05]  /*ce40*/  BRA `(.L_x_9749) ;  /* 0x0000000800bc7947 */ /* 0x000fea0003800000 */
.L_x_9754:
[----:B------:R0:W5:Y:S01]  /*ce50*/  LDG.E.64 R24, desc[UR36][R2.64] ;  /* 0x0000002402187981 */ /* 0x000162000c1e1b00 */
[----:B------:R-:W-:Y:S05]  /*ce60*/  BRA `(.L_x_9749) ;  /* 0x0000000800b47947 */ /* 0x000fea0003800000 */
.L_x_9744:
        /* <DEDUP_REMOVED lines=13> */
.L_x_9758:
[----:B------:R0:W5:Y:S01]  /*cf40*/  LDG.E.64 R24, desc[UR36][R2.64] ;  /* 0x0000002402187981 */ /* 0x000162000c1e1b00 */
[----:B------:R-:W-:Y:S05]  /*cf50*/  BRA `(.L_x_9749) ;  /* 0x0000000800787947 */ /* 0x000fea0003800000 */
.L_x_9757:
        /* <DEDUP_REMOVED lines=28> */
.L_x_9760:
        /* <DEDUP_REMOVED lines=15> */
.L_x_9759:
[----:B------:R-:W2:Y:S02]  /*d210*/  LDG.E.U16 R0, desc[UR36][R2.64] ;  /* 0x0000002402007981 */ /* 0x000ea4000c1e1500 */
[----:B--2---:R-:W-:-:S04]  /*d220*/  IMAD.U32 R0, R0, 0x10000, RZ ;  /* 0x0001000000007824 */ /* 0x004fc800078e00ff */
[----:B------:R-:W-:-:S04]  /*d230*/  FMUL.FTZ R0, R0, 1 ;  /* 0x3f80000000007820 */ /* 0x000fc80000410000 */
[----:B------:R0:W1:Y:S01]  /*d240*/  F2F.F64.F32 R24, R0 ;  /* 0x0000000000187310 */ /* 0x0000620000201800 */
[----:B------:R-:W-:Y:S05]  /*d250*/  BRA `(.L_x_9749) ;  /* 0x0000000400b87947 */ /* 0x000fea0003800000 */
.L_x_9756:
        /* <DEDUP_REMOVED lines=9> */
[----:B--2---:R2:W3:Y:S01]  /*d2f0*/  I2F.F64.U16 R24, R2 ;  /* 0x0000000200187312 */ /* 0x0044e20000101800 */
[----:B------:R-:W-:Y:S05]  /*d300*/  BRA `(.L_x_9749) ;  /* 0x00000004008c7947 */ /* 0x000fea0003800000 */
.L_x_9763:
        /* <DEDUP_REMOVED lines=21> */
.L_x_9767:
[----:B------:R-:W-:Y:S05]  /*d460*/  BSYNC B1 ;  /* 0x0000000000017941 */ /* 0x000fea0003800000 */
.L_x_9766:
[----:B------:R-:W-:Y:S01]  /*d470*/  LEA R3, R0, 0x3b800000, 0x17 ;  /* 0x3b80000000037811 */ /* 0x000fe200078eb8ff */
[----:B------:R-:W-:-:S05]  /*d480*/  IMAD.SHL.U32 R0, R2, 0x100000, RZ ;  /* 0x0010000002007824 */ /* 0x000fca00078e00ff */
[----:B------:R-:W-:-:S07]  /*d490*/  LOP3.LUT R0, R3, R0, R4, 0xfe, !PT ;  /* 0x0000000003007212 */ /* 0x000fce00078efe04 */
.L_x_9765:
[----:B------:R-:W-:Y:S05]  /*d4a0*/  BSYNC B0 ;  /* 0x0000000000007941 */ /* 0x000fea0003800000 */
.L_x_9764:
[----:B------:R-:W-:-:S04]  /*d4b0*/  FMUL.FTZ R0, R0, 1 ;  /* 0x3f80000000007820 */ /* 0x000fc80000410000 */
[----:B------:R4:W0:Y:S01]  /*d4c0*/  F2F.F64.F32 R24, R0 ;  /* 0x0000000000187310 */ /* 0x0008220000201800 */
[----:B------:R-:W-:Y:S05]  /*d4d0*/  BRA `(.L_x_9749) ;  /* 0x0000000400187947 */ /* 0x000fea0003800000 */
.L_x_9762:
        /* <DEDUP_REMOVED lines=21> */
.L_x_9771:
[----:B------:R-:W-:Y:S05]  /*d630*/  BSYNC B1 ;  /* 0x0000000000017941 */ /* 0x000fea0003800000 */
.L_x_9770:
[----:B------:R-:W-:Y:S01]  /*d640*/  LEA R3, R0, 0x37800000, 0x17 ;  /* 0x3780000000037811 */ /* 0x000fe200078eb8ff */
[----:B------:R-:W-:-:S05]  /*d650*/  IMAD.SHL.U32 R0, R2, 0x200000, RZ ;  /* 0x0020000002007824 */ /* 0x000fca00078e00ff */
[----:B------:R-:W-:-:S07]  /*d660*/  LOP3.LUT R0, R3, R0, R4, 0xfe, !PT ;  /* 0x0000000003007212 */ /* 0x000fce00078efe04 */
.L_x_9769:
[----:B------:R-:W-:Y:S05]  /*d670*/  BSYNC B0 ;  /* 0x0000000000007941 */ /* 0x000fea0003800000 */
.L_x_9768:
[----:B------:R-:W-:-:S04]  /*d680*/  FMUL.FTZ R0, R0, 1 ;  /* 0x3f80000000007820 */ /* 0x000fc80000410000 */
[----:B------:R0:W1:Y:S01]  /*d690*/  F2F.F64.F32 R24, R0 ;  /* 0x0000000000187310 */ /* 0x0000620000201800 */
[----:B------:R-:W-:Y:S05]  /*d6a0*/  BRA `(.L_x_9749) ;  /* 0x0000000000a47947 */ /* 0x000fea0003800000 */
.L_x_9761:
        /* <DEDUP_REMOVED lines=14> */
.L_x_9775:
[----:B------:R-:W-:Y:S05]  /*d790*/  BSYNC B0 ;  /* 0x0000000000007941 */ /* 0x000fea0003800000 */
.L_x_9774:
[----:B------:R-:W-:-:S04]  /*d7a0*/  FMUL.FTZ R0, R0, 1 ;  /* 0x3f80000000007820 */ /* 0x000fc80000410000 */
[----:B------:R0:W1:Y:S01]  /*d7b0*/  F2F.F64.F32 R24, R0 ;  /* 0x0000000000187310 */ /* 0x0000620000201800 */
[----:B------:R-:W-:Y:S05]  /*d7c0*/  BRA `(.L_x_9749) ;  /* 0x00000000005c7947 */ /* 0x000fea0003800000 */
.L_x_9748:
        /* <DEDUP_REMOVED lines=16> */
.L_x_9776:
[----:B------:R-:W-:Y:S01]  /*d8d0*/  CS2R R24, SRZ ;  /* 0x0000000000187805 */ /* 0x000fe2000001ff00 */
[----:B------:R-:W-:Y:S06]  /*d8e0*/  BRA `(.L_x_9749) ;  /* 0x0000000000147947 */ /* 0x000fec0003800000 */
.L_x_9773:
[----:B------:R-:W2:Y:S02]  /*d8f0*/  LDG.E.64 R24, desc[UR36][R2.64] ;  /* 0x0000002402187981 */ /* 0x000ea4000c1e1b00 */
[----:B--2---:R-:W0:Y:S01]  /*d900*/  I2F.F64.U64 R24, R24 ;  /* 0x0000001800187312 */ /* 0x004e220000301800 */
[----:B------:R-:W-:Y:S05]  /*d910*/  BRA `(.L_x_9749) ;  /* 0x0000000000087947 */ /* 0x000fea0003800000 */
.L_x_9772:
[----:B------:R-:W2:Y:S02]  /*d920*/  LDG.E R2, desc[UR36][R2.64] ;  /* 0x0000002402027981 */ /* 0x000ea4000c1e1900 */
[----:B--2---:R0:W1:Y:S02]  /*d930*/  I2F.F64.U32 R24, R2 ;  /* 0x0000000200187312 */ /* 0x0040640000201800 */
.L_x_9749:
[----:B0-----:R-:W4:Y:S01]  /*d940*/  LDC.U8 R4, c[0x0][0x4fb] ;  /* 0x00013ec0ff047b82 */ /* 0x001f220000000000 */
[----:B------:R-:W-:Y:S02]  /*d950*/  ULDC.64 UR4, c[0x0][0x4e8] ;  /* 0x00013a0000047ab9 */ /* 0x000fe40000000a00 */
[----:B--2---:R-:W-:-:S05]  /*d960*/  IADD3 R2, P0, R22, UR4, RZ ;  /* 0x0000000416027c10 */ /* 0x004fca000ff1e0ff */
        /* <DEDUP_REMOVED lines=15> */
.L_x_9780:
[----:B------:R-:W2:Y:S02]  /*da60*/  LDG.E.U8 R2, desc[UR36][R2.64] ;  /* 0x0000002402027981 */ /* 0x000ea4000c1e1100 */
[----:B--2---:R0:W2:Y:S01]  /*da70*/  I2F.F64.U16 R22, R2 ;  /* 0x0000000200167312 */ /* 0x0040a20000101800 */
[----:B------:R-:W-:Y:S05]  /*da80*/  BRA `(.L_x_9782) ;  /* 0x0000000c00707947 */ /* 0x000fea0003800000 */
.L_x_9779:
        /* <DEDUP_REMOVED lines=9> */
.L_x_9784:
[----:B------:R-:W2:Y:S02]  /*db20*/  LDG.E R2, desc[UR36][R2.64] ;  /* 0x0000002402027981 */ /* 0x000ea4000c1e1900 */
[----:B--2---:R0:W2:Y:S01]  /*db30*/  I2F.F64 R22, R2 ;  /* 0x0000000200167312 */ /* 0x0040a20000201c00 */
[----:B------:R-:W-:Y:S05]  /*db40*/  BRA `(.L_x_9782) ;  /* 0x0000000c00407947 */ /* 0x000fea0003800000 */
.L_x_9783:
[----:B------:R-:W2:Y:S02]  /*db50*/  LDG.E.U16 R2, desc[UR36][R2.64] ;  /* 0x0000002402027981 */ /* 0x000ea4000c1e1500 */
[----:B--2---:R0:W2:Y:S01]  /*db60*/  I2F.F64.S16 R22, R2 ;  /* 0x0000000200167312 */ /* 0x0040a20000101c00 */
[----:B------:R-:W-:Y:S05]  /*db70*/  BRA `(.L_x_9782) ;  /* 0x0000000c00347947 */ /* 0x000fea0003800000 */
.L_x_9778:
        /* <DEDUP_REMOVED lines=10> */
.L_x_9786:
[----:B------:R-:W2:Y:S02]  /*dc20*/  LDG.E.U16 R0, desc[UR36][R2.64] ;  /* 0x0000002402007981 */ /* 0x000ea4000c1e1500 */
[----:B--2---:R-:W-:-:S05]  /*dc30*/  HADD2.F32 R0, -RZ, R0.H0_H0 ;  /* 0x20000000ff007230 */ /* 0x004fca0000004100 */
[----:B------:R-:W-:-:S04]  /*dc40*/  FMUL.FTZ R0, R0, 1 ;  /* 0x3f80000000007820 */ /* 0x000fc80000410000 */
[----:B------:R0:W2:Y:S01]  /*dc50*/  F2F.F64.F32 R22, R0 ;  /* 0x0000000000167310 */ /* 0x0000a20000201800 */
[----:B------:R-:W-:Y:S05]  /*dc60*/  BRA `(.L_x_9782) ;  /* 0x0000000800f87947 */ /* 0x000fea0003800000 */
.L_x_9785:
        /* <DEDUP_REMOVED lines=10> */
.L_x_9788:
[----:B------:R-:W2:Y:S02]  /*dd10*/  LDG.E.U16 R2, desc[UR36][R2.64] ;  /* 0x0000002402027981 */ /* 0x000ea4000c1e1500 */
[----:B--2---:R-:W-:-:S05]  /*dd20*/  HADD2.F32 R0, -RZ, R2.H0_H0 ;  /* 0x20000002ff007230 */ /* 0x004fca0000004100 */
[----:B------:R-:W-:-:S04]  /*dd30*/  FMUL.FTZ R0, R0, 1 ;  /* 0x3f80000000007820 */ /* 0x000fc80000410000 */
[----:B------:R4:W0:Y:S01]  /*dd40*/  F2F.F64.F32 R22, R0 ;  /* 0x0000000000167310 */ /* 0x0008220000201800 */
[----:B------:R-:W-:Y:S05]  /*dd50*/  BRA `(.L_x_9782) ;  /* 0x0000000800bc7947 */ /* 0x000fea0003800000 */
.L_x_9787:
[----:B------:R0:W5:Y:S01]  /*dd60*/  LDG.E.64 R22, desc[UR36][R2.64] ;  /* 0x0000002402167981 */ /* 0x000162000c1e1b00 */
[----:B------:R-:W-:Y:S05]  /*dd70*/  BRA `(.L_x_9782) ;  /* 0x0000000800b47947 */ /* 0x000fea0003800000 */
.L_x_9777:
        /* <DEDUP_REMOVED lines=13> */
.L_x_9791:
[----:B------:R0:W5:Y:S01]  /*de50*/  LDG.E.64 R22, desc[UR36][R2.64] ;  /* 0x0000002402167981 */ /* 0x000162000c1e1b00 */
[----:B------:R-:W-:Y:S05]  /*de60*/  BRA `(.L_x_9782) ;  /* 0x0000000800787947 */ /* 0x000fea0003800000 */
.L_x_9790:
        /* <DEDUP_REMOVED lines=28> */
.L_x_9793:
        /* <DEDUP_REMOVED lines=15> */
.L_x_9792:
[----:B------:R-:W2:Y:S02]  /*e120*/  LDG.E.U16 R0, desc[UR36][R2.64] ;  /* 0x0000002402007981 */ /* 0x000ea4000c1e1500 */
[----:B--2---:R-:W-:-:S04]  /*e130*/  IMAD.U32 R0, R0, 0x10000, RZ ;  /* 0x0001000000007824 */ /* 0x004fc800078e00ff */
[----:B------:R-:W-:-:S04]  /*e140*/  FMUL.FTZ R0, R0, 1 ;  /* 0x3f80000000007820 */ /* 0x000fc80000410000 */
[----:B------:R0:W2:Y:S01]  /*e150*/  F2F.F64.F32 R22, R0 ;  /* 0x0000000000167310 */ /* 0x0000a20000201800 */
[----:B------:R-:W-:Y:S05]  /*e160*/  BRA `(.L_x_9782) ;  /* 0x0000000400b87947 */ /* 0x000fea0003800000 */
.L_x_9789:
        /* <DEDUP_REMOVED lines=11> */
.L_x_9796:
        /* <DEDUP_REMOVED lines=21> */
.L_x_9800:
[----:B------:R-:W-:Y:S05]  /*e370*/  BSYNC B1 ;  /* 0x0000000000017941 */ /* 0x000fea0003800000 */
.L_x_9799:
[----:B------:R-:W-:Y:S01]  /*e380*/  LEA R3, R0, 0x3b800000, 0x17 ;  /* 0x3b80000000037811 */ /* 0x000fe200078eb8ff */
[----:B------:R-:W-:-:S05]  /*e390*/  IMAD.SHL.U32 R0, R2, 0x100000, RZ ;  /* 0x0010000002007824 */ /* 0x000fca00078e00ff */
[----:B------:R-:W-:-:S07]  /*e3a0*/  LOP3.LUT R0, R3, R0, R4, 0xfe, !PT ;  /* 0x0000000003007212 */ /* 0x000fce00078efe04 */
.L_x_9798:
[----:B------:R-:W-:Y:S05]  /*e3b0*/  BSYNC B0 ;  /* 0x0000000000007941 */ /* 0x000fea0003800000 */
.L_x_9797:
[----:B------:R-:W-:-:S04]  /*e3c0*/  FMUL.FTZ R0, R0, 1 ;  /* 0x3f80000000007820 */ /* 0x000fc80000410000 */
[----:B------:R0:W2:Y:S01]  /*e3d0*/  F2F.F64.F32 R22, R0 ;  /* 0x0000000000167310 */ /* 0x0000a20000201800 */
[----:B------:R-:W-:Y:S05]  /*e3e0*/  BRA `(.L_x_9782) ;  /* 0x0000000400187947 */ /* 0x000fea0003800000 */
.L_x_9795:
        /* <DEDUP_REMOVED lines=21> */
.L_x_9804:
[----:B------:R-:W-:Y:S05]  /*e540*/  BSYNC B1 ;  /* 0x0000000000017941 */ /* 0x000fea0003800000 */
.L_x_9803:
[----:B------:R-:W-:Y:S01]  /*e550*/  LEA R3, R0, 0x37800000, 0x17 ;  /* 0x3780000000037811 */ /* 0x000fe200078eb8ff */
[----:B------:R-:W-:-:S05]  /*e560*/  IMAD.SHL.U32 R0, R2, 0x200000, RZ ;  /* 0x0020000002007824 */ /* 0x000fca00078e00ff */
[----:B------:R-:W-:-:S07]  /*e570*/  LOP3.LUT R0, R3, R0, R4, 0xfe, !PT ;  /* 0x0000000003007212 */ /* 0x000fce00078efe04 */
.L_x_9802:
[----:B------:R-:W-:Y:S05]  /*e580*/  BSYNC B0 ;  /* 0x0000000000007941 */ /* 0x000fea0003800000 */
.L_x_9801:
[----:B------:R-:W-:-:S04]  /*e590*/  FMUL.FTZ R0, R0, 1 ;  /* 0x3f80000000007820 */ /* 0x000fc80000410000 */
[----:B------:R0:W2:Y:S01]  /*e5a0*/  F2F.F64.F32 R22, R0 ;  /* 0x0000000000167310 */ /* 0x0000a20000201800 */
[----:B------:R-:W-:Y:S05]  /*e5b0*/  BRA `(.L_x_9782) ;  /* 0x0000000000a47947 */ /* 0x000fea0003800000 */
.L_x_9794:
        /* <DEDUP_REMOVED lines=14> */
.L_x_9808:
[----:B------:R-:W-:Y:S05]  /*e6a0*/  BSYNC B0 ;  /* 0x0000000000007941 */ /* 0x000fea0003800000 */
.L_x_9807:
[----:B------:R-:W-:-:S04]  /*e6b0*/  FMUL.FTZ R0, R0, 1 ;  /* 0x3f80000000007820 */ /* 0x000fc80000410000 */
[----:B------:R0:W2:Y:S01]  /*e6c0*/  F2F.F64.F32 R22, R0 ;  /* 0x0000000000167310 */ /* 0x0000a20000201800 */
[----:B------:R-:W-:Y:S05]  /*e6d0*/  BRA `(.L_x_9782) ;  /* 0x00000000005c7947 */ /* 0x000fea0003800000 */
.L_x_9781:
        /* <DEDUP_REMOVED lines=15> */
[----:B01-3-5:R-:W-:Y:S05]  /*e7d0*/  CALL.ABS.NOINC R2 ;  /* 0x0000000002007343 */ /* 0x02bfea0003c00000 */
.L_x_9809:
[----:B------:R-:W-:Y:S01]  /*e7e0*/  CS2R R22, SRZ ;  /* 0x0000000000167805 */ /* 0x000fe2000001ff00 */
[----:B------:R-:W-:Y:S06]  /*e7f0*/  BRA `(.L_x_9782) ;  /* 0x0000000000147947 */ /* 0x000fec0003800000 */
.L_x_9806:
[----:B------:R-:W2:Y:S02]  /*e800*/  LDG.E.64 R22, desc[UR36][R2.64] ;  /* 0x0000002402167981 */ /* 0x000ea4000c1e1b00 */
[----:B--2---:R-:W0:Y:S01]  /*e810*/  I2F.F64.U64 R22, R22 ;  /* 0x0000001600167312 */ /* 0x004e220000301800 */
[----:B------:R-:W-:Y:S05]  /*e820*/  BRA `(.L_x_9782) ;  /* 0x0000000000087947 */ /* 0x000fea0003800000 */
.L_x_9805:
[----:B------:R-:W2:Y:S02]  /*e830*/  LDG.E R2, desc[UR36][R2.64] ;  /* 0x0000002402027981 */ /* 0x000ea4000c1e1900 */
[----:B--2---:R0:W2:Y:S02]  /*e840*/  I2F.F64.U32 R22, R2 ;  /* 0x0000000200167312 */ /* 0x0040a40000201800 */
.L_x_9782:
[----:B0-----:R-:W4:Y:S01]  /*e850*/  LDC.U8 R4, c[0x0][0x4fc] ;  /* 0x00013f00ff047b82 */ /* 0x001f220000000000 */
[----:B------:R-:W-:Y:S02]  /*e860*/  ULDC.64 UR4, c[0x0][0x4f0] ;  /* 0x00013c0000047ab9 */ /* 0x000fe40000000a00 */
[----:B------:R-:W-:-:S05]  /*e870*/  IADD3 R2, P0, R18, UR4, RZ ;  /* 0x0000000412027c10 */ /* 0x000fca000ff1e0ff */
        /* <DEDUP_REMOVED lines=15> */
.L_x_9813:
[----:B------:R-:W4:Y:S02]  /*e970*/  LDG.E.U8 R2, desc[UR36][R2.64] ;  /* 0x0000002402027981 */ /* 0x000f24000c1e1100 */
[----:B----4-:R0:W4:Y:S01]  /*e980*/  I2F.F64.U16 R4, R2 ;  /* 0x0000000200047312 */ /* 0x0101220000101800 */
[----:B------:R-:W-:Y:S05]  /*e990*/  BRA `(.L_x_9815) ;  /* 0x0000000c00707947 */ /* 0x000fea0003800000 */
.L_x_9812:
        /* <DEDUP_REMOVED lines=9> */
.L_x_9817:
[----:B------:R-:W4:Y:S02]  /*ea30*/  LDG.E R2, desc[UR36][R2.64] ;  /* 0x0000002402027981 */ /* 0x000f24000c1e1900 */
[----:B----4-:R0:W4:Y:S01]  /*ea40*/  I2F.F64 R4, R2 ;  /* 0x0000000200047312 */ /* 0x0101220000201c00 */
[----:B------:R-:W-:Y:S05]  /*ea50*/  BRA `(.L_x_9815) ;  /* 0x0000000c00407947 */ /* 0x000fea0003800000 */
.L_x_9816:
[----:B------:R-:W4:Y:S02]  /*ea60*/  LDG.E.U16 R2, desc[UR36][R2.64] ;  /* 0x0000002402027981 */ /* 0x000f24000c1e1500 */
[----:B----4-:R0:W4:Y:S01]  /*ea70*/  I2F.F64.S16 R4, R2 ;  /* 0x0000000200047312 */ /* 0x0101220000101c00 */
[----:B------:R-:W-:Y:S05]  /*ea80*/  BRA `(.L_x_9815) ;  /* 0x0000000c00347947 */ /* 0x000fea0003800000 */
.L_x_9811:
        /* <DEDUP_REMOVED lines=10> */
.L_x_9819:
[----:B------:R-:W4:Y:S02]  /*eb30*/  LDG.E.U16 R0, desc[UR36][R2.64] ;  /* 0x0000002402007981 */ /* 0x000f24000c1e1500 */
[----:B----4-:R-:W-:-:S05]  /*eb40*/  HADD2.F32 R0, -RZ, R0.H0_H0 ;  /* 0x20000000ff007230 */ /* 0x010fca0000004100 */
[----:B------:R-:W-:-:S04]  /*eb50*/  FMUL.FTZ R0, R0, 1 ;  /* 0x3f80000000007820 */ /* 0x000fc80000410000 */
[----:B------:R0:W4:Y:S01]  /*eb60*/  F2F.F64.F32 R4, R0 ;  /* 0x0000000000047310 */ /* 0x0001220000201800 */
[----:B------:R-:W-:Y:S05]  /*eb70*/  BRA `(.L_x_9815) ;  /* 0x0000000800f87947 */ /* 0x000fea0003800000 */
.L_x_9818:
        /* <DEDUP_REMOVED lines=10> */
.L_x_9821:
[----:B------:R-:W4:Y:S02]  /*ec20*/  LDG.E.U16 R2, desc[UR36][R2.64] ;  /* 0x0000002402027981 */ /* 0x000f24000c1e1500 */
[----:B----4-:R-:W-:-:S05]  /*ec30*/  HADD2.F32 R0, -RZ, R2.H0_H0 ;  /* 0x20000002ff007230 */ /* 0x010fca0000004100 */
[----:B------:R-:W-:-:S04]  /*ec40*/  FMUL.FTZ R0, R0, 1 ;  /* 0x3f80000000007820 */ /* 0x000fc80000410000 */
[----:B------:R0:W4:Y:S01]  /*ec50*/  F2F.F64.F32 R4, R0 ;  /* 0x0000000000047310 */ /* 0x0001220000201800 */
[----:B------:R-:W-:Y:S05]  /*ec60*/  BRA `(.L_x_9815) ;  /* 0x0000000800bc7947 */ /* 0x000fea0003800000 */
.L_x_9820:
[----:B------:R0:W5:Y:S01]  /*ec70*/  LDG.E.64 R4, desc[UR36][R2.64] ;  /* 0x0000002402047981 */ /* 0x000162000c1e1b00 */
[----:B------:R-:W-:Y:S05]  /*ec80*/  BRA `(.L_x_9815) ;  /* 0x0000000800b47947 */ /* 0x000fea0003800000 */
.L_x_9810:
        /* <DEDUP_REMOVED lines=13> */
.L_x_9824:
[----:B------:R0:W5:Y:S01]  /*ed60*/  LDG.E.64 R4, desc[UR36][R2.64] ;  /* 0x0000002402047981 */ /* 0x000162000c1e1b00 */
[----:B------:R-:W-:Y:S05]  /*ed70*/  BRA `(.L_x_9815) ;  /* 0x0000000800787947 */ /* 0x000fea0003800000 */
.L_x_9823:
        /* <DEDUP_REMOVED lines=28> */
.L_x_9826:
[----:B------:R-:W4:Y:S02]  /*ef40*/  LDG.E.U8 R2, desc[UR36][R2.64] ;  /* 0x0000002402027981 */ /* 0x000f24000c1e1100 */
[C---:B----4-:R-:W-:Y:S02]  /*ef50*/  IMAD.SHL.U32 R0, R2.reuse, 0x2000000, RZ ;  /* 0x0200000002007824 */ /* 0x050fe400078e00ff */
        /* <DEDUP_REMOVED lines=11> */
[----:B------:R-:W4:Y:S01]  /*f010*/  F2F.F64.F32 R4, R4 ;  /* 0x0000000400047310 */ /* 0x000f220000201800 */
[----:B------:R-:W-:Y:S05]  /*f020*/  BRA `(.L_x_9815) ;  /* 0x0000000400cc7947 */ /* 0x000fea0003800000 */
.L_x_9825:
[----:B------:R-:W4:Y:S02]  /*f030*/  LDG.E.U16 R0, desc[UR36][R2.64] ;  /* 0x0000002402007981 */ /* 0x000f24000c1e1500 */
[----:B----4-:R-:W-:-:S04]  /*f040*/  IMAD.U32 R0, R0, 0x10000, RZ ;  /* 0x0001000000007824 */ /* 0x010fc800078e00ff */
[----:B------:R-:W-:-:S04]  /*f050*/  FMUL.FTZ R0, R0, 1 ;  /* 0x3f80000000007820 */ /* 0x000fc80000410000 */
[----:B------:R0:W4:Y:S01]  /*f060*/  F2F.F64.F32 R4, R0 ;  /* 0x0000000000047310 */ /* 0x0001220000201800 */
[----:B------:R-:W-:Y:S05]  /*f070*/  BRA `(.L_x_9815) ;  /* 0x0000000400b87947 */ /* 0x000fea0003800000 */
.L_x_9822:
        /* <DEDUP_REMOVED lines=11> */
.L_x_9829:
        /* <DEDUP_REMOVED lines=21> */
.L_x_9833:
[----:B------:R-:W-:Y:S05]  /*f280*/  BSYNC B1 ;  /* 0x0000000000017941 */ /* 0x000fea0003800000 */
.L_x_9832:
[----:B------:R-:W-:Y:S01]  /*f290*/  LEA R3, R0, 0x3b800000, 0x17 ;  /* 0x3b80000000037811 */ /* 0x000fe200078eb8ff */
[----:B------:R-:W-:-:S05]  /*f2a0*/  IMAD.SHL.U32 R0, R2, 0x100000, RZ ;  /* 0x0010000002007824 */ /* 0x000fca00078e00ff */
[----:B------:R-:W-:-:S07]  /*f2b0*/  LOP3.LUT R0, R3, R0, R4, 0xfe, !PT ;  /* 0x0000000003007212 */ /* 0x000fce00078efe04 */
.L_x_9831:
[----:B------:R-:W-:Y:S05]  /*f2c0*/  BSYNC B0 ;  /* 0x0000000000007941 */ /* 0x000fea0003800000 */
.L_x_9830:
[----:B------:R-:W-:-:S04]  /*f2d0*/  FMUL.FTZ R0, R0, 1 ;  /* 0x3f80000000007820 */ /* 0x000fc80000410000 */
[----:B------:R0:W4:Y:S01]  /*f2e0*/  F2F.F64.F32 R4, R0 ;  /* 0x0000000000047310 */ /* 0x0001220000201800 */
[----:B------:R-:W-:Y:S05]  /*f2f0*/  BRA `(.L_x_9815) ;  /* 0x0000000400187947 */ /* 0x000fea0003800000 */
.L_x_9828:
        /* <DEDUP_REMOVED lines=21> */
.L_x_9837:
[----:B------:R-:W-:Y:S05]  /*f450*/  BSYNC B1 ;  /* 0x0000000000017941 */ /* 0x000fea0003800000 */
.L_x_9836:
[----:B------:R-:W-:Y:S01]  /*f460*/  LEA R3, R0, 0x37800000, 0x17 ;  /* 0x3780000000037811 */ /* 0x000fe200078eb8ff */
[----:B------:R-:W-:-:S05]  /*f470*/  IMAD.SHL.U32 R0, R2, 0x200000, RZ ;  /* 0x0020000002007824 */ /* 0x000fca00078e00ff */
[----:B------:R-:W-:-:S07]  /*f480*/  LOP3.LUT R0, R3, R0, R4, 0xfe, !PT ;  /* 0x0000000003007212 */ /* 0x000fce00078efe04 */
.L_x_9835:
[----:B------:R-:W-:Y:S05]  /*f490*/  BSYNC B0 ;  /* 0x0000000000007941 */ /* 0x000fea0003800000 */
.L_x_9834:
[----:B------:R-:W-:-:S04]  /*f4a0*/  FMUL.FTZ R0, R0, 1 ;  /* 0x3f80000000007820 */ /* 0x000fc80000410000 */
[----:B------:R0:W4:Y:S01]  /*f4b0*/  F2F.F64.F32 R4, R0 ;  /* 0x0000000000047310 */ /* 0x0001220000201800 */
[----:B------:R-:W-:Y:S05]  /*f4c0*/  BRA `(.L_x_9815) ;  /* 0x0000000000a47947 */ /* 0x000fea0003800000 */
.L_x_9827:
        /* <DEDUP_REMOVED lines=14> */
.L_x_9841:
[----:B------:R-:W-:Y:S05]  /*f5b0*/  BSYNC B0 ;  /* 0x0000000000007941 */ /* 0x000fea0003800000 */
.L_x_9840:
[----:B------:R-:W-:-:S04]  /*f5c0*/  FMUL.FTZ R0, R0, 1 ;  /* 0x3f80000000007820 */ /* 0x000fc80000410000 */
[----:B------:R0:W4:Y:S01]  /*f5d0*/  F2F.F64.F32 R4, R0 ;  /* 0x0000000000047310 */ /* 0x0001220000201800 */
[----:B------:R-:W-:Y:S05]  /*f5e0*/  BRA `(.L_x_9815) ;  /* 0x00000000005c7947 */ /* 0x000fea0003800000 */
.L_x_9814:
        /* <DEDUP_REMOVED lines=16> */
.L_x_9842:
[----:B------:R-:W-:Y:S01]  /*f6f0*/  CS2R R4, SRZ ;  /* 0x0000000000047805 */ /* 0x000fe2000001ff00 */
[----:B------:R-:W-:Y:S06]  /*f700*/  BRA `(.L_x_9815) ;  /* 0x0000000000147947 */ /* 0x000fec0003800000 */
.L_x_9839:
[----:B------:R-:W4:Y:S02]  /*f710*/  LDG.E.64 R4, desc[UR36][R2.64] ;  /* 0x0000002402047981 */ /* 0x000f24000c1e1b00 */
[----:B----4-:R-:W0:Y:S01]  /*f720*/  I2F.F64.U64 R4, R4 ;  /* 0x0000000400047312 */ /* 0x010e220000301800 */
[----:B------:R-:W-:Y:S05]  /*f730*/  BRA `(.L_x_9815) ;  /* 0x0000000000087947 */ /* 0x000fea0003800000 */
.L_x_9838:
[----:B------:R-:W4:Y:S02]  /*f740*/  LDG.E R2, desc[UR36][R2.64] ;  /* 0x0000002402027981 */ /* 0x000f24000c1e1900 */
[----:B----4-:R0:W4:Y:S02]  /*f750*/  I2F.F64.U32 R4, R2 ;  /* 0x0000000200047312 */ /* 0x0101240000201800 */
.L_x_9815:
[----:B0-2--5:R-:W-:Y:S01]  /*f760*/  DADD R2, -R22, 1 ;  /* 0x3ff0000016027429 */ /* 0x025fe20000000100 */
[----:B------:R-:W-:Y:S01]  /*f770*/  UMOV UR4, 0x80000000 ;  /* 0x8000000000047882 */ /* 0x000fe20000000000 */
[----:B------:R-:W-:Y:S01]  /*f780*/  UMOV UR5, 0x3d719799 ;  /* 0x3d71979900057882 */ /* 0x000fe20000000000 */
[----:B----4-:R-:W-:Y:S01]  /*f790*/  DADD R4, -R4, R22 ;  /* 0x0000000004047229 */ /* 0x010fe20000000116 */
[----:B------:R-:W-:Y:S01]  /*f7a0*/  UMOV UR6, UR5 ;  /* 0x0000000500067c82 */ /* 0x000fe20008000000 */
[----:B------:R-:W-:Y:S01]  /*f7b0*/  BSSY B0, `(.L_x_9843) ;  /* 0x000001d000007945 */ /* 0x000fe20003800000 */
[----:B------:R-:W-:Y:S02]  /*f7c0*/  MOV R6, UR6 ;  /* 0x0000000600067c02 */ /* 0x000fe40008000f00 */
        /* <DEDUP_REMOVED lines=27> */
.L_x_9844:
[----:B------:R-:W-:Y:S05]  /*f980*/  BSYNC B0 ;  /* 0x0000000000007941 */ /* 0x000fea0003800000 */
.L_x_9843:
        /* <DEDUP_REMOVED lines=15> */
.L_x_9848:
[----:B------:R-:W0:Y:S02]  /*fa80*/  F2I.S64.F64.TRUNC R4, R4 ;  /* 0x0000000400047311 */ /* 0x000e24000030d900 */
[----:B0-----:R-:W-:-:S05]  /*fa90*/  IMAD.MOV.U32 R3, RZ, RZ, R4 ;  /* 0x000000ffff037224 */ /* 0x001fca00078e0004 */
[----:B------:R0:W-:Y:S01]  /*faa0*/  STG.E.U8 desc[UR36][R16.64], R3 ;  /* 0x0000000310007986 */ /* 0x0001e2000c101124 */
[----:B------:R-:W-:Y:S05]  /*fab0*/  BRA `(.L_x_9850) ;  /* 0x0000000c00f87947 */ /* 0x000fea0003800000 */
.L_x_9847:
        /* <DEDUP_REMOVED lines=9> */
.L_x_9852:
[----:B------:R-:W0:Y:S02]  /*fb50*/  F2I.F64.TRUNC R5, R4 ;  /* 0x0000000400057311 */ /* 0x000e24000030d100 */
[----:B0-----:R0:W-:Y:S01]  /*fb60*/  STG.E desc[UR36][R16.64], R5 ;  /* 0x0000000510007986 */ /* 0x0011e2000c101924 */
[----:B------:R-:W-:Y:S05]  /*fb70*/  BRA `(.L_x_9850) ;  /* 0x0000000c00c87947 */ /* 0x000fea0003800000 */
.L_x_9851:
[----:B------:R-:W0:Y:S02]  /*fb80*/  F2I.F64.TRUNC R5, R4 ;  /* 0x0000000400057311 */ /* 0x000e24000030d100 */
[----:B0-----:R0:W-:Y:S01]  /*fb90*/  STG.E.U16 desc[UR36][R16.64], R5 ;  /* 0x0000000510007986 */ /* 0x0011e2000c101524 */
[----:B------:R-:W-:Y:S05]  /*fba0*/  BRA `(.L_x_9850) ;  /* 0x0000000c00bc7947 */ /* 0x000fea0003800000 */
.L_x_9846:
        /* <DEDUP_REMOVED lines=13> */
.L_x_9854:
        /* <DEDUP_REMOVED lines=8> */
.L_x_9853:
        /* <DEDUP_REMOVED lines=14> */
.L_x_9856:
        /* <DEDUP_REMOVED lines=9> */
.L_x_9855:
[----:B------:R0:W-:Y:S01]  /*fe70*/  STG.E.64 desc[UR36][R16.64], R4 ;  /* 0x0000000410007986 */ /* 0x0001e2000c101b24 */
[----:B------:R-:W-:Y:S05]  /*fe80*/  BRA `(.L_x_9850) ;  /* 0x0000000c00047947 */ /* 0x000fea0003800000 */
.L_x_9845:
        /* <DEDUP_REMOVED lines=12> */
.L_x_9859:
[----:B------:R-:W-:-:S05]  /*ff50*/  CS2R R6, SRZ ;  /* 0x0000000000067805 */ /* 0x000fca000001ff00 */
[----:B------:R0:W-:Y:S01]  /*ff60*/  STG.E.128 desc[UR36][R16.64], R4 ;  /* 0x0000000410007986 */ /* 0x0001e2000c101d24 */
[----:B------:R-:W-:Y:S05]  /*ff70*/  BRA `(.L_x_9850) ;  /* 0x0000000800c87947 */ /* 0x000fea0003800000 */
.L_x_9858:
        /* <DEDUP_REMOVED lines=25> */
.L_x_9863:
[----:B------:R-:W-:Y:S05]  /*10110*/  BSYNC B0 ;  /* 0x0000000000007941 */ /* 0x000fea0003800000 */
.L_x_9862:
[----:B------:R-:W-:-:S05]  /*10120*/  LOP3.LUT R3, R0, R3, RZ, 0xfc, !PT ;  /* 0x0000000300037212 */ /* 0x000fca00078efcff */
[----:B------:R0:W-:Y:S01]  /*10130*/  STG.E.U8 desc[UR36][R16.64], R3 ;  /* 0x0000000310007986 */ /* 0x0001e2000c101124 */
[----:B------:R-:W-:Y:S05]  /*10140*/  BRA `(.L_x_9850) ;  /* 0x0000000800547947 */ /* 0x000fea0003800000 */
.L_x_9861:
        /* <DEDUP_REMOVED lines=17> */
.L_x_9865:
[----:B------:R-:W-:Y:S01]  /*10260*/  IMAD.MOV.U32 R0, RZ, RZ, 0x7f ;  /* 0x0000007fff007424 */ /* 0x000fe200078e00ff */
[----:B------:R-:W-:-:S04]  /*10270*/  ISETP.GT.U32.AND P0, PT, R2, 0x7f800000, PT ;  /* 0x7f8000000200780c */ /* 0x000fc80003f04070 */
[----:B------:R-:W-:-:S09]  /*10280*/  SEL R0, R0, 0x7c, P0 ;  /* 0x0000007c00007807 */ /* 0x000fd20000000000 */
.L_x_9866:
[----:B------:R-:W-:Y:S05]  /*10290*/  BSYNC B0 ;  /* 0x0000000000007941 */ /* 0x000fea0003800000 */
.L_x_9864:
[----:B------:R-:W-:-:S04]  /*102a0*/  LOP3.LUT R2, R3, 0x80000000, RZ, 0xc0, !PT ;  /* 0x8000000003027812 */ /* 0x000fc800078ec0ff */
[----:B------:R-:W-:-:S04]  /*102b0*/  SHF.R.U32.HI R3, RZ, 0x18, R2 ;  /* 0x00000018ff037819 */ /* 0x000fc80000011602 */
[----:B------:R-:W-:-:S05]  /*102c0*/  LOP3.LUT R3, R0, R3, RZ, 0xfc, !PT ;  /* 0x0000000300037212 */ /* 0x000fca00078efcff */
[----:B------:R0:W-:Y:S01]  /*102d0*/  STG.E.U8 desc[UR36][R16.64], R3 ;  /* 0x0000000310007986 */ /* 0x0001e2000c101124 */
[----:B------:R-:W-:Y:S05]  /*102e0*/  BRA `(.L_x_9850) ;  /* 0x0000000400ec7947 */ /* 0x000fea0003800000 */
.L_x_9860:
        /* <DEDUP_REMOVED lines=8> */
.L_x_9857:
        /* <DEDUP_REMOVED lines=11> */
.L_x_9869:
        /* <DEDUP_REMOVED lines=21> */
.L_x_9872:
[----:B------:R-:W-:-:S04]  /*10570*/  LOP3.LUT R2, R3, 0x80000000, RZ, 0xc0, !PT ;  /* 0x8000000003027812 */ /* 0x000fc800078ec0ff */
[----:B------:R-:W-:-:S04]  /*10580*/  SHF.R.U32.HI R3, RZ, 0x18, R2 ;  /* 0x00000018ff037819 */ /* 0x000fc80000011602 */
[----:B------:R-:W-:-:S04]  /*10590*/  LOP3.LUT R0, R0, R3, RZ, 0xfc, !PT ;  /* 0x0000000300007212 */ /* 0x000fc800078efcff */
[----:B------:R-:W-:-:S07]  /*105a0*/  PRMT R8, R0, 0x7610, R8 ;  /* 0x0000761000087816 */ /* 0x000fce0000000008 */
.L_x_9871:
[----:B------:R-:W-:Y:S05]  /*105b0*/  BSYNC B0 ;  /* 0x0000000000007941 */ /* 0x000fea0003800000 */
.L_x_9870:
[----:B------:R0:W-:Y:S01]  /*105c0*/  STG.E.U8 desc[UR36][R16.64], R8 ;  /* 0x0000000810007986 */ /* 0x0001e2000c101124 */
[----:B------:R-:W-:Y:S05]  /*105d0*/  BRA `(.L_x_9850) ;  /* 0x0000000400307947 */ /* 0x000fea0003800000 */
.L_x_9868:
        /* <DEDUP_REMOVED lines=21> */
.L_x_9875:
[----:B------:R-:W-:-:S04]  /*10730*/  LOP3.LUT R2, R3, 0x80000000, RZ, 0xc0, !PT ;  /* 0x8000000003027812 */ /* 0x000fc800078ec0ff */
[----:B------:R-:W-:-:S04]  /*10740*/  SHF.R.U32.HI R3, RZ, 0x18, R2 ;  /* 0x00000018ff037819 */ /* 0x000fc80000011602 */
[----:B------:R-:W-:-:S04]  /*10750*/  LOP3.LUT R0, R0, R3, RZ, 0xfc, !PT ;  /* 0x0000000300007212 */ /* 0x000fc800078efcff */
[----:B------:R-:W-:-:S07]  /*10760*/  PRMT R8, R0, 0x7610, R8 ;  /* 0x0000761000087816 */ /* 0x000fce0000000008 */
.L_x_9874:
[----:B------:R-:W-:Y:S05]  /*10770*/  BSYNC B0 ;  /* 0x0000000000007941 */ /* 0x000fea0003800000 */
.L_x_9873:
[----:B------:R3:W-:Y:S01]  /*10780*/  STG.E.U8 desc[UR36][R16.64], R8 ;  /* 0x0000000810007986 */ /* 0x0007e2000c101124 */
[----:B------:R-:W-:Y:S05]  /*10790*/  BRA `(.L_x_9850) ;  /* 0x0000000000c07947 */ /* 0x000fea0003800000 */
.L_x_9867:
        /* <DEDUP_REMOVED lines=26> */
.L_x_9849:
        /* <DEDUP_REMOVED lines=16> */
.L_x_9878:
[----:B------:R-:W-:Y:S05]  /*10a40*/  BRA `(.L_x_9850) ;  /* 0x0000000000147947 */ /* 0x000fea0003800000 */
.L_x_9877:
[----:B------:R-:W0:Y:S02]  /*10a50*/  F2I.U64.F64.TRUNC R4, R4 ;  /* 0x0000000400047311 */ /* 0x000e24000030d800 */
[----:B0-----:R1:W-:Y:S01]  /*10a60*/  STG.E.64 desc[UR36][R16.64], R4 ;  /* 0x0000000410007986 */ /* 0x0013e2000c101b24 */
[----:B------:R-:W-:Y:S05]  /*10a70*/  BRA `(.L_x_9850) ;  /* 0x0000000000087947 */ /* 0x000fea0003800000 */
.L_x_9876:
[----:B------:R-:W0:Y:S02]  /*10a80*/  F2I.U32.F64.TRUNC R5, R4 ;  /* 0x0000000400057311 */ /* 0x000e24000030d000 */
[----:B0-----:R0:W-:Y:S02]  /*10a90*/  STG.E desc[UR36][R16.64], R5 ;  /* 0x0000000510007986 */ /* 0x0011e4000c101924 */
.L_x_9850:
[----:B------:R-:W-:-:S07]  /*10aa0*/  VIADD R19, R19, 0x80 ;  /* 0x0000008013137836 */ /* 0x000fce0000000000 */
.L_x_9742:
[----:B------:R-:W-:Y:S05]  /*10ab0*/  BSYNC B6 ;  /* 0x0000000000067941 */ /* 0x000fea0003800000 */
.L_x_9741:
        /* <DEDUP_REMOVED lines=372> */
[----:B------:R-:W-:-:S03]  /*12200*/  ULDC.64 UR6, c[0x0][0x4d0] ;  /* 0x0001340000067ab9 */ /* 0x000fc60000000a00 */
        /* <DEDUP_REMOVED lines=10> */
.L_x_9879:
        /* <DEDUP_REMOVED lines=21> */
.L_x_9883:
[----:B------:R-:W2:Y:S02]  /*12400*/  LDG.E.U8 R2, desc[UR36][R2.64] ;  /* 0x0000002402027981 */ /* 0x000ea4000c1e1100 */
[----:B--2---:R2:W3:Y:S01]  /*12410*/  I2F.F64.U16 R22, R2 ;  /* 0x0000000200167312 */ /* 0x0044e20000101800 */
[----:B------:R-:W-:Y:S05]  /*12420*/  BRA `(.L_x_9885) ;  /* 0x0000000c00707947 */ /* 0x000fea0003800000 */
.L_x_9882:
[----:B------:R-:W-:-:S13]  /*12430*/  ISETP.NE.AND P0, PT, R4, 0x2, PT ;  /* 0x000000020400780c */ /* 0x000fda0003f05270 */
[----:B------:R-:W-:Y:S05]  /*12440*/  @!P0 BRA `(.L_x_9886) ;  /* 0x0000000000288947 */ /* 0x000fea0003800000 */
[----:B------:R-:W-:-:S13]  /*12450*/  ISETP.NE.AND P0, PT, R4, 0x3, PT ;  /* 0x000000030400780c */ /* 0x000fda0003f05270 */
[----:B------:R-:W-:Y:S05]  /*12460*/  @!P0 BRA `(.L_x_9887) ;  /* 0x0000000000148947 */ /* 0x000fea0003800000 */
[----:B------:R-:W-:-:S13]  /*12470*/  ISETP.NE.AND P0, PT, R4, 0x4, PT ;  /* 0x000000040400780c */ /* 0x000fda0003f05270 */
[----:B------:R-:W-:Y:S05]  /*12480*/  @P0 BRA `(.L_x_9884) ;  /* 0x0000000800fc0947 */ /* 0x000fea0003800000 */
[----:B------:R-:W2:Y:S02]  /*12490*/  LDG.E.64 R22, desc[UR36][R2.64] ;  /* 0x0000002402167981 */ /* 0x000ea4000c1e1b00 */
[----:B--2---:R-:W4:Y:S01]  /*124a0*/  I2F.F64.S64 R22, R22 ;  /* 0x0000001600167312 */ /* 0x004f220000301c00 */
[----:B------:R-:W-:Y:S05]  /*124b0*/  BRA `(.L_x_9885) ;  /* 0x0000000c004c7947 */ /* 0x000fea0003800000 */
.L_x_9887:
[----:B------:R-:W2:Y:S02]  /*124c0*/  LDG.E R2, desc[UR36][R2.64] ;  /* 0x0000002402027981 */ /* 0x000ea4000c1e1900 */
[----:B--2---:R0:W1:Y:S01]  /*124d0*/  I2F.F64 R22, R2 ;  /* 0x0000000200167312 */ /* 0x0040620000201c00 */
[----:B------:R-:W-:Y:S05]  /*124e0*/  BRA `(.L_x_9885) ;  /* 0x0000000c00407947 */ /* 0x000fea0003800000 */
.L_x_9886:
[----:B------:R-:W2:Y:S02]  /*124f0*/  LDG.E.U16 R2, desc[UR36][R2.64] ;  /* 0x0000002402027981 */ /* 0x000ea4000c1e1500 */
[----:B--2---:R0:W1:Y:S01]  /*12500*/  I2F.F64.S16 R22, R2 ;  /* 0x0000000200167312 */ /* 0x0040620000101c00 */
[----:B------:R-:W-:Y:S05]  /*12510*/  BRA `(.L_x_9885) ;  /* 0x0000000c00347947 */ /* 0x000fea0003800000 */
.L_x_9881:
        /* <DEDUP_REMOVED lines=10> */
.L_x_9889:
[----:B------:R-:W2:Y:S02]  /*125c0*/  LDG.E.U16 R0, desc[UR36][R2.64] ;  /* 0x0000002402007981 */ /* 0x000ea4000c1e1500 */
[----:B--2---:R-:W-:-:S05]  /*125d0*/  HADD2.F32 R0, -RZ, R0.H0_H0 ;  /* 0x20000000ff007230 */ /* 0x004fca0000004100 */
[----:B------:R-:W-:-:S04]  /*125e0*/  FMUL.FTZ R0, R0, 1 ;  /* 0x3f80000000007820 */ /* 0x000fc80000410000 */
[----:B------:R0:W1:Y:S01]  /*125f0*/  F2F.F64.F32 R22, R0 ;  /* 0x0000000000167310 */ /* 0x0000620000201800 */
[----:B------:R-:W-:Y:S05]  /*12600*/  BRA `(.L_x_9885) ;  /* 0x0000000800f87947 */ /* 0x000fea0003800000 */
.L_x_9888:
        /* <DEDUP_REMOVED lines=10> */
.L_x_9891:
[----:B------:R-:W2:Y:S02]  /*126b0*/  LDG.E.U16 R2, desc[UR36][R2.64] ;  /* 0x0000002402027981 */ /* 0x000ea4000c1e1500 */
[----:B--2---:R-:W-:-:S05]  /*126c0*/  HADD2.F32 R0, -RZ, R2.H0_H0 ;  /* 0x20000002ff007230 */ /* 0x004fca0000004100 */
[----:B------:R-:W-:-:S04]  /*126d0*/  FMUL.FTZ R0, R0, 1 ;  /* 0x3f80000000007820 */ /* 0x000fc80000410000 */
[----:B------:R0:W1:Y:S01]  /*126e0*/  F2F.F64.F32 R22, R0 ;  /* 0x0000000000167310 */ /* 0x0000620000201800 */
[----:B------:R-:W-:Y:S05]  /*126f0*/  BRA `(.L_x_9885) ;  /* 0x0000000800bc7947 */ /* 0x000fea0003800000 */
.L_x_9890:
[----:B------:R0:W5:Y:S01]  /*12700*/  LDG.E.64 R22, desc[UR36][R2.64] ;  /* 0x0000002402167981 */ /* 0x000162000c1e1b00 */
[----:B------:R-:W-:Y:S05]  /*12710*/  BRA `(.L_x_9885) ;  /* 0x0000000800b47947 */ /* 0x000fea0003800000 */
.L_x_9880:
        /* <DEDUP_REMOVED lines=13> */
.L_x_9894:
[----:B------:R0:W5:Y:S01]  /*127f0*/  LDG.E.64 R22, desc[UR36][R2.64] ;  /* 0x0000002402167981 */ /* 0x000162000c1e1b00 */
[----:B------:R-:W-:Y:S05]  /*12800*/  BRA `(.L_x_9885) ;  /* 0x0000000800787947 */ /* 0x000fea0003800000 */
.L_x_9893:
        /* <DEDUP_REMOVED lines=28> */
.L_x_9896:
        /* <DEDUP_REMOVED lines=15> */
.L_x_9895:
[----:B------:R-:W2:Y:S02]  /*12ac0*/  LDG.E.U16 R0, desc[UR36][R2.64] ;  /* 0x0000002402007981 */ /* 0x000ea4000c1e1500 */
[----:B--2---:R-:W-:-:S04]  /*12ad0*/  IMAD.U32 R0, R0, 0x10000, RZ ;  /* 0x0001000000007824 */ /* 0x004fc800078e00ff */
[----:B------:R-:W-:-:S04]  /*12ae0*/  FMUL.FTZ R0, R0, 1 ;  /* 0x3f80000000007820 */ /* 0x000fc80000410000 */
[----:B------:R0:W1:Y:S01]  /*12af0*/  F2F.F64.F32 R22, R0 ;  /* 0x0000000000167310 */ /* 0x0000620000201800 */
[----:B------:R-:W-:Y:S05]  /*12b00*/  BRA `(.L_x_9885) ;  /* 0x0000000400b87947 */ /* 0x000fea0003800000 */
.L_x_9892:
        /* <DEDUP_REMOVED lines=11> */
.L_x_9899:
        /* <DEDUP_REMOVED lines=21> */
.L_x_9903:
[----:B------:R-:W-:Y:S05]  /*12d10*/  BSYNC B1 ;  /* 0x0000000000017941 */ /* 0x000fea0003800000 */
.L_x_9902:
[----:B------:R-:W-:Y:S01]  /*12d20*/  LEA R3, R0, 0x3b800000, 0x17 ;  /* 0x3b80000000037811 */ /* 0x000fe200078eb8ff */
[----:B------:R-:W-:-:S05]  /*12d30*/  IMAD.SHL.U32 R0, R2, 0x100000, RZ ;  /* 0x0010000002007824 */ /* 0x000fca00078e00ff */
[----:B------:R-:W-:-:S07]  /*12d40*/  LOP3.LUT R0, R3, R0, R4, 0xfe, !PT ;  /* 0x0000000003007212 */ /* 0x000fce00078efe04 */
.L_x_9901:
[----:B------:R-:W-:Y:S05]  /*12d50*/  BSYNC B0 ;  /* 0x0000000000007941 */ /* 0x000fea0003800000 */
.L_x_9900:
[----:B------:R-:W-:-:S04]  /*12d60*/  FMUL.FTZ R0, R0, 1 ;  /* 0x3f80000000007820 */ /* 0x000fc80000410000 */
[----:B------:R0:W1:Y:S01]  /*12d70*/  F2F.F64.F32 R22, R0 ;  /* 0x0000000000167310 */ /* 0x0000620000201800 */
[----:B------:R-:W-:Y:S05]  /*12d80*/  BRA `(.L_x_9885) ;  /* 0x0000000400187947 */ /* 0x000fea0003800000 */
.L_x_9898:
        /* <DEDUP_REMOVED lines=21> */
.L_x_9907:
[----:B------:R-:W-:Y:S05]  /*12ee0*/  BSYNC B1 ;  /* 0x0000000000017941 */ /* 0x000fea0003800000 */
.L_x_9906:
[----:B------:R-:W-:Y:S01]  /*12ef0*/  LEA R3, R0, 0x37800000, 0x17 ;  /* 0x3780000000037811 */ /* 0x000fe200078eb8ff */
[----:B------:R-:W-:-:S05]  /*12f00*/  IMAD.SHL.U32 R0, R2, 0x200000, RZ ;  /* 0x0020000002007824 */ /* 0x000fca00078e00ff */
[----:B------:R-:W-:-:S07]  /*12f10*/  LOP3.LUT R0, R3, R0, R4, 0xfe, !PT ;  /* 0x0000000003007212 */ /* 0x000fce00078efe04 */
.L_x_9905:
[----:B------:R-:W-:Y:S05]  /*12f20*/  BSYNC B0 ;  /* 0x0000000000007941 */ /* 0x000fea0003800000 */
.L_x_9904:
[----:B------:R-:W-:-:S04]  /*12f30*/  FMUL.FTZ R0, R0, 1 ;  /* 0x3f80000000007820 */ /* 0x000fc80000410000 */
[----:B------:R0:W1:Y:S01]  /*12f40*/  F2F.F64.F32 R22, R0 ;  /* 0x0000000000167310 */ /* 0x0000620000201800 */
[----:B------:R-:W-:Y:S05]  /*12f50*/  BRA `(.L_x_9885) ;  /* 0x0000000000a47947 */ /* 0x000fea0003800000 */
.L_x_9897:
        /* <DEDUP_REMOVED lines=14> */
.L_x_9911:
[----:B------:R-:W-:Y:S05]  /*13040*/  BSYNC B0 ;  /* 0x0000000000007941 */ /* 0x000fea0003800000 */
.L_x_9910:
[----:B------:R-:W-:-:S04]  /*13050*/  FMUL.FTZ R0, R0, 1 ;  /* 0x3f80000000007820 */ /* 0x000fc80000410000 */
[----:B------:R0:W1:Y:S01]  /*13060*/  F2F.F64.F32 R22, R0 ;  /* 0x0000000000167310 */ /* 0x0000620000201800 */
[----:B------:R-:W-:Y:S05]  /*13070*/  BRA `(.L_x_9885) ;  /* 0x00000000005c7947 */ /* 0x000fea0003800000 */
.L_x_9884:
        /* <DEDUP_REMOVED lines=16> */
.L_x_9912:
[----:B------:R-:W-:Y:S01]  /*13180*/  CS2R R22, SRZ ;  /* 0x0000000000167805 */ /* 0x000fe2000001ff00 */
[----:B------:R-:W-:Y:S06]  /*13190*/  BRA `(.L_x_9885) ;  /* 0x0000000000147947 */ /* 0x000fec0003800000 */
.L_x_9909:
[----:B------:R-:W2:Y:S02]  /*131a0*/  LDG.E.64 R22, desc[UR36][R2.64] ;  /* 0x0000002402167981 */ /* 0x000ea4000c1e1b00 */
[----:B--2---:R-:W0:Y:S01]  /*131b0*/  I2F.F64.U64 R22, R22 ;  /* 0x0000001600167312 */ /* 0x004e220000301800 */
[----:B------:R-:W-:Y:S05]  /*131c0*/  BRA `(.L_x_9885) ;  /* 0x0000000000087947 */ /* 0x000fea0003800000 */
.L_x_9908:
[----:B------:R-:W2:Y:S02]  /*131d0*/  LDG.E R2, desc[UR36][R2.64] ;  /* 0x0000002402027981 */ /* 0x000ea4000c1e1900 */
[----:B--2---:R0:W1:Y:S02]  /*131e0*/  I2F.F64.U32 R22, R2 ;  /* 0x0000000200167312 */ /* 0x0040640000201800 */
.L_x_9885:
[----:B0-----:R-:W0:Y:S01]  /*131f0*/  LDC.U8 R4, c[0x0][0x4fb] ;  /* 0x00013ec0ff047b82 */ /* 0x001e220000000000 */
[----:B------:R-:W-:Y:S02]  /*13200*/  ULDC.64 UR4, c[0x0][0x4e8] ;  /* 0x00013a0000047ab9 */ /* 0x000fe40000000a00 */
[----:B--2---:R-:W-:-:S05]  /*13210*/  IADD3 R2, P0, R18, UR4, RZ ;  /* 0x0000000412027c10 */ /* 0x004fca000ff1e0ff */
        /* <DEDUP_REMOVED lines=15> */
.L_x_9916:
[----:B------:R-:W2:Y:S02]  /*13310*/  LDG.E.U8 R2, desc[UR36][R2.64] ;  /* 0x0000002402027981 */ /* 0x000ea4000c1e1100 */
[----:B--2---:R0:W2:Y:S01]  /*13320*/  I2F.F64.U16 R18, R2 ;  /* 0x0000000200127312 */ /* 0x0040a20000101800 */
[----:B------:R-:W-:Y:S05]  /*13330*/  BRA `(.L_x_9918) ;  /* 0x0000000c00707947 */ /* 0x000fea0003800000 */
.L_x_9915:
        /* <DEDUP_REMOVED lines=9> */
.L_x_9920:
[----:B------:R-:W2:Y:S02]  /*133d0*/  LDG.E R2, desc[UR36][R2.64] ;  /* 0x0000002402027981 */ /* 0x000ea4000c1e1900 */
[----:B--2---:R0:W2:Y:S01]  /*133e0*/  I2F.F64 R18, R2 ;  /* 0x0000000200127312 */ /* 0x0040a20000201c00 */
[----:B------:R-:W-:Y:S05]  /*133f0*/  BRA `(.L_x_9918) ;  /* 0x0000000c00407947 */ /* 0x000fea0003800000 */
.L_x_9919:
[----:B------:R-:W2:Y:S02]  /*13400*/  LDG.E.U16 R2, desc[UR36][R2.64] ;  /* 0x0000002402027981 */ /* 0x000ea4000c1e1500 */
[----:B--2---:R0:W2:Y:S01]  /*13410*/  I2F.F64.S16 R18, R2 ;  /* 0x0000000200127312 */ /* 0x0040a20000101c00 */
[----:B------:R-:W-:Y:S05]  /*13420*/  BRA `(.L_x_9918) ;  /* 0x0000000c00347947 */ /* 0x000fea0003800000 */
.L_x_9914:
        /* <DEDUP_REMOVED lines=10> */
.L_x_9922:
[----:B------:R-:W2:Y:S02]  /*134d0*/  LDG.E.U16 R0, desc[UR36][R2.64] ;  /* 0x0000002402007981 */ /* 0x000ea4000c1e1500 */
[----:B--2---:R-:W-:-:S05]  /*134e0*/  HADD2.F32 R0, -RZ, R0.H0_H0 ;  /* 0x20000000ff007230 */ /* 0x004fca0000004100 */
[----:B------:R-:W-:-:S04]  /*134f0*/  FMUL.FTZ R0, R0, 1 ;  /* 0x3f80000000007820 */ /* 0x000fc80000410000 */
[----:B------:R0:W2:Y:S01]  /*13500*/  F2F.F64.F32 R18, R0 ;  /* 0x0000000000127310 */ /* 0x0000a20000201800 */
[----:B------:R-:W-:Y:S05]  /*13510*/  BRA `(.L_x_9918) ;  /* 0x0000000800f87947 */ /* 0x000fea0003800000 */
.L_x_9921:
        /* <DEDUP_REMOVED lines=10> */
.L_x_9924:
[----:B------:R-:W2:Y:S02]  /*135c0*/  LDG.E.U16 R2, desc[UR36][R2.64] ;  /* 0x0000002402027981 */ /* 0x000ea4000c1e1500 */
[----:B--2---:R-:W-:-:S05]  /*135d0*/  HADD2.F32 R0, -RZ, R2.H0_H0 ;  /* 0x20000002ff007230 */ /* 0x004fca0000004100 */
[----:B------:R-:W-:-:S04]  /*135e0*/  FMUL.FTZ R0, R0, 1 ;  /* 0x3f80000000007820 */ /* 0x000fc80000410000 */
[----:B------:R0:W2:Y:S01]  /*135f0*/  F2F.F64.F32 R18, R0 ;  /* 0x0000000000127310 */ /* 0x0000a20000201800 */
[----:B------:R-:W-:Y:S05]  /*13600*/  BRA `(.L_x_9918) ;  /* 0x0000000800bc7947 */ /* 0x000fea0003800000 */
.L_x_9923:
[----:B------:R0:W5:Y:S01]  /*13610*/  LDG.E.64 R18, desc[UR36][R2.64] ;  /* 0x0000002402127981 */ /* 0x000162000c1e1b00 */
[----:B------:R-:W-:Y:S05]  /*13620*/  BRA `(.L_x_9918) ;  /* 0x0000000800b47947 */ /* 0x000fea0003800000 */
.L_x_9913:
        /* <DEDUP_REMOVED lines=13> */
.L_x_9927:
[----:B------:R0:W5:Y:S01]  /*13700*/  LDG.E.64 R18, desc[UR36][R2.64] ;  /* 0x0000002402127981 */ /* 0x000162000c1e1b00 */
[----:B------:R-:W-:Y:S05]  /*13710*/  BRA `(.L_x_9918) ;  /* 0x0000000800787947 */ /* 0x000fea0003800000 */
.L_x_9926:
        /* <DEDUP_REMOVED lines=28> */
.L_x_9929:
        /* <DEDUP_REMOVED lines=15> */
.L_x_9928:
[----:B------:R-:W2:Y:S02]  /*139d0*/  LDG.E.U16 R0, desc[UR36][R2.64] ;  /* 0x0000002402007981 */ /* 0x000ea4000c1e1500 */
[----:B--2---:R-:W-:-:S04]  /*139e0*/  IMAD.U32 R0, R0, 0x10000, RZ ;  /* 0x0001000000007824 */ /* 0x004fc800078e00ff */
[----:B------:R-:W-:-:S04]  /*139f0*/  FMUL.FTZ R0, R0, 1 ;  /* 0x3f80000000007820 */ /* 0x000fc80000410000 */
[----:B------:R2:W0:Y:S01]  /*13a00*/  F2F.F64.F32 R18, R0 ;  /* 0x0000000000127310 */ /* 0x0004220000201800 */
[----:B------:R-:W-:Y:S05]  /*13a10*/  BRA `(.L_x_9918) ;  /* 0x0000000400b87947 */ /* 0x000fea0003800000 */
.L_x_9925:
        /* <DEDUP_REMOVED lines=11> */
.L_x_9932:
        /* <DEDUP_REMOVED lines=21> */
.L_x_9936:
[----:B------:R-:W-:Y:S05]  /*13c20*/  BSYNC B1 ;  /* 0x0000000000017941 */ /* 0x000fea0003800000 */
.L_x_9935:
[----:B------:R-:W-:Y:S01]  /*13c30*/  LEA R3, R0, 0x3b800000, 0x17 ;  /* 0x3b80000000037811 */ /* 0x000fe200078eb8ff */
[----:B------:R-:W-:-:S05]  /*13c40*/  IMAD.SHL.U32 R0, R2, 0x100000, RZ ;  /* 0x0010000002007824 */ /* 0x000fca00078e00ff */
[----:B------:R-:W-:-:S07]  /*13c50*/  LOP3.LUT R0, R3, R0, R4, 0xfe, !PT ;  /* 0x0000000003007212 */ /* 0x000fce00078efe04 */
.L_x_9934:
[----:B------:R-:W-:Y:S05]  /*13c60*/  BSYNC B0 ;  /* 0x0000000000007941 */ /* 0x000fea0003800000 */
.L_x_9933:
[----:B------:R-:W-:-:S04]  /*13c70*/  FMUL.FTZ R0, R0, 1 ;  /* 0x3f80000000007820 */ /* 0x000fc80000410000 */
[----:B------:R0:W2:Y:S01]  /*13c80*/  F2F.F64.F32 R18, R0 ;  /* 0x0000000000127310 */ /* 0x0000a20000201800 */
[----:B------:R-:W-:Y:S05]  /*13c90*/  BRA `(.L_x_9918) ;  /* 0x0000000400187947 */ /* 0x000fea0003800000 */
.L_x_9931:
        /* <DEDUP_REMOVED lines=21> */
.L_x_9940:
[----:B------:R-:W-:Y:S05]  /*13df0*/  BSYNC B1 ;  /* 0x0000000000017941 */ /* 0x000fea0003800000 */
.L_x_9939:
[----:B------:R-:W-:Y:S01]  /*13e00*/  LEA R3, R0, 0x37800000, 0x17 ;  /* 0x3780000000037811 */ /* 0x000fe200078eb8ff */
[----:B------:R-:W-:-:S05]  /*13e10*/  IMAD.SHL.U32 R0, R2, 0x200000, RZ ;  /* 0x0020000002007824 */ /* 0x000fca00078e00ff */
[----:B------:R-:W-:-:S07]  /*13e20*/  LOP3.LUT R0, R3, R0, R4, 0xfe, !PT ;  /* 0x0000000003007212 */ /* 0x000fce00078efe04 */
.L_x_9938:
[----:B------:R-:W-:Y:S05]  /*13e30*/  BSYNC B0 ;  /* 0x0000000000007941 */ /* 0x000fea0003800000 */
.L_x_9937:
[----:B------:R-:W-:-:S04]  /*13e40*/  FMUL.FTZ R0, R0, 1 ;  /* 0x3f80000000007820 */ /* 0x000fc80000410000 */
[----:B------:R0:W2:Y:S01]  /*13e50*/  F2F.F64.F32 R18, R0 ;  /* 0x0000000000127310 */ /* 0x0000a20000201800 */
[----:B------:R-:W-:Y:S05]  /*13e60*/  BRA `(.L_x_9918) ;  /* 0x0000000000a47947 */ /* 0x000fea0003800000 */
.L_x_9930:
        /* <DEDUP_REMOVED lines=14> */
.L_x_9944:
[----:B------:R-:W-:Y:S05]  /*13f50*/  BSYNC B0 ;  /* 0x0000000000007941 */ /* 0x000fea0003800000 */
.L_x_9943:
[----:B------:R-:W-:-:S04]  /*13f60*/  FMUL.FTZ R0, R0, 1 ;  /* 0x3f80000000007820 */ /* 0x000fc80000410000 */
[----:B------:R0:W2:Y:S01]  /*13f70*/  F2F.F64.F32 R18, R0 ;  /* 0x0000000000127310 */ /* 0x0000a20000201800 */
[----:B------:R-:W-:Y:S05]  /*13f80*/  BRA `(.L_x_9918) ;  /* 0x00000000005c7947 */ /* 0x000fea0003800000 */
.L_x_9917:
        /* <DEDUP_REMOVED lines=16> */
.L_x_9945:
[----:B------:R-:W-:Y:S01]  /*14090*/  CS2R R18, SRZ ;  /* 0x0000000000127805 */ /* 0x000fe2000001ff00 */
[----:B------:R-:W-:Y:S06]  /*140a0*/  BRA `(.L_x_9918) ;  /* 0x0000000000147947 */ /* 0x000fec0003800000 */
.L_x_9942:
[----:B------:R-:W2:Y:S02]  /*140b0*/  LDG.E.64 R18, desc[UR36][R2.64] ;  /* 0x0000002402127981 */ /* 0x000ea4000c1e1b00 */
[----:B--2---:R-:W0:Y:S01]  /*140c0*/  I2F.F64.U64 R18, R18 ;  /* 0x0000001200127312 */ /* 0x004e220000301800 */
[----:B------:R-:W-:Y:S05]  /*140d0*/  BRA `(.L_x_9918) ;  /* 0x0000000000087947 */ /* 0x000fea0003800000 */
.L_x_9941:
[----:B------:R-:W2:Y:S02]  /*140e0*/  LDG.E R2, desc[UR36][R2.64] ;  /* 0x0000002402027981 */ /* 0x000ea4000c1e1900 */
[----:B--2---:R0:W2:Y:S02]  /*140f0*/  I2F.F64.U32 R18, R2 ;  /* 0x0000000200127312 */ /* 0x0040a40000201800 */
.L_x_9918:
[----:B0-----:R-:W2:Y:S01]  /*14100*/  LDC.U8 R2, c[0x0][0x4fc] ;  /* 0x00013f00ff027b82 */ /* 0x001ea20000000000 */
[----:B------:R-:W-:Y:S02]  /*14110*/  ULDC.64 UR4, c[0x0][0x4f0] ;  /* 0x00013c0000047ab9 */ /* 0x000fe40000000a00 */
[----:B------:R-:W-:-:S05]  /*14120*/  IADD3 R24, P0, R24, UR4, RZ ;  /* 0x0000000418187c10 */ /* 0x000fca000ff1e0ff */
        /* <DEDUP_REMOVED lines=13> */
[----:B--2---:R-:W0:Y:S01]  /*14200*/  I2F.F64.S16 R4, R4 ;  /* 0x0000000400047312 */ /* 0x004e220000101c00 */
[----:B------:R-:W-:Y:S05]  /*14210*/  BRA `(.L_x_9951) ;  /* 0x0000000c007c7947 */ /* 0x000fea0003800000 */
.L_x_9949:
[----:B------:R-:W2:Y:S02]  /*14220*/  LDG.E.U8 R4, desc[UR36][R24.64] ;  /* 0x0000002418047981 */ /* 0x000ea4000c1e1100 */
[----:B--2---:R-:W0:Y:S01]  /*14230*/  I2F.F64.U16 R4, R4 ;  /* 0x0000000400047312 */ /* 0x004e220000101800 */
[----:B------:R-:W-:Y:S05]  /*14240*/  BRA `(.L_x_9951) ;  /* 0x0000000c00707947 */ /* 0x000fea0003800000 */
.L_x_9948:
        /* <DEDUP_REMOVED lines=9> */
.L_x_9953:
[----:B------:R-:W2:Y:S02]  /*142e0*/  LDG.E R4, desc[UR36][R24.64] ;  /* 0x0000002418047981 */ /* 0x000ea4000c1e1900 */
[----:B--2---:R-:W0:Y:S01]  /*142f0*/  I2F.F64 R4, R4 ;  /* 0x0000000400047312 */ /* 0x004e220000201c00 */
[----:B------:R-:W-:Y:S05]  /*14300*/  BRA `(.L_x_9951) ;  /* 0x0000000c00407947 */ /* 0x000fea0003800000 */
.L_x_9952:
[----:B------:R-:W2:Y:S02]  /*14310*/  LDG.E.U16 R4, desc[UR36][R24.64] ;  /* 0x0000002418047981 */ /* 0x000ea4000c1e1500 */
[----:B--2---:R-:W0:Y:S01]  /*14320*/  I2F.F64.S16 R4, R4 ;  /* 0x0000000400047312 */ /* 0x004e220000101c00 */
[----:B------:R-:W-:Y:S05]  /*14330*/  BRA `(.L_x_9951) ;  /* 0x0000000c00347947 */ /* 0x000fea0003800000 */
.L_x_9947:
        /* <DEDUP_REMOVED lines=10> */
.L_x_9955:
[----:B------:R-:W2:Y:S02]  /*143e0*/  LDG.E.U16 R0, desc[UR36][R24.64] ;  /* 0x0000002418007981 */ /* 0x000ea4000c1e1500 */
[----:B--2---:R-:W-:-:S05]  /*143f0*/  HADD2.F32 R0, -RZ, R0.H0_H0 ;  /* 0x20000000ff007230 */ /* 0x004fca0000004100 */
[----:B------:R-:W-:-:S04]  /*14400*/  FMUL.FTZ R0, R0, 1 ;  /* 0x3f80000000007820 */ /* 0x000fc80000410000 */
[----:B------:R0:W2:Y:S01]  /*14410*/  F2F.F64.F32 R4, R0 ;  /* 0x0000000000047310 */ /* 0x0000a20000201800 */
[----:B------:R-:W-:Y:S05]  /*14420*/  BRA `(.L_x_9951) ;  /* 0x0000000800f87947 */ /* 0x000fea0003800000 */
.L_x_9954:
        /* <DEDUP_REMOVED lines=10> */
.L_x_9957:
[----:B------:R-:W2:Y:S02]  /*144d0*/  LDG.E.U16 R24, desc[UR36][R24.64] ;  /* 0x0000002418187981 */ /* 0x000ea4000c1e1500 */
[----:B--2---:R-:W-:-:S05]  /*144e0*/  HADD2.F32 R0, -RZ, R24.H0_H0 ;  /* 0x20000018ff007230 */ /* 0x004fca0000004100 */
[----:B------:R-:W-:-:S04]  /*144f0*/  FMUL.FTZ R0, R0, 1 ;  /* 0x3f80000000007820 */ /* 0x000fc80000410000 */
[----:B------:R0:W2:Y:S01]  /*14500*/  F2F.F64.F32 R4, R0 ;  /* 0x0000000000047310 */ /* 0x0000a20000201800 */
[----:B------:R-:W-:Y:S05]  /*14510*/  BRA `(.L_x_9951) ;  /* 0x0000000800bc7947 */ /* 0x000fea0003800000 */
.L_x_9956:
[----:B------:R0:W5:Y:S01]  /*14520*/  LDG.E.64 R4, desc[UR36][R24.64] ;  /* 0x0000002418047981 */ /* 0x000162000c1e1b00 */
[----:B------:R-:W-:Y:S05]  /*14530*/  BRA `(.L_x_9951) ;  /* 0x0000000800b47947 */ /* 0x000fea0003800000 */
.L_x_9946:
        /* <DEDUP_REMOVED lines=13> */
.L_x_9960:
[----:B------:R0:W5:Y:S01]  /*14610*/  LDG.E.64 R4, desc[UR36][R24.64] ;  /* 0x0000002418047981 */ /* 0x000162000c1e1b00 */
[----:B------:R-:W-:Y:S05]  /*14620*/  BRA `(.L_x_9951) ;  /* 0x0000000800787947 */ /* 0x000fea0003800000 */
.L_x_9959:
        /* <DEDUP_REMOVED lines=25> */
[----:B------:R-:W-:-:S04]  /*147c0*/  FMUL.FTZ R3, R3, 1 ;  /* 0x3f80000003037820 */ /* 0x000fc80000410000 */
[----:B------:R0:W2:Y:S01]  /*147d0*/  F2F.F64.F32 R4, R3 ;  /* 0x0000000300047310 */ /* 0x0000a20000201800 */
[----:B------:R-:W-:Y:S05]  /*147e0*/  BRA `(.L_x_9951) ;  /* 0x0000000800087947 */ /* 0x000fea0003800000 */
.L_x_9962:
[----:B------:R-:W2:Y:S02]  /*147f0*/  LDG.E.U8 R3, desc[UR36][R24.64] ;  /* 0x0000002418037981 */ /* 0x000ea4000c1e1100 */
[----:B--2---:R-:W-:-:S05]  /*14800*/  IMAD.SHL.U32 R0, R3, 0x2000000, RZ ;  /* 0x0200000003007824 */ /* 0x004fca00078e00ff */
[----:B------:R-:W-:-:S13]  /*14810*/  ISETP.GE.U32.AND P0, PT, R0, 0x8000000, PT ;  /* 0x080000000000780c */ /* 0x000fda0003f06070 */
[C---:B------:R-:W-:Y:S01]  /*14820*/  @!P0 SHF.L.U32 R0, R3.reuse, 0x8, RZ ;  /* 0x0000000803008819 */ /* 0x040fe200000006ff */
[C---:B------:R-:W-:Y:S02]  /*14830*/  @P0 IMAD.SHL.U32 R2, R3.reuse, 0x200000, RZ ;  /* 0x0020000003020824 */ /* 0x040fe400078e00ff */
[----:B------:R-:W-:Y:S01]  /*14840*/  IMAD.SHL.U32 R3, R3, 0x1000000, RZ ;  /* 0x0100000003037824 */ /* 0x000fe200078e00ff */
        /* <DEDUP_REMOVED lines=9> */
.L_x_9961:
[----:B------:R-:W2:Y:S02]  /*148e0*/  LDG.E.U16 R0, desc[UR36][R24.64] ;  /* 0x0000002418007981 */ /* 0x000ea4000c1e1500 */
[----:B--2---:R-:W-:-:S04]  /*148f0*/  IMAD.U32 R0, R0, 0x10000, RZ ;  /* 0x0001000000007824 */ /* 0x004fc800078e00ff */
[----:B------:R-:W-:-:S04]  /*14900*/  FMUL.FTZ R0, R0, 1 ;  /* 0x3f80000000007820 */ /* 0x000fc80000410000 */
[----:B------:R0:W2:Y:S01]  /*14910*/  F2F.F64.F32 R4, R0 ;  /* 0x0000000000047310 */ /* 0x0000a20000201800 */
[----:B------:R-:W-:Y:S05]  /*14920*/  BRA `(.L_x_9951) ;  /* 0x0000000400b87947 */ /* 0x000fea0003800000 */
.L_x_9958:
        /* <DEDUP_REMOVED lines=9> */
[----:B--2---:R-:W0:Y:S01]  /*149c0*/  I2F.F64.U16 R4, R4 ;  /* 0x0000000400047312 */ /* 0x004e220000101800 */
[----:B------:R-:W-:Y:S05]  /*149d0*/  BRA `(.L_x_9951) ;  /* 0x00000004008c7947 */ /* 0x000fea0003800000 */
.L_x_9965:
        /* <DEDUP_REMOVED lines=21> */
.L_x_9969:
[----:B------:R-:W-:Y:S05]  /*14b30*/  BSYNC B1 ;  /* 0x0000000000017941 */ /* 0x000fea0003800000 */
.L_x_9968:
[----:B------:R-:W-:Y:S01]  /*14b40*/  LEA R3, R0, 0x3b800000, 0x17 ;  /* 0x3b80000000037811 */ /* 0x000fe200078eb8ff */
[----:B------:R-:W-:-:S05]  /*14b50*/  IMAD.SHL.U32 R0, R2, 0x100000, RZ ;  /* 0x0010000002007824 */ /* 0x000fca00078e00ff */
[----:B------:R-:W-:-:S07]  /*14b60*/  LOP3.LUT R0, R3, R0, R4, 0xfe, !PT ;  /* 0x0000000003007212 */ /* 0x000fce00078efe04 */
.L_x_9967:
[----:B------:R-:W-:Y:S05]  /*14b70*/  BSYNC B0 ;  /* 0x0000000000007941 */ /* 0x000fea0003800000 */
.L_x_9966:
[----:B------:R-:W-:-:S04]  /*14b80*/  FMUL.FTZ R0, R0, 1 ;  /* 0x3f80000000007820 */ /* 0x000fc80000410000 */
[----:B------:R0:W2:Y:S01]  /*14b90*/  F2F.F64.F32 R4, R0 ;  /* 0x0000000000047310 */ /* 0x0000a20000201800 */
[----:B------:R-:W-:Y:S05]  /*14ba0*/  BRA `(.L_x_9951) ;  /* 0x0000000400187947 */ /* 0x000fea0003800000 */
.L_x_9964:
        /* <DEDUP_REMOVED lines=21> */
.L_x_9973:
[----:B------:R-:W-:Y:S05]  /*14d00*/  BSYNC B1 ;  /* 0x0000000000017941 */ /* 0x000fea0003800000 */
.L_x_9972:
[----:B------:R-:W-:Y:S01]  /*14d10*/  LEA R3, R0, 0x37800000, 0x17 ;  /* 0x3780000000037811 */ /* 0x000fe200078eb8ff */
[----:B------:R-:W-:-:S05]  /*14d20*/  IMAD.SHL.U32 R0, R2, 0x200000, RZ ;  /* 0x0020000002007824 */ /* 0x000fca00078e00ff */
[----:B------:R-:W-:-:S07]  /*14d30*/  LOP3.LUT R0, R3, R0, R4, 0xfe, !PT ;  /* 0x0000000003007212 */ /* 0x000fce00078efe04 */
.L_x_9971:
[----:B------:R-:W-:Y:S05]  /*14d40*/  BSYNC B0 ;  /* 0x0000000000007941 */ /* 0x000fea0003800000 */
.L_x_9970:
[----:B------:R-:W-:-:S04]  /*14d50*/  FMUL.FTZ R0, R0, 1 ;  /* 0x3f80000000007820 */ /* 0x000fc80000410000 */
[----:B------:R0:W2:Y:S01]  /*14d60*/  F2F.F64.F32 R4, R0 ;  /* 0x0000000000047310 */ /* 0x0000a20000201800 */
[----:B------:R-:W-:Y:S05]  /*14d70*/  BRA `(.L_x_9951) ;  /* 0x0000000000a47947 */ /* 0x000fea0003800000 */
.L_x_9963:
        /* <DEDUP_REMOVED lines=14> */
.L_x_9977:
[----:B------:R-:W-:Y:S05]  /*14e60*/  BSYNC B0 ;  /* 0x0000000000007941 */ /* 0x000fea0003800000 */
.L_x_9976:
[----:B------:R-:W-:-:S04]  /*14e70*/  FMUL.FTZ R0, R0, 1 ;  /* 0x3f80000000007820 */ /* 0x000fc80000410000 */
[----:B------:R0:W2:Y:S01]  /*14e80*/  F2F.F64.F32 R4, R0 ;  /* 0x0000000000047310 */ /* 0x0000a20000201800 */
[----:B------:R-:W-:Y:S05]  /*14e90*/  BRA `(.L_x_9951) ;  /* 0x00000000005c7947 */ /* 0x000fea0003800000 */
.L_x_9950:
        /* <DEDUP_REMOVED lines=16> */
.L_x_9978:
[----:B------:R-:W-:Y:S01]  /*14fa0*/  CS2R R4, SRZ ;  /* 0x0000000000047805 */ /* 0x000fe2000001ff00 */
[----:B------:R-:W-:Y:S06]  /*14fb0*/  BRA `(.L_x_9951) ;  /* 0x0000000000147947 */ /* 0x000fec0003800000 */
.L_x_9975:
[----:B------:R-:W2:Y:S02]  /*14fc0*/  LDG.E.64 R4, desc[UR36][R24.64] ;  /* 0x0000002418047981 */ /* 0x000ea4000c1e1b00 */
[----:B--2---:R-:W0:Y:S01]  /*14fd0*/  I2F.F64.U64 R4, R4 ;  /* 0x0000000400047312 */ /* 0x004e220000301800 */
[----:B------:R-:W-:Y:S05]  /*14fe0*/  BRA `(.L_x_9951) ;  /* 0x0000000000087947 */ /* 0x000fea0003800000 */
.L_x_9974:
[----:B------:R-:W2:Y:S02]  /*14ff0*/  LDG.E R4, desc[UR36][R24.64] ;  /* 0x0000002418047981 */ /* 0x000ea4000c1e1900 */
[----:B--2---:R-:W0:Y:S02]  /*15000*/  I2F.F64.U32 R4, R4 ;  /* 0x0000000400047312 */ /* 0x004e240000201800 */
.L_x_9951:
[----:B0----5:R-:W-:Y:S01]  /*15010*/  DADD R2, -R18, 1 ;  /* 0x3ff0000012027429 */ /* 0x021fe20000000100 */
[----:B------:R-:W-:Y:S01]  /*15020*/  UMOV UR4, 0x80000000 ;  /* 0x8000000000047882 */ /* 0x000fe20000000000 */
[----:B------:R-:W-:Y:S01]  /*15030*/  UMOV UR5, 0x3d719799 ;  /* 0x3d71979900057882 */ /* 0x000fe20000000000 */
[----:B--2---:R-:W-:Y:S01]  /*15040*/  DADD R4, -R4, R18 ;  /* 0x0000000004047229 */ /* 0x004fe20000000112 */
[----:B------:R-:W-:Y:S01]  /*15050*/  UMOV UR6, UR5 ;  /* 0x0000000500067c82 */ /* 0x000fe20008000000 */
[----:B------:R-:W-:Y:S01]  /*15060*/  BSSY B0, `(.L_x_9979) ;  /* 0x000001d000007945 */ /* 0x000fe20003800000 */
[----:B------:R-:W-:Y:S02]  /*15070*/  IMAD.U32 R6, RZ, RZ, UR6 ;  /* 0x00000006ff067e24 */ /* 0x000fe4000f8e00ff */
[----:B------:R-:W-:-:S03]  /*15080*/  DMUL R2, R2, R18 ;  /* 0x0000001202027228 */ /* 0x000fc60000000000 */
[----:B-1-34-:R-:W-:-:S05]  /*15090*/  DMUL R10, R4, R22 ;  /* 0x00000016040a7228 */ /* 0x01afca0000000000 */
        /* <DEDUP_REMOVED lines=25> */
.L_x_9980:
[----:B------:R-:W-:Y:S05]  /*15230*/  BSYNC B0 ;  /* 0x0000000000007941 */ /* 0x000fea0003800000 */
.L_x_9979:
        /* <DEDUP_REMOVED lines=15> */
.L_x_9984:
[----:B------:R-:W0:Y:S02]  /*15330*/  F2I.S64.F64.TRUNC R4, R4 ;  /* 0x0000000400047311 */ /* 0x000e24000030d900 */
[----:B0-----:R-:W-:-:S05]  /*15340*/  IMAD.MOV.U32 R3, RZ, RZ, R4 ;  /* 0x000000ffff037224 */ /* 0x001fca00078e0004 */
[----:B------:R-:W-:Y:S01]  /*15350*/  STG.E.U8 desc[UR36][R16.64], R3 ;  /* 0x0000000310007986 */ /* 0x000fe2000c101124 */
[----:B------:R-:W-:Y:S05]  /*15360*/  EXIT ;  /* 0x000000000000794d */ /* 0x000fea0003800000 */
.L_x_9983:
        /* <DEDUP_REMOVED lines=9> */
.L_x_9987:
[----:B------:R-:W0:Y:S02]  /*15400*/  F2I.F64.TRUNC R5, R4 ;  /* 0x0000000400057311 */ /* 0x000e24000030d100 */
[----:B0-----:R-:W-:Y:S01]  /*15410*/  STG.E desc[UR36][R16.64], R5 ;  /* 0x0000000510007986 */ /* 0x001fe2000c101924 */
[----:B------:R-:W-:Y:S05]  /*15420*/  EXIT ;  /* 0x000000000000794d */ /* 0x000fea0003800000 */
.L_x_9986:
[----:B------:R-:W0:Y:S02]  /*15430*/  F2I.F64.TRUNC R5, R4 ;  /* 0x0000000400057311 */ /* 0x000e24000030d100 */
[----:B0-----:R-:W-:Y:S01]  /*15440*/  STG.E.U16 desc[UR36][R16.64], R5 ;  /* 0x0000000510007986 */ /* 0x001fe2000c101524 */
[----:B------:R-:W-:Y:S05]  /*15450*/  EXIT ;  /* 0x000000000000794d */ /* 0x000fea0003800000 */
.L_x_9982:
        /* <DEDUP_REMOVED lines=13> */
.L_x_9989:
        /* <DEDUP_REMOVED lines=8> */
.L_x_9988:
        /* <DEDUP_REMOVED lines=14> */
.L_x_9991:
        /* <DEDUP_REMOVED lines=9> */
.L_x_9990:
[----:B------:R-:W-:Y:S01]  /*15720*/  STG.E.64 desc[UR36][R16.64], R4 ;  /* 0x0000000410007986 */ /* 0x000fe2000c101b24 */
[----:B------:R-:W-:Y:S05]  /*15730*/  EXIT ;  /* 0x000000000000794d */ /* 0x000fea0003800000 */
.L_x_9981:
        /* <DEDUP_REMOVED lines=12> */
.L_x_9994:
[----:B------:R-:W-:-:S05]  /*15800*/  CS2R R6, SRZ ;  /* 0x0000000000067805 */ /* 0x000fca000001ff00 */
[----:B------:R-:W-:Y:S01]  /*15810*/  STG.E.128 desc[UR36][R16.64], R4 ;  /* 0x0000000410007986 */ /* 0x000fe2000c101d24 */
[----:B------:R-:W-:Y:S05]  /*15820*/  EXIT ;  /* 0x000000000000794d */ /* 0x000fea0003800000 */
.L_x_9993:
        /* <DEDUP_REMOVED lines=25> */
.L_x_9998:
[----:B------:R-:W-:Y:S05]  /*159c0*/  BSYNC B0 ;  /* 0x0000000000007941 */ /* 0x000fea0003800000 */
.L_x_9997:
[----:B------:R-:W-:-:S05]  /*159d0*/  LOP3.LUT R3, R0, R3, RZ, 0xfc, !PT ;  /* 0x0000000300037212 */ /* 0x000fca00078efcff */
[----:B------:R-:W-:Y:S01]  /*159e0*/  STG.E.U8 desc[UR36][R16.64], R3 ;  /* 0x0000000310007986 */ /* 0x000fe2000c101124 */
[----:B------:R-:W-:Y:S05]  /*159f0*/  EXIT ;  /* 0x000000000000794d */ /* 0x000fea0003800000 */
.L_x_9996:
        /* <DEDUP_REMOVED lines=17> */
.L_x_10000:
[----:B------:R-:W-:Y:S01]  /*15b10*/  IMAD.MOV.U32 R0, RZ, RZ, 0x7f ;  /* 0x0000007fff007424 */ /* 0x000fe200078e00ff */
[----:B------:R-:W-:-:S04]  /*15b20*/  ISETP.GT.U32.AND P0, PT, R2, 0x7f800000, PT ;  /* 0x7f8000000200780c */ /* 0x000fc80003f04070 */
[----:B------:R-:W-:-:S09]  /*15b30*/  SEL R0, R0, 0x7c, P0 ;  /* 0x0000007c00007807 */ /* 0x000fd20000000000 */
.L_x_10001:
[----:B------:R-:W-:Y:S05]  /*15b40*/  BSYNC B0 ;  /* 0x0000000000007941 */ /* 0x000fea0003800000 */
.L_x_9999:
[----:B------:R-:W-:-:S04]  /*15b50*/  LOP3.LUT R2, R3, 0x80000000, RZ, 0xc0, !PT ;  /* 0x8000000003027812 */ /* 0x000fc800078ec0ff */
[----:B------:R-:W-:-:S04]  /*15b60*/  SHF.R.U32.HI R3, RZ, 0x18, R2 ;  /* 0x00000018ff037819 */ /* 0x000fc80000011602 */
[----:B------:R-:W-:-:S05]  /*15b70*/  LOP3.LUT R3, R0, R3, RZ, 0xfc, !PT ;  /* 0x0000000300037212 */ /* 0x000fca00078efcff */
[----:B------:R-:W-:Y:S01]  /*15b80*/  STG.E.U8 desc[UR36][R16.64], R3 ;  /* 0x0000000310007986 */ /* 0x000fe2000c101124 */
[----:B------:R-:W-:Y:S05]  /*15b90*/  EXIT ;  /* 0x000000000000794d */ /* 0x000fea0003800000 */
.L_x_9995:
        /* <DEDUP_REMOVED lines=8> */
.L_x_9992:
        /* <DEDUP_REMOVED lines=11> */
.L_x_10004:
        /* <DEDUP_REMOVED lines=21> */
.L_x_10007:
[----:B------:R-:W-:-:S04]  /*15e20*/  LOP3.LUT R2, R3, 0x80000000, RZ, 0xc0, !PT ;  /* 0x8000000003027812 */ /* 0x000fc800078ec0ff */
[----:B------:R-:W-:-:S04]  /*15e30*/  SHF.R.U32.HI R3, RZ, 0x18, R2 ;  /* 0x00000018ff037819 */ /* 0x000fc80000011602 */
[----:B------:R-:W-:-:S04]  /*15e40*/  LOP3.LUT R0, R0, R3, RZ, 0xfc, !PT ;  /* 0x0000000300007212 */ /* 0x000fc800078efcff */
[----:B------:R-:W-:-:S07]  /*15e50*/  PRMT R8, R0, 0x7610, R8 ;  /* 0x0000761000087816 */ /* 0x000fce0000000008 */
.L_x_10006:
[----:B------:R-:W-:Y:S05]  /*15e60*/  BSYNC B0 ;  /* 0x0000000000007941 */ /* 0x000fea0003800000 */
.L_x_10005:
[----:B------:R-:W-:Y:S01]  /*15e70*/  STG.E.U8 desc[UR36][R16.64], R8 ;  /* 0x0000000810007986 */ /* 0x000fe2000c101124 */
[----:B------:R-:W-:Y:S05]  /*15e80*/  EXIT ;  /* 0x000000000000794d */ /* 0x000fea0003800000 */
.L_x_10003:
        /* <DEDUP_REMOVED lines=21> */
.L_x_10010:
[----:B------:R-:W-:-:S04]  /*15fe0*/  LOP3.LUT R2, R3, 0x80000000, RZ, 0xc0, !PT ;  /* 0x8000000003027812 */ /* 0x000fc800078ec0ff */
[----:B------:R-:W-:-:S04]  /*15ff0*/  SHF.R.U32.HI R3, RZ, 0x18, R2 ;  /* 0x00000018ff037819 */ /* 0x000fc80000011602 */
[----:B------:R-:W-:-:S04]  /*16000*/  LOP3.LUT R0, R0, R3, RZ, 0xfc, !PT ;  /* 0x0000000300007212 */ /* 0x000fc800078efcff */
[----:B------:R-:W-:-:S07]  /*16010*/  PRMT R8, R0, 0x7610, R8 ;  /* 0x0000761000087816 */ /* 0x000fce0000000008 */
.L_x_10009:
[----:B------:R-:W-:Y:S05]  /*16020*/  BSYNC B0 ;  /* 0x0000000000007941 */ /* 0x000fea0003800000 */
.L_x_10008:
[----:B------:R-:W-:Y:S01]  /*16030*/  STG.E.U8 desc[UR36][R16.64], R8 ;  /* 0x0000000810007986 */ /* 0x000fe2000c101124 */
[----:B------:R-:W-:Y:S05]  /*16040*/  EXIT ;  /* 0x000000000000794d */ /* 0x000fea0003800000 */
.L_x_10002:
        /* <DEDUP_REMOVED lines=16> */
[----:B------:R-:W-:Y:S01]  /*16150*/  HFMA2.MMA R3, -RZ, RZ, 0, 1.5199184417724609375e-05 ;  /* 0x000000ffff037435 */ /* 0x000fe200000001ff */
        /* <DEDUP_REMOVED lines=9> */
.L_x_9985:
        /* <DEDUP_REMOVED lines=16> */
.L_x_10013:
[----:B------:R-:W-:Y:S05]  /*162f0*/  EXIT ;  /* 0x000000000000794d */ /* 0x000fea0003800000 */
.L_x_10012:
[----:B------:R-:W0:Y:S02]  /*16300*/  F2I.U64.F64.TRUNC R4, R4 ;  /* 0x0000000400047311 */ /* 0x000e24000030d800 */
[----:B0-----:R-:W-:Y:S01]  /*16310*/  STG.E.64 desc[UR36][R16.64], R4 ;  /* 0x0000000410007986 */ /* 0x001fe2000c101b24 */
[----:B------:R-:W-:Y:S05]  /*16320*/  EXIT ;  /* 0x000000000000794d */ /* 0x000fea0003800000 */
.L_x_10011:
[----:B------:R-:W0:Y:S02]  /*16330*/  F2I.U32.F64.TRUNC R5, R4 ;  /* 0x0000000400057311 */ /* 0x000e24000030d000 */
[----:B0-----:R-:W-:Y:S01]  /*16340*/  STG.E desc[UR36][R16.64], R5 ;  /* 0x0000000510007986 */ /* 0x001fe2000c101924 */
[----:B------:R-:W-:Y:S05]  /*16350*/  EXIT ;  /* 0x000000000000794d */ /* 0x000fea0003800000 */
        .weak           $__internal_13_$__cuda_sm20_div_rn_f64_full
        .type           $__internal_13_$__cuda_sm20_div_rn_f64_full,@function
        .size           $__internal_13_$__cuda_sm20_div_rn_f64_full,(.L_x_10804 - $__internal_13_$__cuda_sm20_div_rn_f64_full)
$__internal_13_$__cuda_sm20_div_rn_f64_full:
[C---:B------:R-:W-:Y:S01]  /*16360*/  FSETP.GEU.AND P0, PT, |R5|.reuse, 1.469367938527859385e-39, PT ;  /* 0x001000000500780b */ /* 0x040fe20003f0e200 */
[----:B------:R-:W-:Y:S01]  /*16370*/  IMAD.MOV.U32 R7, RZ, RZ, R11 ;  /* 0x000000ffff077224 */ /* 0x000fe200078e000b */
[C---:B------:R-:W-:Y:S01]  /*16380*/  LOP3.LUT R26, R5.reuse, 0x800fffff, RZ, 0xc0, !PT ;  /* 0x800fffff051a7812 */ /* 0x040fe200078ec0ff */
[----:B------:R-:W-:Y:S01]  /*16390*/  IMAD.MOV.U32 R8, RZ, RZ, 0x1 ;  /* 0x00000001ff087424 */ /* 0x000fe200078e00ff */
[----:B------:R-:W-:Y:S01]  /*163a0*/  LOP3.LUT R18, R5, 0x7ff00000, RZ, 0xc0, !PT ;  /* 0x7ff0000005127812 */ /* 0x000fe200078ec0ff */
[----:B------:R-:W-:Y:S01]  /*163b0*/  IMAD.MOV.U32 R6, RZ, RZ, R0 ;  /* 0x000000ffff067224 */ /* 0x000fe200078e0000 */
[----:B------:R-:W-:Y:S01]  /*163c0*/  LOP3.LUT R27, R26, 0x3ff00000, RZ, 0xfc, !PT ;  /* 0x3ff000001a1b7812 */ /* 0x000fe200078efcff */
[----:B------:R-:W-:Y:S01]  /*163d0*/  IMAD.MOV.U32 R26, RZ, RZ, R4 ;  /* 0x000000ffff1a7224 */ /* 0x000fe200078e0004 */
[C---:B------:R-:W-:Y:S01]  /*163e0*/  FSETP.GEU.AND P2, PT, |R7|.reuse, 1.469367938527859385e-39, PT ;  /* 0x001000000700780b */ /* 0x040fe20003f4e200 */
[----:B------:R-:W-:Y:S01]  /*163f0*/  IMAD.MOV.U32 R22, RZ, RZ, R6 ;  /* 0x000000ffff167224 */ /* 0x000fe200078e0006 */
[----:B------:R-:W-:Y:S01]  /*16400*/  LOP3.LUT R3, R7, 0x7ff00000, RZ, 0xc0, !PT ;  /* 0x7ff0000007037812 */ /* 0x000fe200078ec0ff */
[----:B------:R-:W-:Y:S02]  /*16410*/  BSSY B1, `(.L_x_10014) ;  /* 0x000004e000017945 */ /* 0x000fe40003800000 */
[----:B------:R-:W-:Y:S01]  /*16420*/  @!P0 DMUL R26, R4, 8.98846567431157953865e+307 ;  /* 0x7fe00000041a8828 */ /* 0x000fe20000000000 */
[----:B------:R-:W-:Y:S01]  /*16430*/  ISETP.GE.U32.AND P1, PT, R3, R18, PT ;  /* 0x000000120300720c */ /* 0x000fe20003f26070 */
[----:B------:R-:W-:-:S04]  /*16440*/  IMAD.MOV.U32 R15, RZ, RZ, R3 ;  /* 0x000000ffff0f7224 */ /* 0x000fc800078e0003 */
[----:B------:R-:W0:Y:S02]  /*16450*/  MUFU.RCP64H R9, R27 ;  /* 0x0000001b00097308 */ /* 0x000e240000001800 */
[----:B------:R-:W-:Y:S02]  /*16460*/  @!P2 LOP3.LUT R0, R5, 0x7ff00000, RZ, 0xc0, !PT ;  /* 0x7ff000000500a812 */ /* 0x000fe400078ec0ff */
[----:B------:R-:W-:Y:S02]  /*16470*/  @!P0 LOP3.LUT R18, R27, 0x7ff00000, RZ, 0xc0, !PT ;  /* 0x7ff000001b128812 */ /* 0x000fe400078ec0ff */
[----:B------:R-:W-:Y:S01]  /*16480*/  @!P2 ISETP.GE.U32.AND P3, PT, R3, R0, PT ;  /* 0x000000000300a20c */ /* 0x000fe20003f66070 */
[----:B------:R-:W-:Y:S02]  /*16490*/  IMAD.MOV.U32 R0, RZ, RZ, 0x1ca00000 ;  /* 0x1ca00000ff007424 */ /* 0x000fe400078e00ff */
[----:B------:R-:W-:-:S03]  /*164a0*/  VIADD R21, R18, 0xffffffff ;  /* 0xffffffff12157836 */ /* 0x000fc60000000000 */
[----:B------:R-:W-:-:S04]  /*164b0*/  SEL R23, R0, 0x63400000, !P1 ;  /* 0x6340000000177807 */ /* 0x000fc80004800000 */
[----:B------:R-:W-:Y:S01]  /*164c0*/  LOP3.LUT R23, R23, 0x800fffff, R7, 0xf8, !PT ;  /* 0x800fffff17177812 */ /* 0x000fe200078ef807 */
[----:B0-----:R-:W-:-:S08]  /*164d0*/  DFMA R10, R8, -R26, 1 ;  /* 0x3ff00000080a742b */ /* 0x001fd0000000081a */
[----:B------:R-:W-:-:S08]  /*164e0*/  DFMA R10, R10, R10, R10 ;  /* 0x0000000a0a0a722b */ /* 0x000fd0000000000a */
[----:B------:R-:W-:Y:S01]  /*164f0*/  DFMA R10, R8, R10, R8 ;  /* 0x0000000a080a722b */ /* 0x000fe20000000008 */
[----:B------:R-:W-:-:S04]  /*16500*/  @!P2 SEL R9, R0, 0x63400000, !P3 ;  /* 0x634000000009a807 */ /* 0x000fc80005800000 */
[----:B------:R-:W-:-:S03]  /*16510*/  @!P2 LOP3.LUT R12, R9, 0x80000000, R7, 0xf8, !PT ;  /* 0x80000000090ca812 */ /* 0x000fc600078ef807 */
[----:B------:R-:W-:Y:S01]  /*16520*/  DFMA R8, R10, -R26, 1 ;  /* 0x3ff000000a08742b */ /* 0x000fe2000000081a */
[----:B------:R-:W-:Y:S01]  /*16530*/  @!P2 LOP3.LUT R13, R12, 0x100000, RZ, 0xfc, !PT ;  /* 0x001000000c0da812 */ /* 0x000fe200078efcff */
[----:B------:R-:W-:-:S06]  /*16540*/  @!P2 IMAD.MOV.U32 R12, RZ, RZ, RZ ;  /* 0x000000ffff0ca224 */ /* 0x000fcc00078e00ff */
[----:B------:R-:W-:Y:S02]  /*16550*/  DFMA R8, R10, R8, R10 ;  /* 0x000000080a08722b */ /* 0x000fe4000000000a */
[----:B------:R-:W-:-:S08]  /*16560*/  @!P2 DFMA R22, R22, 2, -R12 ;  /* 0x400000001616a82b */ /* 0x000fd0000000080c */
[----:B------:R-:W-:Y:S02]  /*16570*/  DMUL R10, R8, R22 ;  /* 0x00000016080a7228 */ /* 0x000fe40000000000 */
[----:B------:R-:W-:-:S05]  /*16580*/  @!P2 LOP3.LUT R15, R23, 0x7ff00000, RZ, 0xc0, !PT ;  /* 0x7ff00000170fa812 */ /* 0x000fca00078ec0ff */
[----:B------:R-:W-:Y:S01]  /*16590*/  VIADD R20, R15, 0xffffffff ;  /* 0xffffffff0f147836 */ /* 0x000fe20000000000 */
[----:B------:R-:W-:-:S04]  /*165a0*/  DFMA R12, R10, -R26, R22 ;  /* 0x8000001a0a0c722b */ /* 0x000fc80000000016 */
[----:B------:R-:W-:-:S04]  /*165b0*/  ISETP.GT.U32.AND P0, PT, R20, 0x7feffffe, PT ;  /* 0x7feffffe1400780c */ /* 0x000fc80003f04070 */
[----:B------:R-:W-:Y:S01]  /*165c0*/  ISETP.GT.U32.OR P0, PT, R21, 0x7feffffe, P0 ;  /* 0x7feffffe1500780c */ /* 0x000fe20000704470 */
[----:B------:R-:W-:-:S12]  /*165d0*/  DFMA R12, R8, R12, R10 ;  /* 0x0000000c080c722b */ /* 0x000fd8000000000a */
[----:B------:R-:W-:Y:S05]  /*165e0*/  @P0 BRA `(.L_x_10015) ;  /* 0x00000000006c0947 */ /* 0x000fea0003800000 */
        /* <DEDUP_REMOVED lines=27> */
.L_x_10015:
        /* <DEDUP_REMOVED lines=16> */
.L_x_10018:
[----:B------:R-:W-:Y:S01]  /*168a0*/  LOP3.LUT R9, R5, 0x80000, RZ, 0xfc, !PT ;  /* 0x0008000005097812 */ /* 0x000fe200078efcff */
[----:B------:R-:W-:Y:S01]  /*168b0*/  IMAD.MOV.U32 R8, RZ, RZ, R4 ;  /* 0x000000ffff087224 */ /* 0x000fe200078e0004 */
[----:B------:R-:W-:Y:S06]  /*168c0*/  BRA `(.L_x_10016) ;  /* 0x0000000000087947 */ /* 0x000fec0003800000 */
.L_x_10017:
[----:B------:R-:W-:Y:S01]  /*168d0*/  LOP3.LUT R9, R7, 0x80000, RZ, 0xfc, !PT ;  /* 0x0008000007097812 */ /* 0x000fe200078efcff */
[----:B------:R-:W-:-:S07]  /*168e0*/  IMAD.MOV.U32 R8, RZ, RZ, R6 ;  /* 0x000000ffff087224 */ /* 0x000fce00078e0006 */
.L_x_10016:
[----:B------:R-:W-:Y:S05]  /*168f0*/  BSYNC B1 ;  /* 0x0000000000017941 */ /* 0x000fea0003800000 */
.L_x_10014:
[----:B------:R-:W-:Y:S02]  /*16900*/  IMAD.MOV.U32 R15, RZ, RZ, 0x0 ;  /* 0x00000000ff0f7424 */ /* 0x000fe400078e00ff */
[----:B------:R-:W-:Y:S02]  /*16910*/  IMAD.MOV.U32 R4, RZ, RZ, R8 ;  /* 0x000000ffff047224 */ /* 0x000fe400078e0008 */
[----:B------:R-:W-:Y:S01]  /*16920*/  IMAD.MOV.U32 R5, RZ, RZ, R9 ;  /* 0x000000ffff057224 */ /* 0x000fe200078e0009 */
[----:B------:R-:W-:Y:S06]  /*16930*/  RET.REL.NODEC R14 `(_ZN2at6native18elementwise_kernelILi128ELi4EZNS0_15gpu_kernel_implIZZZN37_INTERNAL_cee6930f_7_Loss_cu_5b0651e139_GLOBAL__N__cee6930f_7_Loss_cu_5b0651e140binary_cross_entropy_backward_out_kernelERNS_6TensorERKS5_S8_S8_ENKUlvE_clEvENKUlvE_clEvEUldddE_EEvRNS_18TensorIteratorBaseERKT_EUliE_EEviT1_) ;  /* 0xfffffe940eb07950 */ /* 0x000fec0003c3ffff */
.L_x_10019:
        /* <DEDUP_REMOVED lines=12> */
.L_x_10804:


//--------------------- .text._ZN2at6native27unrolled_elementwise_kernelIZZZN37_INTERNAL_cee6930f_7_Loss_cu_5b0651e139_GLOBAL__N__cee6930f_7_Loss_cu_5b0651e140binary_cross_entropy_backward_out_kernelERNS_6TensorERKS4_S7_S7_ENKUlvE_clEvENKUlvE_clEvEUldddE_St5arrayIPcLm4EELi4E23TrivialOffsetCalculatorILi3EjESE_ILi1EjENS0_6memory12LoadWithCastILi3EEENSH_13StoreWithCastILi1EEEEEviT_T0_T2_T3_T4_T5_ --------------------------
	.section	.text._ZN2at6native27unrolled_elementwise_kernelIZZZN37_INTERNAL_cee6930f_7_Loss_cu_5b0651e139_GLOBAL__N__cee6930f_7_Loss_cu_5b0651e140binary_cross_entropy_backward_out_kernelERNS_6TensorERKS4_S7_S7_ENKUlvE_clEvENKUlvE_clEvEUldddE_St5arrayIPcLm4EELi4E23TrivialOffsetCalculatorILi3EjESE_ILi1EjENS0_6memory12LoadWithCastILi3EEENSH_13StoreWithCastILi1EEEEEviT_T0_T2_T3_T4_T5_,"ax",@progbits
	.align	128
        .global         _ZN2at6native27unrolled_elementwise_kernelIZZZN37_INTERNAL_cee6930f_7_Loss_cu_5b0651e139_GLOBAL__N__cee6930f_7_Loss_cu_5b0651e140binary_cross_entropy_backward_out_kernelERNS_6TensorERKS4_S7_S7_ENKUlvE_clEvENKUlvE_clEvEUldddE_St5arrayIPcLm4EELi4E23TrivialOffsetCalculatorILi3EjESE_ILi1EjENS0_6memory12LoadWithCastILi3EEENSH_13StoreWithCastILi1EEEEEviT_T0_T2_T3_T4_T5_
        .type           _ZN2at6native27unrolled_elementwise_kernelIZZZN37_INTERNAL_cee6930f_7_Loss_cu_5b0651e139_GLOBAL__N__cee6930f_7_Loss_cu_5b0651e140binary_cross_entropy_backward_out_kernelERNS_6TensorERKS4_S7_S7_ENKUlvE_clEvENKUlvE_clEvEUldddE_St5arrayIPcLm4EELi4E23TrivialOffsetCalculatorILi3EjESE_ILi1EjENS0_6memory12LoadWithCastILi3EEENSH_13StoreWithCastILi1EEEEEviT_T0_T2_T3_T4_T5_,@function
        .size           _ZN2at6native27unrolled_elementwise_kernelIZZZN37_INTERNAL_cee6930f_7_Loss_cu_5b0651e139_GLOBAL__N__cee6930f_7_Loss_cu_5b0651e140binary_cross_entropy_backward_out_kernelERNS_6TensorERKS4_S7_S7_ENKUlvE_clEvENKUlvE_clEvEUldddE_St5arrayIPcLm4EELi4E23TrivialOffsetCalculatorILi3EjESE_ILi1EjENS0_6memory12LoadWithCastILi3EEENSH_13StoreWithCastILi1EEEEEviT_T0_T2_T3_T4_T5_,(.L_x_10805 - _ZN2at6native27unrolled_elementwise_kernelIZZZN37_INTERNAL_cee6930f_7_Loss_cu_5b0651e139_GLOBAL__N__cee6930f_7_Loss_cu_5b0651e140binary_cross_entropy_backward_out_kernelERNS_6TensorERKS4_S7_S7_ENKUlvE_clEvENKUlvE_clEvEUldddE_St5arrayIPcLm4EELi4E23TrivialOffsetCalculatorILi3EjESE_ILi1EjENS0_6memory12LoadWithCastILi3EEENSH_13StoreWithCastILi1EEEEEviT_T0_T2_T3_T4_T5_)
        .other          _ZN2at6native27unrolled_elementwise_kernelIZZZN37_INTERNAL_cee6930f_7_Loss_cu_5b0651e139_GLOBAL__N__cee6930f_7_Loss_cu_5b0651e140binary_cross_entropy_backward_out_kernelERNS_6TensorERKS4_S7_S7_ENKUlvE_clEvENKUlvE_clEvEUldddE_St5arrayIPcLm4EELi4E23TrivialOffsetCalculatorILi3EjESE_ILi1EjENS0_6memory12LoadWithCastILi3EEENSH_13StoreWithCastILi1EEEEEviT_T0_T2_T3_T4_T5_,@"STO_CUDA_ENTRY STV_DEFAULT"
_ZN2at6native27unrolled_elementwise_kernelIZZZN37_INTERNAL_cee6930f_7_Loss_cu_5b0651e139_GLOBAL__N__cee6930f_7_Loss_cu_5b0651e140binary_cross_entropy_backward_out_kernelERNS_6TensorERKS4_S7_S7_ENKUlvE_clEvENKUlvE_clEvEUldddE_St5arrayIPcLm4EELi4E23TrivialOffsetCalculatorILi3EjESE_ILi1EjENS0_6memory12LoadWithCastILi3EEENSH_13StoreWithCastILi1EEEEEviT_T0_T2_T3_T4_T5_:
.text._ZN2at6native27unrolled_elementwise_kernelIZZZN37_INTERNAL_cee6930f_7_Loss_cu_5b0651e139_GLOBAL__N__cee6930f_7_Loss_cu_5b0651e140binary_cross_entropy_backward_out_kernelERNS_6TensorERKS4_S7_S7_ENKUlvE_clEvENKUlvE_clEvEUldddE_St5arrayIPcLm4EELi4E23TrivialOffsetCalculatorILi3EjESE_ILi1EjENS0_6memory12LoadWithCastILi3EEENSH_13StoreWithCastILi1EEEEEviT_T0_T2_T3_T4_T5_:
        /* <DEDUP_REMOVED lines=8> */
[----:B------:R-:W-:Y:S02]  /*0080*/  CS2R R40, SRZ ;  /* 0x0000000000287805 */ /* 0x000fe4000001ff00 */
[----:B------:R-:W-:Y:S01]  /*0090*/  CS2R R34, SRZ ;  /* 0x0000000000227805 */ /* 0x000fe2000001ff00 */
[----:B------:R-:W3:Y:S08]  /*00a0*/  LDC.U8 R42, c[0x0][0x23c] ;  /* 0x00008f00ff2a7b82 */ /* 0x000ef00000000000 */
[----:B------:R-:W4:Y:S08]  /*00b0*/  LDC.U8 R19, c[0x0][0x23d] ;  /* 0x00008f40ff137b82 */ /* 0x000f300000000000 */
[----:B------:R-:W0:Y:S01]  /*00c0*/  LDC.U8 R33, c[0x0][0x23e] ;  /* 0x00008f80ff217b82 */ /* 0x000e220000000000 */
[----:B-1----:R-:W-:-:S05]  /*00d0*/  IMAD R2, R32, -0x200, R3 ;  /* 0xfffffe0020027824 */ /* 0x002fca00078e0203 */
[----:B--2---:R-:W-:-:S13]  /*00e0*/  ISETP.GE.AND P0, PT, R43, R2, PT ;  /* 0x000000022b00720c */ /* 0x004fda0003f06270 */
[----:B---3--:R-:W-:Y:S05]  /*00f0*/  @P0 BRA `(.L_x_10021) ;  /* 0x0000002c00600947 */ /* 0x008fea0003800000 */
        /* <DEDUP_REMOVED lines=20> */
.L_x_10025:
[----:B------:R-:W2:Y:S02]  /*0240*/  LDG.E.U8 R4, desc[UR36][R4.64] ;  /* 0x0000002404047981 */ /* 0x000ea4000c1e1100 */
[----:B--2---:R1:W2:Y:S01]  /*0250*/  I2F.F64.U16 R44, R4 ;  /* 0x00000004002c7312 */ /* 0x0042a20000101800 */
[----:B------:R-:W-:Y:S05]  /*0260*/  BRA `(.L_x_10027) ;  /* 0x0000000c00707947 */ /* 0x000fea0003800000 */
.L_x_10024:
[----:B------:R-:W-:-:S13]  /*0270*/  ISETP.NE.AND P0, PT, R0, 0x2, PT ;  /* 0x000000020000780c */ /* 0x000fda0003f05270 */
[----:B------:R-:W-:Y:S05]  /*0280*/  @!P0 BRA `(.L_x_10028) ;  /* 0x0000000000288947 */ /* 0x000fea0003800000 */
[----:B------:R-:W-:-:S13]  /*0290*/  ISETP.NE.AND P0, PT, R0, 0x3, PT ;  /* 0x000000030000780c */ /* 0x000fda0003f05270 */
[----:B------:R-:W-:Y:S05]  /*02a0*/  @!P0 BRA `(.L_x_10029) ;  /* 0x0000000000148947 */ /* 0x000fea0003800000 */
[----:B------:R-:W-:-:S13]  /*02b0*/  ISETP.NE.AND P0, PT, R0, 0x4, PT ;  /* 0x000000040000780c */ /* 0x000fda0003f05270 */
[----:B------:R-:W-:Y:S05]  /*02c0*/  @P0 BRA `(.L_x_10026) ;  /* 0x0000000800fc0947 */ /* 0x000fea0003800000 */
[----:B------:R-:W2:Y:S02]  /*02d0*/  LDG.E.64 R44, desc[UR36][R4.64] ;  /* 0x00000024042c7981 */ /* 0x000ea4000c1e1b00 */
[----:B--2---:R-:W1:Y:S01]  /*02e0*/  I2F.F64.S64 R44, R44 ;  /* 0x0000002c002c7312 */ /* 0x004e620000301c00 */
[----:B------:R-:W-:Y:S05]  /*02f0*/  BRA `(.L_x_10027) ;  /* 0x0000000c004c7947 */ /* 0x000fea0003800000 */
.L_x_10029:
[----:B------:R-:W2:Y:S02]  /*0300*/  LDG.E R4, desc[UR36][R4.64] ;  /* 0x0000002404047981 */ /* 0x000ea4000c1e1900 */
[----:B--2---:R2:W3:Y:S01]  /*0310*/  I2F.F64 R44, R4 ;  /* 0x00000004002c7312 */ /* 0x0044e20000201c00 */
[----:B------:R-:W-:Y:S05]  /*0320*/  BRA `(.L_x_10027) ;  /* 0x0000000c00407947 */ /* 0x000fea0003800000 */
.L_x_10028:
[----:B------:R-:W2:Y:S02]  /*0330*/  LDG.E.U16 R4, desc[UR36][R4.64] ;  /* 0x0000002404047981 */ /* 0x000ea4000c1e1500 */
[----:B--2---:R1:W2:Y:S01]  /*0340*/  I2F.F64.S16 R44, R4 ;  /* 0x00000004002c7312 */ /* 0x0042a20000101c00 */
[----:B------:R-:W-:Y:S05]  /*0350*/  BRA `(.L_x_10027) ;  /* 0x0000000c00347947 */ /* 0x000fea0003800000 */
.L_x_10023:
        /* <DEDUP_REMOVED lines=8> */
[----:B------:R-:W1:Y:S01]  /*03e0*/  F2F.F64.F32 R44, R44 ;  /* 0x0000002c002c7310 */ /* 0x000e620000201800 */
[----:B------:R-:W-:Y:S05]  /*03f0*/  BRA `(.L_x_10027) ;  /* 0x0000000c000c7947 */ /* 0x000fea0003800000 */
.L_x_10031:
[----:B------:R-:W2:Y:S02]  /*0400*/  LDG.E.U16 R0, desc[UR36][R4.64] ;  /* 0x0000002404007981 */ /* 0x000ea4000c1e1500 */
[----:B--2---:R-:W-:-:S05]  /*0410*/  HADD2.F32 R0, -RZ, R0.H0_H0 ;  /* 0x20000000ff007230 */ /* 0x004fca0000004100 */
[----:B------:R-:W-:-:S04]  /*0420*/  FMUL.FTZ R0, R0, 1 ;  /* 0x3f80000000007820 */ /* 0x000fc80000410000 */
[----:B------:R1:W2:Y:S01]  /*0430*/  F2F.F64.F32 R44, R0 ;  /* 0x00000000002c7310 */ /* 0x0002a20000201800 */
[----:B------:R-:W-:Y:S05]  /*0440*/  BRA `(.L_x_10027) ;  /* 0x0000000800f87947 */ /* 0x000fea0003800000 */
.L_x_10030:
        /* <DEDUP_REMOVED lines=10> */
.L_x_10033:
[----:B------:R-:W2:Y:S02]  /*04f0*/  LDG.E.U16 R4, desc[UR36][R4.64] ;  /* 0x0000002404047981 */ /* 0x000ea4000c1e1500 */
[----:B--2---:R-:W-:-:S05]  /*0500*/  HADD2.F32 R0, -RZ, R4.H0_H0 ;  /* 0x20000004ff007230 */ /* 0x004fca0000004100 */
[----:B------:R-:W-:-:S04]  /*0510*/  FMUL.FTZ R0, R0, 1 ;  /* 0x3f80000000007820 */ /* 0x000fc80000410000 */
[----:B------:R1:W2:Y:S01]  /*0520*/  F2F.F64.F32 R44, R0 ;  /* 0x00000000002c7310 */ /* 0x0002a20000201800 */
[----:B------:R-:W-:Y:S05]  /*0530*/  BRA `(.L_x_10027) ;  /* 0x0000000800bc7947 */ /* 0x000fea0003800000 */
.L_x_10032:
[----:B------:R1:W5:Y:S01]  /*0540*/  LDG.E.64 R44, desc[UR36][R4.64] ;  /* 0x00000024042c7981 */ /* 0x000362000c1e1b00 */
[----:B------:R-:W-:Y:S05]  /*0550*/  BRA `(.L_x_10027) ;  /* 0x0000000800b47947 */ /* 0x000fea0003800000 */
.L_x_10022:
        /* <DEDUP_REMOVED lines=13> */
.L_x_10036:
[----:B------:R1:W5:Y:S01]  /*0630*/  LDG.E.64 R44, desc[UR36][R4.64] ;  /* 0x00000024042c7981 */ /* 0x000362000c1e1b00 */
[----:B------:R-:W-:Y:S05]  /*0640*/  BRA `(.L_x_10027) ;  /* 0x0000000800787947 */ /* 0x000fea0003800000 */
.L_x_10035:
        /* <DEDUP_REMOVED lines=28> */
.L_x_10038:
        /* <DEDUP_REMOVED lines=15> */
.L_x_10037:
[----:B------:R-:W2:Y:S02]  /*0900*/  LDG.E.U16 R0, desc[UR36][R4.64] ;  /* 0x0000002404007981 */ /* 0x000ea4000c1e1500 */
[----:B--2---:R-:W-:-:S04]  /*0910*/  IMAD.U32 R0, R0, 0x10000, RZ ;  /* 0x0001000000007824 */ /* 0x004fc800078e00ff */
[----:B------:R-:W-:-:S04]  /*0920*/  FMUL.FTZ R0, R0, 1 ;  /* 0x3f80000000007820 */ /* 0x000fc80000410000 */
[----:B------:R1:W2:Y:S01]  /*0930*/  F2F.F64.F32 R44, R0 ;  /* 0x00000000002c7310 */ /* 0x0002a20000201800 */
[----:B------:R-:W-:Y:S05]  /*0940*/  BRA `(.L_x_10027) ;  /* 0x0000000400b87947 */ /* 0x000fea0003800000 */
.L_x_10034:
        /* <DEDUP_REMOVED lines=11> */
.L_x_10041:
        /* <DEDUP_REMOVED lines=21> */
.L_x_10045:
[----:B------:R-:W-:Y:S05]  /*0b50*/  BSYNC B1 ;  /* 0x0000000000017941 */ /* 0x000fea0003800000 */
.L_x_10044:
[----:B------:R-:W-:Y:S01]  /*0b60*/  LEA R5, R0, 0x3b800000, 0x17 ;  /* 0x3b80000000057811 */ /* 0x000fe200078eb8ff */
[----:B------:R-:W-:-:S05]  /*0b70*/  IMAD.SHL.U32 R0, R3, 0x100000, RZ ;  /* 0x0010000003007824 */ /* 0x000fca00078e00ff */
[----:B------:R-:W-:-:S07]  /*0b80*/  LOP3.LUT R0, R5, R0, R6, 0xfe, !PT ;  /* 0x0000000005007212 */ /* 0x000fce00078efe06 */
.L_x_10043:
[----:B------:R-:W-:Y:S05]  /*0b90*/  BSYNC B0 ;  /* 0x0000000000007941 */ /* 0x000fea0003800000 */
.L_x_10042:
[----:B------:R-:W-:-:S04]  /*0ba0*/  FMUL.FTZ R0, R0, 1 ;  /* 0x3f80000000007820 */ /* 0x000fc80000410000 */
[----:B------:R1:W2:Y:S01]  /*0bb0*/  F2F.F64.F32 R44, R0 ;  /* 0x00000000002c7310 */ /* 0x0002a20000201800 */
[----:B------:R-:W-:Y:S05]  /*0bc0*/  BRA `(.L_x_10027) ;  /* 0x0000000400187947 */ /* 0x000fea0003800000 */
.L_x_10040:
        /* <DEDUP_REMOVED lines=21> */
.L_x_10049:
[----:B------:R-:W-:Y:S05]  /*0d20*/  BSYNC B1 ;  /* 0x0000000000017941 */ /* 0x000fea0003800000 */
.L_x_10048:
[----:B------:R-:W-:Y:S01]  /*0d30*/  LEA R5, R0, 0x37800000, 0x17 ;  /* 0x3780000000057811 */ /* 0x000fe200078eb8ff */
[----:B------:R-:W-:-:S05]  /*0d40*/  IMAD.SHL.U32 R0, R3, 0x200000, RZ ;  /* 0x0020000003007824 */ /* 0x000fca00078e00ff */
[----:B------:R-:W-:-:S07]  /*0d50*/  LOP3.LUT R0, R5, R0, R6, 0xfe, !PT ;  /* 0x0000000005007212 */ /* 0x000fce00078efe06 */
.L_x_10047:
[----:B------:R-:W-:Y:S05]  /*0d60*/  BSYNC B0 ;  /* 0x0000000000007941 */ /* 0x000fea0003800000 */
.L_x_10046:
[----:B------:R-:W-:-:S04]  /*0d70*/  FMUL.FTZ R0, R0, 1 ;  /* 0x3f80000000007820 */ /* 0x000fc80000410000 */
[----:B------:R1:W2:Y:S01]  /*0d80*/  F2F.F64.F32 R44, R0 ;  /* 0x00000000002c7310 */ /* 0x0002a20000201800 */
[----:B------:R-:W-:Y:S05]  /*0d90*/  BRA `(.L_x_10027) ;  /* 0x0000000000a47947 */ /* 0x000fea0003800000 */
.L_x_10039:
        /* <DEDUP_REMOVED lines=14> */
.L_x_10053:
[----:B------:R-:W-:Y:S05]  /*0e80*/  BSYNC B0 ;  /* 0x0000000000007941 */ /* 0x000fea0003800000 */
.L_x_10052:
[----:B------:R-:W-:-:S04]  /*0e90*/  FMUL.FTZ R0, R0, 1 ;  /* 0x3f80000000007820 */ /* 0x000fc80000410000 */
[----:B------:R1:W2:Y:S01]  /*0ea0*/  F2F.F64.F32 R44, R0 ;  /* 0x00000000002c7310 */ /* 0x0002a20000201800 */
[----:B------:R-:W-:Y:S05]  /*0eb0*/  BRA `(.L_x_10027) ;  /* 0x00000000005c7947 */ /* 0x000fea0003800000 */
.L_x_10026:
        /* <DEDUP_REMOVED lines=13> */
[----:B-1----:R-:W-:-:S07]  /*0f90*/  IMAD.MOV.U32 R13, RZ, RZ, RZ ;  /* 0x000000ffff0d7224 */ /* 0x002fce00078e00ff */
[----:B------:R-:W-:-:S07]  /*0fa0*/  LEPC R20, `(.L_x_10054) ;  /* 0x000000001014794e */ /* 0x000fce0000000000 */
[----:B0-2-4-:R-:W-:Y:S05]  /*0fb0*/  CALL.ABS.NOINC R14 ;  /* 0x000000000e007343 */ /* 0x015fea0003c00000 */
.L_x_10054:
[----:B------:R-:W-:Y:S01]  /*0fc0*/  CS2R R44, SRZ ;  /* 0x00000000002c7805 */ /* 0x000fe2000001ff00 */
[----:B------:R-:W-:Y:S06]  /*0fd0*/  BRA `(.L_x_10027) ;  /* 0x0000000000147947 */ /* 0x000fec0003800000 */
.L_x_10051:
[----:B------:R-:W2:Y:S02]  /*0fe0*/  LDG.E.64 R44, desc[UR36][R4.64] ;  /* 0x00000024042c7981 */ /* 0x000ea4000c1e1b00 */
[----:B--2---:R-:W1:Y:S01]  /*0ff0*/  I2F.F64.U64 R44, R44 ;  /* 0x0000002c002c7312 */ /* 0x004e620000301800 */
[----:B------:R-:W-:Y:S05]  /*1000*/  BRA `(.L_x_10027) ;  /* 0x0000000000087947 */ /* 0x000fea0003800000 */
.L_x_10050:
[----:B------:R-:W2:Y:S02]  /*1010*/  LDG.E R4, desc[UR36][R4.64] ;  /* 0x0000002404047981 */ /* 0x000ea4000c1e1900 */
[----:B--2---:R1:W2:Y:S02]  /*1020*/  I2F.F64.U32 R44, R4 ;  /* 0x00000004002c7312 */ /* 0x0042a40000201800 */
.L_x_10027:
[----:B-12---:R-:W1:Y:S01]  /*1030*/  LDC.64 R4, c[0x0][0x228] ;  /* 0x00008a00ff047b82 */ /* 0x006e620000000a00 */
[----:B----4-:R-:W-:Y:S01]  /*1040*/  PRMT R0, R19, 0x9910, RZ ;  /* 0x0000991013007816 */ /* 0x010fe200000000ff */
        /* <DEDUP_REMOVED lines=17> */
.L_x_10058:
[----:B------:R-:W2:Y:S02]  /*1160*/  LDG.E.U8 R4, desc[UR36][R4.64] ;  /* 0x0000002404047981 */ /* 0x000ea4000c1e1100 */
[----:B--2---:R4:W1:Y:S01]  /*1170*/  I2F.F64.U16 R40, R4 ;  /* 0x0000000400287312 */ /* 0x0048620000101800 */
[----:B------:R-:W-:Y:S05]  /*1180*/  BRA `(.L_x_10060) ;  /* 0x0000000c00707947 */ /* 0x000fea0003800000 */
.L_x_10057:
        /* <DEDUP_REMOVED lines=9> */
.L_x_10062:
[----:B------:R-:W2:Y:S02]  /*1220*/  LDG.E R4, desc[UR36][R4.64] ;  /* 0x0000002404047981 */ /* 0x000ea4000c1e1900 */
[----:B--2---:R1:W2:Y:S01]  /*1230*/  I2F.F64 R40, R4 ;  /* 0x0000000400287312 */ /* 0x0042a20000201c00 */
[----:B------:R-:W-:Y:S05]  /*1240*/  BRA `(.L_x_10060) ;  /* 0x0000000c00407947 */ /* 0x000fea0003800000 */
.L_x_10061:
[----:B------:R-:W2:Y:S02]  /*1250*/  LDG.E.U16 R4, desc[UR36][R4.64] ;  /* 0x0000002404047981 */ /* 0x000ea4000c1e1500 */
[----:B--2---:R1:W2:Y:S01]  /*1260*/  I2F.F64.S16 R40, R4 ;  /* 0x0000000400287312 */ /* 0x0042a20000101c00 */
[----:B------:R-:W-:Y:S05]  /*1270*/  BRA `(.L_x_10060) ;  /* 0x0000000c00347947 */ /* 0x000fea0003800000 */
.L_x_10056:
        /* <DEDUP_REMOVED lines=10> */
.L_x_10064:
[----:B------:R-:W2:Y:S02]  /*1320*/  LDG.E.U16 R0, desc[UR36][R4.64] ;  /* 0x0000002404007981 */ /* 0x000ea4000c1e1500 */
[----:B--2---:R-:W-:-:S05]  /*1330*/  HADD2.F32 R0, -RZ, R0.H0_H0 ;  /* 0x20000000ff007230 */ /* 0x004fca0000004100 */
[----:B------:R-:W-:-:S04]  /*1340*/  FMUL.FTZ R0, R0, 1 ;  /* 0x3f80000000007820 */ /* 0x000fc80000410000 */
[----:B------:R1:W2:Y:S01]  /*1350*/  F2F.F64.F32 R40, R0 ;  /* 0x0000000000287310 */ /* 0x0002a20000201800 */
[----:B------:R-:W-:Y:S05]  /*1360*/  BRA `(.L_x_10060) ;  /* 0x0000000800f87947 */ /* 0x000fea0003800000 */
.L_x_10063:
        /* <DEDUP_REMOVED lines=10> */
.L_x_10066:
[----:B------:R-:W2:Y:S02]  /*1410*/  LDG.E.U16 R4, desc[UR36][R4.64] ;  /* 0x0000002404047981 */ /* 0x000ea4000c1e1500 */
[----:B--2---:R-:W-:-:S05]  /*1420*/  HADD2.F32 R0, -RZ, R4.H0_H0 ;  /* 0x20000004ff007230 */ /* 0x004fca0000004100 */
[----:B------:R-:W-:-:S04]  /*1430*/  FMUL.FTZ R0, R0, 1 ;  /* 0x3f80000000007820 */ /* 0x000fc80000410000 */
[----:B------:R1:W2:Y:S01]  /*1440*/  F2F.F64.F32 R40, R0 ;  /* 0x0000000000287310 */ /* 0x0002a20000201800 */
[----:B------:R-:W-:Y:S05]  /*1450*/  BRA `(.L_x_10060) ;  /* 0x0000000800bc7947 */ /* 0x000fea0003800000 */
.L_x_10065:
[----:B------:R1:W5:Y:S01]  /*1460*/  LDG.E.64 R40, desc[UR36][R4.64] ;  /* 0x0000002404287981 */ /* 0x000362000c1e1b00 */
[----:B------:R-:W-:Y:S05]  /*1470*/  BRA `(.L_x_10060) ;  /* 0x0000000800b47947 */ /* 0x000fea0003800000 */
.L_x_10055:
        /* <DEDUP_REMOVED lines=13> */
.L_x_10069:
[----:B------:R1:W5:Y:S01]  /*1550*/  LDG.E.64 R40, desc[UR36][R4.64] ;  /* 0x0000002404287981 */ /* 0x000362000c1e1b00 */
[----:B------:R-:W-:Y:S05]  /*1560*/  BRA `(.L_x_10060) ;  /* 0x0000000800787947 */ /* 0x000fea0003800000 */
.L_x_10068:
        /* <DEDUP_REMOVED lines=28> */
.L_x_10071:
        /* <DEDUP_REMOVED lines=15> */
.L_x_10070:
[----:B------:R-:W2:Y:S02]  /*1820*/  LDG.E.U16 R0, desc[UR36][R4.64] ;  /* 0x0000002404007981 */ /* 0x000ea4000c1e1500 */
[----:B--2---:R-:W-:-:S04]  /*1830*/  IMAD.U32 R0, R0, 0x10000, RZ ;  /* 0x0001000000007824 */ /* 0x004fc800078e00ff */
[----:B------:R-:W-:-:S04]  /*1840*/  FMUL.FTZ R0, R0, 1 ;  /* 0x3f80000000007820 */ /* 0x000fc80000410000 */
[----:B------:R1:W2:Y:S01]  /*1850*/  F2F.F64.F32 R40, R0 ;  /* 0x0000000000287310 */ /* 0x0002a20000201800 */
[----:B------:R-:W-:Y:S05]  /*1860*/  BRA `(.L_x_10060) ;  /* 0x0000000400b87947 */ /* 0x000fea0003800000 */
.L_x_10067:
        /* <DEDUP_REMOVED lines=11> */
.L_x_10074:
        /* <DEDUP_REMOVED lines=21> */
.L_x_10078:
[----:B------:R-:W-:Y:S05]  /*1a70*/  BSYNC B1 ;  /* 0x0000000000017941 */ /* 0x000fea0003800000 */
.L_x_10077:
[----:B------:R-:W-:Y:S01]  /*1a80*/  LEA R5, R0, 0x3b800000, 0x17 ;  /* 0x3b80000000057811 */ /* 0x000fe200078eb8ff */
[----:B------:R-:W-:-:S05]  /*1a90*/  IMAD.SHL.U32 R0, R3, 0x100000, RZ ;  /* 0x0010000003007824 */ /* 0x000fca00078e00ff */
[----:B------:R-:W-:-:S07]  /*1aa0*/  LOP3.LUT R0, R5, R0, R6, 0xfe, !PT ;  /* 0x0000000005007212 */ /* 0x000fce00078efe06 */
.L_x_10076:
[----:B------:R-:W-:Y:S05]  /*1ab0*/  BSYNC B0 ;  /* 0x0000000000007941 */ /* 0x000fea0003800000 */
.L_x_10075:
[----:B------:R-:W-:-:S04]  /*1ac0*/  FMUL.FTZ R0, R0, 1 ;  /* 0x3f80000000007820 */ /* 0x000fc80000410000 */
[----:B------:R1:W2:Y:S01]  /*1ad0*/  F2F.F64.F32 R40, R0 ;  /* 0x0000000000287310 */ /* 0x0002a20000201800 */
[----:B------:R-:W-:Y:S05]  /*1ae0*/  BRA `(.L_x_10060) ;  /* 0x0000000400187947 */ /* 0x000fea0003800000 */
.L_x_10073:
        /* <DEDUP_REMOVED lines=21> */
.L_x_10082:
[----:B------:R-:W-:Y:S05]  /*1c40*/  BSYNC B1 ;  /* 0x0000000000017941 */ /* 0x000fea0003800000 */
.L_x_10081:
[----:B------:R-:W-:Y:S01]  /*1c50*/  LEA R5, R0, 0x37800000, 0x17 ;  /* 0x3780000000057811 */ /* 0x000fe200078eb8ff */
[----:B------:R-:W-:-:S05]  /*1c60*/  IMAD.SHL.U32 R0, R3, 0x200000, RZ ;  /* 0x0020000003007824 */ /* 0x000fca00078e00ff */
[----:B------:R-:W-:-:S07]  /*1c70*/  LOP3.LUT R0, R5, R0, R6, 0xfe, !PT ;  /* 0x0000000005007212 */ /* 0x000fce00078efe06 */
.L_x_10080:
[----:B------:R-:W-:Y:S05]  /*1c80*/  BSYNC B0 ;  /* 0x0000000000007941 */ /* 0x000fea0003800000 */
.L_x_10079:
[----:B------:R-:W-:-:S04]  /*1c90*/  FMUL.FTZ R0, R0, 1 ;  /* 0x3f80000000007820 */ /* 0x000fc80000410000 */
[----:B------:R1:W2:Y:S01]  /*1ca0*/  F2F.F64.F32 R40, R0 ;  /* 0x0000000000287310 */ /* 0x0002a20000201800 */
[----:B------:R-:W-:Y:S05]  /*1cb0*/  BRA `(.L_x_10060) ;  /* 0x0000000000a47947 */ /* 0x000fea0003800000 */
.L_x_10072:
        /* <DEDUP_REMOVED lines=14> */
.L_x_10086:
[----:B------:R-:W-:Y:S05]  /*1da0*/  BSYNC B0 ;  /* 0x0000000000007941 */ /* 0x000fea0003800000 */
.L_x_10085:
[----:B------:R-:W-:-:S04]  /*1db0*/  FMUL.FTZ R0, R0, 1 ;  /* 0x3f80000000007820 */ /* 0x000fc80000410000 */
[----:B------:R1:W2:Y:S01]  /*1dc0*/  F2F.F64.F32 R40, R0 ;  /* 0x0000000000287310 */ /* 0x0002a20000201800 */
[----:B------:R-:W-:Y:S05]  /*1dd0*/  BRA `(.L_x_10060) ;  /* 0x00000000005c7947 */ /* 0x000fea0003800000 */
.L_x_10059:
        /* <DEDUP_REMOVED lines=15> */
[----:B0-23-5:R-:W-:Y:S05]  /*1ed0*/  CALL.ABS.NOINC R14 ;  /* 0x000000000e007343 */ /* 0x02dfea0003c00000 */
.L_x_10087:
[----:B------:R-:W-:Y:S01]  /*1ee0*/  CS2R R40, SRZ ;  /* 0x0000000000287805 */ /* 0x000fe2000001ff00 */
[----:B------:R-:W-:Y:S06]  /*1ef0*/  BRA `(.L_x_10060) ;  /* 0x0000000000147947 */ /* 0x000fec0003800000 */
.L_x_10084:
[----:B------:R-:W2:Y:S02]  /*1f00*/  LDG.E.64 R40, desc[UR36][R4.64] ;  /* 0x0000002404287981 */ /* 0x000ea4000c1e1b00 */
[----:B--2---:R-:W1:Y:S01]  /*1f10*/  I2F.F64.U64 R40, R40 ;  /* 0x0000002800287312 */ /* 0x004e620000301800 */
[----:B------:R-:W-:Y:S05]  /*1f20*/  BRA `(.L_x_10060) ;  /* 0x0000000000087947 */ /* 0x000fea0003800000 */
.L_x_10083:
[----:B------:R-:W2:Y:S02]  /*1f30*/  LDG.E R4, desc[UR36][R4.64] ;  /* 0x0000002404047981 */ /* 0x000ea4000c1e1900 */
[----:B--2---:R1:W2:Y:S02]  /*1f40*/  I2F.F64.U32 R40, R4 ;  /* 0x0000000400287312 */ /* 0x0042a40000201800 */
.L_x_10060:
[----:B-1--4-:R-:W1:Y:S01]  /*1f50*/  LDC.64 R4, c[0x0][0x230] ;  /* 0x00008c00ff047b82 */ /* 0x012e620000000a00 */
        /* <DEDUP_REMOVED lines=16> */
[----:B----4-:R0:W1:Y:S01]  /*2060*/  I2F.F64.S16 R34, R4 ;  /* 0x0000000400227312 */ /* 0x0100620000101c00 */
[----:B------:R-:W-:Y:S05]  /*2070*/  BRA `(.L_x_10093) ;  /* 0x0000000c007c7947 */ /* 0x000fea0003800000 */
.L_x_10091:
[----:B------:R-:W4:Y:S02]  /*2080*/  LDG.E.U8 R4, desc[UR36][R4.64] ;  /* 0x0000002404047981 */ /* 0x000f24000c1e1100 */
[----:B----4-:R0:W1:Y:S01]  /*2090*/  I2F.F64.U16 R34, R4 ;  /* 0x0000000400227312 */ /* 0x0100620000101800 */
[----:B------:R-:W-:Y:S05]  /*20a0*/  BRA `(.L_x_10093) ;  /* 0x0000000c00707947 */ /* 0x000fea0003800000 */
.L_x_10090:
        /* <DEDUP_REMOVED lines=9> */
.L_x_10095:
[----:B------:R-:W4:Y:S02]  /*2140*/  LDG.E R4, desc[UR36][R4.64] ;  /* 0x0000002404047981 */ /* 0x000f24000c1e1900 */
[----:B----4-:R0:W1:Y:S01]  /*2150*/  I2F.F64 R34, R4 ;  /* 0x0000000400227312 */ /* 0x0100620000201c00 */
[----:B------:R-:W-:Y:S05]  /*2160*/  BRA `(.L_x_10093) ;  /* 0x0000000c00407947 */ /* 0x000fea0003800000 */
.L_x_10094:
[----:B------:R-:W4:Y:S02]  /*2170*/  LDG.E.U16 R4, desc[UR36][R4.64] ;  /* 0x0000002404047981 */ /* 0x000f24000c1e1500 */
[----:B----4-:R0:W1:Y:S01]  /*2180*/  I2F.F64.S16 R34, R4 ;  /* 0x0000000400227312 */ /* 0x0100620000101c00 */
[----:B------:R-:W-:Y:S05]  /*2190*/  BRA `(.L_x_10093) ;  /* 0x0000000c00347947 */ /* 0x000fea0003800000 */
.L_x_10089:
        /* <DEDUP_REMOVED lines=8> */
[----:B------:R-:W4:Y:S01]  /*2220*/  F2F.F64.F32 R34, R34 ;  /* 0x0000002200227310 */ /* 0x000f220000201800 */
[----:B------:R-:W-:Y:S05]  /*2230*/  BRA `(.L_x_10093) ;  /* 0x0000000c000c7947 */ /* 0x000fea0003800000 */
.L_x_10097:
[----:B------:R-:W4:Y:S02]  /*2240*/  LDG.E.U16 R0, desc[UR36][R4.64] ;  /* 0x0000002404007981 */ /* 0x000f24000c1e1500 */
[----:B----4-:R-:W-:-:S05]  /*2250*/  HADD2.F32 R0, -RZ, R0.H0_H0 ;  /* 0x20000000ff007230 */ /* 0x010fca0000004100 */
[----:B------:R-:W-:-:S04]  /*2260*/  FMUL.FTZ R0, R0, 1 ;  /* 0x3f80000000007820 */ /* 0x000fc80000410000 */
[----:B------:R0:W1:Y:S01]  /*2270*/  F2F.F64.F32 R34, R0 ;  /* 0x0000000000227310 */ /* 0x0000620000201800 */
[----:B------:R-:W-:Y:S05]  /*2280*/  BRA `(.L_x_10093) ;  /* 0x0000000800f87947 */ /* 0x000fea0003800000 */
.L_x_10096:
        /* <DEDUP_REMOVED lines=10> */
.L_x_10099:
[----:B------:R-:W4:Y:S02]  /*2330*/  LDG.E.U16 R4, desc[UR36][R4.64] ;  /* 0x0000002404047981 */ /* 0x000f24000c1e1500 */
[----:B----4-:R-:W-:-:S05]  /*2340*/  HADD2.F32 R0, -RZ, R4.H0_H0 ;  /* 0x20000004ff007230 */ /* 0x010fca0000004100 */
[----:B------:R-:W-:-:S04]  /*2350*/  FMUL.FTZ R0, R0, 1 ;  /* 0x3f80000000007820 */ /* 0x000fc80000410000 */
[----:B------:R0:W1:Y:S01]  /*2360*/  F2F.F64.F32 R34, R0 ;  /* 0x0000000000227310 */ /* 0x0000620000201800 */
[----:B------:R-:W-:Y:S05]  /*2370*/  BRA `(.L_x_10093) ;  /* 0x0000000800bc7947 */ /* 0x000fea0003800000 */
.L_x_10098:
[----:B------:R0:W5:Y:S01]  /*2380*/  LDG.E.64 R34, desc[UR36][R4.64] ;  /* 0x0000002404227981 */ /* 0x000162000c1e1b00 */
[----:B------:R-:W-:Y:S05]  /*2390*/  BRA `(.L_x_10093) ;  /* 0x0000000800b47947 */ /* 0x000fea0003800000 */
.L_x_10088:
        /* <DEDUP_REMOVED lines=13> */
.L_x_10102:
[----:B------:R0:W5:Y:S01]  /*2470*/  LDG.E.64 R34, desc[UR36][R4.64] ;  /* 0x0000002404227981 */ /* 0x000162000c1e1b00 */
[----:B------:R-:W-:Y:S05]  /*2480*/  BRA `(.L_x_10093) ;  /* 0x0000000800787947 */ /* 0x000fea0003800000 */
.L_x_10101:
        /* <DEDUP_REMOVED lines=28> */
.L_x_10104:
        /* <DEDUP_REMOVED lines=15> */
.L_x_10103:
[----:B------:R-:W4:Y:S02]  /*2740*/  LDG.E.U16 R0, desc[UR36][R4.64] ;  /* 0x0000002404007981 */ /* 0x000f24000c1e1500 */
[----:B----4-:R-:W-:-:S04]  /*2750*/  IMAD.U32 R0, R0, 0x10000, RZ ;  /* 0x0001000000007824 */ /* 0x010fc800078e00ff */
[----:B------:R-:W-:-:S04]  /*2760*/  FMUL.FTZ R0, R0, 1 ;  /* 0x3f80000000007820 */ /* 0x000fc80000410000 */
[----:B------:R0:W1:Y:S01]  /*2770*/  F2F.F64.F32 R34, R0 ;  /* 0x0000000000227310 */ /* 0x0000620000201800 */
[----:B------:R-:W-:Y:S05]  /*2780*/  BRA `(.L_x_10093) ;  /* 0x0000000400b87947 */ /* 0x000fea0003800000 */
.L_x_10100:
        /* <DEDUP_REMOVED lines=9> */
[----:B----4-:R0:W1:Y:S01]  /*2820*/  I2F.F64.U16 R34, R4 ;  /* 0x0000000400227312 */ /* 0x0100620000101800 */
[----:B------:R-:W-:Y:S05]  /*2830*/  BRA `(.L_x_10093) ;  /* 0x00000004008c7947 */ /* 0x000fea0003800000 */
.L_x_10107:
        /* <DEDUP_REMOVED lines=21> */
.L_x_10111:
[----:B------:R-:W-:Y:S05]  /*2990*/  BSYNC B1 ;  /* 0x0000000000017941 */ /* 0x000fea0003800000 */
.L_x_10110:
[----:B------:R-:W-:Y:S01]  /*29a0*/  LEA R5, R0, 0x3b800000, 0x17 ;  /* 0x3b80000000057811 */ /* 0x000fe200078eb8ff */
[----:B------:R-:W-:-:S05]  /*29b0*/  IMAD.SHL.U32 R0, R3, 0x100000, RZ ;  /* 0x0010000003007824 */ /* 0x000fca00078e00ff */
[----:B------:R-:W-:-:S07]  /*29c0*/  LOP3.LUT R0, R5, R0, R6, 0xfe, !PT ;  /* 0x0000000005007212 */ /* 0x000fce00078efe06 */
.L_x_10109:
[----:B------:R-:W-:Y:S05]  /*29d0*/  BSYNC B0 ;  /* 0x0000000000007941 */ /* 0x000fea0003800000 */
.L_x_10108:
[----:B------:R-:W-:-:S04]  /*29e0*/  FMUL.FTZ R0, R0, 1 ;  /* 0x3f80000000007820 */ /* 0x000fc80000410000 */
[----:B------:R0:W1:Y:S01]  /*29f0*/  F2F.F64.F32 R34, R0 ;  /* 0x0000000000227310 */ /* 0x0000620000201800 */
[----:B------:R-:W-:Y:S05]  /*2a00*/  BRA `(.L_x_10093) ;  /* 0x0000000400187947 */ /* 0x000fea0003800000 */
.L_x_10106:
        /* <DEDUP_REMOVED lines=21> */
.L_x_10115:
[----:B------:R-:W-:Y:S05]  /*2b60*/  BSYNC B1 ;  /* 0x0000000000017941 */ /* 0x000fea0003800000 */
.L_x_10114:
[----:B------:R-:W-:Y:S01]  /*2b70*/  LEA R5, R0, 0x37800000, 0x17 ;  /* 0x3780000000057811 */ /* 0x000fe200078eb8ff */
[----:B------:R-:W-:-:S05]  /*2b80*/  IMAD.SHL.U32 R0, R3, 0x200000, RZ ;  /* 0x0020000003007824 */ /* 0x000fca00078e00ff */
[----:B------:R-:W-:-:S07]  /*2b90*/  LOP3.LUT R0, R5, R0, R6, 0xfe, !PT ;  /* 0x0000000005007212 */ /* 0x000fce00078efe06 */
.L_x_10113:
[----:B------:R-:W-:Y:S05]  /*2ba0*/  BSYNC B0 ;  /* 0x0000000000007941 */ /* 0x000fea0003800000 */
.L_x_10112:
[----:B------:R-:W-:-:S04]  /*2bb0*/  FMUL.FTZ R0, R0, 1 ;  /* 0x3f80000000007820 */ /* 0x000fc80000410000 */
[----:B------:R0:W1:Y:S01]  /*2bc0*/  F2F.F64.F32 R34, R0 ;  /* 0x0000000000227310 */ /* 0x0000620000201800 */
[----:B------:R-:W-:Y:S05]  /*2bd0*/  BRA `(.L_x_10093) ;  /* 0x0000000000a47947 */ /* 0x000fea0003800000 */
.L_x_10105:
        /* <DEDUP_REMOVED lines=14> */
.L_x_10119:
[----:B------:R-:W-:Y:S05]  /*2cc0*/  BSYNC B0 ;  /* 0x0000000000007941 */ /* 0x000fea0003800000 */
.L_x_10118:
[----:B------:R-:W-:-:S04]  /*2cd0*/  FMUL.FTZ R0, R0, 1 ;  /* 0x3f80000000007820 */ /* 0x000fc80000410000 */
[----:B------:R0:W1:Y:S01]  /*2ce0*/  F2F.F64.F32 R34, R0 ;  /* 0x0000000000227310 */ /* 0x0000620000201800 */
[----:B------:R-:W-:Y:S05]  /*2cf0*/  BRA `(.L_x_10093) ;  /* 0x00000000005c7947 */ /* 0x000fea0003800000 */
.L_x_10092:
        /* <DEDUP_REMOVED lines=16> */
.L_x_10120:
[----:B------:R-:W-:Y:S01]  /*2e00*/  CS2R R34, SRZ ;  /* 0x0000000000227805 */ /* 0x000fe2000001ff00 */
[----:B------:R-:W-:Y:S06]  /*2e10*/  BRA `(.L_x_10093) ;  /* 0x0000000000147947 */ /* 0x000fec0003800000 */
.L_x_10117:
[----:B------:R-:W4:Y:S02]  /*2e20*/  LDG.E.64 R34, desc[UR36][R4.64] ;  /* 0x0000002404227981 */ /* 0x000f24000c1e1b00 */
[----:B----4-:R-:W0:Y:S01]  /*2e30*/  I2F.F64.U64 R34, R34 ;  /* 0x0000002200227312 */ /* 0x010e220000301800 */
[----:B------:R-:W-:Y:S05]  /*2e40*/  BRA `(.L_x_10093) ;  /* 0x0000000000087947 */ /* 0x000fea0003800000 */
.L_x_10116:
[----:B------:R-:W4:Y:S02]  /*2e50*/  LDG.E R4, desc[UR36][R4.64] ;  /* 0x0000002404047981 */ /* 0x000f24000c1e1900 */
[----:B----4-:R0:W1:Y:S02]  /*2e60*/  I2F.F64.U32 R34, R4 ;  /* 0x0000000400227312 */ /* 0x0100640000201800 */
.L_x_10093:
[----:B------:R-:W-:-:S07]  /*2e70*/  VIADD R43, R43, 0x80 ;  /* 0x000000802b2b7836 */ /* 0x000fce0000000000 */
.L_x_10021:
[----:B------:R-:W-:Y:S05]  /*2e80*/  BSYNC B6 ;  /* 0x0000000000067941 */ /* 0x000fea0003800000 */
.L_x_10020:
[----:B------:R-:W-:Y:S01]  /*2e90*/  ISETP.GE.AND P0, PT, R43, R2, PT ;  /* 0x000000022b00720c */ /* 0x000fe20003f06270 */
[----:B------:R-:W-:Y:S01]  /*2ea0*/  BSSY B6, `(.L_x_10121) ;  /* 0x00002dc000067945 */ /* 0x000fe20003800000 */
[----:B------:R-:W-:Y:S02]  /*2eb0*/  CS2R R36, SRZ ;  /* 0x0000000000247805 */ /* 0x000fe4000001ff00 */
[----:B------:R-:W-:-:S09]  /*2ec0*/  CS2R R28, SRZ ;  /* 0x00000000001c7805 */ /* 0x000fd2000001ff00 */
        /* <DEDUP_REMOVED lines=21> */
.L_x_10126:
[----:B------:R-:W2:Y:S02]  /*3020*/  LDG.E.U8 R4, desc[UR36][R4.64] ;  /* 0x0000002404047981 */ /* 0x000ea4000c1e1100 */
[----:B--2---:R0:W2:Y:S01]  /*3030*/  I2F.F64.U16 R38, R4 ;  /* 0x0000000400267312 */ /* 0x0040a20000101800 */
[----:B------:R-:W-:Y:S05]  /*3040*/  BRA `(.L_x_10128) ;  /* 0x0000000c00707947 */ /* 0x000fea0003800000 */
.L_x_10125:
        /* <DEDUP_REMOVED lines=9> */
.L_x_10130:
[----:B------:R-:W2:Y:S02]  /*30e0*/  LDG.E R4, desc[UR36][R4.64] ;  /* 0x0000002404047981 */ /* 0x000ea4000c1e1900 */
[----:B--2---:R0:W2:Y:S01]  /*30f0*/  I2F.F64 R38, R4 ;  /* 0x0000000400267312 */ /* 0x0040a20000201c00 */
[----:B------:R-:W-:Y:S05]  /*3100*/  BRA `(.L_x_10128) ;  /* 0x0000000c00407947 */ /* 0x000fea0003800000 */
.L_x_10129:
[----:B------:R-:W2:Y:S02]  /*3110*/  LDG.E.U16 R4, desc[UR36][R4.64] ;  /* 0x0000002404047981 */ /* 0x000ea4000c1e1500 */
[----:B--2---:R0:W2:Y:S01]  /*3120*/  I2F.F64.S16 R38, R4 ;  /* 0x0000000400267312 */ /* 0x0040a20000101c00 */
[----:B------:R-:W-:Y:S05]  /*3130*/  BRA `(.L_x_10128) ;  /* 0x0000000c00347947 */ /* 0x000fea0003800000 */
.L_x_10124:
        /* <DEDUP_REMOVED lines=10> */
.L_x_10132:
[----:B------:R-:W2:Y:S02]  /*31e0*/  LDG.E.U16 R0, desc[UR36][R4.64] ;  /* 0x0000002404007981 */ /* 0x000ea4000c1e1500 */
[----:B--2---:R-:W-:-:S05]  /*31f0*/  HADD2.F32 R0, -RZ, R0.H0_H0 ;  /* 0x20000000ff007230 */ /* 0x004fca0000004100 */
[----:B------:R-:W-:-:S04]  /*3200*/  FMUL.FTZ R0, R0, 1 ;  /* 0x3f80000000007820 */ /* 0x000fc80000410000 */
[----:B------:R0:W2:Y:S01]  /*3210*/  F2F.F64.F32 R38, R0 ;  /* 0x0000000000267310 */ /* 0x0000a20000201800 */
[----:B------:R-:W-:Y:S05]  /*3220*/  BRA `(.L_x_10128) ;  /* 0x0000000800f87947 */ /* 0x000fea0003800000 */
.L_x_10131:
        /* <DEDUP_REMOVED lines=10> */
.L_x_10134:
[----:B------:R-:W2:Y:S02]  /*32d0*/  LDG.E.U16 R4, desc[UR36][R4.64] ;  /* 0x0000002404047981 */ /* 0x000ea4000c1e1500 */
[----:B--2---:R-:W-:-:S05]  /*32e0*/  HADD2.F32 R0, -RZ, R4.H0_H0 ;  /* 0x20000004ff007230 */ /* 0x004fca0000004100 */
[----:B------:R-:W-:-:S04]  /*32f0*/  FMUL.FTZ R0, R0, 1 ;  /* 0x3f80000000007820 */ /* 0x000fc80000410000 */
[----:B------:R0:W2:Y:S01]  /*3300*/  F2F.F64.F32 R38, R0 ;  /* 0x0000000000267310 */ /* 0x0000a20000201800 */
[----:B------:R-:W-:Y:S05]  /*3310*/  BRA `(.L_x_10128) ;  /* 0x0000000800bc7947 */ /* 0x000fea0003800000 */
.L_x_10133:
[----:B------:R0:W5:Y:S01]  /*3320*/  LDG.E.64 R38, desc[UR36][R4.64] ;  /* 0x0000002404267981 */ /* 0x000162000c1e1b00 */
[----:B------:R-:W-:Y:S05]  /*3330*/  BRA `(.L_x_10128) ;  /* 0x0000000800b47947 */ /* 0x000fea0003800000 */
.L_x_10123:
        /* <DEDUP_REMOVED lines=13> */
.L_x_10137:
[----:B------:R0:W5:Y:S01]  /*3410*/  LDG.E.64 R38, desc[UR36][R4.64] ;  /* 0x0000002404267981 */ /* 0x000162000c1e1b00 */
[----:B------:R-:W-:Y:S05]  /*3420*/  BRA `(.L_x_10128) ;  /* 0x0000000800787947 */ /* 0x000fea0003800000 */
.L_x_10136:
        /* <DEDUP_REMOVED lines=28> */
.L_x_10139:
        /* <DEDUP_REMOVED lines=15> */
.L_x_10138:
[----:B------:R-:W2:Y:S02]  /*36e0*/  LDG.E.U16 R0, desc[UR36][R4.64] ;  /* 0x0000002404007981 */ /* 0x000ea4000c1e1500 */
[----:B--2---:R-:W-:-:S04]  /*36f0*/  IMAD.U32 R0, R0, 0x10000, RZ ;  /* 0x0001000000007824 */ /* 0x004fc800078e00ff */
[----:B------:R-:W-:-:S04]  /*3700*/  FMUL.FTZ R0, R0, 1 ;  /* 0x3f80000000007820 */ /* 0x000fc80000410000 */
[----:B------:R0:W2:Y:S01]  /*3710*/  F2F.F64.F32 R38, R0 ;  /* 0x0000000000267310 */ /* 0x0000a20000201800 */
[----:B------:R-:W-:Y:S05]  /*3720*/  BRA `(.L_x_10128) ;  /* 0x0000000400b87947 */ /* 0x000fea0003800000 */
.L_x_10135:
        /* <DEDUP_REMOVED lines=11> */
.L_x_10142:
        /* <DEDUP_REMOVED lines=21> */
.L_x_10146:
[----:B------:R-:W-:Y:S05]  /*3930*/  BSYNC B1 ;  /* 0x0000000000017941 */ /* 0x000fea0003800000 */
.L_x_10145:
[----:B------:R-:W-:Y:S01]  /*3940*/  LEA R5, R0, 0x3b800000, 0x17 ;  /* 0x3b80000000057811 */ /* 0x000fe200078eb8ff */
[----:B------:R-:W-:-:S05]  /*3950*/  IMAD.SHL.U32 R0, R3, 0x100000, RZ ;  /* 0x0010000003007824 */ /* 0x000fca00078e00ff */
[----:B------:R-:W-:-:S07]  /*3960*/  LOP3.LUT R0, R5, R0, R6, 0xfe, !PT ;  /* 0x0000000005007212 */ /* 0x000fce00078efe06 */
.L_x_10144:
[----:B------:R-:W-:Y:S05]  /*3970*/  BSYNC B0 ;  /* 0x0000000000007941 */ /* 0x000fea0003800000 */
.L_x_10143:
[----:B------:R-:W-:-:S04]  /*3980*/  FMUL.FTZ R0, R0, 1 ;  /* 0x3f80000000007820 */ /* 0x000fc80000410000 */
[----:B------:R0:W2:Y:S01]  /*3990*/  F2F.F64.F32 R38, R0 ;  /* 0x0000000000267310 */ /* 0x0000a20000201800 */
[----:B------:R-:W-:Y:S05]  /*39a0*/  BRA `(.L_x_10128) ;  /* 0x0000000400187947 */ /* 0x000fea0003800000 */
.L_x_10141:
        /* <DEDUP_REMOVED lines=21> */
.L_x_10150:
[----:B------:R-:W-:Y:S05]  /*3b00*/  BSYNC B1 ;  /* 0x0000000000017941 */ /* 0x000fea0003800000 */
.L_x_10149:
[----:B------:R-:W-:Y:S01]  /*3b10*/  LEA R5, R0, 0x37800000, 0x17 ;  /* 0x3780000000057811 */ /* 0x000fe200078eb8ff */
[----:B------:R-:W-:-:S05]  /*3b20*/  IMAD.SHL.U32 R0, R3, 0x200000, RZ ;  /* 0x0020000003007824 */ /* 0x000fca00078e00ff */
[----:B------:R-:W-:-:S07]  /*3b30*/  LOP3.LUT R0, R5, R0, R6, 0xfe, !PT ;  /* 0x0000000005007212 */ /* 0x000fce00078efe06 */
.L_x_10148:
[----:B------:R-:W-:Y:S05]  /*3b40*/  BSYNC B0 ;  /* 0x0000000000007941 */ /* 0x000fea0003800000 */
.L_x_10147:
[----:B------:R-:W-:-:S04]  /*3b50*/  FMUL.FTZ R0, R0, 1 ;  /* 0x3f80000000007820 */ /* 0x000fc80000410000 */
[----:B------:R0:W2:Y:S01]  /*3b60*/  F2F.F64.F32 R38, R0 ;  /* 0x0000000000267310 */ /* 0x0000a20000201800 */
[----:B------:R-:W-:Y:S05]  /*3b70*/  BRA `(.L_x_10128) ;  /* 0x0000000000a47947 */ /* 0x000fea0003800000 */
.L_x_10140:
        /* <DEDUP_REMOVED lines=14> */
.L_x_10154:
[----:B------:R-:W-:Y:S05]  /*3c60*/  BSYNC B0 ;  /* 0x0000000000007941 */ /* 0x000fea0003800000 */
.L_x_10153:
[----:B------:R-:W-:-:S04]  /*3c70*/  FMUL.FTZ R0, R0, 1 ;  /* 0x3f80000000007820 */ /* 0x000fc80000410000 */
[----:B------:R0:W2:Y:S01]  /*3c80*/  F2F.F64.F32 R38, R0 ;  /* 0x0000000000267310 */ /* 0x0000a20000201800 */
[----:B------:R-:W-:Y:S05]  /*3c90*/  BRA `(.L_x_10128) ;  /* 0x00000000005c7947 */ /* 0x000fea0003800000 */
.L_x_10127:
        /* <DEDUP_REMOVED lines=16> */
.L_x_10155:
[----:B------:R-:W-:Y:S01]  /*3da0*/  CS2R R38, SRZ ;  /* 0x0000000000267805 */ /* 0x000fe2000001ff00 */
[----:B------:R-:W-:Y:S06]  /*3db0*/  BRA `(.L_x_10128) ;  /* 0x0000000000147947 */ /* 0x000fec0003800000 */
.L_x_10152:
[----:B------:R-:W2:Y:S02]  /*3dc0*/  LDG.E.64 R38, desc[UR36][R4.64] ;  /* 0x0000002404267981 */ /* 0x000ea4000c1e1b00 */
[----:B--2---:R-:W0:Y:S01]  /*3dd0*/  I2F.F64.U64 R38, R38 ;  /* 0x0000002600267312 */ /* 0x004e220000301800 */
[----:B------:R-:W-:Y:S05]  /*3de0*/  BRA `(.L_x_10128) ;  /* 0x0000000000087947 */ /* 0x000fea0003800000 */
.L_x_10151:
[----:B------:R-:W2:Y:S02]  /*3df0*/  LDG.E R4, desc[UR36][R4.64] ;  /* 0x0000002404047981 */ /* 0x000ea4000c1e1900 */
[----:B--2---:R0:W2:Y:S02]  /*3e00*/  I2F.F64.U32 R38, R4 ;  /* 0x0000000400267312 */ /* 0x0040a40000201800 */
.L_x_10128:
[----:B0-----:R-:W0:Y:S01]  /*3e10*/  LDC.64 R4, c[0x0][0x228] ;  /* 0x00008a00ff047b82 */ /* 0x001e220000000a00 */
[----:B----4-:R-:W-:Y:S01]  /*3e20*/  PRMT R0, R19, 0x9910, RZ ;  /* 0x0000991013007816 */ /* 0x010fe200000000ff */
        /* <DEDUP_REMOVED lines=17> */
.L_x_10159:
[----:B------:R-:W4:Y:S02]  /*3f40*/  LDG.E.U8 R4, desc[UR36][R4.64] ;  /* 0x0000002404047981 */ /* 0x000f24000c1e1100 */
[----:B----4-:R0:W4:Y:S01]  /*3f50*/  I2F.F64.U16 R36, R4 ;  /* 0x0000000400247312 */ /* 0x0101220000101800 */
[----:B------:R-:W-:Y:S05]  /*3f60*/  BRA `(.L_x_10161) ;  /* 0x0000000c00707947 */ /* 0x000fea0003800000 */
.L_x_10158:
        /* <DEDUP_REMOVED lines=9> */
.L_x_10163:
[----:B------:R-:W4:Y:S02]  /*4000*/  LDG.E R4, desc[UR36][R4.64] ;  /* 0x0000002404047981 */ /* 0x000f24000c1e1900 */
[----:B----4-:R0:W4:Y:S01]  /*4010*/  I2F.F64 R36, R4 ;  /* 0x0000000400247312 */ /* 0x0101220000201c00 */
[----:B------:R-:W-:Y:S05]  /*4020*/  BRA `(.L_x_10161) ;  /* 0x0000000c00407947 */ /* 0x000fea0003800000 */
.L_x_10162:
[----:B------:R-:W4:Y:S02]  /*4030*/  LDG.E.U16 R4, desc[UR36][R4.64] ;  /* 0x0000002404047981 */ /* 0x000f24000c1e1500 */
[----:B----4-:R0:W4:Y:S01]  /*4040*/  I2F.F64.S16 R36, R4 ;  /* 0x0000000400247312 */ /* 0x0101220000101c00 */
[----:B------:R-:W-:Y:S05]  /*4050*/  BRA `(.L_x_10161) ;  /* 0x0000000c00347947 */ /* 0x000fea0003800000 */
.L_x_10157:
        /* <DEDUP_REMOVED lines=10> */
.L_x_10165:
[----:B------:R-:W4:Y:S02]  /*4100*/  LDG.E.U16 R0, desc[UR36][R4.64] ;  /* 0x0000002404007981 */ /* 0x000f24000c1e1500 */
[----:B----4-:R-:W-:-:S05]  /*4110*/  HADD2.F32 R0, -RZ, R0.H0_H0 ;  /* 0x20000000ff007230 */ /* 0x010fca0000004100 */
[----:B------:R-:W-:-:S04]  /*4120*/  FMUL.FTZ R0, R0, 1 ;  /* 0x3f80000000007820 */ /* 0x000fc80000410000 */
[----:B------:R0:W4:Y:S01]  /*4130*/  F2F.F64.F32 R36, R0 ;  /* 0x0000000000247310 */ /* 0x0001220000201800 */
[----:B------:R-:W-:Y:S05]  /*4140*/  BRA `(.L_x_10161) ;  /* 0x0000000800f87947 */ /* 0x000fea0003800000 */
.L_x_10164:
        /* <DEDUP_REMOVED lines=10> */
.L_x_10167:
[----:B------:R-:W4:Y:S02]  /*41f0*/  LDG.E.U16 R4, desc[UR36][R4.64] ;  /* 0x0000002404047981 */ /* 0x000f24000c1e1500 */
[----:B----4-:R-:W-:-:S05]  /*4200*/  HADD2.F32 R0, -RZ, R4.H0_H0 ;  /* 0x20000004ff007230 */ /* 0x010fca0000004100 */
[----:B------:R-:W-:-:S04]  /*4210*/  FMUL.FTZ R0, R0, 1 ;  /* 0x3f80000000007820 */ /* 0x000fc80000410000 */
[----:B------:R0:W4:Y:S01]  /*4220*/  F2F.F64.F32 R36, R0 ;  /* 0x0000000000247310 */ /* 0x0001220000201800 */
[----:B------:R-:W-:Y:S05]  /*4230*/  BRA `(.L_x_10161) ;  /* 0x0000000800bc7947 */ /* 0x000fea0003800000 */
.L_x_10166:
[----:B------:R0:W5:Y:S01]  /*4240*/  LDG.E.64 R36, desc[UR36][R4.64] ;  /* 0x0000002404247981 */ /* 0x000162000c1e1b00 */
[----:B------:R-:W-:Y:S05]  /*4250*/  BRA `(.L_x_10161) ;  /* 0x0000000800b47947 */ /* 0x000fea0003800000 */
.L_x_10156:
        /* <DEDUP_REMOVED lines=13> */
.L_x_10170:
[----:B------:R0:W5:Y:S01]  /*4330*/  LDG.E.64 R36, desc[UR36][R4.64] ;  /* 0x0000002404247981 */ /* 0x000162000c1e1b00 */
[----:B------:R-:W-:Y:S05]  /*4340*/  BRA `(.L_x_10161) ;  /* 0x0000000800787947 */ /* 0x000fea0003800000 */
.L_x_10169:
        /* <DEDUP_REMOVED lines=26> */
[----:B------:R0:W4:Y:S01]  /*44f0*/  F2F.F64.F32 R36, R7 ;  /* 0x0000000700247310 */ /* 0x0001220000201800 */
[----:B------:R-:W-:Y:S05]  /*4500*/  BRA `(.L_x_10161) ;  /* 0x0000000800087947 */ /* 0x000fea0003800000 */
.L_x_10172:
        /* <DEDUP_REMOVED lines=13> */
[----:B------:R0:W4:Y:S01]  /*45e0*/  F2F.F64.F32 R36, R0 ;  /* 0x0000000000247310 */ /* 0x0001220000201800 */
[----:B------:R-:W-:Y:S05]  /*45f0*/  BRA `(.L_x_10161) ;  /* 0x0000000400cc7947 */ /* 0x000fea0003800000 */
.L_x_10171:
[----:B------:R-:W4:Y:S02]  /*4600*/  LDG.E.U16 R0, desc[UR36][R4.64] ;  /* 0x0000002404007981 */ /* 0x000f24000c1e1500 */
[----:B----4-:R-:W-:-:S04]  /*4610*/  IMAD.U32 R0, R0, 0x10000, RZ ;  /* 0x0001000000007824 */ /* 0x010fc800078e00ff */
[----:B------:R-:W-:-:S04]  /*4620*/  FMUL.FTZ R0, R0, 1 ;  /* 0x3f80000000007820 */ /* 0x000fc80000410000 */
[----:B------:R0:W4:Y:S01]  /*4630*/  F2F.F64.F32 R36, R0 ;  /* 0x0000000000247310 */ /* 0x0001220000201800 */
[----:B------:R-:W-:Y:S05]  /*4640*/  BRA `(.L_x_10161) ;  /* 0x0000000400b87947 */ /* 0x000fea0003800000 */
.L_x_10168:
        /* <DEDUP_REMOVED lines=11> */
.L_x_10175:
        /* <DEDUP_REMOVED lines=21> */
.L_x_10179:
[----:B------:R-:W-:Y:S05]  /*4850*/  BSYNC B1 ;  /* 0x0000000000017941 */ /* 0x000fea0003800000 */
.L_x_10178:
[----:B------:R-:W-:Y:S01]  /*4860*/  LEA R5, R0, 0x3b800000, 0x17 ;  /* 0x3b80000000057811 */ /* 0x000fe200078eb8ff */
[----:B------:R-:W-:-:S05]  /*4870*/  IMAD.SHL.U32 R0, R3, 0x100000, RZ ;  /* 0x0010000003007824 */ /* 0x000fca00078e00ff */
[----:B------:R-:W-:-:S07]  /*4880*/  LOP3.LUT R0, R5, R0, R6, 0xfe, !PT ;  /* 0x0000000005007212 */ /* 0x000fce00078efe06 */
.L_x_10177:
[----:B------:R-:W-:Y:S05]  /*4890*/  BSYNC B0 ;  /* 0x0000000000007941 */ /* 0x000fea0003800000 */
.L_x_10176:
[----:B------:R-:W-:-:S04]  /*48a0*/  FMUL.FTZ R0, R0, 1 ;  /* 0x3f80000000007820 */ /* 0x000fc80000410000 */
[----:B------:R0:W4:Y:S01]  /*48b0*/  F2F.F64.F32 R36, R0 ;  /* 0x0000000000247310 */ /* 0x0001220000201800 */
[----:B------:R-:W-:Y:S05]  /*48c0*/  BRA `(.L_x_10161) ;  /* 0x0000000400187947 */ /* 0x000fea0003800000 */
.L_x_10174:
        /* <DEDUP_REMOVED lines=21> */
.L_x_10183:
[----:B------:R-:W-:Y:S05]  /*4a20*/  BSYNC B1 ;  /* 0x0000000000017941 */ /* 0x000fea0003800000 */
.L_x_10182:
[----:B------:R-:W-:Y:S01]  /*4a30*/  LEA R5, R0, 0x37800000, 0x17 ;  /* 0x3780000000057811 */ /* 0x000fe200078eb8ff */
[----:B------:R-:W-:-:S05]  /*4a40*/  IMAD.SHL.U32 R0, R3, 0x200000, RZ ;  /* 0x0020000003007824 */ /* 0x000fca00078e00ff */
[----:B------:R-:W-:-:S07]  /*4a50*/  LOP3.LUT R0, R5, R0, R6, 0xfe, !PT ;  /* 0x0000000005007212 */ /* 0x000fce00078efe06 */
.L_x_10181:
[----:B------:R-:W-:Y:S05]  /*4a60*/  BSYNC B0 ;  /* 0x0000000000007941 */ /* 0x000fea0003800000 */
.L_x_10180:
[----:B------:R-:W-:-:S04]  /*4a70*/  FMUL.FTZ R0, R0, 1 ;  /* 0x3f80000000007820 */ /* 0x000fc80000410000 */
[----:B------:R0:W4:Y:S01]  /*4a80*/  F2F.F64.F32 R36, R0 ;  /* 0x0000000000247310 */ /* 0x0001220000201800 */
[----:B------:R-:W-:Y:S05]  /*4a90*/  BRA `(.L_x_10161) ;  /* 0x0000000000a47947 */ /* 0x000fea0003800000 */
.L_x_10173:
        /* <DEDUP_REMOVED lines=14> */
.L_x_10187:
[----:B------:R-:W-:Y:S05]  /*4b80*/  BSYNC B0 ;  /* 0x0000000000007941 */ /* 0x000fea0003800000 */
.L_x_10186:
[----:B------:R-:W-:-:S04]  /*4b90*/  FMUL.FTZ R0, R0, 1 ;  /* 0x3f80000000007820 */ /* 0x000fc80000410000 */
[----:B------:R0:W4:Y:S01]  /*4ba0*/  F2F.F64.F32 R36, R0 ;  /* 0x0000000000247310 */ /* 0x0001220000201800 */
[----:B------:R-:W-:Y:S05]  /*4bb0*/  BRA `(.L_x_10161) ;  /* 0x00000000005c7947 */ /* 0x000fea0003800000 */
.L_x_10160:
        /* <DEDUP_REMOVED lines=16> */
.L_x_10188:
[----:B------:R-:W-:Y:S01]  /*4cc0*/  CS2R R36, SRZ ;  /* 0x0000000000247805 */ /* 0x000fe2000001ff00 */
[----:B------:R-:W-:Y:S06]  /*4cd0*/  BRA `(.L_x_10161) ;  /* 0x0000000000147947 */ /* 0x000fec0003800000 */
.L_x_10185:
[----:B------:R-:W4:Y:S02]  /*4ce0*/  LDG.E.64 R36, desc[UR36][R4.64] ;  /* 0x0000002404247981 */ /* 0x000f24000c1e1b00 */
[----:B----4-:R-:W0:Y:S01]  /*4cf0*/  I2F.F64.U64 R36, R36 ;  /* 0x0000002400247312 */ /* 0x010e220000301800 */
[----:B------:R-:W-:Y:S05]  /*4d00*/  BRA `(.L_x_10161) ;  /* 0x0000000000087947 */ /* 0x000fea0003800000 */
.L_x_10184:
[----:B------:R-:W4:Y:S02]  /*4d10*/  LDG.E R4, desc[UR36][R4.64] ;  /* 0x0000002404047981 */ /* 0x000f24000c1e1900 */
[----:B----4-:R0:W4:Y:S02]  /*4d20*/  I2F.F64.U32 R36, R4 ;  /* 0x0000000400247312 */ /* 0x0101240000201800 */
.L_x_10161:
        /* <DEDUP_REMOVED lines=19> */
.L_x_10192:
[----:B------:R-:W2:Y:S02]  /*4e60*/  LDG.E.U8 R4, desc[UR36][R4.64] ;  /* 0x0000002404047981 */ /* 0x000ea4000c1e1100 */
[----:B--2---:R0:W2:Y:S01]  /*4e70*/  I2F.F64.U16 R28, R4 ;  /* 0x00000004001c7312 */ /* 0x0040a20000101800 */
[----:B------:R-:W-:Y:S05]  /*4e80*/  BRA `(.L_x_10194) ;  /* 0x0000000c00707947 */ /* 0x000fea0003800000 */
.L_x_10191:
        /* <DEDUP_REMOVED lines=9> */
.L_x_10196:
[----:B------:R-:W2:Y:S02]  /*4f20*/  LDG.E R4, desc[UR36][R4.64] ;  /* 0x0000002404047981 */ /* 0x000ea4000c1e1900 */
[----:B--2---:R0:W2:Y:S01]  /*4f30*/  I2F.F64 R28, R4 ;  /* 0x00000004001c7312 */ /* 0x0040a20000201c00 */
[----:B------:R-:W-:Y:S05]  /*4f40*/  BRA `(.L_x_10194) ;  /* 0x0000000c00407947 */ /* 0x000fea0003800000 */
.L_x_10195:
[----:B------:R-:W2:Y:S02]  /*4f50*/  LDG.E.U16 R4, desc[UR36][R4.64] ;  /* 0x0000002404047981 */ /* 0x000ea4000c1e1500 */
[----:B--2---:R0:W2:Y:S01]  /*4f60*/  I2F.F64.S16 R28, R4 ;  /* 0x00000004001c7312 */ /* 0x0040a20000101c00 */
[----:B------:R-:W-:Y:S05]  /*4f70*/  BRA `(.L_x_10194) ;  /* 0x0000000c00347947 */ /* 0x000fea0003800000 */
.L_x_10190:
        /* <DEDUP_REMOVED lines=10> */
.L_x_10198:
[----:B------:R-:W2:Y:S02]  /*5020*/  LDG.E.U16 R0, desc[UR36][R4.64] ;  /* 0x0000002404007981 */ /* 0x000ea4000c1e1500 */
[----:B--2---:R-:W-:-:S05]  /*5030*/  HADD2.F32 R0, -RZ, R0.H0_H0 ;  /* 0x20000000ff007230 */ /* 0x004fca0000004100 */
[----:B------:R-:W-:-:S04]  /*5040*/  FMUL.FTZ R0, R0, 1 ;  /* 0x3f80000000007820 */ /* 0x000fc80000410000 */
[----:B------:R0:W2:Y:S01]  /*5050*/  F2F.F64.F32 R28, R0 ;  /* 0x00000000001c7310 */ /* 0x0000a20000201800 */
[----:B------:R-:W-:Y:S05]  /*5060*/  BRA `(.L_x_10194) ;  /* 0x0000000800f87947 */ /* 0x000fea0003800000 */
.L_x_10197:
        /* <DEDUP_REMOVED lines=10> */
.L_x_10200:
[----:B------:R-:W2:Y:S02]  /*5110*/  LDG.E.U16 R4, desc[UR36][R4.64] ;  /* 0x0000002404047981 */ /* 0x000ea4000c1e1500 */
[----:B--2---:R-:W-:-:S05]  /*5120*/  HADD2.F32 R0, -RZ, R4.H0_H0 ;  /* 0x20000004ff007230 */ /* 0x004fca0000004100 */
[----:B------:R-:W-:-:S04]  /*5130*/  FMUL.FTZ R0, R0, 1 ;  /* 0x3f80000000007820 */ /* 0x000fc80000410000 */
[----:B------:R0:W2:Y:S01]  /*5140*/  F2F.F64.F32 R28, R0 ;  /* 0x00000000001c7310 */ /* 0x0000a20000201800 */
[----:B------:R-:W-:Y:S05]  /*5150*/  BRA `(.L_x_10194) ;  /* 0x0000000800bc7947 */ /* 0x000fea0003800000 */
.L_x_10199:
[----:B------:R0:W5:Y:S01]  /*5160*/  LDG.E.64 R28, desc[UR36][R4.64] ;  /* 0x00000024041c7981 */ /* 0x000162000c1e1b00 */
[----:B------:R-:W-:Y:S05]  /*5170*/  BRA `(.L_x_10194) ;  /* 0x0000000800b47947 */ /* 0x000fea0003800000 */
.L_x_10189:
        /* <DEDUP_REMOVED lines=13> */
.L_x_10203:
[----:B------:R0:W5:Y:S01]  /*5250*/  LDG.E.64 R28, desc[UR36][R4.64] ;  /* 0x00000024041c7981 */ /* 0x000162000c1e1b00 */
[----:B------:R-:W-:Y:S05]  /*5260*/  BRA `(.L_x_10194) ;  /* 0x0000000800787947 */ /* 0x000fea0003800000 */
.L_x_10202:
        /* <DEDUP_REMOVED lines=28> */
.L_x_10205:
        /* <DEDUP_REMOVED lines=15> */
.L_x_10204:
[----:B------:R-:W2:Y:S02]  /*5520*/  LDG.E.U16 R0, desc[UR36][R4.64] ;  /* 0x0000002404007981 */ /* 0x000ea4000c1e1500 */
[----:B--2---:R-:W-:-:S04]  /*5530*/  IMAD.U32 R0, R0, 0x10000, RZ ;  /* 0x0001000000007824 */ /* 0x004fc800078e00ff */
[----:B------:R-:W-:-:S04]  /*5540*/  FMUL.FTZ R0, R0, 1 ;  /* 0x3f80000000007820 */ /* 0x000fc80000410000 */
[----:B------:R0:W2:Y:S01]  /*5550*/  F2F.F64.F32 R28, R0 ;  /* 0x00000000001c7310 */ /* 0x0000a20000201800 */
[----:B------:R-:W-:Y:S05]  /*5560*/  BRA `(.L_x_10194) ;  /* 0x0000000400b87947 */ /* 0x000fea0003800000 */
.L_x_10201:
        /* <DEDUP_REMOVED lines=11> */
.L_x_10208:
        /* <DEDUP_REMOVED lines=21> */
.L_x_10212:
[----:B------:R-:W-:Y:S05]  /*5770*/  BSYNC B1 ;  /* 0x0000000000017941 */ /* 0x000fea0003800000 */
.L_x_10211:
[----:B------:R-:W-:Y:S01]  /*5780*/  LEA R5, R0, 0x3b800000, 0x17 ;  /* 0x3b80000000057811 */ /* 0x000fe200078eb8ff */
[----:B------:R-:W-:-:S05]  /*5790*/  IMAD.SHL.U32 R0, R3, 0x100000, RZ ;  /* 0x0010000003007824 */ /* 0x000fca00078e00ff */
[----:B------:R-:W-:-:S07]  /*57a0*/  LOP3.LUT R0, R5, R0, R6, 0xfe, !PT ;  /* 0x0000000005007212 */ /* 0x000fce00078efe06 */
.L_x_10210:
[----:B------:R-:W-:Y:S05]  /*57b0*/  BSYNC B0 ;  /* 0x0000000000007941 */ /* 0x000fea0003800000 */
.L_x_10209:
[----:B------:R-:W-:-:S04]  /*57c0*/  FMUL.FTZ R0, R0, 1 ;  /* 0x3f80000000007820 */ /* 0x000fc80000410000 */
[----:B------:R0:W2:Y:S01]  /*57d0*/  F2F.F64.F32 R28, R0 ;  /* 0x00000000001c7310 */ /* 0x0000a20000201800 */
[----:B------:R-:W-:Y:S05]  /*57e0*/  BRA `(.L_x_10194) ;  /* 0x0000000400187947 */ /* 0x000fea0003800000 */
.L_x_10207:
        /* <DEDUP_REMOVED lines=21> */
.L_x_10216:
[----:B------:R-:W-:Y:S05]  /*5940*/  BSYNC B1 ;  /* 0x0000000000017941 */ /* 0x000fea0003800000 */
.L_x_10215:
[----:B------:R-:W-:Y:S01]  /*5950*/  LEA R5, R0, 0x37800000, 0x17 ;  /* 0x3780000000057811 */ /* 0x000fe200078eb8ff */
[----:B------:R-:W-:-:S05]  /*5960*/  IMAD.SHL.U32 R0, R3, 0x200000, RZ ;  /* 0x0020000003007824 */ /* 0x000fca00078e00ff */
[----:B------:R-:W-:-:S07]  /*5970*/  LOP3.LUT R0, R5, R0, R6, 0xfe, !PT ;  /* 0x0000000005007212 */ /* 0x000fce00078efe06 */
.L_x_10214:
[----:B------:R-:W-:Y:S05]  /*5980*/  BSYNC B0 ;  /* 0x0000000000007941 */ /* 0x000fea0003800000 */
.L_x_10213:
[----:B------:R-:W-:-:S04]  /*5990*/  FMUL.FTZ R0, R0, 1 ;  /* 0x3f80000000007820 */ /* 0x000fc80000410000 */
[----:B------:R0:W2:Y:S01]  /*59a0*/  F2F.F64.F32 R28, R0 ;  /* 0x00000000001c7310 */ /* 0x0000a20000201800 */
[----:B------:R-:W-:Y:S05]  /*59b0*/  BRA `(.L_x_10194) ;  /* 0x0000000000a47947 */ /* 0x000fea0003800000 */
.L_x_10206:
        /* <DEDUP_REMOVED lines=14> */
.L_x_10220:
[----:B------:R-:W-:Y:S05]  /*5aa0*/  BSYNC B0 ;  /* 0x0000000000007941 */ /* 0x000fea0003800000 */
.L_x_10219:
[----:B------:R-:W-:-:S04]  /*5ab0*/  FMUL.FTZ R0, R0, 1 ;  /* 0x3f80000000007820 */ /* 0x000fc80000410000 */
[----:B------:R0:W2:Y:S01]  /*5ac0*/  F2F.F64.F32 R28, R0 ;  /* 0x00000000001c7310 */ /* 0x0000a20000201800 */
[----:B------:R-:W-:Y:S05]  /*5ad0*/  BRA `(.L_x_10194) ;  /* 0x00000000005c7947 */ /* 0x000fea0003800000 */
.L_x_10193:
        /* <DEDUP_REMOVED lines=16> */
.L_x_10221:
[----:B------:R-:W-:Y:S01]  /*5be0*/  CS2R R28, SRZ ;  /* 0x00000000001c7805 */ /* 0x000fe2000001ff00 */
[----:B------:R-:W-:Y:S06]  /*5bf0*/  BRA `(.L_x_10194) ;  /* 0x0000000000147947 */ /* 0x000fec0003800000 */
.L_x_10218:
[----:B------:R-:W2:Y:S02]  /*5c00*/  LDG.E.64 R28, desc[UR36][R4.64] ;  /* 0x00000024041c7981 */ /* 0x000ea4000c1e1b00 */
[----:B--2---:R-:W0:Y:S01]  /*5c10*/  I2F.F64.U64 R28, R28 ;  /* 0x0000001c001c7312 */ /* 0x004e220000301800 */
[----:B------:R-:W-:Y:S05]  /*5c20*/  BRA `(.L_x_10194) ;  /* 0x0000000000087947 */ /* 0x000fea0003800000 */
.L_x_10217:
[----:B------:R-:W2:Y:S02]  /*5c30*/  LDG.E R4, desc[UR36][R4.64] ;  /* 0x0000002404047981 */ /* 0x000ea4000c1e1900 */
[----:B--2---:R0:W2:Y:S02]  /*5c40*/  I2F.F64.U32 R28, R4 ;  /* 0x00000004001c7312 */ /* 0x0040a40000201800 */
.L_x_10194:
[----:B------:R-:W-:-:S07]  /*5c50*/  VIADD R43, R43, 0x80 ;  /* 0x000000802b2b7836 */ /* 0x000fce0000000000 */
.L_x_10122:
[----:B------:R-:W-:Y:S05]  /*5c60*/  BSYNC B6 ;  /* 0x0000000000067941 */ /* 0x000fea0003800000 */
.L_x_10121:
[----:B------:R-:W-:Y:S01]  /*5c70*/  ISETP.GE.AND P0, PT, R43, R2, PT ;  /* 0x000000022b00720c */ /* 0x000fe20003f06270 */
[----:B------:R-:W-:Y:S01]  /*5c80*/  BSSY B6, `(.L_x_10222) ;  /* 0x00002de000067945 */ /* 0x000fe20003800000 */
[----:B------:R-:W-:Y:S02]  /*5c90*/  CS2R R16, SRZ ;  /* 0x0000000000107805 */ /* 0x000fe4000001ff00 */
[----:B------:R-:W-:Y:S02]  /*5ca0*/  CS2R R30, SRZ ;  /* 0x00000000001e7805 */ /* 0x000fe4000001ff00 */
[----:B------:R-:W-:Y:S02]  /*5cb0*/  CS2R R26, SRZ ;  /* 0x00000000001a7805 */ /* 0x000fe4000001ff00 */
[----:B------:R-:W-:-:S05]  /*5cc0*/  CS2R R24, SRZ ;  /* 0x0000000000187805 */ /* 0x000fca000001ff00 */
        /* <DEDUP_REMOVED lines=21> */
.L_x_10227:
[----:B------:R-:W2:Y:S02]  /*5e20*/  LDG.E.U8 R4, desc[UR36][R4.64] ;  /* 0x0000002404047981 */ /* 0x000ea4000c1e1100 */
[----:B--2---:R0:W2:Y:S01]  /*5e30*/  I2F.F64.U16 R30, R4 ;  /* 0x00000004001e7312 */ /* 0x0040a20000101800 */
[----:B------:R-:W-:Y:S05]  /*5e40*/  BRA `(.L_x_10229) ;  /* 0x0000000c00707947 */ /* 0x000fea0003800000 */
.L_x_10226:
        /* <DEDUP_REMOVED lines=9> */
.L_x_10231:
[----:B------:R-:W2:Y:S02]  /*5ee0*/  LDG.E R4, desc[UR36][R4.64] ;  /* 0x0000002404047981 */ /* 0x000ea4000c1e1900 */
[----:B--2---:R0:W2:Y:S01]  /*5ef0*/  I2F.F64 R30, R4 ;  /* 0x00000004001e7312 */ /* 0x0040a20000201c00 */
[----:B------:R-:W-:Y:S05]  /*5f00*/  BRA `(.L_x_10229) ;  /* 0x0000000c00407947 */ /* 0x000fea0003800000 */
.L_x_10230:
[----:B------:R-:W2:Y:S02]  /*5f10*/  LDG.E.U16 R4, desc[UR36][R4.64] ;  /* 0x0000002404047981 */ /* 0x000ea4000c1e1500 */
[----:B--2---:R0:W2:Y:S01]  /*5f20*/  I2F.F64.S16 R30, R4 ;  /* 0x00000004001e7312 */ /* 0x0040a20000101c00 */
[----:B------:R-:W-:Y:S05]  /*5f30*/  BRA `(.L_x_10229) ;  /* 0x0000000c00347947 */ /* 0x000fea0003800000 */
.L_x_10225:
        /* <DEDUP_REMOVED lines=10> */
.L_x_10233:
[----:B------:R-:W2:Y:S02]  /*5fe0*/  LDG.E.U16 R0, desc[UR36][R4.64] ;  /* 0x0000002404007981 */ /* 0x000ea4000c1e1500 */
[----:B--2---:R-:W-:-:S05]  /*5ff0*/  HADD2.F32 R0, -RZ, R0.H0_H0 ;  /* 0x20000000ff007230 */ /* 0x004fca0000004100 */
[----:B------:R-:W-:-:S04]  /*6000*/  FMUL.FTZ R0, R0, 1 ;  /* 0x3f80000000007820 */ /* 0x000fc80000410000 */
[----:B------:R0:W2:Y:S01]  /*6010*/  F2F.F64.F32 R30, R0 ;  /* 0x00000000001e7310 */ /* 0x0000a20000201800 */
[----:B------:R-:W-:Y:S05]  /*6020*/  BRA `(.L_x_10229) ;  /* 0x0000000800f87947 */ /* 0x000fea0003800000 */
.L_x_10232:
        /* <DEDUP_REMOVED lines=10> */
.L_x_10235:
[----:B------:R-:W2:Y:S02]  /*60d0*/  LDG.E.U16 R4, desc[UR36][R4.64] ;  /* 0x0000002404047981 */ /* 0x000ea4000c1e1500 */
[----:B--2---:R-:W-:-:S05]  /*60e0*/  HADD2.F32 R0, -RZ, R4.H0_H0 ;  /* 0x20000004ff007230 */ /* 0x004fca0000004100 */
[----:B------:R-:W-:-:S04]  /*60f0*/  FMUL.FTZ R0, R0, 1 ;  /* 0x3f80000000007820 */ /* 0x000fc80000410000 */
[----:B------:R0:W2:Y:S01]  /*6100*/  F2F.F64.F32 R30, R0 ;  /* 0x00000000001e7310 */ /* 0x0000a20000201800 */
[----:B------:R-:W-:Y:S05]  /*6110*/  BRA `(.L_x_10229) ;  /* 0x0000000800bc7947 */ /* 0x000fea0003800000 */
.L_x_10234:
[----:B------:R0:W5:Y:S01]  /*6120*/  LDG.E.64 R30, desc[UR36][R4.64] ;  /* 0x00000024041e7981 */ /* 0x000162000c1e1b00 */
[----:B------:R-:W-:Y:S05]  /*6130*/  BRA `(.L_x_10229) ;  /* 0x0000000800b47947 */ /* 0x000fea0003800000 */
.L_x_10224:
        /* <DEDUP_REMOVED lines=13> */
.L_x_10238:
[----:B------:R0:W5:Y:S01]  /*6210*/  LDG.E.64 R30, desc[UR36][R4.64] ;  /* 0x00000024041e7981 */ /* 0x000162000c1e1b00 */
[----:B------:R-:W-:Y:S05]  /*6220*/  BRA `(.L_x_10229) ;  /* 0x0000000800787947 */ /* 0x000fea0003800000 */
.L_x_10237:
        /* <DEDUP_REMOVED lines=28> */
.L_x_10240:
        /* <DEDUP_REMOVED lines=15> */
.L_x_10239:
[----:B------:R-:W2:Y:S02]  /*64e0*/  LDG.E.U16 R0, desc[UR36][R4.64] ;  /* 0x0000002404007981 */ /* 0x000ea4000c1e1500 */
[----:B--2---:R-:W-:-:S04]  /*64f0*/  IMAD.U32 R0, R0, 0x10000, RZ ;  /* 0x0001000000007824 */ /* 0x004fc800078e00ff */
[----:B------:R-:W-:-:S04]  /*6500*/  FMUL.FTZ R0, R0, 1 ;  /* 0x3f80000000007820 */ /* 0x000fc80000410000 */
[----:B------:R0:W2:Y:S01]  /*6510*/  F2F.F64.F32 R30, R0 ;  /* 0x00000000001e7310 */ /* 0x0000a20000201800 */
[----:B------:R-:W-:Y:S05]  /*6520*/  BRA `(.L_x_10229) ;  /* 0x0000000400b87947 */ /* 0x000fea0003800000 */
.L_x_10236:
        /* <DEDUP_REMOVED lines=11> */
.L_x_10243:
        /* <DEDUP_REMOVED lines=21> */
.L_x_10247:
[----:B------:R-:W-:Y:S05]  /*6730*/  BSYNC B1 ;  /* 0x0000000000017941 */ /* 0x000fea0003800000 */
.L_x_10246:
[----:B------:R-:W-:Y:S01]  /*6740*/  LEA R5, R0, 0x3b800000, 0x17 ;  /* 0x3b80000000057811 */ /* 0x000fe200078eb8ff */
[----:B------:R-:W-:-:S05]  /*6750*/  IMAD.SHL.U32 R0, R3, 0x100000, RZ ;  /* 0x0010000003007824 */ /* 0x000fca00078e00ff */
[----:B------:R-:W-:-:S07]  /*6760*/  LOP3.LUT R0, R5, R0, R6, 0xfe, !PT ;  /* 0x0000000005007212 */ /* 0x000fce00078efe06 */
.L_x_10245:
[----:B------:R-:W-:Y:S05]  /*6770*/  BSYNC B0 ;  /* 0x0000000000007941 */ /* 0x000fea0003800000 */
.L_x_10244:
[----:B------:R-:W-:-:S04]  /*6780*/  FMUL.FTZ R0, R0, 1 ;  /* 0x3f80000000007820 */ /* 0x000fc80000410000 */
[----:B------:R0:W2:Y:S01]  /*6790*/  F2F.F64.F32 R30, R0 ;  /* 0x00000000001e7310 */ /* 0x0000a20000201800 */
[----:B------:R-:W-:Y:S05]  /*67a0*/  BRA `(.L_x_10229) ;  /* 0x0000000400187947 */ /* 0x000fea0003800000 */
.L_x_10242:
        /* <DEDUP_REMOVED lines=21> */
.L_x_10251:
[----:B------:R-:W-:Y:S05]  /*6900*/  BSYNC B1 ;  /* 0x0000000000017941 */ /* 0x000fea0003800000 */
.L_x_10250:
[----:B------:R-:W-:Y:S01]  /*6910*/  LEA R5, R0, 0x37800000, 0x17 ;  /* 0x3780000000057811 */ /* 0x000fe200078eb8ff */
[----:B------:R-:W-:-:S05]  /*6920*/  IMAD.SHL.U32 R0, R3, 0x200000, RZ ;  /* 0x0020000003007824 */ /* 0x000fca00078e00ff */
[----:B------:R-:W-:-:S07]  /*6930*/  LOP3.LUT R0, R5, R0, R6, 0xfe, !PT ;  /* 0x0000000005007212 */ /* 0x000fce00078efe06 */
.L_x_10249:
[----:B------:R-:W-:Y:S05]  /*6940*/  BSYNC B0 ;  /* 0x0000000000007941 */ /* 0x000fea0003800000 */
.L_x_10248:
[----:B------:R-:W-:-:S04]  /*6950*/  FMUL.FTZ R0, R0, 1 ;  /* 0x3f80000000007820 */ /* 0x000fc80000410000 */
[----:B------:R0:W2:Y:S01]  /*6960*/  F2F.F64.F32 R30, R0 ;  /* 0x00000000001e7310 */ /* 0x0000a20000201800 */
[----:B------:R-:W-:Y:S05]  /*6970*/  BRA `(.L_x_10229) ;  /* 0x0000000000a47947 */ /* 0x000fea0003800000 */
.L_x_10241:
        /* <DEDUP_REMOVED lines=14> */
.L_x_10255:
[----:B------:R-:W-:Y:S05]  /*6a60*/  BSYNC B0 ;  /* 0x0000000000007941 */ /* 0x000fea0003800000 */
.L_x_10254:
[----:B------:R-:W-:-:S04]  /*6a70*/  FMUL.FTZ R0, R0, 1 ;  /* 0x3f80000000007820 */ /* 0x000fc80000410000 */
[----:B------:R0:W2:Y:S01]  /*6a80*/  F2F.F64.F32 R30, R0 ;  /* 0x00000000001e7310 */ /* 0x0000a20000201800 */
[----:B------:R-:W-:Y:S05]  /*6a90*/  BRA `(.L_x_10229) ;  /* 0x00000000005c7947 */ /* 0x000fea0003800000 */
.L_x_10228:
        /* <DEDUP_REMOVED lines=16> */
.L_x_10256:
[----:B------:R-:W-:Y:S01]  /*6ba0*/  CS2R R30, SRZ ;  /* 0x00000000001e7805 */ /* 0x000fe2000001ff00 */
[----:B------:R-:W-:Y:S06]  /*6bb0*/  BRA `(.L_x_10229) ;  /* 0x0000000000147947 */ /* 0x000fec0003800000 */
.L_x_10253:
[----:B------:R-:W2:Y:S02]  /*6bc0*/  LDG.E.64 R30, desc[UR36][R4.64] ;  /* 0x00000024041e7981 */ /* 0x000ea4000c1e1b00 */
[----:B--2---:R-:W0:Y:S01]  /*6bd0*/  I2F.F64.U64 R30, R30 ;  /* 0x0000001e001e7312 */ /* 0x004e220000301800 */
[----:B------:R-:W-:Y:S05]  /*6be0*/  BRA `(.L_x_10229) ;  /* 0x0000000000087947 */ /* 0x000fea0003800000 */
.L_x_10252:
[----:B------:R-:W2:Y:S02]  /*6bf0*/  LDG.E R4, desc[UR36][R4.64] ;  /* 0x0000002404047981 */ /* 0x000ea4000c1e1900 */
[----:B--2---:R0:W2:Y:S02]  /*6c00*/  I2F.F64.U32 R30, R4 ;  /* 0x00000004001e7312 */ /* 0x0040a40000201800 */
.L_x_10229:
        /* <DEDUP_REMOVED lines=19> */
.L_x_10260:
[----:B------:R-:W4:Y:S02]  /*6d40*/  LDG.E.U8 R4, desc[UR36][R4.64] ;  /* 0x0000002404047981 */ /* 0x000f24000c1e1100 */
[----:B----4-:R0:W4:Y:S01]  /*6d50*/  I2F.F64.U16 R26, R4 ;  /* 0x00000004001a7312 */ /* 0x0101220000101800 */
[----:B------:R-:W-:Y:S05]  /*6d60*/  BRA `(.L_x_10262) ;  /* 0x0000000c00707947 */ /* 0x000fea0003800000 */
.L_x_10259:
        /* <DEDUP_REMOVED lines=9> */
.L_x_10264:
[----:B------:R-:W4:Y:S02]  /*6e00*/  LDG.E R4, desc[UR36][R4.64] ;  /* 0x0000002404047981 */ /* 0x000f24000c1e1900 */
[----:B----4-:R0:W4:Y:S01]  /*6e10*/  I2F.F64 R26, R4 ;  /* 0x00000004001a7312 */ /* 0x0101220000201c00 */
[----:B------:R-:W-:Y:S05]  /*6e20*/  BRA `(.L_x_10262) ;  /* 0x0000000c00407947 */ /* 0x000fea0003800000 */
.L_x_10263:
[----:B------:R-:W4:Y:S02]  /*6e30*/  LDG.E.U16 R4, desc[UR36][R4.64] ;  /* 0x0000002404047981 */ /* 0x000f24000c1e1500 */
[----:B----4-:R0:W4:Y:S01]  /*6e40*/  I2F.F64.S16 R26, R4 ;  /* 0x00000004001a7312 */ /* 0x0101220000101c00 */
[----:B------:R-:W-:Y:S05]  /*6e50*/  BRA `(.L_x_10262) ;  /* 0x0000000c00347947 */ /* 0x000fea0003800000 */
.L_x_10258:
        /* <DEDUP_REMOVED lines=10> */
.L_x_10266:
[----:B------:R-:W4:Y:S02]  /*6f00*/  LDG.E.U16 R0, desc[UR36][R4.64] ;  /* 0x0000002404007981 */ /* 0x000f24000c1e1500 */
[----:B----4-:R-:W-:-:S05]  /*6f10*/  HADD2.F32 R0, -RZ, R0.H0_H0 ;  /* 0x20000000ff007230 */ /* 0x010fca0000004100 */
[----:B------:R-:W-:-:S04]  /*6f20*/  FMUL.FTZ R0, R0, 1 ;  /* 0x3f80000000007820 */ /* 0x000fc80000410000 */
[----:B------:R0:W4:Y:S01]  /*6f30*/  F2F.F64.F32 R26, R0 ;  /* 0x00000000001a7310 */ /* 0x0001220000201800 */
[----:B------:R-:W-:Y:S05]  /*6f40*/  BRA `(.L_x_10262) ;  /* 0x0000000800f87947 */ /* 0x000fea0003800000 */
.L_x_10265:
        /* <DEDUP_REMOVED lines=10> */
.L_x_10268:
[----:B------:R-:W4:Y:S02]  /*6ff0*/  LDG.E.U16 R4, desc[UR36][R4.64] ;  /* 0x0000002404047981 */ /* 0x000f24000c1e1500 */
[----:B----4-:R-:W-:-:S05]  /*7000*/  HADD2.F32 R0, -RZ, R4.H0_H0 ;  /* 0x20000004ff007230 */ /* 0x010fca0000004100 */
[----:B------:R-:W-:-:S04]  /*7010*/  FMUL.FTZ R0, R0, 1 ;  /* 0x3f80000000007820 */ /* 0x000fc80000410000 */
[----:B------:R0:W4:Y:S01]  /*7020*/  F2F.F64.F32 R26, R0 ;  /* 0x00000000001a7310 */ /* 0x0001220000201800 */
[----:B------:R-:W-:Y:S05]  /*7030*/  BRA `(.L_x_10262) ;  /* 0x0000000800bc7947 */ /* 0x000fea0003800000 */
.L_x_10267:
[----:B------:R0:W5:Y:S01]  /*7040*/  LDG.E.64 R26, desc[UR36][R4.64] ;  /* 0x00000024041a7981 */ /* 0x000162000c1e1b00 */
[----:B------:R-:W-:Y:S05]  /*7050*/  BRA `(.L_x_10262) ;  /* 0x0000000800b47947 */ /* 0x000fea0003800000 */
.L_x_10257:
        /* <DEDUP_REMOVED lines=13> */
.L_x_10271:
[----:B------:R0:W5:Y:S01]  /*7130*/  LDG.E.64 R26, desc[UR36][R4.64] ;  /* 0x00000024041a7981 */ /* 0x000162000c1e1b00 */
[----:B------:R-:W-:Y:S05]  /*7140*/  BRA `(.L_x_10262) ;  /* 0x0000000800787947 */ /* 0x000fea0003800000 */
.L_x_10270:
        /* <DEDUP_REMOVED lines=28> */
.L_x_10273:
        /* <DEDUP_REMOVED lines=15> */
.L_x_10272:
[----:B------:R-:W4:Y:S02]  /*7400*/  LDG.E.U16 R0, desc[UR36][R4.64] ;  /* 0x0000002404007981 */ /* 0x000f24000c1e1500 */
[----:B----4-:R-:W-:-:S04]  /*7410*/  IMAD.U32 R0, R0, 0x10000, RZ ;  /* 0x0001000000007824 */ /* 0x010fc800078e00ff */
[----:B------:R-:W-:-:S04]  /*7420*/  FMUL.FTZ R0, R0, 1 ;  /* 0x3f80000000007820 */ /* 0x000fc80000410000 */
[----:B------:R0:W4:Y:S01]  /*7430*/  F2F.F64.F32 R26, R0 ;  /* 0x00000000001a7310 */ /* 0x0001220000201800 */
[----:B------:R-:W-:Y:S05]  /*7440*/  BRA `(.L_x_10262) ;  /* 0x0000000400b87947 */ /* 0x000fea0003800000 */
.L_x_10269:
        /* <DEDUP_REMOVED lines=11> */
.L_x_10276:
        /* <DEDUP_REMOVED lines=21> */
.L_x_10280:
[----:B------:R-:W-:Y:S05]  /*7650*/  BSYNC B1 ;  /* 0x0000000000017941 */ /* 0x000fea0003800000 */
.L_x_10279:
[----:B------:R-:W-:Y:S01]  /*7660*/  LEA R5, R0, 0x3b800000, 0x17 ;  /* 0x3b80000000057811 */ /* 0x000fe200078eb8ff */
[----:B------:R-:W-:-:S05]  /*7670*/  IMAD.SHL.U32 R0, R3, 0x100000, RZ ;  /* 0x0010000003007824 */ /* 0x000fca00078e00ff */
[----:B------:R-:W-:-:S07]  /*7680*/  LOP3.LUT R0, R5, R0, R6, 0xfe, !PT ;  /* 0x0000000005007212 */ /* 0x000fce00078efe06 */
.L_x_10278:
[----:B------:R-:W-:Y:S05]  /*7690*/  BSYNC B0 ;  /* 0x0000000000007941 */ /* 0x000fea0003800000 */
.L_x_10277:
[----:B------:R-:W-:-:S04]  /*76a0*/  FMUL.FTZ R0, R0, 1 ;  /* 0x3f80000000007820 */ /* 0x000fc80000410000 */
[----:B------:R0:W4:Y:S01]  /*76b0*/  F2F.F64.F32 R26, R0 ;  /* 0x00000000001a7310 */ /* 0x0001220000201800 */
[----:B------:R-:W-:Y:S05]  /*76c0*/  BRA `(.L_x_10262) ;  /* 0x0000000400187947 */ /* 0x000fea0003800000 */
.L_x_10275:
        /* <DEDUP_REMOVED lines=21> */
.L_x_10284:
[----:B------:R-:W-:Y:S05]  /*7820*/  BSYNC B1 ;  /* 0x0000000000017941 */ /* 0x000fea0003800000 */
.L_x_10283:
[----:B------:R-:W-:Y:S01]  /*7830*/  LEA R5, R0, 0x37800000, 0x17 ;  /* 0x3780000000057811 */ /* 0x000fe200078eb8ff */
[----:B------:R-:W-:-:S05]  /*7840*/  IMAD.SHL.U32 R0, R3, 0x200000, RZ ;  /* 0x0020000003007824 */ /* 0x000fca00078e00ff */
[----:B------:R-:W-:-:S07]  /*7850*/  LOP3.LUT R0, R5, R0, R6, 0xfe, !PT ;  /* 0x0000000005007212 */ /* 0x000fce00078efe06 */
.L_x_10282:
[----:B------:R-:W-:Y:S05]  /*7860*/  BSYNC B0 ;  /* 0x0000000000007941 */ /* 0x000fea0003800000 */
.L_x_10281:
[----:B------:R-:W-:-:S04]  /*7870*/  FMUL.FTZ R0, R0, 1 ;  /* 0x3f80000000007820 */ /* 0x000fc80000410000 */
[----:B------:R0:W4:Y:S01]  /*7880*/  F2F.F64.F32 R26, R0 ;  /* 0x00000000001a7310 */ /* 0x0001220000201800 */
[----:B------:R-:W-:Y:S05]  /*7890*/  BRA `(.L_x_10262) ;  /* 0x0000000000a47947 */ /* 0x000fea0003800000 */
.L_x_10274:
        /* <DEDUP_REMOVED lines=14> */
.L_x_10288:
[----:B------:R-:W-:Y:S05]  /*7980*/  BSYNC B0 ;  /* 0x0000000000007941 */ /* 0x000fea0003800000 */
.L_x_10287:
[----:B------:R-:W-:-:S04]  /*7990*/  FMUL.FTZ R0, R0, 1 ;  /* 0x3f80000000007820 */ /* 0x000fc80000410000 */
[----:B------:R0:W4:Y:S01]  /*79a0*/  F2F.F64.F32 R26, R0 ;  /* 0x00000000001a7310 */ /* 0x0001220000201800 */
[----:B------:R-:W-:Y:S05]  /*79b0*/  BRA `(.L_x_10262) ;  /* 0x00000000005c7947 */ /* 0x000fea0003800000 */
.L_x_10261:
        /* <DEDUP_REMOVED lines=16> */
.L_x_10289:
[----:B------:R-:W-:Y:S01]  /*7ac0*/  CS2R R26, SRZ ;  /* 0x00000000001a7805 */ /* 0x000fe2000001ff00 */
[----:B------:R-:W-:Y:S06]  /*7ad0*/  BRA `(.L_x_10262) ;  /* 0x0000000000147947 */ /* 0x000fec0003800000 */
.L_x_10286:
[----:B------:R-:W4:Y:S02]  /*7ae0*/  LDG.E.64 R26, desc[UR36][R4.64] ;  /* 0x00000024041a7981 */ /* 0x000f24000c1e1b00 */
[----:B----4-:R-:W0:Y:S01]  /*7af0*/  I2F.F64.U64 R26, R26 ;  /* 0x0000001a001a7312 */ /* 0x010e220000301800 */
[----:B------:R-:W-:Y:S05]  /*7b00*/  BRA `(.L_x_10262) ;  /* 0x0000000000087947 */ /* 0x000fea0003800000 */
.L_x_10285:
[----:B------:R-:W4:Y:S02]  /*7b10*/  LDG.E R4, desc[UR36][R4.64] ;  /* 0x0000002404047981 */ /* 0x000f24000c1e1900 */
[----:B----4-:R0:W4:Y:S02]  /*7b20*/  I2F.F64.U32 R26, R4 ;  /* 0x00000004001a7312 */ /* 0x0101240000201800 */
.L_x_10262:
        /* <DEDUP_REMOVED lines=19> */
.L_x_10293:
[----:B------:R-:W2:Y:S02]  /*7c60*/  LDG.E.U8 R4, desc[UR36][R4.64] ;  /* 0x0000002404047981 */ /* 0x000ea4000c1e1100 */
[----:B--2---:R0:W2:Y:S01]  /*7c70*/  I2F.F64.U16 R24, R4 ;  /* 0x0000000400187312 */ /* 0x0040a20000101800 */
[----:B------:R-:W-:Y:S05]  /*7c80*/  BRA `(.L_x_10295) ;  /* 0x0000000c00707947 */ /* 0x000fea0003800000 */
.L_x_10292:
        /* <DEDUP_REMOVED lines=9> */
.L_x_10297:
[----:B------:R-:W2:Y:S02]  /*7d20*/  LDG.E R4, desc[UR36][R4.64] ;  /* 0x0000002404047981 */ /* 0x000ea4000c1e1900 */
[----:B--2---:R0:W2:Y:S01]  /*7d30*/  I2F.F64 R24, R4 ;  /* 0x0000000400187312 */ /* 0x0040a20000201c00 */
[----:B------:R-:W-:Y:S05]  /*7d40*/  BRA `(.L_x_10295) ;  /* 0x0000000c00407947 */ /* 0x000fea0003800000 */
.L_x_10296:
[----:B------:R-:W2:Y:S02]  /*7d50*/  LDG.E.U16 R4, desc[UR36][R4.64] ;  /* 0x0000002404047981 */ /* 0x000ea4000c1e1500 */
[----:B--2---:R0:W2:Y:S01]  /*7d60*/  I2F.F64.S16 R24, R4 ;  /* 0x0000000400187312 */ /* 0x0040a20000101c00 */
[----:B------:R-:W-:Y:S05]  /*7d70*/  BRA `(.L_x_10295) ;  /* 0x0000000c00347947 */ /* 0x000fea0003800000 */
.L_x_10291:
        /* <DEDUP_REMOVED lines=10> */
.L_x_10299:
[----:B------:R-:W2:Y:S02]  /*7e20*/  LDG.E.U16 R0, desc[UR36][R4.64] ;  /* 0x0000002404007981 */ /* 0x000ea4000c1e1500 */
[----:B--2---:R-:W-:-:S05]  /*7e30*/  HADD2.F32 R0, -RZ, R0.H0_H0 ;  /* 0x20000000ff007230 */ /* 0x004fca0000004100 */
[----:B------:R-:W-:-:S04]  /*7e40*/  FMUL.FTZ R0, R0, 1 ;  /* 0x3f80000000007820 */ /* 0x000fc80000410000 */
[----:B------:R0:W2:Y:S01]  /*7e50*/  F2F.F64.F32 R24, R0 ;  /* 0x0000000000187310 */ /* 0x0000a20000201800 */
[----:B------:R-:W-:Y:S05]  /*7e60*/  BRA `(.L_x_10295) ;  /* 0x0000000800f87947 */ /* 0x000fea0003800000 */
.L_x_10298:
        /* <DEDUP_REMOVED lines=10> */
.L_x_10301:
[----:B------:R-:W2:Y:S02]  /*7f10*/  LDG.E.U16 R4, desc[UR36][R4.64] ;  /* 0x0000002404047981 */ /* 0x000ea4000c1e1500 */
[----:B--2---:R-:W-:-:S05]  /*7f20*/  HADD2.F32 R0, -RZ, R4.H0_H0 ;  /* 0x20000004ff007230 */ /* 0x004fca0000004100 */
[----:B------:R-:W-:-:S04]  /*7f30*/  FMUL.FTZ R0, R0, 1 ;  /* 0x3f80000000007820 */ /* 0x000fc80000410000 */
[----:B------:R0:W2:Y:S01]  /*7f40*/  F2F.F64.F32 R24, R0 ;  /* 0x0000000000187310 */ /* 0x0000a20000201800 */
[----:B------:R-:W-:Y:S05]  /*7f50*/  BRA `(.L_x_10295) ;  /* 0x0000000800bc7947 */ /* 0x000fea0003800000 */
.L_x_10300:
[----:B------:R0:W5:Y:S01]  /*7f60*/  LDG.E.64 R24, desc[UR36][R4.64] ;  /* 0x0000002404187981 */ /* 0x000162000c1e1b00 */
[----:B------:R-:W-:Y:S05]  /*7f70*/  BRA `(.L_x_10295) ;  /* 0x0000000800b47947 */ /* 0x000fea0003800000 */
.L_x_10290:
        /* <DEDUP_REMOVED lines=13> */
.L_x_10304:
[----:B------:R0:W5:Y:S01]  /*8050*/  LDG.E.64 R24, desc[UR36][R4.64] ;  /* 0x0000002404187981 */ /* 0x000162000c1e1b00 */
[----:B------:R-:W-:Y:S05]  /*8060*/  BRA `(.L_x_10295) ;  /* 0x0000000800787947 */ /* 0x000fea0003800000 */
.L_x_10303:
        /* <DEDUP_REMOVED lines=28> */
.L_x_10306:
        /* <DEDUP_REMOVED lines=15> */
.L_x_10305:
[----:B------:R-:W2:Y:S02]  /*8320*/  LDG.E.U16 R0, desc[UR36][R4.64] ;  /* 0x0000002404007981 */ /* 0x000ea4000c1e1500 */
[----:B--2---:R-:W-:-:S04]  /*8330*/  IMAD.U32 R0, R0, 0x10000, RZ ;  /* 0x0001000000007824 */ /* 0x004fc800078e00ff */
[----:B------:R-:W-:-:S04]  /*8340*/  FMUL.FTZ R0, R0, 1 ;  /* 0x3f80000000007820 */ /* 0x000fc80000410000 */
[----:B------:R0:W2:Y:S01]  /*8350*/  F2F.F64.F32 R24, R0 ;  /* 0x0000000000187310 */ /* 0x0000a20000201800 */
[----:B------:R-:W-:Y:S05]  /*8360*/  BRA `(.L_x_10295) ;  /* 0x0000000400b87947 */ /* 0x000fea0003800000 */
.L_x_10302:
        /* <DEDUP_REMOVED lines=11> */
.L_x_10309:
        /* <DEDUP_REMOVED lines=21> */
.L_x_10313:
[----:B------:R-:W-:Y:S05]  /*8570*/  BSYNC B1 ;  /* 0x0000000000017941 */ /* 0x000fea0003800000 */
.L_x_10312:
[----:B------:R-:W-:Y:S01]  /*8580*/  LEA R5, R0, 0x3b800000, 0x17 ;  /* 0x3b80000000057811 */ /* 0x000fe200078eb8ff */
[----:B------:R-:W-:-:S05]  /*8590*/  IMAD.SHL.U32 R0, R3, 0x100000, RZ ;  /* 0x0010000003007824 */ /* 0x000fca00078e00ff */
[----:B------:R-:W-:-:S07]  /*85a0*/  LOP3.LUT R0, R5, R0, R6, 0xfe, !PT ;  /* 0x0000000005007212 */ /* 0x000fce00078efe06 */
.L_x_10311:
[----:B------:R-:W-:Y:S05]  /*85b0*/  BSYNC B0 ;  /* 0x0000000000007941 */ /* 0x000fea0003800000 */
.L_x_10310:
[----:B------:R-:W-:-:S04]  /*85c0*/  FMUL.FTZ R0, R0, 1 ;  /* 0x3f80000000007820 */ /* 0x000fc80000410000 */
[----:B------:R0:W2:Y:S01]  /*85d0*/  F2F.F64.F32 R24, R0 ;  /* 0x0000000000187310 */ /* 0x0000a20000201800 */
[----:B------:R-:W-:Y:S05]  /*85e0*/  BRA `(.L_x_10295) ;  /* 0x0000000400187947 */ /* 0x000fea0003800000 */
.L_x_10308:
        /* <DEDUP_REMOVED lines=21> */
.L_x_10317:
[----:B------:R-:W-:Y:S05]  /*8740*/  BSYNC B1 ;  /* 0x0000000000017941 */ /* 0x000fea0003800000 */
.L_x_10316:
[----:B------:R-:W-:Y:S01]  /*8750*/  LEA R5, R0, 0x37800000, 0x17 ;  /* 0x3780000000057811 */ /* 0x000fe200078eb8ff */
[----:B------:R-:W-:-:S05]  /*8760*/  IMAD.SHL.U32 R0, R3, 0x200000, RZ ;  /* 0x0020000003007824 */ /* 0x000fca00078e00ff */
[----:B------:R-:W-:-:S07]  /*8770*/  LOP3.LUT R0, R5, R0, R6, 0xfe, !PT ;  /* 0x0000000005007212 */ /* 0x000fce00078efe06 */
.L_x_10315:
[----:B------:R-:W-:Y:S05]  /*8780*/  BSYNC B0 ;  /* 0x0000000000007941 */ /* 0x000fea0003800000 */
.L_x_10314:
[----:B------:R-:W-:-:S04]  /*8790*/  FMUL.FTZ R0, R0, 1 ;  /* 0x3f80000000007820 */ /* 0x000fc80000410000 */
[----:B------:R0:W2:Y:S01]  /*87a0*/  F2F.F64.F32 R24, R0 ;  /* 0x0000000000187310 */ /* 0x0000a20000201800 */
[----:B------:R-:W-:Y:S05]  /*87b0*/  BRA `(.L_x_10295) ;  /* 0x0000000000a47947 */ /* 0x000fea0003800000 */
.L_x_10307:
        /* <DEDUP_REMOVED lines=14> */
.L_x_10321:
[----:B------:R-:W-:Y:S05]  /*88a0*/  BSYNC B0 ;  /* 0x0000000000007941 */ /* 0x000fea0003800000 */
.L_x_10320:
[----:B------:R-:W-:-:S04]  /*88b0*/  FMUL.FTZ R0, R0, 1 ;  /* 0x3f80000000007820 */ /* 0x000fc80000410000 */
[----:B------:R0:W2:Y:S01]  /*88c0*/  F2F.F64.F32 R24, R0 ;  /* 0x0000000000187310 */ /* 0x0000a20000201800 */
[----:B------:R-:W-:Y:S05]  /*88d0*/  BRA `(.L_x_10295) ;  /* 0x00000000005c7947 */ /* 0x000fea0003800000 */
.L_x_10294:
        /* <DEDUP_REMOVED lines=16> */
.L_x_10322:
[----:B------:R-:W-:Y:S01]  /*89e0*/  CS2R R24, SRZ ;  /* 0x0000000000187805 */ /* 0x000fe2000001ff00 */
[----:B------:R-:W-:Y:S06]  /*89f0*/  BRA `(.L_x_10295) ;  /* 0x0000000000147947 */ /* 0x000fec0003800000 */
.L_x_10319:
[----:B------:R-:W2:Y:S02]  /*8a00*/  LDG.E.64 R24, desc[UR36][R4.64] ;  /* 0x0000002404187981 */ /* 0x000ea4000c1e1b00 */
[----:B--2---:R-:W0:Y:S01]  /*8a10*/  I2F.F64.U64 R24, R24 ;  /* 0x0000001800187312 */ /* 0x004e220000301800 */
[----:B------:R-:W-:Y:S05]  /*8a20*/  BRA `(.L_x_10295) ;  /* 0x0000000000087947 */ /* 0x000fea0003800000 */
.L_x_10318:
[----:B------:R-:W2:Y:S02]  /*8a30*/  LDG.E R4, desc[UR36][R4.64] ;  /* 0x0000002404047981 */ /* 0x000ea4000c1e1900 */
[----:B--2---:R0:W2:Y:S02]  /*8a40*/  I2F.F64.U32 R24, R4 ;  /* 0x0000000400187312 */ /* 0x0040a40000201800 */
.L_x_10295:
[----:B------:R-:W-:-:S07]  /*8a50*/  VIADD R43, R43, 0x80 ;  /* 0x000000802b2b7836 */ /* 0x000fce0000000000 */
.L_x_10223:
[----:B------:R-:W-:Y:S05]  /*8a60*/  BSYNC B6 ;  /* 0x0000000000067941 */ /* 0x000fea0003800000 */
.L_x_10222:
[----:B------:R-:W-:Y:S01]  /*8a70*/  ISETP.GE.AND P0, PT, R43, R2, PT ;  /* 0x000000022b00720c */ /* 0x000fe20003f06270 */
[----:B------:R-:W-:Y:S01]  /*8a80*/  BSSY B6, `(.L_x_10323) ;  /* 0x00002db000067945 */ /* 0x000fe20003800000 */
[----:B----4-:R-:W-:Y:S02]  /*8a90*/  CS2R R18, SRZ ;  /* 0x0000000000127805 */ /* 0x010fe4000001ff00 */
        /* <DEDUP_REMOVED lines=22> */
.L_x_10328:
[----:B------:R-:W4:Y:S02]  /*8c00*/  LDG.E.U8 R4, desc[UR36][R4.64] ;  /* 0x0000002404047981 */ /* 0x000f24000c1e1100 */
[----:B----4-:R0:W4:Y:S01]  /*8c10*/  I2F.F64.U16 R18, R4 ;  /* 0x0000000400127312 */ /* 0x0101220000101800 */
[----:B------:R-:W-:Y:S05]  /*8c20*/  BRA `(.L_x_10330) ;  /* 0x0000000c00707947 */ /* 0x000fea0003800000 */
.L_x_10327:
        /* <DEDUP_REMOVED lines=9> */
.L_x_10332:
[----:B------:R-:W4:Y:S02]  /*8cc0*/  LDG.E R4, desc[UR36][R4.64] ;  /* 0x0000002404047981 */ /* 0x000f24000c1e1900 */
[----:B----4-:R0:W4:Y:S01]  /*8cd0*/  I2F.F64 R18, R4 ;  /* 0x0000000400127312 */ /* 0x0101220000201c00 */
[----:B------:R-:W-:Y:S05]  /*8ce0*/  BRA `(.L_x_10330) ;  /* 0x0000000c00407947 */ /* 0x000fea0003800000 */
.L_x_10331:
[----:B------:R-:W4:Y:S02]  /*8cf0*/  LDG.E.U16 R4, desc[UR36][R4.64] ;  /* 0x0000002404047981 */ /* 0x000f24000c1e1500 */
[----:B----4-:R0:W4:Y:S01]  /*8d00*/  I2F.F64.S16 R18, R4 ;  /* 0x0000000400127312 */ /* 0x0101220000101c00 */
[----:B------:R-:W-:Y:S05]  /*8d10*/  BRA `(.L_x_10330) ;  /* 0x0000000c00347947 */ /* 0x000fea0003800000 */
.L_x_10326:
        /* <DEDUP_REMOVED lines=10> */
.L_x_10334:
[----:B------:R-:W4:Y:S02]  /*8dc0*/  LDG.E.U16 R0, desc[UR36][R4.64] ;  /* 0x0000002404007981 */ /* 0x000f24000c1e1500 */
[----:B----4-:R-:W-:-:S05]  /*8dd0*/  HADD2.F32 R0, -RZ, R0.H0_H0 ;  /* 0x20000000ff007230 */ /* 0x010fca0000004100 */
[----:B------:R-:W-:-:S04]  /*8de0*/  FMUL.FTZ R0, R0, 1 ;  /* 0x3f80000000007820 */ /* 0x000fc80000410000 */
[----:B------:R0:W4:Y:S01]  /*8df0*/  F2F.F64.F32 R18, R0 ;  /* 0x0000000000127310 */ /* 0x0001220000201800 */
[----:B------:R-:W-:Y:S05]  /*8e00*/  BRA `(.L_x_10330) ;  /* 0x0000000800f87947 */ /* 0x000fea0003800000 */
.L_x_10333:
        /* <DEDUP_REMOVED lines=10> */
.L_x_10336:
[----:B------:R-:W4:Y:S02]  /*8eb0*/  LDG.E.U16 R4, desc[UR36][R4.64] ;  /* 0x0000002404047981 */ /* 0x000f24000c1e1500 */
[----:B----4-:R-:W-:-:S05]  /*8ec0*/  HADD2.F32 R0, -RZ, R4.H0_H0 ;  /* 0x20000004ff007230 */ /* 0x010fca0000004100 */
[----:B------:R-:W-:-:S04]  /*8ed0*/  FMUL.FTZ R0, R0, 1 ;  /* 0x3f80000000007820 */ /* 0x000fc80000410000 */
[----:B------:R0:W4:Y:S01]  /*8ee0*/  F2F.F64.F32 R18, R0 ;  /* 0x0000000000127310 */ /* 0x0001220000201800 */
[----:B------:R-:W-:Y:S05]  /*8ef0*/  BRA `(.L_x_10330) ;  /* 0x0000000800bc7947 */ /* 0x000fea0003800000 */
.L_x_10335:
[----:B------:R0:W5:Y:S01]  /*8f00*/  LDG.E.64 R18, desc[UR36][R4.64] ;  /* 0x0000002404127981 */ /* 0x000162000c1e1b00 */
[----:B------:R-:W-:Y:S05]  /*8f10*/  BRA `(.L_x_10330) ;  /* 0x0000000800b47947 */ /* 0x000fea0003800000 */
.L_x_10325:
        /* <DEDUP_REMOVED lines=13> */
.L_x_10339:
[----:B------:R0:W5:Y:S01]  /*8ff0*/  LDG.E.64 R18, desc[UR36][R4.64] ;  /* 0x0000002404127981 */ /* 0x000162000c1e1b00 */
[----:B------:R-:W-:Y:S05]  /*9000*/  BRA `(.L_x_10330) ;  /* 0x0000000800787947 */ /* 0x000fea0003800000 */
.L_x_10338:
        /* <DEDUP_REMOVED lines=28> */
.L_x_10341:
        /* <DEDUP_REMOVED lines=15> */
.L_x_10340:
[----:B------:R-:W4:Y:S02]  /*92c0*/  LDG.E.U16 R0, desc[UR36][R4.64] ;  /* 0x0000002404007981 */ /* 0x000f24000c1e1500 */
[----:B----4-:R-:W-:-:S04]  /*92d0*/  IMAD.U32 R0, R0, 0x10000, RZ ;  /* 0x0001000000007824 */ /* 0x010fc800078e00ff */
[----:B------:R-:W-:-:S04]  /*92e0*/  FMUL.FTZ R0, R0, 1 ;  /* 0x3f80000000007820 */ /* 0x000fc80000410000 */
[----:B------:R0:W4:Y:S01]  /*92f0*/  F2F.F64.F32 R18, R0 ;  /* 0x0000000000127310 */ /* 0x0001220000201800 */
[----:B------:R-:W-:Y:S05]  /*9300*/  BRA `(.L_x_10330) ;  /* 0x0000000400b87947 */ /* 0x000fea0003800000 */
.L_x_10337:
        /* <DEDUP_REMOVED lines=11> */
.L_x_10344:
        /* <DEDUP_REMOVED lines=21> */
.L_x_10348:
[----:B------:R-:W-:Y:S05]  /*9510*/  BSYNC B1 ;  /* 0x0000000000017941 */ /* 0x000fea0003800000 */
.L_x_10347:
[----:B------:R-:W-:Y:S01]  /*9520*/  LEA R5, R0, 0x3b800000, 0x17 ;  /* 0x3b80000000057811 */ /* 0x000fe200078eb8ff */
[----:B------:R-:W-:-:S05]  /*9530*/  IMAD.SHL.U32 R0, R3, 0x100000, RZ ;  /* 0x0010000003007824 */ /* 0x000fca00078e00ff */
[----:B------:R-:W-:-:S07]  /*9540*/  LOP3.LUT R0, R5, R0, R6, 0xfe, !PT ;  /* 0x0000000005007212 */ /* 0x000fce00078efe06 */
.L_x_10346:
[----:B------:R-:W-:Y:S05]  /*9550*/  BSYNC B0 ;  /* 0x0000000000007941 */ /* 0x000fea0003800000 */
.L_x_10345:
[----:B------:R-:W-:-:S04]  /*9560*/  FMUL.FTZ R0, R0, 1 ;  /* 0x3f80000000007820 */ /* 0x000fc80000410000 */
[----:B------:R0:W4:Y:S01]  /*9570*/  F2F.F64.F32 R18, R0 ;  /* 0x0000000000127310 */ /* 0x0001220000201800 */
[----:B------:R-:W-:Y:S05]  /*9580*/  BRA `(.L_x_10330) ;  /* 0x0000000400187947 */ /* 0x000fea0003800000 */
.L_x_10343:
        /* <DEDUP_REMOVED lines=21> */
.L_x_10352:
[----:B------:R-:W-:Y:S05]  /*96e0*/  BSYNC B1 ;  /* 0x0000000000017941 */ /* 0x000fea0003800000 */
.L_x_10351:
[----:B------:R-:W-:Y:S01]  /*96f0*/  LEA R5, R0, 0x37800000, 0x17 ;  /* 0x3780000000057811 */ /* 0x000fe200078eb8ff */
[----:B------:R-:W-:-:S05]  /*9700*/  IMAD.SHL.U32 R0, R3, 0x200000, RZ ;  /* 0x0020000003007824 */ /* 0x000fca00078e00ff */
[----:B------:R-:W-:-:S07]  /*9710*/  LOP3.LUT R0, R5, R0, R6, 0xfe, !PT ;  /* 0x0000000005007212 */ /* 0x000fce00078efe06 */
.L_x_10350:
[----:B------:R-:W-:Y:S05]  /*9720*/  BSYNC B0 ;  /* 0x0000000000007941 */ /* 0x000fea0003800000 */
.L_x_10349:
[----:B------:R-:W-:-:S04]  /*9730*/  FMUL.FTZ R0, R0, 1 ;  /* 0x3f80000000007820 */ /* 0x000fc80000410000 */
[----:B------:R0:W4:Y:S01]  /*9740*/  F2F.F64.F32 R18, R0 ;  /* 0x0000000000127310 */ /* 0x0001220000201800 */
[----:B------:R-:W-:Y:S05]  /*9750*/  BRA `(.L_x_10330) ;  /* 0x0000000000a47947 */ /* 0x000fea0003800000 */
.L_x_10342:
        /* <DEDUP_REMOVED lines=14> */
.L_x_10356:
[----:B------:R-:W-:Y:S05]  /*9840*/  BSYNC B0 ;  /* 0x0000000000007941 */ /* 0x000fea0003800000 */
.L_x_10355:
[----:B------:R-:W-:-:S04]  /*9850*/  FMUL.FTZ R0, R0, 1 ;  /* 0x3f80000000007820 */ /* 0x000fc80000410000 */
[----:B------:R0:W4:Y:S01]  /*9860*/  F2F.F64.F32 R18, R0 ;  /* 0x0000000000127310 */ /* 0x0001220000201800 */
[----:B------:R-:W-:Y:S05]  /*9870*/  BRA `(.L_x_10330) ;  /* 0x00000000005c7947 */ /* 0x000fea0003800000 */
.L_x_10329:
        /* <DEDUP_REMOVED lines=16> */
.L_x_10357:
[----:B------:R-:W-:Y:S01]  /*9980*/  CS2R R18, SRZ ;  /* 0x0000000000127805 */ /* 0x000fe2000001ff00 */
[----:B------:R-:W-:Y:S06]  /*9990*/  BRA `(.L_x_10330) ;  /* 0x0000000000147947 */ /* 0x000fec0003800000 */
.L_x_10354:
[----:B------:R-:W4:Y:S02]  /*99a0*/  LDG.E.64 R18, desc[UR36][R4.64] ;  /* 0x0000002404127981 */ /* 0x000f24000c1e1b00 */
[----:B----4-:R-:W0:Y:S01]  /*99b0*/  I2F.F64.U64 R18, R18 ;  /* 0x0000001200127312 */ /* 0x010e220000301800 */
[----:B------:R-:W-:Y:S05]  /*99c0*/  BRA `(.L_x_10330) ;  /* 0x0000000000087947 */ /* 0x000fea0003800000 */
.L_x_10353:
[----:B------:R-:W4:Y:S02]  /*99d0*/  LDG.E R4, desc[UR36][R4.64] ;  /* 0x0000002404047981 */ /* 0x000f24000c1e1900 */
[----:B----4-:R0:W4:Y:S02]  /*99e0*/  I2F.F64.U32 R18, R4 ;  /* 0x0000000400127312 */ /* 0x0101240000201800 */
.L_x_10330:
        /* <DEDUP_REMOVED lines=20> */
.L_x_10361:
[----:B------:R-:W2:Y:S02]  /*9b30*/  LDG.E.U8 R4, desc[UR36][R4.64] ;  /* 0x0000002404047981 */ /* 0x000ea4000c1e1100 */
[----:B--2---:R0:W1:Y:S01]  /*9b40*/  I2F.F64.U16 R22, R4 ;  /* 0x0000000400167312 */ /* 0x0040620000101800 */
[----:B------:R-:W-:Y:S05]  /*9b50*/  BRA `(.L_x_10363) ;  /* 0x0000000c00707947 */ /* 0x000fea0003800000 */
.L_x_10360:
[----:B------:R-:W-:-:S13]  /*9b60*/  ISETP.NE.AND P0, PT, R0, 0x2, PT ;  /* 0x000000020000780c */ /* 0x000fda0003f05270 */
[----:B------:R-:W-:Y:S05]  /*9b70*/  @!P0 BRA `(.L_x_10364) ;  /* 0x0000000000288947 */ /* 0x000fea0003800000 */
[----:B------:R-:W-:-:S13]  /*9b80*/  ISETP.NE.AND P0, PT, R0, 0x3, PT ;  /* 0x000000030000780c */ /* 0x000fda0003f05270 */
[----:B------:R-:W-:Y:S05]  /*9b90*/  @!P0 BRA `(.L_x_10365) ;  /* 0x0000000000148947 */ /* 0x000fea0003800000 */
[----:B------:R-:W-:-:S13]  /*9ba0*/  ISETP.NE.AND P0, PT, R0, 0x4, PT ;  /* 0x000000040000780c */ /* 0x000fda0003f05270 */
[----:B------:R-:W-:Y:S05]  /*9bb0*/  @P0 BRA `(.L_x_10362) ;  /* 0x0000000800fc0947 */ /* 0x000fea0003800000 */
[----:B------:R-:W2:Y:S02]  /*9bc0*/  LDG.E.64 R22, desc[UR36][R4.64] ;  /* 0x0000002404167981 */ /* 0x000ea4000c1e1b00 */
[----:B--2---:R-:W2:Y:S01]  /*9bd0*/  I2F.F64.S64 R22, R22 ;  /* 0x0000001600167312 */ /* 0x004ea20000301c00 */
[----:B------:R-:W-:Y:S05]  /*9be0*/  BRA `(.L_x_10363) ;  /* 0x0000000c004c7947 */ /* 0x000fea0003800000 */
.L_x_10365:
[----:B------:R-:W2:Y:S02]  /*9bf0*/  LDG.E R4, desc[UR36][R4.64] ;  /* 0x0000002404047981 */ /* 0x000ea4000c1e1900 */
[----:B--2---:R0:W1:Y:S01]  /*9c00*/  I2F.F64 R22, R4 ;  /* 0x0000000400167312 */ /* 0x0040620000201c00 */
[----:B------:R-:W-:Y:S05]  /*9c10*/  BRA `(.L_x_10363) ;  /* 0x0000000c00407947 */ /* 0x000fea0003800000 */
.L_x_10364:
[----:B------:R-:W2:Y:S02]  /*9c20*/  LDG.E.U16 R4, desc[UR36][R4.64] ;  /* 0x0000002404047981 */ /* 0x000ea4000c1e1500 */
[----:B--2---:R0:W1:Y:S01]  /*9c30*/  I2F.F64.S16 R22, R4 ;  /* 0x0000000400167312 */ /* 0x0040620000101c00 */
[----:B------:R-:W-:Y:S05]  /*9c40*/  BRA `(.L_x_10363) ;  /* 0x0000000c00347947 */ /* 0x000fea0003800000 */
.L_x_10359:
        /* <DEDUP_REMOVED lines=10> */
.L_x_10367:
[----:B------:R-:W2:Y:S02]  /*9cf0*/  LDG.E.U16 R0, desc[UR36][R4.64] ;  /* 0x0000002404007981 */ /* 0x000ea4000c1e1500 */
[----:B--2---:R-:W-:-:S05]  /*9d00*/  HADD2.F32 R0, -RZ, R0.H0_H0 ;  /* 0x20000000ff007230 */ /* 0x004fca0000004100 */
[----:B------:R-:W-:-:S04]  /*9d10*/  FMUL.FTZ R0, R0, 1 ;  /* 0x3f80000000007820 */ /* 0x000fc80000410000 */
[----:B------:R0:W1:Y:S01]  /*9d20*/  F2F.F64.F32 R22, R0 ;  /* 0x0000000000167310 */ /* 0x0000620000201800 */
[----:B------:R-:W-:Y:S05]  /*9d30*/  BRA `(.L_x_10363) ;  /* 0x0000000800f87947 */ /* 0x000fea0003800000 */
.L_x_10366:
        /* <DEDUP_REMOVED lines=10> */
.L_x_10369:
[----:B------:R-:W2:Y:S02]  /*9de0*/  LDG.E.U16 R4, desc[UR36][R4.64] ;  /* 0x0000002404047981 */ /* 0x000ea4000c1e1500 */
[----:B--2---:R-:W-:-:S05]  /*9df0*/  HADD2.F32 R0, -RZ, R4.H0_H0 ;  /* 0x20000004ff007230 */ /* 0x004fca0000004100 */
[----:B------:R-:W-:-:S04]  /*9e00*/  FMUL.FTZ R0, R0, 1 ;  /* 0x3f80000000007820 */ /* 0x000fc80000410000 */
[----:B------:R0:W1:Y:S01]  /*9e10*/  F2F.F64.F32 R22, R0 ;  /* 0x0000000000167310 */ /* 0x0000620000201800 */
[----:B------:R-:W-:Y:S05]  /*9e20*/  BRA `(.L_x_10363) ;  /* 0x0000000800bc7947 */ /* 0x000fea0003800000 */
.L_x_10368:
[----:B------:R0:W5:Y:S01]  /*9e30*/  LDG.E.64 R22, desc[UR36][R4.64] ;  /* 0x0000002404167981 */ /* 0x000162000c1e1b00 */
[----:B------:R-:W-:Y:S05]  /*9e40*/  BRA `(.L_x_10363) ;  /* 0x0000000800b47947 */ /* 0x000fea0003800000 */
.L_x_10358:
        /* <DEDUP_REMOVED lines=13> */
.L_x_10372:
[----:B------:R0:W5:Y:S01]  /*9f20*/  LDG.E.64 R22, desc[UR36][R4.64] ;  /* 0x0000002404167981 */ /* 0x000162000c1e1b00 */
[----:B------:R-:W-:Y:S05]  /*9f30*/  BRA `(.L_x_10363) ;  /* 0x0000000800787947 */ /* 0x000fea0003800000 */
.L_x_10371:
        /* <DEDUP_REMOVED lines=28> */
.L_x_10374:
        /* <DEDUP_REMOVED lines=15> */
.L_x_10373:
[----:B------:R-:W2:Y:S02]  /*a1f0*/  LDG.E.U16 R0, desc[UR36][R4.64] ;  /* 0x0000002404007981 */ /* 0x000ea4000c1e1500 */
[----:B--2---:R-:W-:-:S04]  /*a200*/  IMAD.U32 R0, R0, 0x10000, RZ ;  /* 0x0001000000007824 */ /* 0x004fc800078e00ff */
[----:B------:R-:W-:-:S04]  /*a210*/  FMUL.FTZ R0, R0, 1 ;  /* 0x3f80000000007820 */ /* 0x000fc80000410000 */
[----:B------:R0:W1:Y:S01]  /*a220*/  F2F.F64.F32 R22, R0 ;  /* 0x0000000000167310 */ /* 0x0000620000201800 */
[----:B------:R-:W-:Y:S05]  /*a230*/  BRA `(.L_x_10363) ;  /* 0x0000000400b87947 */ /* 0x000fea0003800000 */
.L_x_10370:
        /* <DEDUP_REMOVED lines=11> */
.L_x_10377:
        /* <DEDUP_REMOVED lines=21> */
.L_x_10381:
[----:B------:R-:W-:Y:S05]  /*a440*/  BSYNC B1 ;  /* 0x0000000000017941 */ /* 0x000fea0003800000 */
.L_x_10380:
[----:B------:R-:W-:Y:S01]  /*a450*/  LEA R5, R0, 0x3b800000, 0x17 ;  /* 0x3b80000000057811 */ /* 0x000fe200078eb8ff */
[----:B------:R-:W-:-:S05]  /*a460*/  IMAD.SHL.U32 R0, R3, 0x100000, RZ ;  /* 0x0010000003007824 */ /* 0x000fca00078e00ff */
[----:B------:R-:W-:-:S07]  /*a470*/  LOP3.LUT R0, R5, R0, R6, 0xfe, !PT ;  /* 0x0000000005007212 */ /* 0x000fce00078efe06 */
.L_x_10379:
[----:B------:R-:W-:Y:S05]  /*a480*/  BSYNC B0 ;  /* 0x0000000000007941 */ /* 0x000fea0003800000 */
.L_x_10378:
[----:B------:R-:W-:-:S04]  /*a490*/  FMUL.FTZ R0, R0, 1 ;  /* 0x3f80000000007820 */ /* 0x000fc80000410000 */
[----:B------:R0:W1:Y:S01]  /*a4a0*/  F2F.F64.F32 R22, R0 ;  /* 0x0000000000167310 */ /* 0x0000620000201800 */
[----:B------:R-:W-:Y:S05]  /*a4b0*/  BRA `(.L_x_10363) ;  /* 0x0000000400187947 */ /* 0x000fea0003800000 */
.L_x_10376:
        /* <DEDUP_REMOVED lines=21> */
.L_x_10385:
[----:B------:R-:W-:Y:S05]  /*a610*/  BSYNC B1 ;  /* 0x0000000000017941 */ /* 0x000fea0003800000 */
.L_x_10384:
[----:B------:R-:W-:Y:S01]  /*a620*/  LEA R5, R0, 0x37800000, 0x17 ;  /* 0x3780000000057811 */ /* 0x000fe200078eb8ff */
[----:B------:R-:W-:-:S05]  /*a630*/  IMAD.SHL.U32 R0, R3, 0x200000, RZ ;  /* 0x0020000003007824 */ /* 0x000fca00078e00ff */
[----:B------:R-:W-:-:S07]  /*a640*/  LOP3.LUT R0, R5, R0, R6, 0xfe, !PT ;  /* 0x0000000005007212 */ /* 0x000fce00078efe06 */
.L_x_10383:
[----:B------:R-:W-:Y:S05]  /*a650*/  BSYNC B0 ;  /* 0x0000000000007941 */ /* 0x000fea0003800000 */
.L_x_10382:
[----:B------:R-:W-:-:S04]  /*a660*/  FMUL.FTZ R0, R0, 1 ;  /* 0x3f80000000007820 */ /* 0x000fc80000410000 */
[----:B------:R0:W1:Y:S01]  /*a670*/  F2F.F64.F32 R22, R0 ;  /* 0x0000000000167310 */ /* 0x0000620000201800 */
[----:B------:R-:W-:Y:S05]  /*a680*/  BRA `(.L_x_10363) ;  /* 0x0000000000a47947 */ /* 0x000fea0003800000 */
.L_x_10375:
        /* <DEDUP_REMOVED lines=14> */
.L_x_10389:
[----:B------:R-:W-:Y:S05]  /*a770*/  BSYNC B0 ;  /* 0x0000000000007941 */ /* 0x000fea0003800000 */
.L_x_10388:
[----:B------:R-:W-:-:S04]  /*a780*/  FMUL.FTZ R0, R0, 1 ;  /* 0x3f80000000007820 */ /* 0x000fc80000410000 */
[----:B------:R0:W1:Y:S01]  /*a790*/  F2F.F64.F32 R22, R0 ;  /* 0x0000000000167310 */ /* 0x0000620000201800 */
[----:B------:R-:W-:Y:S05]  /*a7a0*/  BRA `(.L_x_10363) ;  /* 0x00000000005c7947 */ /* 0x000fea0003800000 */
.L_x_10362:
        /* <DEDUP_REMOVED lines=16> */
.L_x_10390:
[----:B------:R-:W-:Y:S01]  /*a8b0*/  CS2R R22, SRZ ;  /* 0x0000000000167805 */ /* 0x000fe2000001ff00 */
[----:B------:R-:W-:Y:S06]  /*a8c0*/  BRA `(.L_x_10363) ;  /* 0x0000000000147947 */ /* 0x000fec0003800000 */
.L_x_10387:
[----:B------:R-:W2:Y:S02]  /*a8d0*/  LDG.E.64 R22, desc[UR36][R4.64] ;  /* 0x0000002404167981 */ /* 0x000ea4000c1e1b00 */
[----:B--2---:R-:W0:Y:S01]  /*a8e0*/  I2F.F64.U64 R22, R22 ;  /* 0x0000001600167312 */ /* 0x004e220000301800 */
[----:B------:R-:W-:Y:S05]  /*a8f0*/  BRA `(.L_x_10363) ;  /* 0x0000000000087947 */ /* 0x000fea0003800000 */
.L_x_10386:
[----:B------:R-:W2:Y:S02]  /*a900*/  LDG.E R4, desc[UR36][R4.64] ;  /* 0x0000002404047981 */ /* 0x000ea4000c1e1900 */
[----:B--2---:R0:W1:Y:S02]  /*a910*/  I2F.F64.U32 R22, R4 ;  /* 0x0000000400167312 */ /* 0x0040640000201800 */
.L_x_10363:
        /* <DEDUP_REMOVED lines=19> */
.L_x_10394:
[----:B------:R-:W2:Y:S02]  /*aa50*/  LDG.E.U8 R4, desc[UR36][R4.64] ;  /* 0x0000002404047981 */ /* 0x000ea4000c1e1100 */
[----:B--2---:R0:W2:Y:S01]  /*aa60*/  I2F.F64.U16 R16, R4 ;  /* 0x0000000400107312 */ /* 0x0040a20000101800 */
[----:B------:R-:W-:Y:S05]  /*aa70*/  BRA `(.L_x_10324) ;  /* 0x0000000c006c7947 */ /* 0x000fea0003800000 */
.L_x_10393:
        /* <DEDUP_REMOVED lines=9> */
.L_x_10397:
[----:B------:R-:W2:Y:S02]  /*ab10*/  LDG.E R4, desc[UR36][R4.64] ;  /* 0x0000002404047981 */ /* 0x000ea4000c1e1900 */
[----:B--2---:R0:W2:Y:S01]  /*ab20*/  I2F.F64 R16, R4 ;  /* 0x0000000400107312 */ /* 0x0040a20000201c00 */
[----:B------:R-:W-:Y:S05]  /*ab30*/  BRA `(.L_x_10324) ;  /* 0x0000000c003c7947 */ /* 0x000fea0003800000 */
.L_x_10396:
[----:B------:R-:W2:Y:S02]  /*ab40*/  LDG.E.U16 R4, desc[UR36][R4.64] ;  /* 0x0000002404047981 */ /* 0x000ea4000c1e1500 */
[----:B--2---:R0:W2:Y:S01]  /*ab50*/  I2F.F64.S16 R16, R4 ;  /* 0x0000000400107312 */ /* 0x0040a20000101c00 */
[----:B------:R-:W-:Y:S05]  /*ab60*/  BRA `(.L_x_10324) ;  /* 0x0000000c00307947 */ /* 0x000fea0003800000 */
.L_x_10392:
        /* <DEDUP_REMOVED lines=10> */
.L_x_10399:
[----:B------:R-:W2:Y:S02]  /*ac10*/  LDG.E.U16 R0, desc[UR36][R4.64] ;  /* 0x0000002404007981 */ /* 0x000ea4000c1e1500 */
[----:B--2---:R-:W-:-:S05]  /*ac20*/  HADD2.F32 R0, -RZ, R0.H0_H0 ;  /* 0x20000000ff007230 */ /* 0x004fca0000004100 */
[----:B------:R-:W-:-:S04]  /*ac30*/  FMUL.FTZ R0, R0, 1 ;  /* 0x3f80000000007820 */ /* 0x000fc80000410000 */
[----:B------:R0:W2:Y:S01]  /*ac40*/  F2F.F64.F32 R16, R0 ;  /* 0x0000000000107310 */ /* 0x0000a20000201800 */
[----:B------:R-:W-:Y:S05]  /*ac50*/  BRA `(.L_x_10324) ;  /* 0x0000000800f47947 */ /* 0x000fea0003800000 */
.L_x_10398:
        /* <DEDUP_REMOVED lines=10> */
.L_x_10401:
[----:B------:R-:W2:Y:S02]  /*ad00*/  LDG.E.U16 R4, desc[UR36][R4.64] ;  /* 0x0000002404047981 */ /* 0x000ea4000c1e1500 */
[----:B--2---:R-:W-:-:S05]  /*ad10*/  HADD2.F32 R0, -RZ, R4.H0_H0 ;  /* 0x20000004ff007230 */ /* 0x004fca0000004100 */
[----:B------:R-:W-:-:S04]  /*ad20*/  FMUL.FTZ R0, R0, 1 ;  /* 0x3f80000000007820 */ /* 0x000fc80000410000 */
[----:B------:R0:W2:Y:S01]  /*ad30*/  F2F.F64.F32 R16, R0 ;  /* 0x0000000000107310 */ /* 0x0000a20000201800 */
[----:B------:R-:W-:Y:S05]  /*ad40*/  BRA `(.L_x_10324) ;  /* 0x0000000800b87947 */ /* 0x000fea0003800000 */
.L_x_10400:
[----:B------:R0:W5:Y:S01]  /*ad50*/  LDG.E.64 R16, desc[UR36][R4.64] ;  /* 0x0000002404107981 */ /* 0x000162000c1e1b00 */
[----:B------:R-:W-:Y:S05]  /*ad60*/  BRA `(.L_x_10324) ;  /* 0x0000000800b07947 */ /* 0x000fea0003800000 */
.L_x_10391:
        /* <DEDUP_REMOVED lines=13> */
.L_x_10404:
[----:B------:R0:W5:Y:S01]  /*ae40*/  LDG.E.64 R16, desc[UR36][R4.64] ;  /* 0x0000002404107981 */ /* 0x000162000c1e1b00 */
[----:B------:R-:W-:Y:S05]  /*ae50*/  BRA `(.L_x_10324) ;  /* 0x0000000800747947 */ /* 0x000fea0003800000 */
.L_x_10403:
        /* <DEDUP_REMOVED lines=28> */
.L_x_10406:
        /* <DEDUP_REMOVED lines=15> */
.L_x_10405:
[----:B------:R-:W2:Y:S02]  /*b110*/  LDG.E.U16 R0, desc[UR36][R4.64] ;  /* 0x0000002404007981 */ /* 0x000ea4000c1e1500 */
[----:B--2---:R-:W-:-:S04]  /*b120*/  IMAD.U32 R0, R0, 0x10000, RZ ;  /* 0x0001000000007824 */ /* 0x004fc800078e00ff */
[----:B------:R-:W-:-:S04]  /*b130*/  FMUL.FTZ R0, R0, 1 ;  /* 0x3f80000000007820 */ /* 0x000fc80000410000 */
[----:B------:R0:W2:Y:S01]  /*b140*/  F2F.F64.F32 R16, R0 ;  /* 0x0000000000107310 */ /* 0x0000a20000201800 */
[----:B------:R-:W-:Y:S05]  /*b150*/  BRA `(.L_x_10324) ;  /* 0x0000000400b47947 */ /* 0x000fea0003800000 */
.L_x_10402:
        /* <DEDUP_REMOVED lines=11> */
.L_x_10409:
        /* <DEDUP_REMOVED lines=21> */
.L_x_10413:
[----:B------:R-:W-:Y:S05]  /*b360*/  BSYNC B1 ;  /* 0x0000000000017941 */ /* 0x000fea0003800000 */
.L_x_10412:
[----:B------:R-:W-:Y:S01]  /*b370*/  LEA R5, R0, 0x3b800000, 0x17 ;  /* 0x3b80000000057811 */ /* 0x000fe200078eb8ff */
[----:B------:R-:W-:-:S05]  /*b380*/  IMAD.SHL.U32 R0, R3, 0x100000, RZ ;  /* 0x0010000003007824 */ /* 0x000fca00078e00ff */
[----:B------:R-:W-:-:S07]  /*b390*/  LOP3.LUT R0, R5, R0, R6, 0xfe, !PT ;  /* 0x0000000005007212 */ /* 0x000fce00078efe06 */
.L_x_10411:
[----:B------:R-:W-:Y:S05]  /*b3a0*/  BSYNC B0 ;  /* 0x0000000000007941 */ /* 0x000fea0003800000 */
.L_x_10410:
[----:B------:R-:W-:-:S04]  /*b3b0*/  FMUL.FTZ R0, R0, 1 ;  /* 0x3f80000000007820 */ /* 0x000fc80000410000 */
[----:B------:R0:W2:Y:S01]  /*b3c0*/  F2F.F64.F32 R16, R0 ;  /* 0x0000000000107310 */ /* 0x0000a20000201800 */
[----:B------:R-:W-:Y:S05]  /*b3d0*/  BRA `(.L_x_10324) ;  /* 0x0000000400147947 */ /* 0x000fea0003800000 */
.L_x_10408:
        /* <DEDUP_REMOVED lines=21> */
.L_x_10417:
[----:B------:R-:W-:Y:S05]  /*b530*/  BSYNC B1 ;  /* 0x0000000000017941 */ /* 0x000fea0003800000 */
.L_x_10416:
[----:B------:R-:W-:Y:S01]  /*b540*/  LEA R5, R0, 0x37800000, 0x17 ;  /* 0x3780000000057811 */ /* 0x000fe200078eb8ff */
[----:B------:R-:W-:-:S05]  /*b550*/  IMAD.SHL.U32 R0, R3, 0x200000, RZ ;  /* 0x0020000003007824 */ /* 0x000fca00078e00ff */
[----:B------:R-:W-:-:S07]  /*b560*/  LOP3.LUT R0, R5, R0, R6, 0xfe, !PT ;  /* 0x0000000005007212 */ /* 0x000fce00078efe06 */
.L_x_10415:
[----:B------:R-:W-:Y:S05]  /*b570*/  BSYNC B0 ;  /* 0x0000000000007941 */ /* 0x000fea0003800000 */
.L_x_10414:
[----:B------:R-:W-:-:S04]  /*b580*/  FMUL.FTZ R0, R0, 1 ;  /* 0x3f80000000007820 */ /* 0x000fc80000410000 */
[----:B------:R0:W2:Y:S01]  /*b590*/  F2F.F64.F32 R16, R0 ;  /* 0x0000000000107310 */ /* 0x0000a20000201800 */
[----:B------:R-:W-:Y:S05]  /*b5a0*/  BRA `(.L_x_10324) ;  /* 0x0000000000a07947 */ /* 0x000fea0003800000 */
.L_x_10407:
        /* <DEDUP_REMOVED lines=14> */
.L_x_10421:
[----:B------:R-:W-:Y:S05]  /*b690*/  BSYNC B0 ;  /* 0x0000000000007941 */ /* 0x000fea0003800000 */
.L_x_10420:
[----:B------:R-:W-:-:S04]  /*b6a0*/  FMUL.FTZ R0, R0, 1 ;  /* 0x3f80000000007820 */ /* 0x000fc80000410000 */
[----:B------:R0:W2:Y:S01]  /*b6b0*/  F2F.F64.F32 R16, R0 ;  /* 0x0000000000107310 */ /* 0x0000a20000201800 */
[----:B------:R-:W-:Y:S05]  /*b6c0*/  BRA `(.L_x_10324) ;  /* 0x0000000000587947 */ /* 0x000fea0003800000 */
.L_x_10395:
        /* <DEDUP_REMOVED lines=16> */
.L_x_10422:
[----:B------:R-:W-:Y:S05]  /*b7d0*/  BRA `(.L_x_10324) ;  /* 0x0000000000147947 */ /* 0x000fea0003800000 */
.L_x_10419:
[----:B------:R-:W2:Y:S02]  /*b7e0*/  LDG.E.64 R16, desc[UR36][R4.64] ;  /* 0x0000002404107981 */ /* 0x000ea4000c1e1b00 */
[----:B--2---:R-:W0:Y:S01]  /*b7f0*/  I2F.F64.U64 R16, R16 ;  /* 0x0000001000107312 */ /* 0x004e220000301800 */
[----:B------:R-:W-:Y:S05]  /*b800*/  BRA `(.L_x_10324) ;  /* 0x0000000000087947 */ /* 0x000fea0003800000 */
.L_x_10418:
[----:B------:R-:W2:Y:S02]  /*b810*/  LDG.E R4, desc[UR36][R4.64] ;  /* 0x0000002404047981 */ /* 0x000ea4000c1e1900 */
[----:B--2---:R0:W2:Y:S02]  /*b820*/  I2F.F64.U32 R16, R4 ;  /* 0x0000000400107312 */ /* 0x0040a40000201800 */
.L_x_10324:
[----:B------:R-:W-:Y:S05]  /*b830*/  BSYNC B6 ;  /* 0x0000000000067941 */ /* 0x000fea0003800000 */
.L_x_10323:
[----:B0-----:R-:W0:Y:S01]  /*b840*/  S2R R33, SR_TID.X ;  /* 0x0000000000217919 */ /* 0x001e220000002100 */
[----:B------:R-:W-:Y:S01]  /*b850*/  BSSY B0, `(.L_x_10423) ;  /* 0x0000025000007945 */ /* 0x000fe20003800000 */
[----:B0-----:R-:W-:-:S13]  /*b860*/  ISETP.GE.AND P1, PT, R33, R2, PT ;  /* 0x000000022100720c */ /* 0x001fda0003f26270 */
[----:B------:R-:W-:Y:S05]  /*b870*/  @P1 BRA `(.L_x_10424) ;  /* 0x0000000000881947 */ /* 0x000fea0003800000 */
[----:B--2--5:R-:W-:Y:S01]  /*b880*/  DADD R4, -R40, 1 ;  /* 0x3ff0000028047429 */ /* 0x024fe20000000100 */
[----:B------:R-:W-:Y:S01]  /*b890*/  UMOV UR4, 0x80000000 ;  /* 0x8000000000047882 */ /* 0x000fe20000000000 */
[----:B------:R-:W-:Y:S01]  /*b8a0*/  UMOV UR5, 0x3d719799 ;  /* 0x3d71979900057882 */ /* 0x000fe20000000000 */
[----:B-1----:R-:W-:Y:S01]  /*b8b0*/  DADD R34, -R34, R40 ;  /* 0x0000000022227229 */ /* 0x002fe20000000128 */
[----:B------:R-:W-:Y:S02]  /*b8c0*/  UMOV UR6, UR5 ;  /* 0x0000000500067c82 */ /* 0x000fe40008000000 */
[----:B------:R-:W-:Y:S02]  /*b8d0*/  IMAD.U32 R3, RZ, RZ, UR6 ;  /* 0x00000006ff037e24 */ /* 0x000fe4000f8e00ff */
[----:B------:R-:W-:-:S03]  /*b8e0*/  DMUL R4, R4, R40 ;  /* 0x0000002804047228 */ /* 0x000fc60000000000 */
[----:B---3--:R-:W-:-:S05]  /*b8f0*/  DMUL R34, R34, R44 ;  /* 0x0000002c22227228 */ /* 0x008fca0000000000 */
[----:B------:R-:W-:Y:S02]  /*b900*/  DSETP.MAX.AND P0, P2, R4, UR4, PT ;  /* 0x0000000404007e2a */ /* 0x000fe4000ba0f000 */
[----:B------:R-:W-:-:S04]  /*b910*/  IMAD.MOV.U32 R0, RZ, RZ, R5 ;  /* 0x000000ffff007224 */ /* 0x000fc800078e0005 */
[----:B------:R-:W-:Y:S01]  /*b920*/  SEL R8, R4, UR4, P0 ;  /* 0x0000000404087c07 */ /* 0x000fe20008000000 */
[----:B------:R-:W-:Y:S01]  /*b930*/  IMAD.MOV.U32 R4, RZ, RZ, 0x1 ;  /* 0x00000001ff047424 */ /* 0x000fe200078e00ff */
[----:B------:R-:W-:-:S06]  /*b940*/  FSEL R9, R0, UR6, P0 ;  /* 0x0000000600097c08 */ /* 0x000fcc0008000000 */
[----:B------:R-:W-:Y:S02]  /*b950*/  @P2 LOP3.LUT R9, R3, 0x80000, RZ, 0xfc, !PT ;  /* 0x0008000003092812 */ /* 0x000fe400078efcff */
[----:B------:R-:W-:Y:S02]  /*b960*/  FSETP.GEU.AND P2, PT, |R35|, 6.5827683646048100446e-37, PT ;  /* 0x036000002300780b */ /* 0x000fe40003f4e200 */
        /* <DEDUP_REMOVED lines=16> */
[----:B----4-:R-:W-:Y:S05]  /*ba70*/  CALL.REL.NOINC `($__internal_14_$__cuda_sm20_div_rn_f64_full) ;  /* 0x0000004c00cc7944 */ /* 0x010fea0003c00000 */
[----:B------:R-:W-:Y:S02]  /*ba80*/  IMAD.MOV.U32 R4, RZ, RZ, R42 ;  /* 0x000000ffff047224 */ /* 0x000fe400078e002a */
[----:B------:R-:W-:-:S07]  /*ba90*/  IMAD.MOV.U32 R5, RZ, RZ, R43 ;  /* 0x000000ffff057224 */ /* 0x000fce00078e002b */
.L_x_10424:
[----:B------:R-:W-:Y:S05]  /*baa0*/  BSYNC B0 ;  /* 0x0000000000007941 */ /* 0x000fea0003800000 */
.L_x_10423:
[----:B-1---5:R-:W-:Y:S01]  /*bab0*/  VIADD R35, R33, 0x80 ;  /* 0x0000008021237836 */ /* 0x022fe20000000000 */
[----:B------:R-:W-:Y:S04]  /*bac0*/  BSSY B0, `(.L_x_10425) ;  /* 0x0000025000007945 */ /* 0x000fe80003800000 */
[----:B------:R-:W-:-:S13]  /*bad0*/  ISETP.GE.AND P0, PT, R35, R2, PT ;  /* 0x000000022300720c */ /* 0x000fda0003f06270 */
[----:B------:R-:W-:Y:S05]  /*bae0*/  @P0 BRA `(.L_x_10426) ;  /* 0x0000000000880947 */ /* 0x000fea0003800000 */
[----:B------:R-:W-:Y:S01]  /*baf0*/  DADD R6, -R36, 1 ;  /* 0x3ff0000024067429 */ /* 0x000fe20000000100 */
[----:B------:R-:W-:Y:S01]  /*bb00*/  UMOV UR4, 0x80000000 ;  /* 0x8000000000047882 */ /* 0x000fe20000000000 */
[----:B------:R-:W-:Y:S01]  /*bb10*/  UMOV UR5, 0x3d719799 ;  /* 0x3d71979900057882 */ /* 0x000fe20000000000 */
[----:B--2---:R-:W-:Y:S01]  /*bb20*/  DADD R28, -R28, R36 ;  /* 0x000000001c1c7229 */ /* 0x004fe20000000124 */
[----:B------:R-:W-:Y:S02]  /*bb30*/  UMOV UR6, UR5 ;  /* 0x0000000500067c82 */ /* 0x000fe40008000000 */
[----:B------:R-:W-:Y:S02]  /*bb40*/  IMAD.U32 R3, RZ, RZ, UR6 ;  /* 0x00000006ff037e24 */ /* 0x000fe4000f8e00ff */
[----:B------:R-:W-:-:S03]  /*bb50*/  DMUL R6, R6, R36 ;  /* 0x0000002406067228 */ /* 0x000fc60000000000 */
[----:B------:R-:W-:-:S05]  /*bb60*/  DMUL R38, R28, R38 ;  /* 0x000000261c267228 */ /* 0x000fca0000000000 */
        /* <DEDUP_REMOVED lines=23> */
[----:B---34-:R-:W-:Y:S05]  /*bce0*/  CALL.REL.NOINC `($__internal_14_$__cuda_sm20_div_rn_f64_full) ;  /* 0x0000004c00307944 */ /* 0x018fea0003c00000 */
[----:B------:R-:W-:Y:S02]  /*bcf0*/  IMAD.MOV.U32 R28, RZ, RZ, R42 ;  /* 0x000000ffff1c7224 */ /* 0x000fe400078e002a */
[----:B------:R-:W-:-:S07]  /*bd00*/  IMAD.MOV.U32 R29, RZ, RZ, R43 ;  /* 0x000000ffff1d7224 */ /* 0x000fce00078e002b */
.L_x_10426:
[----:B------:R-:W-:Y:S05]  /*bd10*/  BSYNC B0 ;  /* 0x0000000000007941 */ /* 0x000fea0003800000 */
.L_x_10425:
[----:B------:R-:W-:Y:S01]  /*bd20*/  VIADD R3, R33, 0x100 ;  /* 0x0000010021037836 */ /* 0x000fe20000000000 */
        /* <DEDUP_REMOVED lines=37> */
.L_x_10428:
[----:B------:R-:W-:Y:S05]  /*bf80*/  BSYNC B0 ;  /* 0x0000000000007941 */ /* 0x000fea0003800000 */
.L_x_10427:
[----:B------:R-:W-:Y:S01]  /*bf90*/  VIADD R3, R33, 0x180 ;  /* 0x0000018021037836 */ /* 0x000fe20000000000 */
[----:B------:R-:W-:Y:S04]  /*bfa0*/  BSSY B0, `(.L_x_10429) ;  /* 0x0000025000007945 */ /* 0x000fe80003800000 */
[----:B------:R-:W-:-:S13]  /*bfb0*/  ISETP.GE.AND P0, PT, R3, R2, PT ;  /* 0x000000020300720c */ /* 0x000fda0003f06270 */
[----:B------:R-:W-:Y:S05]  /*bfc0*/  @P0 BRA `(.L_x_10430) ;  /* 0x0000000000880947 */ /* 0x000fea0003800000 */
[C---:B--2---:R-:W-:Y:S01]  /*bfd0*/  DADD R6, -R22.reuse, 1 ;  /* 0x3ff0000016067429 */ /* 0x044fe20000000100 */
[----:B------:R-:W-:Y:S01]  /*bfe0*/  UMOV UR4, 0x80000000 ;  /* 0x8000000000047882 */ /* 0x000fe20000000000 */
[----:B------:R-:W-:Y:S01]  /*bff0*/  UMOV UR5, 0x3d719799 ;  /* 0x3d71979900057882 */ /* 0x000fe20000000000 */
[----:B------:R-:W-:Y:S01]  /*c000*/  DADD R16, R22, -R16 ;  /* 0x0000000016107229 */ /* 0x000fe20000000810 */
[----:B------:R-:W-:Y:S02]  /*c010*/  UMOV UR6, UR5 ;  /* 0x0000000500067c82 */ /* 0x000fe40008000000 */
[----:B------:R-:W-:Y:S02]  /*c020*/  IMAD.U32 R3, RZ, RZ, UR6 ;  /* 0x00000006ff037e24 */ /* 0x000fe4000f8e00ff */
[----:B------:R-:W-:-:S03]  /*c030*/  DMUL R6, R6, R22 ;  /* 0x0000001606067228 */ /* 0x000fc60000000000 */
[----:B----4-:R-:W-:-:S05]  /*c040*/  DMUL R18, R16, R18 ;  /* 0x0000001210127228 */ /* 0x010fca0000000000 */
        /* <DEDUP_REMOVED lines=23> */
[----:B---3--:R-:W-:Y:S05]  /*c1c0*/  CALL.REL.NOINC `($__internal_14_$__cuda_sm20_div_rn_f64_full) ;  /* 0x0000004400f87944 */ /* 0x008fea0003c00000 */
[----:B------:R-:W-:Y:S02]  /*c1d0*/  IMAD.MOV.U32 R16, RZ, RZ, R42 ;  /* 0x000000ffff107224 */ /* 0x000fe400078e002a */
[----:B------:R-:W-:-:S07]  /*c1e0*/  IMAD.MOV.U32 R17, RZ, RZ, R43 ;  /* 0x000000ffff117224 */ /* 0x000fce00078e002b */
.L_x_10430:
[----:B------:R-:W-:Y:S05]  /*c1f0*/  BSYNC B0 ;  /* 0x0000000000007941 */ /* 0x000fea0003800000 */
.L_x_10429:
[----:B----4-:R-:W0:Y:S01]  /*c200*/  LDC.U8 R18, c[0x0][0x24c] ;  /* 0x00009300ff127b82 */ /* 0x010e220000000000 */
[----:B------:R-:W-:Y:S04]  /*c210*/  BSSY B6, `(.L_x_10431) ;  /* 0x000012e000067945 */ /* 0x000fe80003800000 */
[----:B------:R-:W-:Y:S05]  /*c220*/  @P1 BRA `(.L_x_10432) ;  /* 0x0000001000b01947 */ /* 0x000fea0003800000 */
[----:B------:R-:W1:Y:S01]  /*c230*/  S2R R3, SR_TID.X ;  /* 0x0000000000037919 */ /* 0x000e620000002100 */
[----:B------:R-:W4:Y:S01]  /*c240*/  LDC.64 R8, c[0x0][0x218] ;  /* 0x00008600ff087b82 */ /* 0x000f220000000a00 */
[----:B0-----:R-:W-:Y:S01]  /*c250*/  PRMT R6, R18, 0x9910, RZ ;  /* 0x0000991012067816 */ /* 0x001fe200000000ff */
[----:B------:R-:W-:Y:S01]  /*c260*/  ULDC UR4, c[0x0][0x250] ;  /* 0x0000940000047ab9 */ /* 0x000fe20000000800 */
[----:B-1----:R-:W-:-:S04]  /*c270*/  IMAD R0, R32, 0x200, R3 ;  /* 0x0000020020007824 */ /* 0x002fc800078e0203 */
[----:B------:R-:W-:Y:S02]  /*c280*/  IMAD R3, R0, UR4, RZ ;  /* 0x0000000400037c24 */ /* 0x000fe4000f8e02ff */
[----:B------:R-:W-:-:S03]  /*c290*/  IMAD.MOV.U32 R0, RZ, RZ, R6 ;  /* 0x000000ffff007224 */ /* 0x000fc600078e0006 */
[----:B----4-:R-:W-:Y:S02]  /*c2a0*/  IADD3 R8, P1, R3, R8, RZ ;  /* 0x0000000803087210 */ /* 0x010fe40007f3e0ff */
        /* <DEDUP_REMOVED lines=11> */
[----:B------:R-:W0:Y:S01]  /*c360*/  F2I.F64.TRUNC R5, R4 ;  /* 0x0000000400057311 */ /* 0x000e22000030d100 */
[----:B------:R-:W-:Y:S01]  /*c370*/  IMAD.MOV.U32 R33, RZ, RZ, R35 ;  /* 0x000000ffff217224 */ /* 0x000fe200078e0023 */
[----:B0-----:R1:W-:Y:S01]  /*c380*/  STG.E.U8 desc[UR36][R8.64], R5 ;  /* 0x0000000508007986 */ /* 0x0013e2000c101124 */
[----:B------:R-:W-:Y:S05]  /*c390*/  BRA `(.L_x_10432) ;  /* 0x0000001000547947 */ /* 0x000fea0003800000 */
.L_x_10436:
[----:B------:R-:W0:Y:S01]  /*c3a0*/  F2I.S64.F64.TRUNC R4, R4 ;  /* 0x0000000400047311 */ /* 0x000e22000030d900 */
[----:B------:R-:W-:Y:S02]  /*c3b0*/  IMAD.MOV.U32 R33, RZ, RZ, R35 ;  /* 0x000000ffff217224 */ /* 0x000fe400078e0023 */
[----:B0-----:R-:W-:-:S05]  /*c3c0*/  IMAD.MOV.U32 R3, RZ, RZ, R4 ;  /* 0x000000ffff037224 */ /* 0x001fca00078e0004 */
[----:B------:R4:W-:Y:S01]  /*c3d0*/  STG.E.U8 desc[UR36][R8.64], R3 ;  /* 0x0000000308007986 */ /* 0x0009e2000c101124 */
[----:B------:R-:W-:Y:S05]  /*c3e0*/  BRA `(.L_x_10432) ;  /* 0x0000001000407947 */ /* 0x000fea0003800000 */
.L_x_10435:
[----:B------:R-:W-:-:S13]  /*c3f0*/  ISETP.NE.AND P0, PT, R0, 0x2, PT ;  /* 0x000000020000780c */ /* 0x000fda0003f05270 */
[----:B------:R-:W-:Y:S05]  /*c400*/  @!P0 BRA `(.L_x_10438) ;  /* 0x0000000000308947 */ /* 0x000fea0003800000 */
[----:B------:R-:W-:-:S13]  /*c410*/  ISETP.NE.AND P0, PT, R0, 0x3, PT ;  /* 0x000000030000780c */ /* 0x000fda0003f05270 */
[----:B------:R-:W-:Y:S05]  /*c420*/  @!P0 BRA `(.L_x_10439) ;  /* 0x0000000000188947 */ /* 0x000fea0003800000 */
[----:B------:R-:W-:-:S13]  /*c430*/  ISETP.NE.AND P0, PT, R0, 0x4, PT ;  /* 0x000000040000780c */ /* 0x000fda0003f05270 */
[----:B------:R-:W-:Y:S05]  /*c440*/  @P0 BRA `(.L_x_10437) ;  /* 0x0000000c00c40947 */ /* 0x000fea0003800000 */
[----:B------:R-:W0:Y:S01]  /*c450*/  F2I.S64.F64.TRUNC R4, R4 ;  /* 0x0000000400047311 */ /* 0x000e22000030d900 */
[----:B------:R-:W-:Y:S01]  /*c460*/  IMAD.MOV.U32 R33, RZ, RZ, R35 ;  /* 0x000000ffff217224 */ /* 0x000fe200078e0023 */
[----:B0-----:R0:W-:Y:S01]  /*c470*/  STG.E.64 desc[UR36][R8.64], R4 ;  /* 0x0000000408007986 */ /* 0x0011e2000c101b24 */
[----:B------:R-:W-:Y:S05]  /*c480*/  BRA `(.L_x_10432) ;  /* 0x0000001000187947 */ /* 0x000fea0003800000 */
.L_x_10439:
[----:B------:R-:W0:Y:S01]  /*c490*/  F2I.F64.TRUNC R5, R4 ;  /* 0x0000000400057311 */ /* 0x000e22000030d100 */
[----:B------:R-:W-:Y:S01]  /*c4a0*/  IMAD.MOV.U32 R33, RZ, RZ, R35 ;  /* 0x000000ffff217224 */ /* 0x000fe200078e0023 */
[----:B0-----:R0:W-:Y:S01]  /*c4b0*/  STG.E desc[UR36][R8.64], R5 ;  /* 0x0000000508007986 */ /* 0x0011e2000c101924 */
[----:B------:R-:W-:Y:S05]  /*c4c0*/  BRA `(.L_x_10432) ;  /* 0x0000001000087947 */ /* 0x000fea0003800000 */
.L_x_10438:
[----:B------:R-:W0:Y:S01]  /*c4d0*/  F2I.F64.TRUNC R5, R4 ;  /* 0x0000000400057311 */ /* 0x000e22000030d100 */
[----:B------:R-:W-:Y:S01]  /*c4e0*/  IMAD.MOV.U32 R33, RZ, RZ, R35 ;  /* 0x000000ffff217224 */ /* 0x000fe200078e0023 */
[----:B0-----:R0:W-:Y:S01]  /*c4f0*/  STG.E.U16 desc[UR36][R8.64], R5 ;  /* 0x0000000508007986 */ /* 0x0011e2000c101524 */
[----:B------:R-:W-:Y:S05]  /*c500*/  BRA `(.L_x_10432) ;  /* 0x0000000c00f87947 */ /* 0x000fea0003800000 */
.L_x_10434:
        /* <DEDUP_REMOVED lines=10> */
[----:B------:R-:W-:-:S13]  /*c5b0*/  IMAD.MOV.U32 R33, RZ, RZ, R35 ;  /* 0x000000ffff217224 */ /* 0x000fda00078e0023 */
[----:B0-----:R-:W-:-:S05]  /*c5c0*/  @!P0 FMUL R3, R3, 1.175494350822287508e-38 ;  /* 0x0080000003038820 */ /* 0x001fca0000400000 */
[----:B------:R0:W-:Y:S01]  /*c5d0*/  STG.E desc[UR36][R8.64], R3 ;  /* 0x0000000308007986 */ /* 0x0001e2000c101924 */
[----:B------:R-:W-:Y:S05]  /*c5e0*/  BRA `(.L_x_10432) ;  /* 0x0000000c00c07947 */ /* 0x000fea0003800000 */
.L_x_10441:
[----:B------:R-:W-:Y:S01]  /*c5f0*/  UMOV UR4, 0xf0000000 ;  /* 0xf000000000047882 */ /* 0x000fe20000000000 */
[----:B------:R-:W-:Y:S01]  /*c600*/  UMOV UR5, 0x380fffff ;  /* 0x380fffff00057882 */ /* 0x000fe20000000000 */
[----:B------:R-:W0:Y:S01]  /*c610*/  F2F.F32.F64 R0, R4 ;  /* 0x0000000400007310 */ /* 0x000e220000301000 */
[----:B------:R-:W-:Y:S01]  /*c620*/  DSETP.GEU.AND P0, PT, |R4|, UR4, PT ;  /* 0x0000000404007e2a */ /* 0x000fe2000bf0e200 */
[----:B------:R-:W-:-:S13]  /*c630*/  IMAD.MOV.U32 R33, RZ, RZ, R35 ;  /* 0x000000ffff217224 */ /* 0x000fda00078e0023 */
[----:B0-----:R-:W-:-:S05]  /*c640*/  @!P0 FMUL R0, R0, 1.175494350822287508e-38 ;  /* 0x0080000000008820 */ /* 0x001fca0000400000 */
[----:B------:R-:W-:-:S05]  /*c650*/  F2FP.F16.F32.PACK_AB R0, RZ, R0 ;  /* 0x00000000ff00723e */ /* 0x000fca00000000ff */
[----:B------:R0:W-:Y:S01]  /*c660*/  STG.E.U16 desc[UR36][R8.64], R0 ;  /* 0x0000000008007986 */ /* 0x0001e2000c101524 */
[----:B------:R-:W-:Y:S05]  /*c670*/  BRA `(.L_x_10432) ;  /* 0x0000000c009c7947 */ /* 0x000fea0003800000 */
.L_x_10440:
        /* <DEDUP_REMOVED lines=10> */
[----:B------:R-:W-:Y:S02]  /*c720*/  IMAD.MOV.U32 R7, RZ, RZ, RZ ;  /* 0x000000ffff077224 */ /* 0x000fe400078e00ff */
[----:B------:R-:W-:-:S11]  /*c730*/  IMAD.MOV.U32 R33, RZ, RZ, R35 ;  /* 0x000000ffff217224 */ /* 0x000fd600078e0023 */
[----:B0-----:R-:W-:-:S05]  /*c740*/  @!P0 FMUL R6, R6, 1.175494350822287508e-38 ;  /* 0x0080000006068820 */ /* 0x001fca0000400000 */
[----:B------:R0:W-:Y:S01]  /*c750*/  STG.E.64 desc[UR36][R8.64], R6 ;  /* 0x0000000608007986 */ /* 0x0001e2000c101b24 */
[----:B------:R-:W-:Y:S05]  /*c760*/  BRA `(.L_x_10432) ;  /* 0x0000000c00607947 */ /* 0x000fea0003800000 */
.L_x_10443:
[----:B------:R-:W-:Y:S01]  /*c770*/  UMOV UR4, 0xf0000000 ;  /* 0xf000000000047882 */ /* 0x000fe20000000000 */
[----:B------:R-:W-:Y:S01]  /*c780*/  UMOV UR5, 0x380fffff ;  /* 0x380fffff00057882 */ /* 0x000fe20000000000 */
[----:B------:R-:W0:Y:S01]  /*c790*/  F2F.F32.F64 R0, R4 ;  /* 0x0000000400007310 */ /* 0x000e220000301000 */
[----:B------:R-:W-:Y:S01]  /*c7a0*/  DSETP.GEU.AND P0, PT, |R4|, UR4, PT ;  /* 0x0000000404007e2a */ /* 0x000fe2000bf0e200 */
[----:B------:R-:W-:-:S13]  /*c7b0*/  IMAD.MOV.U32 R33, RZ, RZ, R35 ;  /* 0x000000ffff217224 */ /* 0x000fda00078e0023 */
[----:B0-----:R-:W-:-:S05]  /*c7c0*/  @!P0 FMUL R0, R0, 1.175494350822287508e-38 ;  /* 0x0080000000008820 */ /* 0x001fca0000400000 */
[----:B------:R-:W-:-:S04]  /*c7d0*/  F2FP.F16.F32.PACK_AB R3, RZ, R0 ;  /* 0x00000000ff03723e */ /* 0x000fc800000000ff */
[----:B------:R-:W-:-:S05]  /*c7e0*/  PRMT R3, R3, 0x5410, RZ ;  /* 0x0000541003037816 */ /* 0x000fca00000000ff */
[----:B------:R0:W-:Y:S01]  /*c7f0*/  STG.E desc[UR36][R8.64], R3 ;  /* 0x0000000308007986 */ /* 0x0001e2000c101924 */
[----:B------:R-:W-:Y:S05]  /*c800*/  BRA `(.L_x_10432) ;  /* 0x0000000c00387947 */ /* 0x000fea0003800000 */
.L_x_10442:
[----:B------:R0:W-:Y:S01]  /*c810*/  STG.E.64 desc[UR36][R8.64], R4 ;  /* 0x0000000408007986 */ /* 0x0001e2000c101b24 */
[----:B------:R-:W-:Y:S01]  /*c820*/  IMAD.MOV.U32 R33, RZ, RZ, R35 ;  /* 0x000000ffff217224 */ /* 0x000fe200078e0023 */
[----:B------:R-:W-:Y:S06]  /*c830*/  BRA `(.L_x_10432) ;  /* 0x0000000c002c7947 */ /* 0x000fec0003800000 */
.L_x_10433:
        /* <DEDUP_REMOVED lines=8> */
[----:B------:R-:W-:Y:S01]  /*c8c0*/  DSETP.NEU.AND P0, PT, R4, RZ, PT ;  /* 0x000000ff0400722a */ /* 0x000fe20003f0d000 */
[----:B------:R-:W-:-:S05]  /*c8d0*/  IMAD.MOV.U32 R33, RZ, RZ, R35 ;  /* 0x000000ffff217224 */ /* 0x000fca00078e0023 */
[----:B------:R-:W-:-:S05]  /*c8e0*/  SEL R3, RZ, 0x1, !P0 ;  /* 0x00000001ff037807 */ /* 0x000fca0004000000 */
[----:B------:R0:W-:Y:S01]  /*c8f0*/  STG.E.U8 desc[UR36][R8.64], R3 ;  /* 0x0000000308007986 */ /* 0x0001e2000c101124 */
[----:B------:R-:W-:Y:S05]  /*c900*/  BRA `(.L_x_10432) ;  /* 0x0000000800f87947 */ /* 0x000fea0003800000 */
.L_x_10446:
[----:B------:R-:W-:Y:S01]  /*c910*/  CS2R R6, SRZ ;  /* 0x0000000000067805 */ /* 0x000fe2000001ff00 */
[----:B------:R-:W-:-:S04]  /*c920*/  IMAD.MOV.U32 R33, RZ, RZ, R35 ;  /* 0x000000ffff217224 */ /* 0x000fc800078e0023 */
[----:B------:R0:W-:Y:S01]  /*c930*/  STG.E.128 desc[UR36][R8.64], R4 ;  /* 0x0000000408007986 */ /* 0x0001e2000c101d24 */
[----:B------:R-:W-:Y:S05]  /*c940*/  BRA `(.L_x_10432) ;  /* 0x0000000800e87947 */ /* 0x000fea0003800000 */
.L_x_10445:
        /* <DEDUP_REMOVED lines=25> */
.L_x_10450:
[----:B------:R-:W-:Y:S05]  /*cae0*/  BSYNC B0 ;  /* 0x0000000000007941 */ /* 0x000fea0003800000 */
.L_x_10449:
[----:B------:R-:W-:Y:S01]  /*caf0*/  LOP3.LUT R7, R0, R7, RZ, 0xfc, !PT ;  /* 0x0000000700077212 */ /* 0x000fe200078efcff */
[----:B------:R-:W-:-:S04]  /*cb00*/  IMAD.MOV.U32 R33, RZ, RZ, R35 ;  /* 0x000000ffff217224 */ /* 0x000fc800078e0023 */
[----:B------:R0:W-:Y:S01]  /*cb10*/  STG.E.U8 desc[UR36][R8.64], R7 ;  /* 0x0000000708007986 */ /* 0x0001e2000c101124 */
[----:B------:R-:W-:Y:S05]  /*cb20*/  BRA `(.L_x_10432) ;  /* 0x0000000800707947 */ /* 0x000fea0003800000 */
.L_x_10448:
        /* <DEDUP_REMOVED lines=17> */
.L_x_10452:
[----:B------:R-:W-:Y:S01]  /*cc40*/  IMAD.MOV.U32 R0, RZ, RZ, 0x7f ;  /* 0x0000007fff007424 */ /* 0x000fe200078e00ff */
[----:B------:R-:W-:-:S04]  /*cc50*/  ISETP.GT.U32.AND P0, PT, R3, 0x7f800000, PT ;  /* 0x7f8000000300780c */ /* 0x000fc80003f04070 */
[----:B------:R-:W-:-:S09]  /*cc60*/  SEL R0, R0, 0x7c, P0 ;  /* 0x0000007c00007807 */ /* 0x000fd20000000000 */
.L_x_10453:
[----:B------:R-:W-:Y:S05]  /*cc70*/  BSYNC B0 ;  /* 0x0000000000007941 */ /* 0x000fea0003800000 */
.L_x_10451:
[----:B------:R-:W-:Y:S01]  /*cc80*/  LOP3.LUT R3, R7, 0x80000000, RZ, 0xc0, !PT ;  /* 0x8000000007037812 */ /* 0x000fe200078ec0ff */
[----:B------:R-:W-:-:S03]  /*cc90*/  IMAD.MOV.U32 R33, RZ, RZ, R35 ;  /* 0x000000ffff217224 */ /* 0x000fc600078e0023 */
[----:B------:R-:W-:-:S04]  /*cca0*/  SHF.R.U32.HI R3, RZ, 0x18, R3 ;  /* 0x00000018ff037819 */ /* 0x000fc80000011603 */
[----:B------:R-:W-:-:S05]  /*ccb0*/  LOP3.LUT R3, R0, R3, RZ, 0xfc, !PT ;  /* 0x0000000300037212 */ /* 0x000fca00078efcff */
[----:B------:R0:W-:Y:S01]  /*ccc0*/  STG.E.U8 desc[UR36][R8.64], R3 ;  /* 0x0000000308007986 */ /* 0x0001e2000c101124 */
[----:B------:R-:W-:Y:S05]  /*ccd0*/  BRA `(.L_x_10432) ;  /* 0x0000000800047947 */ /* 0x000fea0003800000 */
.L_x_10447:
[----:B------:R-:W-:Y:S01]  /*cce0*/  UMOV UR4, 0xf0000000 ;  /* 0xf000000000047882 */ /* 0x000fe20000000000 */
[----:B------:R-:W-:Y:S01]  /*ccf0*/  UMOV UR5, 0x380fffff ;  /* 0x380fffff00057882 */ /* 0x000fe20000000000 */
[----:B------:R-:W0:Y:S01]  /*cd00*/  F2F.F32.F64 R0, R4 ;  /* 0x0000000400007310 */ /* 0x000e220000301000 */
[----:B------:R-:W-:Y:S01]  /*cd10*/  DSETP.GEU.AND P0, PT, |R4|, UR4, PT ;  /* 0x0000000404007e2a */ /* 0x000fe2000bf0e200 */
[----:B------:R-:W-:-:S13]  /*cd20*/  IMAD.MOV.U32 R33, RZ, RZ, R35 ;  /* 0x000000ffff217224 */ /* 0x000fda00078e0023 */
[----:B0-----:R-:W-:-:S05]  /*cd30*/  @!P0 FMUL R0, R0, 1.175494350822287508e-38 ;  /* 0x0080000000008820 */ /* 0x001fca0000400000 */
[----:B------:R-:W-:-:S05]  /*cd40*/  F2FP.BF16.F32.PACK_AB R0, RZ, R0 ;  /* 0x00000000ff00723e */ /* 0x000fca00000010ff */
[----:B------:R0:W-:Y:S01]  /*cd50*/  STG.E.U16 desc[UR36][R8.64], R0 ;  /* 0x0000000008007986 */ /* 0x0001e2000c101524 */
[----:B------:R-:W-:Y:S05]  /*cd60*/  BRA `(.L_x_10432) ;  /* 0x0000000400e07947 */ /* 0x000fea0003800000 */
.L_x_10444:
        /* <DEDUP_REMOVED lines=8> */
[----:B------:R-:W0:Y:S01]  /*cdf0*/  F2I.U32.F64.TRUNC R5, R4 ;  /* 0x0000000400057311 */ /* 0x000e22000030d000 */
[----:B------:R-:W-:Y:S01]  /*ce00*/  IMAD.MOV.U32 R33, RZ, RZ, R35 ;  /* 0x000000ffff217224 */ /* 0x000fe200078e0023 */
[----:B0-----:R0:W-:Y:S01]  /*ce10*/  STG.E.U16 desc[UR36][R8.64], R5 ;  /* 0x0000000508007986 */ /* 0x0011e2000c101524 */
[----:B------:R-:W-:Y:S05]  /*ce20*/  BRA `(.L_x_10432) ;  /* 0x0000000400b07947 */ /* 0x000fea0003800000 */
.L_x_10456:
        /* <DEDUP_REMOVED lines=21> */
.L_x_10459:
[----:B------:R-:W-:-:S04]  /*cf80*/  LOP3.LUT R0, R7, 0x80000000, RZ, 0xc0, !PT ;  /* 0x8000000007007812 */ /* 0x000fc800078ec0ff */
[----:B------:R-:W-:-:S04]  /*cf90*/  SHF.R.U32.HI R0, RZ, 0x18, R0 ;  /* 0x00000018ff007819 */ /* 0x000fc80000011600 */
[----:B------:R-:W-:-:S07]  /*cfa0*/  LOP3.LUT R0, R3, R0, RZ, 0xfc, !PT ;  /* 0x0000000003007212 */ /* 0x000fce00078efcff */
.L_x_10458:
[----:B------:R-:W-:Y:S05]  /*cfb0*/  BSYNC B0 ;  /* 0x0000000000007941 */ /* 0x000fea0003800000 */
.L_x_10457:
[----:B------:R0:W-:Y:S01]  /*cfc0*/  STG.E.U8 desc[UR36][R8.64], R0 ;  /* 0x0000000008007986 */ /* 0x0001e2000c101124 */
[----:B------:R-:W-:Y:S01]  /*cfd0*/  IMAD.MOV.U32 R33, RZ, RZ, R35 ;  /* 0x000000ffff217224 */ /* 0x000fe200078e0023 */
[----:B------:R-:W-:Y:S06]  /*cfe0*/  BRA `(.L_x_10432) ;  /* 0x0000000400407947 */ /* 0x000fec0003800000 */
.L_x_10455:
        /* <DEDUP_REMOVED lines=21> */
.L_x_10462:
[----:B------:R-:W-:-:S04]  /*d140*/  LOP3.LUT R0, R7, 0x80000000, RZ, 0xc0, !PT ;  /* 0x8000000007007812 */ /* 0x000fc800078ec0ff */
[----:B------:R-:W-:-:S04]  /*d150*/  SHF.R.U32.HI R0, RZ, 0x18, R0 ;  /* 0x00000018ff007819 */ /* 0x000fc80000011600 */
[----:B------:R-:W-:-:S07]  /*d160*/  LOP3.LUT R0, R3, R0, RZ, 0xfc, !PT ;  /* 0x0000000003007212 */ /* 0x000fce00078efcff */
.L_x_10461:
[----:B------:R-:W-:Y:S05]  /*d170*/  BSYNC B0 ;  /* 0x0000000000007941 */ /* 0x000fea0003800000 */
.L_x_10460:
[----:B------:R0:W-:Y:S01]  /*d180*/  STG.E.U8 desc[UR36][R8.64], R0 ;  /* 0x0000000008007986 */ /* 0x0001e2000c101124 */
[----:B------:R-:W-:Y:S01]  /*d190*/  IMAD.MOV.U32 R33, RZ, RZ, R35 ;  /* 0x000000ffff217224 */ /* 0x000fe200078e0023 */
[----:B------:R-:W-:Y:S06]  /*d1a0*/  BRA `(.L_x_10432) ;  /* 0x0000000000d07947 */ /* 0x000fec0003800000 */
.L_x_10454:
        /* <DEDUP_REMOVED lines=27> */
.L_x_10437:
        /* <DEDUP_REMOVED lines=15> */
[----:B-123--:R-:W-:Y:S05]  /*d450*/  CALL.ABS.NOINC R14 ;  /* 0x000000000e007343 */ /* 0x00efea0003c00000 */
.L_x_10465:
[----:B------:R-:W-:Y:S01]  /*d460*/  IMAD.MOV.U32 R33, RZ, RZ, R35 ;  /* 0x000000ffff217224 */ /* 0x000fe200078e0023 */
[----:B------:R-:W-:Y:S06]  /*d470*/  BRA `(.L_x_10432) ;  /* 0x00000000001c7947 */ /* 0x000fec0003800000 */
.L_x_10464:
[----:B------:R-:W0:Y:S01]  /*d480*/  F2I.U64.F64.TRUNC R4, R4 ;  /* 0x0000000400047311 */ /* 0x000e22000030d800 */
[----:B------:R-:W-:Y:S01]  /*d490*/  IMAD.MOV.U32 R33, RZ, RZ, R35 ;  /* 0x000000ffff217224 */ /* 0x000fe200078e0023 */
[----:B0-----:R0:W-:Y:S01]  /*d4a0*/  STG.E.64 desc[UR36][R8.64], R4 ;  /* 0x0000000408007986 */ /* 0x0011e2000c101b24 */
[----:B------:R-:W-:Y:S05]  /*d4b0*/  BRA `(.L_x_10432) ;  /* 0x00000000000c7947 */ /* 0x000fea0003800000 */
.L_x_10463:
[----:B------:R-:W0:Y:S01]  /*d4c0*/  F2I.U32.F64.TRUNC R5, R4 ;  /* 0x0000000400057311 */ /* 0x000e22000030d000 */
[----:B------:R-:W-:Y:S01]  /*d4d0*/  IMAD.MOV.U32 R33, RZ, RZ, R35 ;  /* 0x000000ffff217224 */ /* 0x000fe200078e0023 */
[----:B0-----:R0:W-:Y:S06]  /*d4e0*/  STG.E desc[UR36][R8.64], R5 ;  /* 0x0000000508007986 */ /* 0x0011ec000c101924 */
.L_x_10432:
[----:B------:R-:W-:Y:S05]  /*d4f0*/  BSYNC B6 ;  /* 0x0000000000067941 */ /* 0x000fea0003800000 */
.L_x_10431:
[----:B------:R-:W-:Y:S01]  /*d500*/  ISETP.GE.AND P0, PT, R33, R2, PT ;  /* 0x000000022100720c */ /* 0x000fe20003f06270 */
[----:B------:R-:W-:-:S12]  /*d510*/  BSSY B6, `(.L_x_10466) ;  /* 0x0000230000067945 */ /* 0x000fd80003800000 */
[----:B------:R-:W-:Y:S05]  /*d520*/  @P0 BRA `(.L_x_10467) ;  /* 0x0000002000b80947 */ /* 0x000fea0003800000 */
[----:B01----:R-:W0:Y:S01]  /*d530*/  LDC.64 R4, c[0x0][0x218] ;  /* 0x00008600ff047b82 */ /* 0x003e220000000a00 */
[----:B------:R-:W-:Y:S01]  /*d540*/  IMAD R0, R32, 0x200, R33 ;  /* 0x0000020020007824 */ /* 0x000fe200078e0221 */
[----:B------:R-:W-:Y:S01]  /*d550*/  PRMT R6, R18, 0x9910, RZ ;  /* 0x0000991012067816 */ /* 0x000fe200000000ff */
[----:B------:R-:W-:Y:S02]  /*d560*/  ULDC UR4, c[0x0][0x250] ;  /* 0x0000940000047ab9 */ /* 0x000fe40000000800 */
[----:B----4-:R-:W-:Y:S02]  /*d570*/  IMAD R3, R0, UR4, RZ ;  /* 0x0000000400037c24 */ /* 0x010fe4000f8e02ff */
        /* <DEDUP_REMOVED lines=13> */
[----:B--2---:R-:W0:Y:S02]  /*d650*/  F2I.F64.TRUNC R29, R28 ;  /* 0x0000001c001d7311 */ /* 0x004e24000030d100 */
[----:B0-----:R0:W-:Y:S01]  /*d660*/  STG.E.U8 desc[UR36][R4.64], R29 ;  /* 0x0000001d04007986 */ /* 0x0011e2000c101124 */
[----:B------:R-:W-:Y:S05]  /*d670*/  BRA `(.L_x_10473) ;  /* 0x0000001000007947 */ /* 0x000fea0003800000 */
.L_x_10471:
[----:B--2---:R-:W0:Y:S02]  /*d680*/  F2I.S64.F64.TRUNC R28, R28 ;  /* 0x0000001c001c7311 */ /* 0x004e24000030d900 */
[----:B0-----:R-:W-:-:S05]  /*d690*/  IMAD.MOV.U32 R3, RZ, RZ, R28 ;  /* 0x000000ffff037224 */ /* 0x001fca00078e001c */
[----:B------:R1:W-:Y:S01]  /*d6a0*/  STG.E.U8 desc[UR36][R4.64], R3 ;  /* 0x0000000304007986 */ /* 0x0003e2000c101124 */
[----:B------:R-:W-:Y:S05]  /*d6b0*/  BRA `(.L_x_10473) ;  /* 0x0000000c00f07947 */ /* 0x000fea0003800000 */
.L_x_10470:
[----:B------:R-:W-:-:S13]  /*d6c0*/  ISETP.NE.AND P0, PT, R0, 0x2, PT ;  /* 0x000000020000780c */ /* 0x000fda0003f05270 */
[----:B------:R-:W-:Y:S05]  /*d6d0*/  @!P0 BRA `(.L_x_10474) ;  /* 0x0000000000288947 */ /* 0x000fea0003800000 */
[----:B------:R-:W-:-:S13]  /*d6e0*/  ISETP.NE.AND P0, PT, R0, 0x3, PT ;  /* 0x000000030000780c */ /* 0x000fda0003f05270 */
[----:B------:R-:W-:Y:S05]  /*d6f0*/  @!P0 BRA `(.L_x_10475) ;  /* 0x0000000000148947 */ /* 0x000fea0003800000 */
[----:B------:R-:W-:-:S13]  /*d700*/  ISETP.NE.AND P0, PT, R0, 0x4, PT ;  /* 0x000000040000780c */ /* 0x000fda0003f05270 */
[----:B------:R-:W-:Y:S05]  /*d710*/  @P0 BRA `(.L_x_10472) ;  /* 0x0000000c00800947 */ /* 0x000fea0003800000 */
[----:B--2---:R-:W0:Y:S02]  /*d720*/  F2I.S64.F64.TRUNC R28, R28 ;  /* 0x0000001c001c7311 */ /* 0x004e24000030d900 */
[----:B0-----:R0:W-:Y:S01]  /*d730*/  STG.E.64 desc[UR36][R4.64], R28 ;  /* 0x0000001c04007986 */ /* 0x0011e2000c101b24 */
[----:B------:R-:W-:Y:S05]  /*d740*/  BRA `(.L_x_10473) ;  /* 0x0000000c00cc7947 */ /* 0x000fea0003800000 */
.L_x_10475:
[----:B--2---:R-:W0:Y:S02]  /*d750*/  F2I.F64.TRUNC R29, R28 ;  /* 0x0000001c001d7311 */ /* 0x004e24000030d100 */
[----:B0-----:R4:W-:Y:S01]  /*d760*/  STG.E desc[UR36][R4.64], R29 ;  /* 0x0000001d04007986 */ /* 0x0019e2000c101924 */
[----:B------:R-:W-:Y:S05]  /*d770*/  BRA `(.L_x_10473) ;  /* 0x0000000c00c07947 */ /* 0x000fea0003800000 */
.L_x_10474:
[----:B--2---:R-:W0:Y:S02]  /*d780*/  F2I.F64.TRUNC R29, R28 ;  /* 0x0000001c001d7311 */ /* 0x004e24000030d100 */
[----:B0-----:R2:W-:Y:S01]  /*d790*/  STG.E.U16 desc[UR36][R4.64], R29 ;  /* 0x0000001d04007986 */ /* 0x0015e2000c101524 */
[----:B------:R-:W-:Y:S05]  /*d7a0*/  BRA `(.L_x_10473) ;  /* 0x0000000c00b47947 */ /* 0x000fea0003800000 */
.L_x_10469:
        /* <DEDUP_REMOVED lines=8> */
[----:B--2---:R-:W0:Y:S01]  /*d830*/  F2F.F32.F64 R3, R28 ;  /* 0x0000001c00037310 */ /* 0x004e220000301000 */
[----:B------:R-:W-:-:S14]  /*d840*/  DSETP.GEU.AND P0, PT, |R28|, UR4, PT ;  /* 0x000000041c007e2a */ /* 0x000fdc000bf0e200 */
[----:B0-----:R-:W-:-:S05]  /*d850*/  @!P0 FMUL R3, R3, 1.175494350822287508e-38 ;  /* 0x0080000003038820 */ /* 0x001fca0000400000 */
[----:B------:R0:W-:Y:S01]  /*d860*/  STG.E desc[UR36][R4.64], R3 ;  /* 0x0000000304007986 */ /* 0x0001e2000c101924 */
[----:B------:R-:W-:Y:S05]  /*d870*/  BRA `(.L_x_10473) ;  /* 0x0000000c00807947 */ /* 0x000fea0003800000 */
.L_x_10477:
[----:B------:R-:W-:Y:S01]  /*d880*/  UMOV UR4, 0xf0000000 ;  /* 0xf000000000047882 */ /* 0x000fe20000000000 */
[----:B------:R-:W-:Y:S01]  /*d890*/  UMOV UR5, 0x380fffff ;  /* 0x380fffff00057882 */ /* 0x000fe20000000000 */
[----:B--2---:R-:W0:Y:S01]  /*d8a0*/  F2F.F32.F64 R0, R28 ;  /* 0x0000001c00007310 */ /* 0x004e220000301000 */
[----:B------:R-:W-:-:S14]  /*d8b0*/  DSETP.GEU.AND P0, PT, |R28|, UR4, PT ;  /* 0x000000041c007e2a */ /* 0x000fdc000bf0e200 */
[----:B0-----:R-:W-:-:S05]  /*d8c0*/  @!P0 FMUL R0, R0, 1.175494350822287508e-38 ;  /* 0x0080000000008820 */ /* 0x001fca0000400000 */
[----:B------:R-:W-:-:S05]  /*d8d0*/  F2FP.F16.F32.PACK_AB R0, RZ, R0 ;  /* 0x00000000ff00723e */ /* 0x000fca00000000ff */
[----:B------:R0:W-:Y:S01]  /*d8e0*/  STG.E.U16 desc[UR36][R4.64], R0 ;  /* 0x0000000004007986 */ /* 0x0001e2000c101524 */
[----:B------:R-:W-:Y:S05]  /*d8f0*/  BRA `(.L_x_10473) ;  /* 0x0000000c00607947 */ /* 0x000fea0003800000 */
.L_x_10476:
        /* <DEDUP_REMOVED lines=8> */
[----:B--2---:R-:W0:Y:S01]  /*d980*/  F2F.F32.F64 R6, R28 ;  /* 0x0000001c00067310 */ /* 0x004e220000301000 */
[----:B------:R-:W-:Y:S01]  /*d990*/  DSETP.GEU.AND P0, PT, |R28|, UR4, PT ;  /* 0x000000041c007e2a */ /* 0x000fe2000bf0e200 */
[----:B------:R-:W-:-:S13]  /*d9a0*/  IMAD.MOV.U32 R7, RZ, RZ, RZ ;  /* 0x000000ffff077224 */ /* 0x000fda00078e00ff */
[----:B0-----:R-:W-:-:S05]  /*d9b0*/  @!P0 FMUL R6, R6, 1.175494350822287508e-38 ;  /* 0x0080000006068820 */ /* 0x001fca0000400000 */
[----:B------:R0:W-:Y:S01]  /*d9c0*/  STG.E.64 desc[UR36][R4.64], R6 ;  /* 0x0000000604007986 */ /* 0x0001e2000c101b24 */
[----:B------:R-:W-:Y:S05]  /*d9d0*/  BRA `(.L_x_10473) ;  /* 0x0000000c00287947 */ /* 0x000fea0003800000 */
.L_x_10479:
[----:B------:R-:W-:Y:S01]  /*d9e0*/  UMOV UR4, 0xf0000000 ;  /* 0xf000000000047882 */ /* 0x000fe20000000000 */
[----:B------:R-:W-:Y:S01]  /*d9f0*/  UMOV UR5, 0x380fffff ;  /* 0x380fffff00057882 */ /* 0x000fe20000000000 */
[----:B--2---:R-:W0:Y:S01]  /*da00*/  F2F.F32.F64 R0, R28 ;  /* 0x0000001c00007310 */ /* 0x004e220000301000 */
[----:B------:R-:W-:-:S14]  /*da10*/  DSETP.GEU.AND P0, PT, |R28|, UR4, PT ;  /* 0x000000041c007e2a */ /* 0x000fdc000bf0e200 */
[----:B0-----:R-:W-:-:S05]  /*da20*/  @!P0 FMUL R0, R0, 1.175494350822287508e-38 ;  /* 0x0080000000008820 */ /* 0x001fca0000400000 */
[----:B------:R-:W-:-:S04]  /*da30*/  F2FP.F16.F32.PACK_AB R3, RZ, R0 ;  /* 0x00000000ff03723e */ /* 0x000fc800000000ff */
[----:B------:R-:W-:-:S05]  /*da40*/  PRMT R3, R3, 0x5410, RZ ;  /* 0x0000541003037816 */ /* 0x000fca00000000ff */
[----:B------:R0:W-:Y:S01]  /*da50*/  STG.E desc[UR36][R4.64], R3 ;  /* 0x0000000304007986 */ /* 0x0001e2000c101924 */
[----:B------:R-:W-:Y:S05]  /*da60*/  BRA `(.L_x_10473) ;  /* 0x0000000c00047947 */ /* 0x000fea0003800000 */
.L_x_10478:
[----:B--2---:R0:W-:Y:S01]  /*da70*/  STG.E.64 desc[UR36][R4.64], R28 ;  /* 0x0000001c04007986 */ /* 0x0041e2000c101b24 */
[----:B------:R-:W-:Y:S05]  /*da80*/  BRA `(.L_x_10473) ;  /* 0x0000000800fc7947 */ /* 0x000fea0003800000 */
.L_x_10468:
        /* <DEDUP_REMOVED lines=8> */
[----:B--2---:R-:W-:-:S06]  /*db10*/  DSETP.NEU.AND P0, PT, R28, RZ, PT ;  /* 0x000000ff1c00722a */ /* 0x004fcc0003f0d000 */
[----:B------:R-:W-:-:S05]  /*db20*/  SEL R3, RZ, 0x1, !P0 ;  /* 0x00000001ff037807 */ /* 0x000fca0004000000 */
[----:B------:R0:W-:Y:S01]  /*db30*/  STG.E.U8 desc[UR36][R4.64], R3 ;  /* 0x0000000304007986 */ /* 0x0001e2000c101124 */
[----:B------:R-:W-:Y:S05]  /*db40*/  BRA `(.L_x_10473) ;  /* 0x0000000800cc7947 */ /* 0x000fea0003800000 */
.L_x_10482:
[----:B--2---:R-:W-:-:S05]  /*db50*/  CS2R R30, SRZ ;  /* 0x00000000001e7805 */ /* 0x004fca000001ff00 */
[----:B------:R0:W-:Y:S01]  /*db60*/  STG.E.128 desc[UR36][R4.64], R28 ;  /* 0x0000001c04007986 */ /* 0x0001e2000c101d24 */
[----:B------:R-:W-:Y:S05]  /*db70*/  BRA `(.L_x_10473) ;  /* 0x0000000800c07947 */ /* 0x000fea0003800000 */
.L_x_10481:
        /* <DEDUP_REMOVED lines=25> */
.L_x_10486:
[----:B------:R-:W-:Y:S05]  /*dd10*/  BSYNC B0 ;  /* 0x0000000000007941 */ /* 0x000fea0003800000 */
.L_x_10485:
[----:B------:R-:W-:-:S05]  /*dd20*/  LOP3.LUT R7, R0, R7, RZ, 0xfc, !PT ;  /* 0x0000000700077212 */ /* 0x000fca00078efcff */
[----:B------:R0:W-:Y:S01]  /*dd30*/  STG.E.U8 desc[UR36][R4.64], R7 ;  /* 0x0000000704007986 */ /* 0x0001e2000c101124 */
[----:B------:R-:W-:Y:S05]  /*dd40*/  BRA `(.L_x_10473) ;  /* 0x00000008004c7947 */ /* 0x000fea0003800000 */
.L_x_10484:
[----:B------:R-:W-:Y:S01]  /*dd50*/  UMOV UR4, 0xf0000000 ;  /* 0xf000000000047882 */ /* 0x000fe20000000000 */
[----:B------:R-:W-:Y:S01]  /*dd60*/  UMOV UR5, 0x380fffff ;  /* 0x380fffff00057882 */ /* 0x000fe20000000000 */
[----:B--2---:R-:W0:Y:S01]  /*dd70*/  F2F.F32.F64 R7, R28 ;  /* 0x0000001c00077310 */ /* 0x004e220000301000 */
        /* <DEDUP_REMOVED lines=14> */
.L_x_10488:
[----:B------:R-:W-:Y:S01]  /*de60*/  IMAD.MOV.U32 R0, RZ, RZ, 0x7f ;  /* 0x0000007fff007424 */ /* 0x000fe200078e00ff */
[----:B------:R-:W-:-:S04]  /*de70*/  ISETP.GT.U32.AND P0, PT, R3, 0x7f800000, PT ;  /* 0x7f8000000300780c */ /* 0x000fc80003f04070 */
[----:B------:R-:W-:-:S09]  /*de80*/  SEL R0, R0, 0x7c, P0 ;  /* 0x0000007c00007807 */ /* 0x000fd20000000000 */
.L_x_10489:
[----:B------:R-:W-:Y:S05]  /*de90*/  BSYNC B0 ;  /* 0x0000000000007941 */ /* 0x000fea0003800000 */
.L_x_10487:
[----:B------:R-:W-:-:S04]  /*dea0*/  LOP3.LUT R3, R7, 0x80000000, RZ, 0xc0, !PT ;  /* 0x8000000007037812 */ /* 0x000fc800078ec0ff */
[----:B------:R-:W-:-:S04]  /*deb0*/  SHF.R.U32.HI R3, RZ, 0x18, R3 ;  /* 0x00000018ff037819 */ /* 0x000fc80000011603 */
[----:B------:R-:W-:-:S05]  /*dec0*/  LOP3.LUT R3, R0, R3, RZ, 0xfc, !PT ;  /* 0x0000000300037212 */ /* 0x000fca00078efcff */
[----:B------:R0:W-:Y:S01]  /*ded0*/  STG.E.U8 desc[UR36][R4.64], R3 ;  /* 0x0000000304007986 */ /* 0x0001e2000c101124 */
[----:B------:R-:W-:Y:S05]  /*dee0*/  BRA `(.L_x_10473) ;  /* 0x0000000400e47947 */ /* 0x000fea0003800000 */
.L_x_10483:
[----:B------:R-:W-:Y:S01]  /*def0*/  UMOV UR4, 0xf0000000 ;  /* 0xf000000000047882 */ /* 0x000fe20000000000 */
[----:B------:R-:W-:Y:S01]  /*df00*/  UMOV UR5, 0x380fffff ;  /* 0x380fffff00057882 */ /* 0x000fe20000000000 */
[----:B--2---:R-:W0:Y:S01]  /*df10*/  F2F.F32.F64 R0, R28 ;  /* 0x0000001c00007310 */ /* 0x004e220000301000 */
[----:B------:R-:W-:-:S14]  /*df20*/  DSETP.GEU.AND P0, PT, |R28|, UR4, PT ;  /* 0x000000041c007e2a */ /* 0x000fdc000bf0e200 */
[----:B0-----:R-:W-:-:S05]  /*df30*/  @!P0 FMUL R0, R0, 1.175494350822287508e-38 ;  /* 0x0080000000008820 */ /* 0x001fca0000400000 */
[----:B------:R-:W-:-:S05]  /*df40*/  F2FP.BF16.F32.PACK_AB R0, RZ, R0 ;  /* 0x00000000ff00723e */ /* 0x000fca00000010ff */
[----:B------:R0:W-:Y:S01]  /*df50*/  STG.E.U16 desc[UR36][R4.64], R0 ;  /* 0x0000000004007986 */ /* 0x0001e2000c101524 */
[----:B------:R-:W-:Y:S05]  /*df60*/  BRA `(.L_x_10473) ;  /* 0x0000000400c47947 */ /* 0x000fea0003800000 */
.L_x_10480:
        /* <DEDUP_REMOVED lines=8> */
[----:B--2---:R-:W0:Y:S02]  /*dff0*/  F2I.U32.F64.TRUNC R29, R28 ;  /* 0x0000001c001d7311 */ /* 0x004e24000030d000 */
[----:B0-----:R0:W-:Y:S01]  /*e000*/  STG.E.U16 desc[UR36][R4.64], R29 ;  /* 0x0000001d04007986 */ /* 0x0011e2000c101524 */
[----:B------:R-:W-:Y:S05]  /*e010*/  BRA `(.L_x_10473) ;  /* 0x0000000400987947 */ /* 0x000fea0003800000 */
.L_x_10492:
[----:B------:R-:W-:Y:S01]  /*e020*/  UMOV UR4, 0xf0000000 ;  /* 0xf000000000047882 */ /* 0x000fe20000000000 */
[----:B------:R-:W-:Y:S01]  /*e030*/  UMOV UR5, 0x380fffff ;  /* 0x380fffff00057882 */ /* 0x000fe20000000000 */
[----:B--2---:R-:W0:Y:S01]  /*e040*/  F2F.F32.F64 R7, R28 ;  /* 0x0000001c00077310 */ /* 0x004e220000301000 */
        /* <DEDUP_REMOVED lines=18> */
.L_x_10495:
[----:B------:R-:W-:-:S04]  /*e170*/  LOP3.LUT R0, R7, 0x80000000, RZ, 0xc0, !PT ;  /* 0x8000000007007812 */ /* 0x000fc800078ec0ff */
[----:B------:R-:W-:-:S04]  /*e180*/  SHF.R.U32.HI R0, RZ, 0x18, R0 ;  /* 0x00000018ff007819 */ /* 0x000fc80000011600 */
[----:B------:R-:W-:-:S07]  /*e190*/  LOP3.LUT R0, R3, R0, RZ, 0xfc, !PT ;  /* 0x0000000003007212 */ /* 0x000fce00078efcff */
.L_x_10494:
[----:B------:R-:W-:Y:S05]  /*e1a0*/  BSYNC B0 ;  /* 0x0000000000007941 */ /* 0x000fea0003800000 */
.L_x_10493:
[----:B------:R0:W-:Y:S01]  /*e1b0*/  STG.E.U8 desc[UR36][R4.64], R0 ;  /* 0x0000000004007986 */ /* 0x0001e2000c101124 */
[----:B------:R-:W-:Y:S05]  /*e1c0*/  BRA `(.L_x_10473) ;  /* 0x00000004002c7947 */ /* 0x000fea0003800000 */
.L_x_10491:
        /* <DEDUP_REMOVED lines=21> */
.L_x_10498:
[----:B------:R-:W-:-:S04]  /*e320*/  LOP3.LUT R0, R7, 0x80000000, RZ, 0xc0, !PT ;  /* 0x8000000007007812 */ /* 0x000fc800078ec0ff */
[----:B------:R-:W-:-:S04]  /*e330*/  SHF.R.U32.HI R0, RZ, 0x18, R0 ;  /* 0x00000018ff007819 */ /* 0x000fc80000011600 */
[----:B------:R-:W-:-:S07]  /*e340*/  LOP3.LUT R0, R3, R0, RZ, 0xfc, !PT ;  /* 0x0000000003007212 */ /* 0x000fce00078efcff */
.L_x_10497:
[----:B------:R-:W-:Y:S05]  /*e350*/  BSYNC B0 ;  /* 0x0000000000007941 */ /* 0x000fea0003800000 */
.L_x_10496:
[----:B------:R0:W-:Y:S01]  /*e360*/  STG.E.U8 desc[UR36][R4.64], R0 ;  /* 0x0000000004007986 */ /* 0x0001e2000c101124 */
[----:B------:R-:W-:Y:S05]  /*e370*/  BRA `(.L_x_10473) ;  /* 0x0000000000c07947 */ /* 0x000fea0003800000 */
.L_x_10490:
        /* <DEDUP_REMOVED lines=26> */
.L_x_10472:
        /* <DEDUP_REMOVED lines=16> */
.L_x_10501:
[----:B------:R-:W-:Y:S05]  /*e620*/  BRA `(.L_x_10473) ;  /* 0x0000000000147947 */ /* 0x000fea0003800000 */
.L_x_10500:
[----:B--2---:R-:W0:Y:S02]  /*e630*/  F2I.U64.F64.TRUNC R28, R28 ;  /* 0x0000001c001c7311 */ /* 0x004e24000030d800 */
[----:B0-----:R0:W-:Y:S01]  /*e640*/  STG.E.64 desc[UR36][R4.64], R28 ;  /* 0x0000001c04007986 */ /* 0x0011e2000c101b24 */
[----:B------:R-:W-:Y:S05]  /*e650*/  BRA `(.L_x_10473) ;  /* 0x0000000000087947 */ /* 0x000fea0003800000 */
.L_x_10499:
[----:B--2---:R-:W0:Y:S02]  /*e660*/  F2I.U32.F64.TRUNC R29, R28 ;  /* 0x0000001c001d7311 */ /* 0x004e24000030d000 */
[----:B0-----:R0:W-:Y:S02]  /*e670*/  STG.E desc[UR36][R4.64], R29 ;  /* 0x0000001d04007986 */ /* 0x0011e4000c101924 */
.L_x_10473:
        /* <DEDUP_REMOVED lines=24> */
.L_x_10505:
[----:B------:R-:W0:Y:S02]  /*e800*/  F2I.S64.F64.TRUNC R24, R24 ;  /* 0x0000001800187311 */ /* 0x000e24000030d900 */
[----:B0-----:R-:W-:-:S05]  /*e810*/  IMAD.MOV.U32 R3, RZ, RZ, R24 ;  /* 0x000000ffff037224 */ /* 0x001fca00078e0018 */
[----:B------:R0:W-:Y:S01]  /*e820*/  STG.E.U8 desc[UR36][R4.64], R3 ;  /* 0x0000000304007986 */ /* 0x0001e2000c101124 */
[----:B------:R-:W-:Y:S05]  /*e830*/  BRA `(.L_x_10507) ;  /* 0x0000000c00f07947 */ /* 0x000fea0003800000 */
.L_x_10504:
        /* <DEDUP_REMOVED lines=9> */
.L_x_10509:
[----:B------:R-:W0:Y:S02]  /*e8d0*/  F2I.F64.TRUNC R25, R24 ;  /* 0x0000001800197311 */ /* 0x000e24000030d100 */
[----:B0-----:R0:W-:Y:S01]  /*e8e0*/  STG.E desc[UR36][R4.64], R25 ;  /* 0x0000001904007986 */ /* 0x0011e2000c101924 */
[----:B------:R-:W-:Y:S05]  /*e8f0*/  BRA `(.L_x_10507) ;  /* 0x0000000c00c07947 */ /* 0x000fea0003800000 */
.L_x_10508:
[----:B------:R-:W0:Y:S02]  /*e900*/  F2I.F64.TRUNC R25, R24 ;  /* 0x0000001800197311 */ /* 0x000e24000030d100 */
[----:B0-----:R0:W-:Y:S01]  /*e910*/  STG.E.U16 desc[UR36][R4.64], R25 ;  /* 0x0000001904007986 */ /* 0x0011e2000c101524 */
[----:B------:R-:W-:Y:S05]  /*e920*/  BRA `(.L_x_10507) ;  /* 0x0000000c00b47947 */ /* 0x000fea0003800000 */
.L_x_10503:
        /* <DEDUP_REMOVED lines=13> */
.L_x_10511:
        /* <DEDUP_REMOVED lines=8> */
.L_x_10510:
        /* <DEDUP_REMOVED lines=14> */
.L_x_10513:
        /* <DEDUP_REMOVED lines=9> */
.L_x_10512:
[----:B------:R0:W-:Y:S01]  /*ebf0*/  STG.E.64 desc[UR36][R4.64], R24 ;  /* 0x0000001804007986 */ /* 0x0001e2000c101b24 */
[----:B------:R-:W-:Y:S05]  /*ec00*/  BRA `(.L_x_10507) ;  /* 0x0000000800fc7947 */ /* 0x000fea0003800000 */
.L_x_10502:
        /* <DEDUP_REMOVED lines=12> */
.L_x_10516:
[----:B------:R-:W-:-:S05]  /*ecd0*/  CS2R R26, SRZ ;  /* 0x00000000001a7805 */ /* 0x000fca000001ff00 */
[----:B------:R0:W-:Y:S01]  /*ece0*/  STG.E.128 desc[UR36][R4.64], R24 ;  /* 0x0000001804007986 */ /* 0x0001e2000c101d24 */
[----:B------:R-:W-:Y:S05]  /*ecf0*/  BRA `(.L_x_10507) ;  /* 0x0000000800c07947 */ /* 0x000fea0003800000 */
.L_x_10515:
        /* <DEDUP_REMOVED lines=25> */
.L_x_10520:
[----:B------:R-:W-:Y:S05]  /*ee90*/  BSYNC B0 ;  /* 0x0000000000007941 */ /* 0x000fea0003800000 */
.L_x_10519:
[----:B------:R-:W-:-:S05]  /*eea0*/  LOP3.LUT R7, R0, R7, RZ, 0xfc, !PT ;  /* 0x0000000700077212 */ /* 0x000fca00078efcff */
[----:B------:R0:W-:Y:S01]  /*eeb0*/  STG.E.U8 desc[UR36][R4.64], R7 ;  /* 0x0000000704007986 */ /* 0x0001e2000c101124 */
[----:B------:R-:W-:Y:S05]  /*eec0*/  BRA `(.L_x_10507) ;  /* 0x00000008004c7947 */ /* 0x000fea0003800000 */
.L_x_10518:
        /* <DEDUP_REMOVED lines=17> */
.L_x_10522:
[----:B------:R-:W-:Y:S01]  /*efe0*/  IMAD.MOV.U32 R0, RZ, RZ, 0x7f ;  /* 0x0000007fff007424 */ /* 0x000fe200078e00ff */
[----:B------:R-:W-:-:S04]  /*eff0*/  ISETP.GT.U32.AND P0, PT, R3, 0x7f800000, PT ;  /* 0x7f8000000300780c */ /* 0x000fc80003f04070 */
[----:B------:R-:W-:-:S09]  /*f000*/  SEL R0, R0, 0x7c, P0 ;  /* 0x0000007c00007807 */ /* 0x000fd20000000000 */
.L_x_10523:
[----:B------:R-:W-:Y:S05]  /*f010*/  BSYNC B0 ;  /* 0x0000000000007941 */ /* 0x000fea0003800000 */
.L_x_10521:
[----:B------:R-:W-:-:S04]  /*f020*/  LOP3.LUT R3, R7, 0x80000000, RZ, 0xc0, !PT ;  /* 0x8000000007037812 */ /* 0x000fc800078ec0ff */
[----:B------:R-:W-:-:S04]  /*f030*/  SHF.R.U32.HI R3, RZ, 0x18, R3 ;  /* 0x00000018ff037819 */ /* 0x000fc80000011603 */
[----:B------:R-:W-:-:S05]  /*f040*/  LOP3.LUT R3, R0, R3, RZ, 0xfc, !PT ;  /* 0x0000000300037212 */ /* 0x000fca00078efcff */
[----:B------:R0:W-:Y:S01]  /*f050*/  STG.E.U8 desc[UR36][R4.64], R3 ;  /* 0x0000000304007986 */ /* 0x0001e2000c101124 */
[----:B------:R-:W-:Y:S05]  /*f060*/  BRA `(.L_x_10507) ;  /* 0x0000000400e47947 */ /* 0x000fea0003800000 */
.L_x_10517:
        /* <DEDUP_REMOVED lines=8> */
.L_x_10514:
        /* <DEDUP_REMOVED lines=11> */
.L_x_10526:
        /* <DEDUP_REMOVED lines=21> */
.L_x_10529:
[----:B------:R-:W-:-:S04]  /*f2f0*/  LOP3.LUT R0, R7, 0x80000000, RZ, 0xc0, !PT ;  /* 0x8000000007007812 */ /* 0x000fc800078ec0ff */
[----:B------:R-:W-:-:S04]  /*f300*/  SHF.R.U32.HI R0, RZ, 0x18, R0 ;  /* 0x00000018ff007819 */ /* 0x000fc80000011600 */
[----:B------:R-:W-:-:S07]  /*f310*/  LOP3.LUT R0, R3, R0, RZ, 0xfc, !PT ;  /* 0x0000000003007212 */ /* 0x000fce00078efcff */
.L_x_10528:
[----:B------:R-:W-:Y:S05]  /*f320*/  BSYNC B0 ;  /* 0x0000000000007941 */ /* 0x000fea0003800000 */
.L_x_10527:
[----:B------:R4:W-:Y:S01]  /*f330*/  STG.E.U8 desc[UR36][R4.64], R0 ;  /* 0x0000000004007986 */ /* 0x0009e2000c101124 */
[----:B------:R-:W-:Y:S05]  /*f340*/  BRA `(.L_x_10507) ;  /* 0x00000004002c7947 */ /* 0x000fea0003800000 */
.L_x_10525:
        /* <DEDUP_REMOVED lines=21> */
.L_x_10532:
[----:B------:R-:W-:-:S04]  /*f4a0*/  LOP3.LUT R0, R7, 0x80000000, RZ, 0xc0, !PT ;  /* 0x8000000007007812 */ /* 0x000fc800078ec0ff */
[----:B------:R-:W-:-:S04]  /*f4b0*/  SHF.R.U32.HI R0, RZ, 0x18, R0 ;  /* 0x00000018ff007819 */ /* 0x000fc80000011600 */
[----:B------:R-:W-:-:S07]  /*f4c0*/  LOP3.LUT R0, R3, R0, RZ, 0xfc, !PT ;  /* 0x0000000003007212 */ /* 0x000fce00078efcff */
.L_x_10531:
[----:B------:R-:W-:Y:S05]  /*f4d0*/  BSYNC B0 ;  /* 0x0000000000007941 */ /* 0x000fea0003800000 */
.L_x_10530:
[----:B------:R0:W-:Y:S01]  /*f4e0*/  STG.E.U8 desc[UR36][R4.64], R0 ;  /* 0x0000000004007986 */ /* 0x0001e2000c101124 */
[----:B------:R-:W-:Y:S05]  /*f4f0*/  BRA `(.L_x_10507) ;  /* 0x0000000000c07947 */ /* 0x000fea0003800000 */
.L_x_10524:
        /* <DEDUP_REMOVED lines=26> */
.L_x_10506:
        /* <DEDUP_REMOVED lines=16> */
.L_x_10535:
[----:B------:R-:W-:Y:S05]  /*f7a0*/  BRA `(.L_x_10507) ;  /* 0x0000000000147947 */ /* 0x000fea0003800000 */
.L_x_10534:
[----:B------:R-:W0:Y:S02]  /*f7b0*/  F2I.U64.F64.TRUNC R24, R24 ;  /* 0x0000001800187311 */ /* 0x000e24000030d800 */
[----:B0-----:R1:W-:Y:S01]  /*f7c0*/  STG.E.64 desc[UR36][R4.64], R24 ;  /* 0x0000001804007986 */ /* 0x0013e2000c101b24 */
[----:B------:R-:W-:Y:S05]  /*f7d0*/  BRA `(.L_x_10507) ;  /* 0x0000000000087947 */ /* 0x000fea0003800000 */
.L_x_10533:
[----:B------:R-:W0:Y:S02]  /*f7e0*/  F2I.U32.F64.TRUNC R25, R24 ;  /* 0x0000001800197311 */ /* 0x000e24000030d000 */
[----:B0-----:R0:W-:Y:S02]  /*f7f0*/  STG.E desc[UR36][R4.64], R25 ;  /* 0x0000001904007986 */ /* 0x0011e4000c101924 */
.L_x_10507:
[----:B------:R-:W-:-:S07]  /*f800*/  VIADD R33, R33, 0x80 ;  /* 0x0000008021217836 */ /* 0x000fce0000000000 */
.L_x_10467:
[----:B------:R-:W-:Y:S05]  /*f810*/  BSYNC B6 ;  /* 0x0000000000067941 */ /* 0x000fea0003800000 */
.L_x_10466:
        /* <DEDUP_REMOVED lines=22> */
.L_x_10539:
[----:B------:R-:W0:Y:S02]  /*f980*/  F2I.S64.F64.TRUNC R16, R16 ;  /* 0x0000001000107311 */ /* 0x000e24000030d900 */
[----:B0-----:R-:W-:-:S05]  /*f990*/  IMAD.MOV.U32 R5, RZ, RZ, R16 ;  /* 0x000000ffff057224 */ /* 0x001fca00078e0010 */
[----:B------:R-:W-:Y:S01]  /*f9a0*/  STG.E.U8 desc[UR36][R2.64], R5 ;  /* 0x0000000502007986 */ /* 0x000fe2000c101124 */
[----:B------:R-:W-:Y:S05]  /*f9b0*/  EXIT ;  /* 0x000000000000794d */ /* 0x000fea0003800000 */
.L_x_10538:
        /* <DEDUP_REMOVED lines=9> */
.L_x_10542:
[----:B------:R-:W0:Y:S02]  /*fa50*/  F2I.F64.TRUNC R17, R16 ;  /* 0x0000001000117311 */ /* 0x000e24000030d100 */
[----:B0-----:R-:W-:Y:S01]  /*fa60*/  STG.E desc[UR36][R2.64], R17 ;  /* 0x0000001102007986 */ /* 0x001fe2000c101924 */
[----:B------:R-:W-:Y:S05]  /*fa70*/  EXIT ;  /* 0x000000000000794d */ /* 0x000fea0003800000 */
.L_x_10541:
[----:B------:R-:W0:Y:S02]  /*fa80*/  F2I.F64.TRUNC R17, R16 ;  /* 0x0000001000117311 */ /* 0x000e24000030d100 */
[----:B0-----:R-:W-:Y:S01]  /*fa90*/  STG.E.U16 desc[UR36][R2.64], R17 ;  /* 0x0000001102007986 */ /* 0x001fe2000c101524 */
[----:B------:R-:W-:Y:S05]  /*faa0*/  EXIT ;  /* 0x000000000000794d */ /* 0x000fea0003800000 */
.L_x_10537:
        /* <DEDUP_REMOVED lines=13> */
.L_x_10544:
        /* <DEDUP_REMOVED lines=8> */
.L_x_10543:
        /* <DEDUP_REMOVED lines=14> */
.L_x_10546:
        /* <DEDUP_REMOVED lines=9> */
.L_x_10545:
[----:B------:R-:W-:Y:S01]  /*fd70*/  STG.E.64 desc[UR36][R2.64], R16 ;  /* 0x0000001002007986 */ /* 0x000fe2000c101b24 */
[----:B------:R-:W-:Y:S05]  /*fd80*/  EXIT ;  /* 0x000000000000794d */ /* 0x000fea0003800000 */
.L_x_10536:
        /* <DEDUP_REMOVED lines=12> */
.L_x_10549:
[----:B------:R-:W-:-:S05]  /*fe50*/  CS2R R18, SRZ ;  /* 0x0000000000127805 */ /* 0x000fca000001ff00 */
[----:B------:R-:W-:Y:S01]  /*fe60*/  STG.E.128 desc[UR36][R2.64], R16 ;  /* 0x0000001002007986 */ /* 0x000fe2000c101d24 */
[----:B------:R-:W-:Y:S05]  /*fe70*/  EXIT ;  /* 0x000000000000794d */ /* 0x000fea0003800000 */
.L_x_10548:
        /* <DEDUP_REMOVED lines=25> */
.L_x_10553:
[----:B------:R-:W-:Y:S05]  /*10010*/  BSYNC B0 ;  /* 0x0000000000007941 */ /* 0x000fea0003800000 */
.L_x_10552:
[----:B------:R-:W-:-:S05]  /*10020*/  LOP3.LUT R5, R0, R5, RZ, 0xfc, !PT ;  /* 0x0000000500057212 */ /* 0x000fca00078efcff */
[----:B------:R-:W-:Y:S01]  /*10030*/  STG.E.U8 desc[UR36][R2.64], R5 ;  /* 0x0000000502007986 */ /* 0x000fe2000c101124 */
[----:B------:R-:W-:Y:S05]  /*10040*/  EXIT ;  /* 0x000000000000794d */ /* 0x000fea0003800000 */
.L_x_10551:
        /* <DEDUP_REMOVED lines=17> */
.L_x_10555:
[----:B------:R-:W-:Y:S01]  /*10160*/  IMAD.MOV.U32 R0, RZ, RZ, 0x7f ;  /* 0x0000007fff007424 */ /* 0x000fe200078e00ff */
[----:B------:R-:W-:-:S04]  /*10170*/  ISETP.GT.U32.AND P0, PT, R4, 0x7f800000, PT ;  /* 0x7f8000000400780c */ /* 0x000fc80003f04070 */
[----:B------:R-:W-:-:S09]  /*10180*/  SEL R0, R0, 0x7c, P0 ;  /* 0x0000007c00007807 */ /* 0x000fd20000000000 */
.L_x_10556:
[----:B------:R-:W-:Y:S05]  /*10190*/  BSYNC B0 ;  /* 0x0000000000007941 */ /* 0x000fea0003800000 */
.L_x_10554:
[----:B------:R-:W-:-:S04]  /*101a0*/  LOP3.LUT R4, R5, 0x80000000, RZ, 0xc0, !PT ;  /* 0x8000000005047812 */ /* 0x000fc800078ec0ff */
[----:B------:R-:W-:-:S04]  /*101b0*/  SHF.R.U32.HI R5, RZ, 0x18, R4 ;  /* 0x00000018ff057819 */ /* 0x000fc80000011604 */
[----:B------:R-:W-:-:S05]  /*101c0*/  LOP3.LUT R5, R0, R5, RZ, 0xfc, !PT ;  /* 0x0000000500057212 */ /* 0x000fca00078efcff */
[----:B------:R-:W-:Y:S01]  /*101d0*/  STG.E.U8 desc[UR36][R2.64], R5 ;  /* 0x0000000502007986 */ /* 0x000fe2000c101124 */
[----:B------:R-:W-:Y:S05]  /*101e0*/  EXIT ;  /* 0x000000000000794d */ /* 0x000fea0003800000 */
.L_x_10550:
        /* <DEDUP_REMOVED lines=8> */
.L_x_10547:
        /* <DEDUP_REMOVED lines=11> */
.L_x_10559:
        /* <DEDUP_REMOVED lines=21> */
.L_x_10562:
[----:B------:R-:W-:-:S04]  /*10470*/  LOP3.LUT R0, R7, 0x80000000, RZ, 0xc0, !PT ;  /* 0x8000000007007812 */ /* 0x000fc800078ec0ff */
[----:B------:R-:W-:-:S04]  /*10480*/  SHF.R.U32.HI R5, RZ, 0x18, R0 ;  /* 0x00000018ff057819 */ /* 0x000fc80000011600 */
[----:B------:R-:W-:-:S04]  /*10490*/  LOP3.LUT R4, R4, R5, RZ, 0xfc, !PT ;  /* 0x0000000504047212 */ /* 0x000fc800078efcff */
[----:B------:R-:W-:-:S07]  /*104a0*/  PRMT R0, R4, 0x7610, R0 ;  /* 0x0000761004007816 */ /* 0x000fce0000000000 */
.L_x_10561:
[----:B------:R-:W-:Y:S05]  /*104b0*/  BSYNC B0 ;  /* 0x0000000000007941 */ /* 0x000fea0003800000 */
.L_x_10560:
[----:B------:R-:W-:Y:S01]  /*104c0*/  STG.E.U8 desc[UR36][R2.64], R0 ;  /* 0x0000000002007986 */ /* 0x000fe2000c101124 */
[----:B------:R-:W-:Y:S05]  /*104d0*/  EXIT ;  /* 0x000000000000794d */ /* 0x000fea0003800000 */
.L_x_10558:
        /* <DEDUP_REMOVED lines=21> */
.L_x_10565:
[----:B------:R-:W-:-:S04]  /*10630*/  LOP3.LUT R0, R7, 0x80000000, RZ, 0xc0, !PT ;  /* 0x8000000007007812 */ /* 0x000fc800078ec0ff */
[----:B------:R-:W-:-:S04]  /*10640*/  SHF.R.U32.HI R5, RZ, 0x18, R0 ;  /* 0x00000018ff057819 */ /* 0x000fc80000011600 */
[----:B------:R-:W-:-:S04]  /*10650*/  LOP3.LUT R4, R4, R5, RZ, 0xfc, !PT ;  /* 0x0000000504047212 */ /* 0x000fc800078efcff */
[----:B------:R-:W-:-:S07]  /*10660*/  PRMT R0, R4, 0x7610, R0 ;  /* 0x0000761004007816 */ /* 0x000fce0000000000 */
.L_x_10564:
[----:B------:R-:W-:Y:S05]  /*10670*/  BSYNC B0 ;  /* 0x0000000000007941 */ /* 0x000fea0003800000 */
.L_x_10563:
[----:B------:R-:W-:Y:S01]  /*10680*/  STG.E.U8 desc[UR36][R2.64], R0 ;  /* 0x0000000002007986 */ /* 0x000fe2000c101124 */
[----:B------:R-:W-:Y:S05]  /*10690*/  EXIT ;  /* 0x000000000000794d */ /* 0x000fea0003800000 */
.L_x_10557:
        /* <DEDUP_REMOVED lines=26> */
.L_x_10540:
        /* <DEDUP_REMOVED lines=16> */
.L_x_10568:
[----:B------:R-:W-:Y:S05]  /*10940*/  EXIT ;  /* 0x000000000000794d */ /* 0x000fea0003800000 */
.L_x_10567:
[----:B------:R-:W0:Y:S02]  /*10950*/  F2I.U64.F64.TRUNC R16, R16 ;  /* 0x0000001000107311 */ /* 0x000e24000030d800 */
[----:B0-----:R-:W-:Y:S01]  /*10960*/  STG.E.64 desc[UR36][R2.64], R16 ;  /* 0x0000001002007986 */ /* 0x001fe2000c101b24 */
[----:B------:R-:W-:Y:S05]  /*10970*/  EXIT ;  /* 0x000000000000794d */ /* 0x000fea0003800000 */
.L_x_10566:
[----:B------:R-:W0:Y:S02]  /*10980*/  F2I.U32.F64.TRUNC R17, R16 ;  /* 0x0000001000117311 */ /* 0x000e24000030d000 */
[----:B0-----:R-:W-:Y:S01]  /*10990*/  STG.E desc[UR36][R2.64], R17 ;  /* 0x0000001102007986 */ /* 0x001fe2000c101924 */
[----:B------:R-:W-:Y:S05]  /*109a0*/  EXIT ;  /* 0x000000000000794d */ /* 0x000fea0003800000 */
        .weak           $__internal_14_$__cuda_sm20_div_rn_f64_full
        .type           $__internal_14_$__cuda_sm20_div_rn_f64_full,@function
        .size           $__internal_14_$__cuda_sm20_div_rn_f64_full,(.L_x_10805 - $__internal_14_$__cuda_sm20_div_rn_f64_full)
$__internal_14_$__cuda_sm20_div_rn_f64_full:
[----:B------:R-:W-:Y:S01]  /*109b0*/  FSETP.GEU.AND P3, PT, |R11|, 1.469367938527859385e-39, PT ;  /* 0x001000000b00780b */ /* 0x000fe20003f6e200 */
[----:B------:R-:W-:Y:S01]  /*109c0*/  IMAD.MOV.U32 R6, RZ, RZ, R8 ;  /* 0x000000ffff067224 */ /* 0x000fe200078e0008 */
[C---:B------:R-:W-:Y:S01]  /*109d0*/  FSETP.GEU.AND P0, PT, |R7|.reuse, 1.469367938527859385e-39, PT ;  /* 0x001000000700780b */ /* 0x040fe20003f0e200 */
[----:B------:R-:W-:Y:S01]  /*109e0*/  IMAD.MOV.U32 R12, RZ, RZ, R10 ;  /* 0x000000ffff0c7224 */ /* 0x000fe200078e000a */
[----:B------:R-:W-:Y:S01]  /*109f0*/  LOP3.LUT R9, R7, 0x800fffff, RZ, 0xc0, !PT ;  /* 0x800fffff07097812 */ /* 0x000fe200078ec0ff */
[----:B------:R-:W-:Y:S01]  /*10a00*/  IMAD.MOV.U32 R42, RZ, RZ, 0x1 ;  /* 0x00000001ff2a7424 */ /* 0x000fe200078e00ff */
[----:B------:R-:W-:Y:S01]  /*10a10*/  LOP3.LUT R0, R11, 0x7ff00000, RZ, 0xc0, !PT ;  /* 0x7ff000000b007812 */ /* 0x000fe200078ec0ff */
[----:B------:R-:W-:Y:S01]  /*10a20*/  BSSY B1, `(.L_x_10569) ;  /* 0x0000050000017945 */ /* 0x000fe20003800000 */
[----:B------:R-:W-:Y:S02]  /*10a30*/  LOP3.LUT R9, R9, 0x3ff00000, RZ, 0xfc, !PT ;  /* 0x3ff0000009097812 */ /* 0x000fe400078efcff */
[----:B------:R-:W-:Y:S01]  /*10a40*/  LOP3.LUT R21, R7, 0x7ff00000, RZ, 0xc0, !PT ;  /* 0x7ff0000007157812 */ /* 0x000fe200078ec0ff */
[----:B------:R-:W-:-:S02]  /*10a50*/  IMAD.MOV.U32 R20, RZ, RZ, R0 ;  /* 0x000000ffff147224 */ /* 0x000fc400078e0000 */
[----:B------:R-:W-:Y:S02]  /*10a60*/  @!P3 LOP3.LUT R3, R7, 0x7ff00000, RZ, 0xc0, !PT ;  /* 0x7ff000000703b812 */ /* 0x000fe400078ec0ff */
[----:B------:R-:W-:Y:S01]  /*10a70*/  @!P0 DMUL R8, R6, 8.98846567431157953865e+307 ;  /* 0x7fe0000006088828 */ /* 0x000fe20000000000 */
[C---:B------:R-:W-:Y:S02]  /*10a80*/  ISETP.GE.U32.AND P2, PT, R0.reuse, R21, PT ;  /* 0x000000150000720c */ /* 0x040fe40003f46070 */
[----:B------:R-:W-:Y:S01]  /*10a90*/  @!P3 ISETP.GE.U32.AND P4, PT, R0, R3, PT ;  /* 0x000000030000b20c */ /* 0x000fe20003f86070 */
[----:B------:R-:W-:Y:S02]  /*10aa0*/  IMAD.MOV.U32 R3, RZ, RZ, 0x1ca00000 ;  /* 0x1ca00000ff037424 */ /* 0x000fe400078e00ff */
[----:B------:R-:W0:Y:S03]  /*10ab0*/  MUFU.RCP64H R43, R9 ;  /* 0x00000009002b7308 */ /* 0x000e260000001800 */
[----:B------:R-:W-:-:S02]  /*10ac0*/  @!P3 SEL R15, R3, 0x63400000, !P4 ;  /* 0x63400000030fb807 */ /* 0x000fc40006000000 */
[----:B------:R-:W-:Y:S02]  /*10ad0*/  SEL R13, R3, 0x63400000, !P2 ;  /* 0x63400000030d7807 */ /* 0x000fe40005000000 */
[--C-:B------:R-:W-:Y:S02]  /*10ae0*/  @!P3 LOP3.LUT R14, R15, 0x80000000, R11.reuse, 0xf8, !PT ;  /* 0x800000000f0eb812 */ /* 0x100fe400078ef80b */
[----:B------:R-:W-:Y:S02]  /*10af0*/  LOP3.LUT R13, R13, 0x800fffff, R11, 0xf8, !PT ;  /* 0x800fffff0d0d7812 */ /* 0x000fe400078ef80b */
[----:B------:R-:W-:Y:S01]  /*10b00*/  @!P3 LOP3.LUT R15, R14, 0x100000, RZ, 0xfc, !PT ;  /* 0x001000000e0fb812 */ /* 0x000fe200078efcff */
[----:B------:R-:W-:Y:S01]  /*10b10*/  @!P3 IMAD.MOV.U32 R14, RZ, RZ, RZ ;  /* 0x000000ffff0eb224 */ /* 0x000fe200078e00ff */
[----:B------:R-:W-:-:S05]  /*10b20*/  @!P0 LOP3.LUT R21, R9, 0x7ff00000, RZ, 0xc0, !PT ;  /* 0x7ff0000009158812 */ /* 0x000fca00078ec0ff */
[----:B------:R-:W-:Y:S02]  /*10b30*/  @!P3 DFMA R12, R12, 2, -R14 ;  /* 0x400000000c0cb82b */ /* 0x000fe4000000080e */
[----:B0-----:R-:W-:-:S08]  /*10b40*/  DFMA R14, R42, -R8, 1 ;  /* 0x3ff000002a0e742b */ /* 0x001fd00000000808 */
[----:B------:R-:W-:Y:S01]  /*10b50*/  DFMA R14, R14, R14, R14 ;  /* 0x0000000e0e0e722b */ /* 0x000fe2000000000e */
[----:B------:R-:W-:-:S05]  /*10b60*/  @!P3 LOP3.LUT R20, R13, 0x7ff00000, RZ, 0xc0, !PT ;  /* 0x7ff000000d14b812 */ /* 0x000fca00078ec0ff */
[----:B------:R-:W-:Y:S02]  /*10b70*/  VIADD R34, R20, 0xffffffff ;  /* 0xffffffff14227836 */ /* 0x000fe40000000000 */
[----:B------:R-:W-:-:S03]  /*10b80*/  DFMA R14, R42, R14, R42 ;  /* 0x0000000e2a0e722b */ /* 0x000fc6000000002a */
[----:B------:R-:W-:Y:S01]  /*10b90*/  ISETP.GT.U32.AND P0, PT, R34, 0x7feffffe, PT ;  /* 0x7feffffe2200780c */ /* 0x000fe20003f04070 */
[----:B------:R-:W-:-:S04]  /*10ba0*/  VIADD R34, R21, 0xffffffff ;  /* 0xffffffff15227836 */ /* 0x000fc80000000000 */
[----:B------:R-:W-:Y:S01]  /*10bb0*/  DFMA R44, R14, -R8, 1 ;  /* 0x3ff000000e2c742b */ /* 0x000fe20000000808 */
[----:B------:R-:W-:-:S07]  /*10bc0*/  ISETP.GT.U32.OR P0, PT, R34, 0x7feffffe, P0 ;  /* 0x7feffffe2200780c */ /* 0x000fce0000704470 */
[----:B------:R-:W-:-:S08]  /*10bd0*/  DFMA R44, R14, R44, R14 ;  /* 0x0000002c0e2c722b */ /* 0x000fd0000000000e */
[----:B------:R-:W-:-:S08]  /*10be0*/  DMUL R42, R44, R12 ;  /* 0x0000000c2c2a7228 */ /* 0x000fd00000000000 */
[----:B------:R-:W-:-:S08]  /*10bf0*/  DFMA R14, R42, -R8, R12 ;  /* 0x800000082a0e722b */ /* 0x000fd0000000000c */
[----:B------:R-:W-:Y:S01]  /*10c00*/  DFMA R14, R44, R14, R42 ;  /* 0x0000000e2c0e722b */ /* 0x000fe2000000002a */
[----:B------:R-:W-:Y:S10]  /*10c10*/  @P0 BRA `(.L_x_10570) ;  /* 0x00000000006c0947 */ /* 0x000ff40003800000 */
[----:B------:R-:W-:-:S04]  /*10c20*/  LOP3.LUT R11, R7, 0x7ff00000, RZ, 0xc0, !PT ;  /* 0x7ff00000070b7812 */ /* 0x000fc800078ec0ff */
[CC--:B------:R-:W-:Y:S02]  /*10c30*/  VIADDMNMX R10, R0.reuse, -R11.reuse, 0xb9600000, !PT ;  /* 0xb9600000000a7446 */ /* 0x0c0fe4000780090b */
[----:B------:R-:W-:Y:S02]  /*10c40*/  ISETP.GE.U32.AND P0, PT, R0, R11, PT ;  /* 0x0000000b0000720c */ /* 0x000fe40003f06070 */
[----:B------:R-:W-:Y:S01]  /*10c50*/  VIMNMX R0, R10, 0x46a00000, PT ;  /* 0x46a000000a007848 */ /* 0x000fe20003fe0100 */
[----:B------:R-:W-:Y:S01]  /*10c60*/  IMAD.MOV.U32 R10, RZ, RZ, RZ ;  /* 0x000000ffff0a7224 */ /* 0x000fe200078e00ff */
        /* <DEDUP_REMOVED lines=22> */
.L_x_10570:
        /* <DEDUP_REMOVED lines=16> */
.L_x_10573:
[----:B------:R-:W-:Y:S01]  /*10ed0*/  LOP3.LUT R43, R7, 0x80000, RZ, 0xfc, !PT ;  /* 0x00080000072b7812 */ /* 0x000fe200078efcff */
[----:B------:R-:W-:Y:S01]  /*10ee0*/  IMAD.MOV.U32 R42, RZ, RZ, R6 ;  /* 0x000000ffff2a7224 */ /* 0x000fe200078e0006 */
[----:B------:R-:W-:Y:S06]  /*10ef0*/  BRA `(.L_x_10571) ;  /* 0x0000000000087947 */ /* 0x000fec0003800000 */
.L_x_10572:
[----:B------:R-:W-:Y:S01]  /*10f00*/  LOP3.LUT R43, R11, 0x80000, RZ, 0xfc, !PT ;  /* 0x000800000b2b7812 */ /* 0x000fe200078efcff */
[----:B------:R-:W-:-:S07]  /*10f10*/  IMAD.MOV.U32 R42, RZ, RZ, R10 ;  /* 0x000000ffff2a7224 */ /* 0x000fce00078e000a */
.L_x_10571:
[----:B------:R-:W-:Y:S05]  /*10f20*/  BSYNC B1 ;  /* 0x0000000000017941 */ /* 0x000fea0003800000 */
.L_x_10569:
[----:B------:R-:W-:-:S04]  /*10f30*/  IMAD.MOV.U32 R41, RZ, RZ, 0x0 ;  /* 0x00000000ff297424 */ /* 0x000fc800078e00ff */
[----:B------:R-:W-:Y:S05]  /*10f40*/  RET.REL.NODEC R40 `(_ZN2at6native27unrolled_elementwise_kernelIZZZN37_INTERNAL_cee6930f_7_Loss_cu_5b0651e139_GLOBAL__N__cee6930f_7_Loss_cu_5b0651e140binary_cross_entropy_backward_out_kernelERNS_6TensorERKS4_S7_S7_ENKUlvE_clEvENKUlvE_clEvEUldddE_St5arrayIPcLm4EELi4E23TrivialOffsetCalculatorILi3EjESE_ILi1EjENS0_6memory12LoadWithCastILi3EEENSH_13StoreWithCastILi1EEEEEviT_T0_T2_T3_T4_T5_) ;  /* 0xfffffef0282c7950 */ /* 0x000fea0003c3ffff */
.L_x_10574:
        /* <DEDUP_REMOVED lines=11> */
.L_x_10805:


//--------------------- .text._ZN2at6native18elementwise_kernelILi128ELi2EZNS0_22gpu_kernel_impl_nocastIZZZN37_INTERNAL_cee6930f_7_Loss_cu_5b0651e139_GLOBAL__N__cee6930f_7_Loss_cu_5b0651e140binary_cross_entropy_backward_out_kernelERNS_6TensorERKS5_S8_S8_ENKUlvE_clEvENKUlvE_clEvEUldddE_EEvRNS_18TensorIteratorBaseERKT_EUliE_EEviT1_ --------------------------
	.section	.text._ZN2at6native18elementwise_kernelILi128ELi2EZNS0_22gpu_kernel_impl_nocastIZZZN37_INTERNAL_cee6930f_7_Loss_cu_5b0651e139_GLOBAL__N__cee6930f_7_Loss_cu_5b0651e140binary_cross_entropy_backward_out_kernelERNS_6TensorERKS5_S8_S8_ENKUlvE_clEvENKUlvE_clEvEUldddE_EEvRNS_18TensorIteratorBaseERKT_EUliE_EEviT1_,"ax",@progbits
	.align	128
        .global         _ZN2at6native18elementwise_kernelILi128ELi2EZNS0_22gpu_kernel_impl_nocastIZZZN37_INTERNAL_cee6930f_7_Loss_cu_5b0651e139_GLOBAL__N__cee6930f_7_Loss_cu_5b0651e140binary_cross_entropy_backward_out_kernelERNS_6TensorERKS5_S8_S8_ENKUlvE_clEvENKUlvE_clEvEUldddE_EEvRNS_18TensorIteratorBaseERKT_EUliE_EEviT1_
        .type           _ZN2at6native18elementwise_kernelILi128ELi2EZNS0_22gpu_kernel_impl_nocastIZZZN37_INTERNAL_cee6930f_7_Loss_cu_5b0651e139_GLOBAL__N__cee6930f_7_Loss_cu_5b0651e140binary_cross_entropy_backward_out_kernelERNS_6TensorERKS5_S8_S8_ENKUlvE_clEvENKUlvE_clEvEUldddE_EEvRNS_18TensorIteratorBaseERKT_EUliE_EEviT1_,@function
        .size           _ZN2at6native18elementwise_kernelILi128ELi2EZNS0_22gpu_kernel_impl_nocastIZZZN37_INTERNAL_cee6930f_7_Loss_cu_5b0651e139_GLOBAL__N__cee6930f_7_Loss_cu_5b0651e140binary_cross_entropy_backward_out_kernelERNS_6TensorERKS5_S8_S8_ENKUlvE_clEvENKUlvE_clEvEUldddE_EEvRNS_18TensorIteratorBaseERKT_EUliE_EEviT1_,(.L_x_10806 - _ZN2at6native18elementwise_kernelILi128ELi2EZNS0_22gpu_kernel_impl_nocastIZZZN37_INTERNAL_cee6930f_7_Loss_cu_5b0651e139_GLOBAL__N__cee6930f_7_Loss_cu_5b0651e140binary_cross_entropy_backward_out_kernelERNS_6TensorERKS5_S8_S8_ENKUlvE_clEvENKUlvE_clEvEUldddE_EEvRNS_18TensorIteratorBaseERKT_EUliE_EEviT1_)
        .other          _ZN2at6native18elementwise_kernelILi128ELi2EZNS0_22gpu_kernel_impl_nocastIZZZN37_INTERNAL_cee6930f_7_Loss_cu_5b0651e139_GLOBAL__N__cee6930f_7_Loss_cu_5b0651e140binary_cross_entropy_backward_out_kernelERNS_6TensorERKS5_S8_S8_ENKUlvE_clEvENKUlvE_clEvEUldddE_EEvRNS_18TensorIteratorBaseERKT_EUliE_EEviT1_,@"STO_CUDA_ENTRY STV_DEFAULT"
_ZN2at6native18elementwise_kernelILi128ELi2EZNS0_22gpu_kernel_impl_nocastIZZZN37_INTERNAL_cee6930f_7_Loss_cu_5b0651e139_GLOBAL__N__cee6930f_7_Loss_cu_5b0651e140binary_cross_entropy_backward_out_kernelERNS_6TensorERKS5_S8_S8_ENKUlvE_clEvENKUlvE_clEvEUldddE_EEvRNS_18TensorIteratorBaseERKT_EUliE_EEviT1_:
.text._ZN2at6native18elementwise_kernelILi128ELi2EZNS0_22gpu_kernel_impl_nocastIZZZN37_INTERNAL_cee6930f_7_Loss_cu_5b0651e139_GLOBAL__N__cee6930f_7_Loss_cu_5b0651e140binary_cross_entropy_backward_out_kernelERNS_6TensorERKS5_S8_S8_ENKUlvE_clEvENKUlvE_clEvEUldddE_EEvRNS_18TensorIteratorBaseERKT_EUliE_EEviT1_:
        /* <DEDUP_REMOVED lines=11> */
[----:B------:R-:W-:Y:S02]  /*00b0*/  CS2R R4, SRZ ;  /* 0x0000000000047805 */ /* 0x000fe4000001ff00 */
[----:B------:R-:W-:Y:S02]  /*00c0*/  MOV R0, RZ ;  /* 0x000000ff00007202 */ /* 0x000fe40000000f00 */
[----:B0-----:R-:W-:-:S13]  /*00d0*/  ISETP.NE.AND P0, PT, R10, RZ, PT ;  /* 0x000000ff0a00720c */ /* 0x001fda0003f05270 */
        /* <DEDUP_REMOVED lines=374> */
.L_x_10577:
[----:B------:R-:W-:Y:S02]  /*1840*/  ULDC.64 UR4, c[0x0][0x4e8] ;  /* 0x00013a0000047ab9 */ /* 0x000fe40000000a00 */
[----:B------:R-:W-:-:S04]  /*1850*/  IADD3 R2, P0, R3, UR4, RZ ;  /* 0x0000000403027c10 */ /* 0x000fc8000ff1e0ff */
[----:B------:R-:W-:Y:S01]  /*1860*/  IADD3.X R3, RZ, UR5, RZ, P0, !PT ;  /* 0x00000005ff037c10 */ /* 0x000fe200087fe4ff */
[----:B------:R-:W-:-:S05]  /*1870*/  ULDC.64 UR4, c[0x0][0x4f0] ;  /* 0x00013c0000047ab9 */ /* 0x000fca0000000a00 */
[----:B------:R-:W2:Y:S01]  /*1880*/  LDG.E.64 R2, desc[UR8][R2.64] ;  /* 0x0000000802027981 */ /* 0x000ea2000c1e1b00 */
[----:B------:R-:W-:-:S04]  /*1890*/  IADD3 R10, P0, R4, UR4, RZ ;  /* 0x00000004040a7c10 */ /* 0x000fc8000ff1e0ff */
[----:B------:R-:W-:Y:S01]  /*18a0*/  IADD3.X R11, RZ, UR5, RZ, P0, !PT ;  /* 0x00000005ff0b7c10 */ /* 0x000fe200087fe4ff */
[----:B------:R-:W-:Y:S02]  /*18b0*/  ULDC.64 UR4, c[0x0][0x4e0] ;  /* 0x0001380000047ab9 */ /* 0x000fe40000000a00 */
[----:B------:R-:W-:-:S03]  /*18c0*/  IADD3 R8, P0, R0, UR4, RZ ;  /* 0x0000000400087c10 */ /* 0x000fc6000ff1e0ff */
[----:B------:R-:W3:Y:S01]  /*18d0*/  LDG.E.64 R10, desc[UR8][R10.64] ;  /* 0x000000080a0a7981 */ /* 0x000ee2000c1e1b00 */
[----:B------:R-:W-:-:S06]  /*18e0*/  IADD3.X R9, RZ, UR5, RZ, P0, !PT ;  /* 0x00000005ff097c10 */ /* 0x000fcc00087fe4ff */
[----:B------:R-:W4:Y:S01]  /*18f0*/  LDG.E.64 R8, desc[UR8][R8.64] ;  /* 0x0000000808087981 */ /* 0x000f22000c1e1b00 */
[----:B------:R-:W-:Y:S01]  /*1900*/  UMOV UR4, 0x80000000 ;  /* 0x8000000000047882 */ /* 0x000fe20000000000 */
[----:B------:R-:W-:Y:S01]  /*1910*/  UMOV UR5, 0x3d719799 ;  /* 0x3d71979900057882 */ /* 0x000fe20000000000 */
[----:B------:R-:W-:Y:S01]  /*1920*/  MOV R16, 0x1 ;  /* 0x0000000100107802 */ /* 0x000fe20000000f00 */
[----:B------:R-:W-:Y:S01]  /*1930*/  UMOV UR6, UR5 ;  /* 0x0000000500067c82 */ /* 0x000fe20008000000 */
[----:B------:R-:W-:Y:S01]  /*1940*/  BSSY B1, `(.L_x_10578) ;  /* 0x0000020000017945 */ /* 0x000fe20003800000 */
[----:B------:R-:W-:Y:S01]  /*1950*/  MOV R4, UR6 ;  /* 0x0000000600047c02 */ /* 0x000fe20008000f00 */
[----:B--2---:R-:W-:-:S08]  /*1960*/  DADD R6, -R2, 1 ;  /* 0x3ff0000002067429 */ /* 0x004fd00000000100 */
[C---:B------:R-:W-:Y:S02]  /*1970*/  DMUL R6, R2.reuse, R6 ;  /* 0x0000000602067228 */ /* 0x040fe40000000000 */
[----:B---3--:R-:W-:-:S06]  /*1980*/  DADD R10, R2, -R10 ;  /* 0x00000000020a7229 */ /* 0x008fcc000000080a */
[----:B------:R-:W-:Y:S02]  /*1990*/  DSETP.MAX.AND P0, P1, R6, UR4, PT ;  /* 0x0000000406007e2a */ /* 0x000fe4000b90f000 */
[----:B------:R-:W-:-:S04]  /*19a0*/  IMAD.MOV.U32 R0, RZ, RZ, R7 ;  /* 0x000000ffff007224 */ /* 0x000fc800078e0007 */
[----:B------:R-:W-:Y:S01]  /*19b0*/  SEL R6, R6, UR4, P0 ;  /* 0x0000000406067c07 */ /* 0x000fe20008000000 */
[----:B------:R-:W-:Y:S01]  /*19c0*/  ULDC.64 UR4, c[0x0][0x4d8] ;  /* 0x0001360000047ab9 */ /* 0x000fe20000000a00 */
[----:B------:R-:W-:-:S06]  /*19d0*/  FSEL R15, R0, UR6, P0 ;  /* 0x00000006000f7c08 */ /* 0x000fcc0008000000 */
[----:B------:R-:W-:Y:S02]  /*19e0*/  @P1 LOP3.LUT R15, R4, 0x80000, RZ, 0xfc, !PT ;  /* 0x00080000040f1812 */ /* 0x000fe400078efcff */
[----:B------:R-:W-:Y:S02]  /*19f0*/  IADD3 R4, P1, R5, UR4, RZ ;  /* 0x0000000405047c10 */ /* 0x000fe4000ff3e0ff */
[----:B------:R-:W-:Y:S02]  /*1a00*/  MOV R7, R15 ;  /* 0x0000000f00077202 */ /* 0x000fe40000000f00 */
[----:B------:R-:W-:Y:S02]  /*1a10*/  IADD3.X R5, RZ, UR5, RZ, P1, !PT ;  /* 0x00000005ff057c10 */ /* 0x000fe40008ffe4ff */
[----:B------:R-:W0:Y:S02]  /*1a20*/  MUFU.RCP64H R17, R7 ;  /* 0x0000000700117308 */ /* 0x000e240000001800 */
[----:B0-----:R-:W-:-:S08]  /*1a30*/  DFMA R18, -R6, R16, 1 ;  /* 0x3ff000000612742b */ /* 0x001fd00000000110 */
[----:B------:R-:W-:-:S08]  /*1a40*/  DFMA R18, R18, R18, R18 ;  /* 0x000000121212722b */ /* 0x000fd00000000012 */
[----:B------:R-:W-:Y:S02]  /*1a50*/  DFMA R18, R16, R18, R16 ;  /* 0x000000121012722b */ /* 0x000fe40000000010 */
[----:B----4-:R-:W-:-:S06]  /*1a60*/  DMUL R16, R10, R8 ;  /* 0x000000080a107228 */ /* 0x010fcc0000000000 */
[----:B------:R-:W-:-:S04]  /*1a70*/  DFMA R2, -R6, R18, 1 ;  /* 0x3ff000000602742b */ /* 0x000fc80000000112 */
[----:B------:R-:W-:-:S04]  /*1a80*/  FSETP.GEU.AND P2, PT, |R17|, 6.5827683646048100446e-37, PT ;  /* 0x036000001100780b */ /* 0x000fc80003f4e200 */
[----:B------:R-:W-:-:S08]  /*1a90*/  DFMA R2, R18, R2, R18 ;  /* 0x000000021202722b */ /* 0x000fd00000000012 */
[----:B------:R-:W-:-:S08]  /*1aa0*/  DMUL R8, R16, R2 ;  /* 0x0000000210087228 */ /* 0x000fd00000000000 */
[----:B------:R-:W-:-:S08]  /*1ab0*/  DFMA R10, -R6, R8, R16 ;  /* 0x00000008060a722b */ /* 0x000fd00000000110 */
[----:B------:R-:W-:-:S10]  /*1ac0*/  DFMA R2, R2, R10, R8 ;  /* 0x0000000a0202722b */ /* 0x000fd40000000008 */
[----:B------:R-:W-:-:S05]  /*1ad0*/  FFMA R0, RZ, R7, R3 ;  /* 0x00000007ff007223 */ /* 0x000fca0000000003 */
[----:B------:R-:W-:-:S13]  /*1ae0*/  FSETP.GT.AND P0, PT, |R0|, 1.469367938527859385e-39, PT ;  /* 0x001000000000780b */ /* 0x000fda0003f04200 */
[----:B------:R-:W-:Y:S05]  /*1af0*/  @P0 BRA P2, `(.L_x_10579) ;  /* 0x0000000000100947 */ /* 0x000fea0001000000 */
[----:B------:R-:W-:Y:S02]  /*1b00*/  MOV R8, R16 ;  /* 0x0000001000087202 */ /* 0x000fe40000000f00 */
[----:B------:R-:W-:Y:S02]  /*1b10*/  MOV R9, R17 ;  /* 0x0000001100097202 */ /* 0x000fe40000000f00 */
[----:B------:R-:W-:-:S07]  /*1b20*/  MOV R16, 0x1b40 ;  /* 0x00001b4000107802 */ /* 0x000fce0000000f00 */
[----:B------:R-:W-:Y:S05]  /*1b30*/  CALL.REL.NOINC `($__internal_15_$__cuda_sm20_div_rn_f64_full) ;  /* 0x0000001800d87944 */ /* 0x000fea0003c00000 */
.L_x_10579:
[----:B------:R-:W-:Y:S05]  /*1b40*/  BSYNC B1 ;  /* 0x0000000000017941 */ /* 0x000fea0003800000 */
.L_x_10578:
[----:B------:R0:W-:Y:S01]  /*1b50*/  STG.E.64 desc[UR8][R4.64], R2 ;  /* 0x0000000204007986 */ /* 0x0001e2000c101b08 */
[----:B------:R-:W-:-:S04]  /*1b60*/  LEA R9, R14, R13, 0x8 ;  /* 0x0000000d0e097211 */ /* 0x000fc800078e40ff */
[----:B------:R-:W-:-:S07]  /*1b70*/  IADD3 R9, R9, 0x80, RZ ;  /* 0x0000008009097810 */ /* 0x000fce0007ffe0ff */
.L_x_10576:
[----:B------:R-:W-:Y:S05]  /*1b80*/  BSYNC B0 ;  /* 0x0000000000007941 */ /* 0x000fea0003800000 */
.L_x_10575:
[----:B------:R-:W-:Y:S02]  /*1b90*/  ULDC UR4, c[0x0][0x210] ;  /* 0x0000840000047ab9 */ /* 0x000fe40000000800 */
[----:B------:R-:W-:-:S13]  /*1ba0*/  ISETP.GE.AND P0, PT, R9, UR4, PT ;  /* 0x0000000409007c0c */ /* 0x000fda000bf06270 */
[----:B------:R-:W-:Y:S05]  /*1bb0*/  @P0 EXIT ;  /* 0x000000000000094d */ /* 0x000fea0003800000 */
[----:B------:R-:W1:Y:S01]  /*1bc0*/  LDC R10, c[0x0][0x218] ;  /* 0x00008600ff0a7b82 */ /* 0x000e620000000800 */
[----:B------:R-:W-:Y:S01]  /*1bd0*/  HFMA2.MMA R0, -RZ, RZ, 0, 0 ;  /* 0x00000000ff007435 */ /* 0x000fe200000001ff */
[----:B0-----:R-:W-:Y:S02]  /*1be0*/  CS2R R4, SRZ ;  /* 0x0000000000047805 */ /* 0x001fe4000001ff00 */
        /* <DEDUP_REMOVED lines=355> */
[----:B------:R-:W-:Y:S02]  /*3220*/  ULDC.64 UR4, c[0x0][0x4b8] ;  /* 0x00012e0000047ab9 */ /* 0x000fe40000000a00 */
        /* <DEDUP_REMOVED lines=20> */
.L_x_10580:
        /* <DEDUP_REMOVED lines=22> */
[----:B------:R-:W-:-:S04]  /*34d0*/  MOV R0, R7 ;  /* 0x0000000700007202 */ /* 0x000fc80000000f00 */
[----:B------:R-:W-:Y:S02]  /*34e0*/  FSEL R13, R0, UR6, P0 ;  /* 0x00000006000d7c08 */ /* 0x000fe40008000000 */
[----:B------:R-:W-:Y:S01]  /*34f0*/  SEL R6, R6, UR4, P0 ;  /* 0x0000000406067c07 */ /* 0x000fe20008000000 */
[----:B------:R-:W-:-:S05]  /*3500*/  ULDC.64 UR4, c[0x0][0x4d8] ;  /* 0x0001360000047ab9 */ /* 0x000fca0000000a00 */
        /* <DEDUP_REMOVED lines=22> */
.L_x_10582:
[----:B------:R-:W-:Y:S05]  /*3670*/  BSYNC B0 ;  /* 0x0000000000007941 */ /* 0x000fea0003800000 */
.L_x_10581:
[----:B------:R-:W-:Y:S01]  /*3680*/  STG.E.64 desc[UR8][R4.64], R2 ;  /* 0x0000000204007986 */ /* 0x000fe2000c101b08 */
[----:B------:R-:W-:Y:S05]  /*3690*/  EXIT ;  /* 0x000000000000794d */ /* 0x000fea0003800000 */
        .weak           $__internal_15_$__cuda_sm20_div_rn_f64_full
        .type           $__internal_15_$__cuda_sm20_div_rn_f64_full,@function
        .size           $__internal_15_$__cuda_sm20_div_rn_f64_full,(.L_x_10806 - $__internal_15_$__cuda_sm20_div_rn_f64_full)
$__internal_15_$__cuda_sm20_div_rn_f64_full:
[C---:B------:R-:W-:Y:S01]  /*36a0*/  FSETP.GEU.AND P0, PT, |R7|.reuse, 1.469367938527859385e-39, PT ;  /* 0x001000000700780b */ /* 0x040fe20003f0e200 */
[----:B------:R-:W-:Y:S01]  /*36b0*/  BSSY B2, `(.L_x_10583) ;  /* 0x0000056000027945 */ /* 0x000fe20003800000 */
[----:B------:R-:W-:Y:S02]  /*36c0*/  LOP3.LUT R2, R7, 0x800fffff, RZ, 0xc0, !PT ;  /* 0x800fffff07027812 */ /* 0x000fe400078ec0ff */
[----:B------:R-:W-:Y:S02]  /*36d0*/  FSETP.GEU.AND P2, PT, |R9|, 1.469367938527859385e-39, PT ;  /* 0x001000000900780b */ /* 0x000fe40003f4e200 */
[----:B------:R-:W-:Y:S02]  /*36e0*/  LOP3.LUT R3, R2, 0x3ff00000, RZ, 0xfc, !PT ;  /* 0x3ff0000002037812 */ /* 0x000fe400078efcff */
[----:B------:R-:W-:Y:S02]  /*36f0*/  MOV R2, R6 ;  /* 0x0000000600027202 */ /* 0x000fe40000000f00 */
[----:B------:R-:W-:-:S02]  /*3700*/  MOV R18, 0x1 ;  /* 0x0000000100127802 */ /* 0x000fc40000000f00 */
[----:B------:R-:W-:Y:S01]  /*3710*/  LOP3.LUT R12, R9, 0x7ff00000, RZ, 0xc0, !PT ;  /* 0x7ff00000090c7812 */ /* 0x000fe200078ec0ff */
[----:B------:R-:W-:Y:S01]  /*3720*/  @!P0 DMUL R2, R6, 8.98846567431157953865e+307 ;  /* 0x7fe0000006028828 */ /* 0x000fe20000000000 */
[C---:B------:R-:W-:Y:S02]  /*3730*/  LOP3.LUT R15, R7.reuse, 0x7ff00000, RZ, 0xc0, !PT ;  /* 0x7ff00000070f7812 */ /* 0x040fe400078ec0ff */
[----:B------:R-:W-:Y:S02]  /*3740*/  MOV R0, 0x1ca00000 ;  /* 0x1ca0000000007802 */ /* 0x000fe40000000f00 */
[----:B------:R-:W-:Y:S01]  /*3750*/  @!P2 LOP3.LUT R17, R7, 0x7ff00000, RZ, 0xc0, !PT ;  /* 0x7ff000000711a812 */ /* 0x000fe200078ec0ff */
[----:B------:R-:W0:Y:S01]  /*3760*/  MUFU.RCP64H R19, R3 ;  /* 0x0000000300137308 */ /* 0x000e220000001800 */
[C---:B------:R-:W-:Y:S02]  /*3770*/  ISETP.GE.U32.AND P1, PT, R12.reuse, R15, PT ;  /* 0x0000000f0c00720c */ /* 0x040fe40003f26070 */
[----:B------:R-:W-:-:S02]  /*3780*/  @!P2 ISETP.GE.U32.AND P3, PT, R12, R17, PT ;  /* 0x000000110c00a20c */ /* 0x000fc40003f66070 */
[----:B------:R-:W-:Y:S02]  /*3790*/  @!P2 MOV R22, RZ ;  /* 0x000000ff0016a202 */ /* 0x000fe40000000f00 */
[----:B------:R-:W-:Y:S02]  /*37a0*/  @!P2 SEL R17, R0, 0x63400000, !P3 ;  /* 0x634000000011a807 */ /* 0x000fe40005800000 */
[----:B------:R-:W-:Y:S02]  /*37b0*/  @!P0 LOP3.LUT R15, R3, 0x7ff00000, RZ, 0xc0, !PT ;  /* 0x7ff00000030f8812 */ /* 0x000fe400078ec0ff */
[----:B------:R-:W-:Y:S02]  /*37c0*/  @!P2 LOP3.LUT R17, R17, 0x80000000, R9, 0xf8, !PT ;  /* 0x800000001111a812 */ /* 0x000fe400078ef809 */
[----:B------:R-:W-:Y:S02]  /*37d0*/  IADD3 R25, R15, -0x1, RZ ;  /* 0xffffffff0f197810 */ /* 0x000fe40007ffe0ff */
[----:B------:R-:W-:Y:S01]  /*37e0*/  @!P2 LOP3.LUT R23, R17, 0x100000, RZ, 0xfc, !PT ;  /* 0x001000001117a812 */ /* 0x000fe200078efcff */
[----:B------:R-:W-:Y:S01]  /*37f0*/  IMAD.MOV.U32 R17, RZ, RZ, R12 ;  /* 0x000000ffff117224 */ /* 0x000fe200078e000c */
[----:B0-----:R-:W-:-:S08]  /*3800*/  DFMA R10, R18, -R2, 1 ;  /* 0x3ff00000120a742b */ /* 0x001fd00000000802 */
        /* <DEDUP_REMOVED lines=20> */
[----:B------:R-:W-:-:S04]  /*3950*/  SEL R9, R0, 0x63400000, !P0 ;  /* 0x6340000000097807 */ /* 0x000fc80004000000 */
[----:B------:R-:W-:Y:S02]  /*3960*/  IADD3 R0, -R9, R8, RZ ;  /* 0x0000000809007210 */ /* 0x000fe40007ffe1ff */
[----:B------:R-:W-:Y:S02]  /*3970*/  MOV R8, RZ ;  /* 0x000000ff00087202 */ /* 0x000fe40000000f00 */
[----:B------:R-:W-:-:S06]  /*3980*/  IADD3 R9, R0, 0x7fe00000, RZ ;  /* 0x7fe0000000097810 */ /* 0x000fcc0007ffe0ff */
        /* <DEDUP_REMOVED lines=9> */
[----:B------:R-:W-:Y:S01]  /*3a20*/  IADD3 R3, -R0, RZ, RZ ;  /* 0x000000ff00037210 */ /* 0x000fe20007ffe1ff */
[----:B------:R-:W-:Y:S01]  /*3a30*/  DMUL.RP R8, R22, R8 ;  /* 0x0000000816087228 */ /* 0x000fe20000008000 */
[----:B------:R-:W-:-:S06]  /*3a40*/  MOV R2, RZ ;  /* 0x000000ff00027202 */ /* 0x000fcc0000000f00 */
[----:B------:R-:W-:-:S03]  /*3a50*/  DFMA R2, R18, -R2, R22 ;  /* 0x800000021202722b */ /* 0x000fc60000000016 */
[----:B------:R-:W-:-:S03]  /*3a60*/  LOP3.LUT R7, R9, R7, RZ, 0x3c, !PT ;  /* 0x0000000709077212 */ /* 0x000fc600078e3cff */
[----:B------:R-:W-:-:S04]  /*3a70*/  IADD3 R2, -R0, -0x43300000, RZ ;  /* 0xbcd0000000027810 */ /* 0x000fc80007ffe1ff */
[----:B------:R-:W-:-:S04]  /*3a80*/  FSETP.NEU.AND P0, PT, |R3|, R2, PT ;  /* 0x000000020300720b */ /* 0x000fc80003f0d200 */
[----:B------:R-:W-:Y:S02]  /*3a90*/  FSEL R18, R8, R18, !P0 ;  /* 0x0000001208127208 */ /* 0x000fe40004000000 */
[----:B------:R-:W-:Y:S01]  /*3aa0*/  FSEL R19, R7, R19, !P0 ;  /* 0x0000001307137208 */ /* 0x000fe20004000000 */
[----:B------:R-:W-:Y:S06]  /*3ab0*/  BRA `(.L_x_10585) ;  /* 0x0000000000547947 */ /* 0x000fec0003800000 */
.L_x_10584:
[----:B------:R-:W-:-:S14]  /*3ac0*/  DSETP.NAN.AND P0, PT, R8, R8, PT ;  /* 0x000000080800722a */ /* 0x000fdc0003f08000 */
[----:B------:R-:W-:Y:S05]  /*3ad0*/  @P0 BRA `(.L_x_10586) ;  /* 0x0000000000440947 */ /* 0x000fea0003800000 */
[----:B------:R-:W-:-:S14]  /*3ae0*/  DSETP.NAN.AND P0, PT, R6, R6, PT ;  /* 0x000000060600722a */ /* 0x000fdc0003f08000 */
[----:B------:R-:W-:Y:S05]  /*3af0*/  @P0 BRA `(.L_x_10587) ;  /* 0x0000000000300947 */ /* 0x000fea0003800000 */
[----:B------:R-:W-:Y:S02]  /*3b00*/  ISETP.NE.AND P0, PT, R17, R15, PT ;  /* 0x0000000f1100720c */ /* 0x000fe40003f05270 */
[----:B------:R-:W-:Y:S02]  /*3b10*/  MOV R18, 0x0 ;  /* 0x0000000000127802 */ /* 0x000fe40000000f00 */
[----:B------:R-:W-:-:S09]  /*3b20*/  MOV R19, 0xfff80000 ;  /* 0xfff8000000137802 */ /* 0x000fd20000000f00 */
[----:B------:R-:W-:Y:S05]  /*3b30*/  @!P0 BRA `(.L_x_10585) ;  /* 0x0000000000348947 */ /* 0x000fea0003800000 */
[----:B------:R-:W-:Y:S02]  /*3b40*/  ISETP.NE.AND P0, PT, R17, 0x7ff00000, PT ;  /* 0x7ff000001100780c */ /* 0x000fe40003f05270 */
[----:B------:R-:W-:Y:S02]  /*3b50*/  LOP3.LUT R19, R9, 0x80000000, R7, 0x48, !PT ;  /* 0x8000000009137812 */ /* 0x000fe400078e4807 */
[----:B------:R-:W-:-:S13]  /*3b60*/  ISETP.EQ.OR P0, PT, R15, RZ, !P0 ;  /* 0x000000ff0f00720c */ /* 0x000fda0004702670 */
[----:B------:R-:W-:Y:S02]  /*3b70*/  @P0 LOP3.LUT R0, R19, 0x7ff00000, RZ, 0xfc, !PT ;  /* 0x7ff0000013000812 */ /* 0x000fe400078efcff */
[----:B------:R-:W-:Y:S02]  /*3b80*/  @!P0 MOV R18, RZ ;  /* 0x000000ff00128202 */ /* 0x000fe40000000f00 */
[----:B------:R-:W-:Y:S02]  /*3b90*/  @P0 MOV R18, RZ ;  /* 0x000000ff00120202 */ /* 0x000fe40000000f00 */
[----:B------:R-:W-:Y:S01]  /*3ba0*/  @P0 MOV R19, R0 ;  /* 0x0000000000130202 */ /* 0x000fe20000000f00 */
[----:B------:R-:W-:Y:S06]  /*3bb0*/  BRA `(.L_x_10585) ;  /* 0x0000000000147947 */ /* 0x000fec0003800000 */
.L_x_10587:
[----:B------:R-:W-:Y:S02]  /*3bc0*/  LOP3.LUT R19, R7, 0x80000, RZ, 0xfc, !PT ;  /* 0x0008000007137812 */ /* 0x000fe400078efcff */
[----:B------:R-:W-:Y:S01]  /*3bd0*/  MOV R18, R6 ;  /* 0x0000000600127202 */ /* 0x000fe20000000f00 */
[----:B------:R-:W-:Y:S06]  /*3be0*/  BRA `(.L_x_10585) ;  /* 0x0000000000087947 */ /* 0x000fec0003800000 */
.L_x_10586:
[----:B------:R-:W-:Y:S02]  /*3bf0*/  LOP3.LUT R19, R9, 0x80000, RZ, 0xfc, !PT ;  /* 0x0008000009137812 */ /* 0x000fe400078efcff */
[----:B------:R-:W-:-:S07]  /*3c00*/  MOV R18, R8 ;  /* 0x0000000800127202 */ /* 0x000fce0000000f00 */
.L_x_10585:
[----:B------:R-:W-:Y:S05]  /*3c10*/  BSYNC B2 ;  /* 0x0000000000027941 */ /* 0x000fea0003800000 */
.L_x_10583:
[----:B------:R-:W-:Y:S01]  /*3c20*/  HFMA2.MMA R17, -RZ, RZ, 0, 0 ;  /* 0x00000000ff117435 */ /* 0x000fe200000001ff */
[----:B------:R-:W-:Y:S02]  /*3c30*/  MOV R2, R18 ;  /* 0x0000001200027202 */ /* 0x000fe40000000f00 */
[----:B------:R-:W-:-:S03]  /*3c40*/  MOV R3, R19 ;  /* 0x0000001300037202 */ /* 0x000fc60000000f00 */
[----:B------:R-:W-:Y:S05]  /*3c50*/  RET.REL.NODEC R16 `(_ZN2at6native18elementwise_kernelILi128ELi2EZNS0_22gpu_kernel_impl_nocastIZZZN37_INTERNAL_cee6930f_7_Loss_cu_5b0651e139_GLOBAL__N__cee6930f_7_Loss_cu_5b0651e140binary_cross_entropy_backward_out_kernelERNS_6TensorERKS5_S8_S8_ENKUlvE_clEvENKUlvE_clEvEUldddE_EEvRNS_18TensorIteratorBaseERKT_EUliE_EEviT1_) ;  /* 0xffffffc010e87950 */ /* 0x000fea0003c3ffff */
.L_x_10588:
        /* <DEDUP_REMOVED lines=10> */
.L_x_10806:


//--------------------- .text._ZN2at6native27unrolled_elementwise_kernelIZZZN37_INTERNAL_cee6930f_7_Loss_cu_5b0651e139_GLOBAL__N__cee6930f_7_Loss_cu_5b0651e140binary_cross_entropy_backward_out_kernelERNS_6TensorERKS4_S7_S7_ENKUlvE_clEvENKUlvE_clEvEUldddE_St5arrayIPcLm4EELi4E23TrivialOffsetCalculatorILi3EjESE_ILi1EjENS0_6memory15LoadWithoutCastENSH_16StoreWithoutCastEEEviT_T0_T2_T3_T4_T5_ --------------------------
	.section	.text._ZN2at6native27unrolled_elementwise_kernelIZZZN37_INTERNAL_cee6930f_7_Loss_cu_5b0651e139_GLOBAL__N__cee6930f_7_Loss_cu_5b0651e140binary_cross_entropy_backward_out_kernelERNS_6TensorERKS4_S7_S7_ENKUlvE_clEvENKUlvE_clEvEUldddE_St5arrayIPcLm4EELi4E23TrivialOffsetCalculatorILi3EjESE_ILi1EjENS0_6memory15LoadWithoutCastENSH_16StoreWithoutCastEEEviT_T0_T2_T3_T4_T5_,"ax",@progbits
	.align	128
        .global         _ZN2at6native27unrolled_elementwise_kernelIZZZN37_INTERNAL_cee6930f_7_Loss_cu_5b0651e139_GLOBAL__N__cee6930f_7_Loss_cu_5b0651e140binary_cross_entropy_backward_out_kernelERNS_6TensorERKS4_S7_S7_ENKUlvE_clEvENKUlvE_clEvEUldddE_St5arrayIPcLm4EELi4E23TrivialOffsetCalculatorILi3EjESE_ILi1EjENS0_6memory15LoadWithoutCastENSH_16StoreWithoutCastEEEviT_T0_T2_T3_T4_T5_
        .type           _ZN2at6native27unrolled_elementwise_kernelIZZZN37_INTERNAL_cee6930f_7_Loss_cu_5b0651e139_GLOBAL__N__cee6930f_7_Loss_cu_5b0651e140binary_cross_entropy_backward_out_kernelERNS_6TensorERKS4_S7_S7_ENKUlvE_clEvENKUlvE_clEvEUldddE_St5arrayIPcLm4EELi4E23TrivialOffsetCalculatorILi3EjESE_ILi1EjENS0_6memory15LoadWithoutCastENSH_16StoreWithoutCastEEEviT_T0_T2_T3_T4_T5_,@function
        .size           _ZN2at6native27unrolled_elementwise_kernelIZZZN37_INTERNAL_cee6930f_7_Loss_cu_5b0651e139_GLOBAL__N__cee6930f_7_Loss_cu_5b0651e140binary_cross_entropy_backward_out_kernelERNS_6TensorERKS4_S7_S7_ENKUlvE_clEvENKUlvE_clEvEUldddE_St5arrayIPcLm4EELi4E23TrivialOffsetCalculatorILi3EjESE_ILi1EjENS0_6memory15LoadWithoutCastENSH_16StoreWithoutCastEEEviT_T0_T2_T3_T4_T5_,(.L_x_10807 - _ZN2at6native27unrolled_elementwise_kernelIZZZN37_INTERNAL_cee6930f_7_Loss_cu_5b0651e139_GLOBAL__N__cee6930f_7_Loss_cu_5b0651e140binary_cross_entropy_backward_out_kernelERNS_6TensorERKS4_S7_S7_ENKUlvE_clEvENKUlvE_clEvEUldddE_St5arrayIPcLm4EELi4E23TrivialOffsetCalculatorILi3EjESE_ILi1EjENS0_6memory15LoadWithoutCastENSH_16StoreWithoutCastEEEviT_T0_T2_T3_T4_T5_)
        .other          _ZN2at6native27unrolled_elementwise_kernelIZZZN37_INTERNAL_cee6930f_7_Loss_cu_5b0651e139_GLOBAL__N__cee6930f_7_Loss_cu_5b0651e140binary_cross_entropy_backward_out_kernelERNS_6TensorERKS4_S7_S7_ENKUlvE_clEvENKUlvE_clEvEUldddE_St5arrayIPcLm4EELi4E23TrivialOffsetCalculatorILi3EjESE_ILi1EjENS0_6memory15LoadWithoutCastENSH_16StoreWithoutCastEEEviT_T0_T2_T3_T4_T5_,@"STO_CUDA_ENTRY STV_DEFAULT"
_ZN2at6native27unrolled_elementwise_kernelIZZZN37_INTERNAL_cee6930f_7_Loss_cu_5b0651e139_GLOBAL__N__cee6930f_7_Loss_cu_5b0651e140binary_cross_entropy_backward_out_kernelERNS_6TensorERKS4_S7_S7_ENKUlvE_clEvENKUlvE_clEvEUldddE_St5arrayIPcLm4EELi4E23TrivialOffsetCalculatorILi3EjESE_ILi1EjENS0_6memory15LoadWithoutCastENSH_16StoreWithoutCastEEEviT_T0_T2_T3_T4_T5_:
.text._ZN2at6native27unrolled_elementwise_kernelIZZZN37_INTERNAL_cee6930f_7_Loss_cu_5b0651e139_GLOBAL__N__cee6930f_7_Loss_cu_5b0651e140binary_cross_entropy_backward_out_kernelERNS_6TensorERKS4_S7_S7_ENKUlvE_clEvENKUlvE_clEvEUldddE_St5arrayIPcLm4EELi4E23TrivialOffsetCalculatorILi3EjESE_ILi1EjENS0_6memory15LoadWithoutCastENSH_16StoreWithoutCastEEEviT_T0_T2_T3_T4_T5_:
[----:B------:R-:W-:Y:S01]  /*0000*/  LDC R1, c[0x0][0x28] ;  /* 0x00000a00ff017b82 */ /* 0x000fe20000000800 */
[----:B------:R-:W0:Y:S07]  /*0010*/  S2R R4, SR_CTAID.X ;  /* 0x0000000000047919 */ /* 0x000e2e0000002500 */
[----:B------:R-:W0:Y:S01]  /*0020*/  LDC R3, c[0x0][0x210] ;  /* 0x00008400ff037b82 */ /* 0x000e220000000800 */
[----:B------:R-:W-:Y:S02]  /*0030*/  CS2R R10, SRZ ;  /* 0x00000000000a7805 */ /* 0x000fe4000001ff00 */
[----:B------:R-:W-:Y:S01]  /*0040*/  CS2R R8, SRZ ;  /* 0x0000000000087805 */ /* 0x000fe2000001ff00 */
[----:B------:R-:W1:Y:S01]  /*0050*/  S2R R5, SR_TID.X ;  /* 0x0000000000057919 */ /* 0x000e620000002100 */
[----:B------:R-:W-:Y:S01]  /*0060*/  ULDC.64 UR8, c[0x0][0x208] ;  /* 0x0000820000087ab9 */ /* 0x000fe20000000a00 */
[----:B0-----:R-:W-:-:S02]  /*0070*/  IMAD R6, R4, -0x200, R3 ;  /* 0xfffffe0004067824 */ /* 0x001fc400078e0203 */
[----:B-1----:R-:W-:-:S03]  /*0080*/  IMAD.MOV.U32 R35, RZ, RZ, R5 ;  /* 0x000000ffff237224 */ /* 0x002fc600078e0005 */
[----:B------:R-:W-:-:S13]  /*0090*/  ISETP.GE.AND P1, PT, R5, R6, PT ;  /* 0x000000060500720c */ /* 0x000fda0003f26270 */
[----:B------:R-:W-:Y:S01]  /*00a0*/  @!P1 IMAD R3, R4, 0x200, R35 ;  /* 0x0000020004039824 */ /* 0x000fe200078e0223 */
[----:B------:R-:W0:Y:S01]  /*00b0*/  @!P1 LDC.64 R38, c[0x0][0x220] ;  /* 0x00008800ff269b82 */ /* 0x000e220000000a00 */
[----:B------:R-:W-:-:S05]  /*00c0*/  @!P1 VIADD R35, R35, 0x80 ;  /* 0x0000008023239836 */ /* 0x000fca0000000000 */
[----:B------:R-:W-:Y:S02]  /*00d0*/  ISETP.GE.AND P0, PT, R35, R6, PT ;  /* 0x000000062300720c */ /* 0x000fe40003f06270 */
[----:B------:R-:W1:Y:S08]  /*00e0*/  @!P1 LDC.64 R40, c[0x0][0x228] ;  /* 0x00008a00ff289b82 */ /* 0x000e700000000a00 */
[----:B------:R-:W2:Y:S03]  /*00f0*/  @!P1 LDC.64 R44, c[0x0][0x230] ;  /* 0x00008c00ff2c9b82 */ /* 0x000ea60000000a00 */
[----:B------:R-:W-:-:S02]  /*0100*/  @!P0 IMAD R27, R4, 0x200, R35 ;  /* 0x00000200041b8824 */ /* 0x000fc400078e0223 */
[----:B------:R-:W-:-:S03]  /*0110*/  @!P0 VIADD R35, R35, 0x80 ;  /* 0x0000008023238836 */ /* 0x000fc60000000000 */
[----:B------:R-:W3:Y:S01]  /*0120*/  @!P0 LDC.64 R24, c[0x0][0x230] ;  /* 0x00008c00ff188b82 */ /* 0x000ee20000000a00 */
[----:B0-----:R-:W-:Y:S01]  /*0130*/  @!P1 IMAD.WIDE.U32 R38, R3, 0x8, R38 ;  /* 0x0000000803269825 */ /* 0x001fe200078e0026 */
[----:B------:R-:W-:Y:S02]  /*0140*/  ISETP.GE.AND P3, PT, R35, R6, PT ;  /* 0x000000062300720c */ /* 0x000fe40003f66270 */
[----:B------:R-:W-:Y:S02]  /*0150*/  CS2R R30, SRZ ;  /* 0x00000000001e7805 */ /* 0x000fe4000001ff00 */
[----:B------:R-:W-:Y:S01]  /*0160*/  CS2R R28, SRZ ;  /* 0x00000000001c7805 */ /* 0x000fe2000001ff00 */
[----:B------:R-:W5:Y:S01]  /*0170*/  @!P1 LDG.E.64 R10, desc[UR8][R38.64] ;  /* 0x00000008260a9981 */ /* 0x000f62000c1e1b00 */
[----:B------:R-:W0:Y:S01]  /*0180*/  @!P0 LDC.64 R32, c[0x0][0x220] ;  /* 0x00008800ff208b82 */ /* 0x000e220000000a00 */
[----:B-1----:R-:W-:-:S05]  /*0190*/  @!P1 IMAD.WIDE.U32 R40, R3, 0x8, R40 ;  /* 0x0000000803289825 */ /* 0x002fca00078e0028 */
[----:B------:R-:W5:Y:S01]  /*01a0*/  @!P1 LDG.E.64 R8, desc[UR8][R40.64] ;  /* 0x0000000828089981 */ /* 0x000f62000c1e1b00 */
[----:B------:R-:W-:Y:S01]  /*01b0*/  @!P3 IMAD R7, R4, 0x200, R35 ;  /* 0x000002000407b824 */ /* 0x000fe200078e0223 */
[----:B------:R-:W1:Y:S01]  /*01c0*/  @!P3 LDC.64 R20, c[0x0][0x220] ;  /* 0x00008800ff14bb82 */ /* 0x000e620000000a00 */
[----:B------:R-:W-:Y:S02]  /*01d0*/  @!P3 VIADD R35, R35, 0x80 ;  /* 0x000000802323b836 */ /* 0x000fe40000000000 */
[----:B--2---:R-:W-:Y:S01]  /*01e0*/  @!P1 IMAD.WIDE.U32 R44, R3, 0x8, R44 ;  /* 0x00000008032c9825 */ /* 0x004fe200078e002c */
[----:B------:R-:W-:Y:S02]  /*01f0*/  CS2R R2, SRZ ;  /* 0x0000000000027805 */ /* 0x000fe4000001ff00 */
[----:B------:R-:W-:Y:S02]  /*0200*/  ISETP.GE.AND P2, PT, R35, R6, PT ;  /* 0x000000062300720c */ /* 0x000fe40003f46270 */
[----:B------:R-:W2:Y:S01]  /*0210*/  @!P0 LDC.64 R36, c[0x0][0x228] ;  /* 0x00008a00ff248b82 */ /* 0x000ea20000000a00 */
[----:B---3--:R-:W-:Y:S01]  /*0220*/  @!P0 IMAD.WIDE.U32 R42, R27, 0x8, R24 ;  /* 0x000000081b2a8825 */ /* 0x008fe200078e0018 */
[----:B------:R-:W5:Y:S06]  /*0230*/  @!P1 LDG.E.64 R2, desc[UR8][R44.64] ;  /* 0x000000082c029981 */ /* 0x000f6c000c1e1b00 */
[----:B------:R-:W3:Y:S08]  /*0240*/  @!P3 LDC.64 R22, c[0x0][0x228] ;  /* 0x00008a00ff16bb82 */ /* 0x000ef00000000a00 */
[----:B------:R-:W4:Y:S08]  /*0250*/  @!P3 LDC.64 R18, c[0x0][0x230] ;  /* 0x00008c00ff12bb82 */ /* 0x000f300000000a00 */
[----:B------:R-:W4:Y:S08]  /*0260*/  @!P2 LDC.64 R16, c[0x0][0x220] ;  /* 0x00008800ff10ab82 */ /* 0x000f300000000a00 */
[----:B------:R-:W4:Y:S08]  /*0270*/  @!P2 LDC.64 R14, c[0x0][0x228] ;  /* 0x00008a00ff0eab82 */ /* 0x000f300000000a00 */
[----:B------:R-:W4:Y:S01]  /*0280*/  @!P2 LDC.64 R12, c[0x0][0x230] ;  /* 0x00008c00ff0cab82 */ /* 0x000f220000000a00 */
[----:B------:R-:W-:Y:S01]  /*0290*/  CS2R R24, SRZ ;  /* 0x0000000000187805 */ /* 0x000fe2000001ff00 */
[----:B-1----:R-:W-:-:S04]  /*02a0*/  @!P3 IMAD.WIDE.U32 R20, R7, 0x8, R20 ;  /* 0x000000080714b825 */ /* 0x002fc800078e0014 */
[----:B------:R-:W-:Y:S01]  /*02b0*/  @!P2 IMAD R0, R4, 0x200, R35 ;  /* 0x000002000400a824 */ /* 0x000fe200078e0223 */
[----:B------:R1:W5:Y:S01]  /*02c0*/  @!P3 LDG.E.64 R24, desc[UR8][R20.64] ;  /* 0x000000081418b981 */ /* 0x000362000c1e1b00 */
[----:B0-----:R-:W-:-:S04]  /*02d0*/  @!P0 IMAD.WIDE.U32 R32, R27, 0x8, R32 ;  /* 0x000000081b208825 */ /* 0x001fc800078e0020 */
[----:B--2---:R-:W-:Y:S01]  /*02e0*/  @!P0 IMAD.WIDE.U32 R36, R27, 0x8, R36 ;  /* 0x000000081b248825 */ /* 0x004fe200078e0024 */
[----:B------:R-:W-:Y:S01]  /*02f0*/  CS2R R26, SRZ ;  /* 0x00000000001a7805 */ /* 0x000fe2000001ff00 */
[----:B------:R0:W5:Y:S02]  /*0300*/  @!P0 LDG.E.64 R30, desc[UR8][R32.64] ;  /* 0x00000008201e8981 */ /* 0x000164000c1e1b00 */
[C---:B---3--:R-:W-:Y:S01]  /*0310*/  @!P3 IMAD.WIDE.U32 R34, R7.reuse, 0x8, R22 ;  /* 0x000000080722b825 */ /* 0x048fe200078e0016 */
[----:B------:R-:W-:Y:S02]  /*0320*/  CS2R R22, SRZ ;  /* 0x0000000000167805 */ /* 0x000fe4000001ff00 */
[----:B-1----:R-:W-:Y:S01]  /*0330*/  CS2R R20, SRZ ;  /* 0x0000000000147805 */ /* 0x002fe2000001ff00 */
[----:B------:R0:W5:Y:S01]  /*0340*/  @!P0 LDG.E.64 R28, desc[UR8][R36.64] ;  /* 0x00000008241c8981 */ /* 0x000162000c1e1b00 */
[----:B----4-:R-:W-:Y:S01]  /*0350*/  @!P3 IMAD.WIDE.U32 R38, R7, 0x8, R18 ;  /* 0x000000080726b825 */ /* 0x010fe200078e0012 */
[----:B------:R-:W-:-:S02]  /*0360*/  CS2R R18, SRZ ;  /* 0x0000000000127805 */ /* 0x000fc4000001ff00 */
[----:B------:R0:W5:Y:S01]  /*0370*/  @!P0 LDG.E.64 R26, desc[UR8][R42.64] ;  /* 0x000000082a1a8981 */ /* 0x000162000c1e1b00 */
[C---:B------:R-:W-:Y:S01]  /*0380*/  @!P2 IMAD.WIDE.U32 R40, R0.reuse, 0x8, R16 ;  /* 0x000000080028a825 */ /* 0x040fe200078e0010 */
[----:B------:R-:W-:Y:S02]  /*0390*/  CS2R R16, SRZ ;  /* 0x0000000000107805 */ /* 0x000fe4000001ff00 */
[----:B------:R0:W5:Y:S01]  /*03a0*/  @!P3 LDG.E.64 R22, desc[UR8][R34.64] ;  /* 0x000000082216b981 */ /* 0x000162000c1e1b00 */
[C---:B------:R-:W-:Y:S01]  /*03b0*/  @!P2 IMAD.WIDE.U32 R44, R0.reuse, 0x8, R14 ;  /* 0x00000008002ca825 */ /* 0x040fe200078e000e */
[----:B------:R-:W-:Y:S02]  /*03c0*/  CS2R R14, SRZ ;  /* 0x00000000000e7805 */ /* 0x000fe4000001ff00 */
[----:B------:R0:W5:Y:S01]  /*03d0*/  @!P3 LDG.E.64 R20, desc[UR8][R38.64] ;  /* 0x000000082614b981 */ /* 0x000162000c1e1b00 */
[----:B------:R-:W-:-:S03]  /*03e0*/  @!P2 IMAD.WIDE.U32 R12, R0, 0x8, R12 ;  /* 0x00000008000ca825 */ /* 0x000fc600078e000c */
[----:B------:R0:W5:Y:S04]  /*03f0*/  @!P2 LDG.E.64 R18, desc[UR8][R40.64] ;  /* 0x000000082812a981 */ /* 0x000168000c1e1b00 */
[----:B------:R0:W5:Y:S04]  /*0400*/  @!P2 LDG.E.64 R16, desc[UR8][R44.64] ;  /* 0x000000082c10a981 */ /* 0x000168000c1e1b00 */
[----:B------:R0:W5:Y:S01]  /*0410*/  @!P2 LDG.E.64 R14, desc[UR8][R12.64] ;  /* 0x000000080c0ea981 */ /* 0x000162000c1e1b00 */
[----:B------:R-:W-:Y:S04]  /*0420*/  BSSY B0, `(.L_x_10589) ;  /* 0x0000025000007945 */ /* 0x000fe80003800000 */
[----:B------:R-:W-:Y:S05]  /*0430*/  @P1 BRA `(.L_x_10590) ;  /* 0x00000000008c1947 */ /* 0x000fea0003800000 */
[----:B0----5:R-:W-:Y:S01]  /*0440*/  DADD R12, -R8, 1 ;  /* 0x3ff00000080c7429 */ /* 0x021fe20000000100 */
[----:B------:R-:W-:Y:S01]  /*0450*/  UMOV UR4, 0x80000000 ;  /* 0x8000000000047882 */ /* 0x000fe20000000000 */
[----:B------:R-:W-:Y:S01]  /*0460*/  UMOV UR5, 0x3d719799 ;  /* 0x3d71979900057882 */ /* 0x000fe20000000000 */
[----:B------:R-:W-:Y:S01]  /*0470*/  DADD R2, -R2, R8 ;  /* 0x0000000002027229 */ /* 0x000fe20000000108 */
[----:B------:R-:W-:Y:S02]  /*0480*/  UMOV UR6, UR5 ;  /* 0x0000000500067c82 */ /* 0x000fe40008000000 */
[----:B------:R-:W-:Y:S02]  /*0490*/  IMAD.U32 R32, RZ, RZ, UR6 ;  /* 0x00000006ff207e24 */ /* 0x000fe4000f8e00ff */
[----:B------:R-:W-:-:S08]  /*04a0*/  DMUL R12, R12, R8 ;  /* 0x000000080c0c7228 */ /* 0x000fd00000000000 */
[----:B------:R-:W-:Y:S02]  /*04b0*/  DSETP.MAX.AND P0, P2, R12, UR4, PT ;  /* 0x000000040c007e2a */ /* 0x000fe4000ba0f000 */
[----:B------:R-:W-:-:S04]  /*04c0*/  IMAD.MOV.U32 R0, RZ, RZ, R13 ;  /* 0x000000ffff007224 */ /* 0x000fc800078e000d */
[----:B------:R-:W-:Y:S02]  /*04d0*/  SEL R12, R12, UR4, P0 ;  /* 0x000000040c0c7c07 */ /* 0x000fe40008000000 */
[----:B------:R-:W-:-:S06]  /*04e0*/  FSEL R7, R0, UR6, P0 ;  /* 0x0000000600077c08 */ /* 0x000fcc0008000000 */
[----:B------:R-:W-:Y:S01]  /*04f0*/  @P2 LOP3.LUT R7, R32, 0x80000, RZ, 0xfc, !PT ;  /* 0x0008000020072812 */ /* 0x000fe200078efcff */
[----:B------:R-:W-:-:S03]  /*0500*/  IMAD.MOV.U32 R32, RZ, RZ, 0x1 ;  /* 0x00000001ff207424 */ /* 0x000fc600078e00ff */
[----:B------:R-:W-:-:S04]  /*0510*/  MOV R13, R7 ;  /* 0x00000007000d7202 */ /* 0x000fc80000000f00 */
[----:B------:R-:W0:Y:S02]  /*0520*/  MUFU.RCP64H R33, R13 ;  /* 0x0000000d00217308 */ /* 0x000e240000001800 */
[----:B0-----:R-:W-:-:S08]  /*0530*/  DFMA R34, -R12, R32, 1 ;  /* 0x3ff000000c22742b */ /* 0x001fd00000000120 */
[----:B------:R-:W-:-:S08]  /*0540*/  DFMA R34, R34, R34, R34 ;  /* 0x000000222222722b */ /* 0x000fd00000000022 */
[----:B------:R-:W-:Y:S02]  /*0550*/  DFMA R34, R32, R34, R32 ;  /* 0x000000222022722b */ /* 0x000fe40000000020 */
[----:B------:R-:W-:-:S06]  /*0560*/  DMUL R32, R2, R10 ;  /* 0x0000000a02207228 */ /* 0x000fcc0000000000 */
        /* <DEDUP_REMOVED lines=13> */
[----:B------:R-:W-:Y:S05]  /*0640*/  CALL.REL.NOINC `($__internal_16_$__cuda_sm20_div_rn_f64_full) ;  /* 0x00000008004c7944 */ /* 0x000fea0003c00000 */
[----:B------:R-:W-:Y:S02]  /*0650*/  IMAD.MOV.U32 R2, RZ, RZ, R36 ;  /* 0x000000ffff027224 */ /* 0x000fe400078e0024 */
[----:B------:R-:W-:-:S07]  /*0660*/  IMAD.MOV.U32 R3, RZ, RZ, R37 ;  /* 0x000000ffff037224 */ /* 0x000fce00078e0025 */
.L_x_10590:
[----:B------:R-:W-:Y:S05]  /*0670*/  BSYNC B0 ;  /* 0x0000000000007941 */ /* 0x000fea0003800000 */
.L_x_10589:
[----:B------:R-:W-:Y:S01]  /*0680*/  VIADD R7, R5, 0x80 ;  /* 0x0000008005077836 */ /* 0x000fe20000000000 */
[----:B------:R-:W-:Y:S04]  /*0690*/  BSSY B0, `(.L_x_10591) ;  /* 0x0000025000007945 */ /* 0x000fe80003800000 */
[----:B------:R-:W-:-:S13]  /*06a0*/  ISETP.GE.AND P0, PT, R7, R6, PT ;  /* 0x000000060700720c */ /* 0x000fda0003f06270 */
[----:B------:R-:W-:Y:S05]  /*06b0*/  @P0 BRA `(.L_x_10592) ;  /* 0x0000000000880947 */ /* 0x000fea0003800000 */
[----:B-----5:R-:W-:Y:S01]  /*06c0*/  DADD R8, -R28, 1 ;  /* 0x3ff000001c087429 */ /* 0x020fe20000000100 */
[----:B------:R-:W-:Y:S01]  /*06d0*/  UMOV UR4, 0x80000000 ;  /* 0x8000000000047882 */ /* 0x000fe20000000000 */
[----:B------:R-:W-:Y:S01]  /*06e0*/  UMOV UR5, 0x3d719799 ;  /* 0x3d71979900057882 */ /* 0x000fe20000000000 */
[----:B------:R-:W-:Y:S01]  /*06f0*/  DADD R26, -R26, R28 ;  /* 0x000000001a1a7229 */ /* 0x000fe2000000011c */
[----:B------:R-:W-:Y:S02]  /*0700*/  UMOV UR6, UR5 ;  /* 0x0000000500067c82 */ /* 0x000fe40008000000 */
[----:B0-----:R-:W-:Y:S02]  /*0710*/  IMAD.U32 R12, RZ, RZ, UR6 ;  /* 0x00000006ff0c7e24 */ /* 0x001fe4000f8e00ff */
[----:B------:R-:W-:-:S03]  /*0720*/  DMUL R8, R8, R28 ;  /* 0x0000001c08087228 */ /* 0x000fc60000000000 */
[----:B------:R-:W-:-:S05]  /*0730*/  DMUL R30, R26, R30 ;  /* 0x0000001e1a1e7228 */ /* 0x000fca0000000000 */
[----:B------:R-:W-:Y:S02]  /*0740*/  DSETP.MAX.AND P0, P2, R8, UR4, PT ;  /* 0x0000000408007e2a */ /* 0x000fe4000ba0f000 */
[----:B------:R-:W-:-:S04]  /*0750*/  IMAD.MOV.U32 R0, RZ, RZ, R9 ;  /* 0x000000ffff007224 */ /* 0x000fc800078e0009 */
[----:B------:R-:W-:Y:S01]  /*0760*/  SEL R10, R8, UR4, P0 ;  /* 0x00000004080a7c07 */ /* 0x000fe20008000000 */
[----:B------:R-:W-:Y:S01]  /*0770*/  HFMA2.MMA R8, -RZ, RZ, 0, 5.9604644775390625e-08 ;  /* 0x00000001ff087435 */ /* 0x000fe200000001ff */
        /* <DEDUP_REMOVED lines=22> */
.L_x_10592:
[----:B------:R-:W-:Y:S05]  /*08e0*/  BSYNC B0 ;  /* 0x0000000000007941 */ /* 0x000fea0003800000 */
.L_x_10591:
[----:B-----5:R-:W-:Y:S01]  /*08f0*/  VIADD R9, R5, 0x100 ;  /* 0x0000010005097836 */ /* 0x020fe20000000000 */
[----:B------:R-:W-:Y:S04]  /*0900*/  BSSY B0, `(.L_x_10593) ;  /* 0x0000025000007945 */ /* 0x000fe80003800000 */
[----:B------:R-:W-:-:S13]  /*0910*/  ISETP.GE.AND P0, PT, R9, R6, PT ;  /* 0x000000060900720c */ /* 0x000fda0003f06270 */
[----:B------:R-:W-:Y:S05]  /*0920*/  @P0 BRA `(.L_x_10594) ;  /* 0x0000000000880947 */ /* 0x000fea0003800000 */
[----:B------:R-:W-:Y:S01]  /*0930*/  DADD R8, -R22, 1 ;  /* 0x3ff0000016087429 */ /* 0x000fe20000000100 */
        /* <DEDUP_REMOVED lines=26> */
[----:B------:R-:W-:Y:S01]  /*0ae0*/  MOV R8, R24 ;  /* 0x0000001800087202 */ /* 0x000fe20000000f00 */
[----:B------:R-:W-:Y:S01]  /*0af0*/  IMAD.MOV.U32 R33, RZ, RZ, R25 ;  /* 0x000000ffff217224 */ /* 0x000fe200078e0019 */
[----:B------:R-:W-:Y:S01]  /*0b00*/  MOV R0, 0xb30 ;  /* 0x00000b3000007802 */ /* 0x000fe20000000f00 */
[----:B------:R-:W-:-:S07]  /*0b10*/  IMAD.MOV.U32 R9, RZ, RZ, R11 ;  /* 0x000000ffff097224 */ /* 0x000fce00078e000b */
[----:B------:R-:W-:Y:S05]  /*0b20*/  CALL.REL.NOINC `($__internal_16_$__cuda_sm20_div_rn_f64_full) ;  /* 0x0000000400147944 */ /* 0x000fea0003c00000 */
[----:B------:R-:W-:Y:S02]  /*0b30*/  IMAD.MOV.U32 R20, RZ, RZ, R36 ;  /* 0x000000ffff147224 */ /* 0x000fe400078e0024 */
[----:B------:R-:W-:-:S07]  /*0b40*/  IMAD.MOV.U32 R21, RZ, RZ, R37 ;  /* 0x000000ffff157224 */ /* 0x000fce00078e0025 */
.L_x_10594:
[----:B------:R-:W-:Y:S05]  /*0b50*/  BSYNC B0 ;  /* 0x0000000000007941 */ /* 0x000fea0003800000 */
.L_x_10593:
[----:B------:R-:W-:Y:S01]  /*0b60*/  VIADD R9, R5, 0x180 ;  /* 0x0000018005097836 */ /* 0x000fe20000000000 */
        /* <DEDUP_REMOVED lines=33> */
[----:B------:R-:W-:-:S07]  /*0d80*/  MOV R0, 0xda0 ;  /* 0x00000da000007802 */ /* 0x000fce0000000f00 */
[----:B------:R-:W-:Y:S05]  /*0d90*/  CALL.REL.NOINC `($__internal_16_$__cuda_sm20_div_rn_f64_full) ;  /* 0x0000000000787944 */ /* 0x000fea0003c00000 */
[----:B------:R-:W-:Y:S02]  /*0da0*/  IMAD.MOV.U32 R14, RZ, RZ, R36 ;  /* 0x000000ffff0e7224 */ /* 0x000fe400078e0024 */
[----:B------:R-:W-:-:S07]  /*0db0*/  IMAD.MOV.U32 R15, RZ, RZ, R37 ;  /* 0x000000ffff0f7224 */ /* 0x000fce00078e0025 */
.L_x_10596:
[----:B------:R-:W-:Y:S05]  /*0dc0*/  BSYNC B0 ;  /* 0x0000000000007941 */ /* 0x000fea0003800000 */
.L_x_10595:
[----:B------:R-:W1:Y:S01]  /*0dd0*/  @!P1 S2R R11, SR_TID.X ;  /* 0x00000000000b9919 */ /* 0x000e620000002100 */
[----:B------:R-:W2:Y:S01]  /*0de0*/  @!P1 LDC.64 R8, c[0x0][0x218] ;  /* 0x00008600ff089b82 */ /* 0x000ea20000000a00 */
[----:B------:R-:W-:Y:S01]  /*0df0*/  @!P1 IMAD.MOV.U32 R5, RZ, RZ, R7 ;  /* 0x000000ffff059224 */ /* 0x000fe200078e0007 */
[----:B------:R-:W-:Y:S04]  /*0e00*/  BSSY B0, `(.L_x_10597) ;  /* 0x0000010000007945 */ /* 0x000fe80003800000 */
[----:B------:R-:W-:Y:S01]  /*0e10*/  ISETP.GE.AND P0, PT, R5, R6, PT ;  /* 0x000000060500720c */ /* 0x000fe20003f06270 */
[----:B-1----:R-:W-:-:S04]  /*0e20*/  @!P1 IMAD R7, R4, 0x200, R11 ;  /* 0x0000020004079824 */ /* 0x002fc800078e020b */
[----:B--2---:R-:W-:-:S05]  /*0e30*/  @!P1 IMAD.WIDE.U32 R8, R7, 0x8, R8 ;  /* 0x0000000807089825 */ /* 0x004fca00078e0008 */
[----:B------:R1:W-:Y:S03]  /*0e40*/  @!P1 STG.E.64 desc[UR8][R8.64], R2 ;  /* 0x0000000208009986 */ /* 0x0003e6000c101b08 */
[----:B------:R-:W-:Y:S05]  /*0e50*/  @P0 BRA `(.L_x_10598) ;  /* 0x0000000000280947 */ /* 0x000fea0003800000 */
[----:B-1----:R-:W1:Y:S01]  /*0e60*/  LDC.64 R8, c[0x0][0x218] ;  /* 0x00008600ff087b82 */ /* 0x002e620000000a00 */
[----:B------:R-:W-:Y:S02]  /*0e70*/  IMAD R3, R4, 0x200, R5 ;  /* 0x0000020004037824 */ /* 0x000fe400078e0205 */
        /* <DEDUP_REMOVED lines=8> */
.L_x_10598:
[----:B------:R-:W-:Y:S05]  /*0f00*/  BSYNC B0 ;  /* 0x0000000000007941 */ /* 0x000fea0003800000 */
.L_x_10597:
[----:B------:R-:W-:-:S13]  /*0f10*/  ISETP.GE.AND P0, PT, R5, R6, PT ;  /* 0x000000060500720c */ /* 0x000fda0003f06270 */
[----:B------:R-:W-:Y:S05]  /*0f20*/  @P0 EXIT ;  /* 0x000000000000094d */ /* 0x000fea0003800000 */
[----:B-12---:R-:W1:Y:S01]  /*0f30*/  LDC.64 R2, c[0x0][0x218] ;  /* 0x00008600ff027b82 */ /* 0x006e620000000a00 */
[----:B------:R-:W-:-:S05]  /*0f40*/  LEA R5, R4, R5, 0x9 ;  /* 0x0000000504057211 */ /* 0x000fca00078e48ff */
[----:B-1----:R-:W-:-:S05]  /*0f50*/  IMAD.WIDE.U32 R2, R5, 0x8, R2 ;  /* 0x0000000805027825 */ /* 0x002fca00078e0002 */
[----:B------:R-:W-:Y:S01]  /*0f60*/  STG.E.64 desc[UR8][R2.64], R14 ;  /* 0x0000000e02007986 */ /* 0x000fe2000c101b08 */
[----:B------:R-:W-:Y:S05]  /*0f70*/  EXIT ;  /* 0x000000000000794d */ /* 0x000fea0003800000 */
        .weak           $__internal_16_$__cuda_sm20_div_rn_f64_full
        .type           $__internal_16_$__cuda_sm20_div_rn_f64_full,@function
        .size           $__internal_16_$__cuda_sm20_div_rn_f64_full,(.L_x_10807 - $__internal_16_$__cuda_sm20_div_rn_f64_full)
$__internal_16_$__cuda_sm20_div_rn_f64_full:
[----:B------:R-:W-:Y:S01]  /*0f80*/  IMAD.MOV.U32 R13, RZ, RZ, R33 ;  /* 0x000000ffff0d7224 */ /* 0x000fe200078e0021 */
[C---:B------:R-:W-:Y:S01]  /*0f90*/  FSETP.GEU.AND P0, PT, |R9|.reuse, 1.469367938527859385e-39, PT ;  /* 0x001000000900780b */ /* 0x040fe20003f0e200 */
[----:B------:R-:W-:Y:S01]  /*0fa0*/  IMAD.MOV.U32 R12, RZ, RZ, R8 ;  /* 0x000000ffff0c7224 */ /* 0x000fe200078e0008 */
[----:B------:R-:W-:Y:S01]  /*0fb0*/  LOP3.LUT R11, R9, 0x800fffff, RZ, 0xc0, !PT ;  /* 0x800fffff090b7812 */ /* 0x000fe200078ec0ff */
[----:B------:R-:W-:Y:S01]  /*0fc0*/  IMAD.MOV.U32 R8, RZ, RZ, R10 ;  /* 0x000000ffff087224 */ /* 0x000fe200078e000a */
[----:B------:R-:W-:Y:S01]  /*0fd0*/  FSETP.GEU.AND P3, PT, |R13|, 1.469367938527859385e-39, PT ;  /* 0x001000000d00780b */ /* 0x000fe20003f6e200 */
[----:B------:R-:W-:Y:S01]  /*0fe0*/  IMAD.MOV.U32 R41, RZ, RZ, 0x1ca00000 ;  /* 0x1ca00000ff297424 */ /* 0x000fe200078e00ff */
[----:B------:R-:W-:Y:S01]  /*0ff0*/  LOP3.LUT R11, R11, 0x3ff00000, RZ, 0xfc, !PT ;  /* 0x3ff000000b0b7812 */ /* 0x000fe200078efcff */
[----:B------:R-:W-:Y:S01]  /*1000*/  IMAD.MOV.U32 R32, RZ, RZ, R12 ;  /* 0x000000ffff207224 */ /* 0x000fe200078e000c */
[----:B------:R-:W-:Y:S01]  /*1010*/  LOP3.LUT R40, R13, 0x7ff00000, RZ, 0xc0, !PT ;  /* 0x7ff000000d287812 */ /* 0x000fe200078ec0ff */
[----:B------:R-:W-:Y:S01]  /*1020*/  IMAD.MOV.U32 R34, RZ, RZ, 0x1 ;  /* 0x00000001ff227424 */ /* 0x000fe200078e00ff */
[----:B------:R-:W-:Y:S01]  /*1030*/  LOP3.LUT R43, R9, 0x7ff00000, RZ, 0xc0, !PT ;  /* 0x7ff00000092b7812 */ /* 0x000fe200078ec0ff */
[----:B------:R-:W-:Y:S02]  /*1040*/  BSSY B1, `(.L_x_10599) ;  /* 0x000004d000017945 */ /* 0x000fe40003800000 */
[----:B------:R-:W-:Y:S01]  /*1050*/  @!P0 DMUL R10, R8, 8.98846567431157953865e+307 ;  /* 0x7fe00000080a8828 */ /* 0x000fe20000000000 */
[----:B------:R-:W-:-:S03]  /*1060*/  ISETP.GE.U32.AND P2, PT, R40, R43, PT ;  /* 0x0000002b2800720c */ /* 0x000fc60003f46070 */
[----:B------:R-:W-:Y:S02]  /*1070*/  @!P3 LOP3.LUT R33, R9, 0x7ff00000, RZ, 0xc0, !PT ;  /* 0x7ff000000921b812 */ /* 0x000fe400078ec0ff */
[----:B------:R-:W0:Y:S02]  /*1080*/  MUFU.RCP64H R35, R11 ;  /* 0x0000000b00237308 */ /* 0x000e240000001800 */
[----:B------:R-:W-:Y:S02]  /*1090*/  @!P3 ISETP.GE.U32.AND P4, PT, R40, R33, PT ;  /* 0x000000212800b20c */ /* 0x000fe40003f86070 */
[C---:B------:R-:W-:Y:S02]  /*10a0*/  SEL R33, R41.reuse, 0x63400000, !P2 ;  /* 0x6340000029217807 */ /* 0x040fe40005000000 */
[----:B------:R-:W-:Y:S02]  /*10b0*/  @!P3 SEL R37, R41, 0x63400000, !P4 ;  /* 0x634000002925b807 */ /* 0x000fe40006000000 */
[----:B------:R-:W-:-:S02]  /*10c0*/  LOP3.LUT R33, R33, 0x800fffff, R13, 0xf8, !PT ;  /* 0x800fffff21217812 */ /* 0x000fc400078ef80d */
[----:B------:R-:W-:Y:S02]  /*10d0*/  @!P3 LOP3.LUT R36, R37, 0x80000000, R13, 0xf8, !PT ;  /* 0x800000002524b812 */ /* 0x000fe400078ef80d */
[----:B------:R-:W-:Y:S02]  /*10e0*/  @!P0 LOP3.LUT R43, R11, 0x7ff00000, RZ, 0xc0, !PT ;  /* 0x7ff000000b2b8812 */ /* 0x000fe400078ec0ff */
[----:B------:R-:W-:Y:S01]  /*10f0*/  @!P3 LOP3.LUT R37, R36, 0x100000, RZ, 0xfc, !PT ;  /* 0x001000002425b812 */ /* 0x000fe200078efcff */
[----:B------:R-:W-:-:S06]  /*1100*/  @!P3 IMAD.MOV.U32 R36, RZ, RZ, RZ ;  /* 0x000000ffff24b224 */ /* 0x000fcc00078e00ff */
[----:B------:R-:W-:Y:S02]  /*1110*/  @!P3 DFMA R32, R32, 2, -R36 ;  /* 0x400000002020b82b */ /* 0x000fe40000000824 */
[----:B0-----:R-:W-:-:S08]  /*1120*/  DFMA R36, R34, -R10, 1 ;  /* 0x3ff000002224742b */ /* 0x001fd0000000080a */
[----:B------:R-:W-:-:S08]  /*1130*/  DFMA R36, R36, R36, R36 ;  /* 0x000000242424722b */ /* 0x000fd00000000024 */
[----:B------:R-:W-:-:S08]  /*1140*/  DFMA R36, R34, R36, R34 ;  /* 0x000000242224722b */ /* 0x000fd00000000022 */
[----:B------:R-:W-:-:S08]  /*1150*/  DFMA R34, R36, -R10, 1 ;  /* 0x3ff000002422742b */ /* 0x000fd0000000080a */
[----:B------:R-:W-:-:S08]  /*1160*/  DFMA R34, R36, R34, R36 ;  /* 0x000000222422722b */ /* 0x000fd00000000024 */
[----:B------:R-:W-:-:S08]  /*1170*/  DMUL R36, R34, R32 ;  /* 0x0000002022247228 */ /* 0x000fd00000000000 */
[----:B------:R-:W-:-:S08]  /*1180*/  DFMA R38, R36, -R10, R32 ;  /* 0x8000000a2426722b */ /* 0x000fd00000000020 */
[----:B------:R-:W-:Y:S01]  /*1190*/  DFMA R38, R34, R38, R36 ;  /* 0x000000262226722b */ /* 0x000fe20000000024 */
[----:B------:R-:W-:Y:S01]  /*11a0*/  IMAD.MOV.U32 R34, RZ, RZ, R40 ;  /* 0x000000ffff227224 */ /* 0x000fe200078e0028 */
[----:B------:R-:W-:-:S04]  /*11b0*/  @!P3 LOP3.LUT R34, R33, 0x7ff00000, RZ, 0xc0, !PT ;  /* 0x7ff000002122b812 */ /* 0x000fc800078ec0ff */
[----:B------:R-:W-:-:S04]  /*11c0*/  IADD3 R35, R34, -0x1, RZ ;  /* 0xffffffff22237810 */ /* 0x000fc80007ffe0ff */
[----:B------:R-:W-:Y:S01]  /*11d0*/  ISETP.GT.U32.AND P0, PT, R35, 0x7feffffe, PT ;  /* 0x7feffffe2300780c */ /* 0x000fe20003f04070 */
[----:B------:R-:W-:-:S05]  /*11e0*/  VIADD R35, R43, 0xffffffff ;  /* 0xffffffff2b237836 */ /* 0x000fca0000000000 */
[----:B------:R-:W-:-:S13]  /*11f0*/  ISETP.GT.U32.OR P0, PT, R35, 0x7feffffe, P0 ;  /* 0x7feffffe2300780c */ /* 0x000fda0000704470 */
        /* <DEDUP_REMOVED lines=28> */
.L_x_10600:
        /* <DEDUP_REMOVED lines=16> */
.L_x_10603:
[----:B------:R-:W-:Y:S01]  /*14c0*/  LOP3.LUT R37, R9, 0x80000, RZ, 0xfc, !PT ;  /* 0x0008000009257812 */ /* 0x000fe200078efcff */
[----:B------:R-:W-:Y:S01]  /*14d0*/  IMAD.MOV.U32 R36, RZ, RZ, R8 ;  /* 0x000000ffff247224 */ /* 0x000fe200078e0008 */
[----:B------:R-:W-:Y:S06]  /*14e0*/  BRA `(.L_x_10601) ;  /* 0x0000000000087947 */ /* 0x000fec0003800000 */
.L_x_10602:
[----:B------:R-:W-:Y:S01]  /*14f0*/  LOP3.LUT R37, R13, 0x80000, RZ, 0xfc, !PT ;  /* 0x000800000d257812 */ /* 0x000fe200078efcff */
[----:B------:R-:W-:-:S07]  /*1500*/  IMAD.MOV.U32 R36, RZ, RZ, R12 ;  /* 0x000000ffff247224 */ /* 0x000fce00078e000c */
.L_x_10601:
[----:B------:R-:W-:Y:S05]  /*1510*/  BSYNC B1 ;  /* 0x0000000000017941 */ /* 0x000fea0003800000 */
.L_x_10599:
[----:B------:R-:W-:Y:S02]  /*1520*/  IMAD.MOV.U32 R8, RZ, RZ, R0 ;  /* 0x000000ffff087224 */ /* 0x000fe400078e0000 */
[----:B------:R-:W-:-:S04]  /*1530*/  IMAD.MOV.U32 R9, RZ, RZ, 0x0 ;  /* 0x00000000ff097424 */ /* 0x000fc800078e00ff */
[----:B------:R-:W-:Y:S05]  /*1540*/  RET.REL.NODEC R8 `(_ZN2at6native27unrolled_elementwise_kernelIZZZN37_INTERNAL_cee6930f_7_Loss_cu_5b0651e139_GLOBAL__N__cee6930f_7_Loss_cu_5b0651e140binary_cross_entropy_backward_out_kernelERNS_6TensorERKS4_S7_S7_ENKUlvE_clEvENKUlvE_clEvEUldddE_St5arrayIPcLm4EELi4E23TrivialOffsetCalculatorILi3EjESE_ILi1EjENS0_6memory15LoadWithoutCastENSH_16StoreWithoutCastEEEviT_T0_T2_T3_T4_T5_) ;  /* 0xffffffe808ac7950 */ /* 0x000fea0003c3ffff */
.L_x_10604:
        /* <DEDUP_REMOVED lines=11> */
.L_x_10807:


//--------------------- .text._ZN2at6native29vectorized_elementwise_kernelILi2EZZZN37_INTERNAL_cee6930f_7_Loss_cu_5b0651e139_GLOBAL__N__cee6930f_7_Loss_cu_5b0651e140binary_cross_entropy_backward_out_kernelERNS_6TensorERKS4_S7_S7_ENKUlvE_clEvENKUlvE_clEvEUldddE_St5arrayIPcLm4EEEEviT0_T1_ --------------------------
	.section	.text._ZN2at6native29vectorized_elementwise_kernelILi2EZZZN37_INTERNAL_cee6930f_7_Loss_cu_5b0651e139_GLOBAL__N__cee6930f_7_Loss_cu_5b0651e140binary_cross_entropy_backward_out_kernelERNS_6TensorERKS4_S7_S7_ENKUlvE_clEvENKUlvE_clEvEUldddE_St5arrayIPcLm4EEEEviT0_T1_,"ax",@progbits
	.align	128
        .global         _ZN2at6native29vectorized_elementwise_kernelILi2EZZZN37_INTERNAL_cee6930f_7_Loss_cu_5b0651e139_GLOBAL__N__cee6930f_7_Loss_cu_5b0651e140binary_cross_entropy_backward_out_kernelERNS_6TensorERKS4_S7_S7_ENKUlvE_clEvENKUlvE_clEvEUldddE_St5arrayIPcLm4EEEEviT0_T1_
        .type           _ZN2at6native29vectorized_elementwise_kernelILi2EZZZN37_INTERNAL_cee6930f_7_Loss_cu_5b0651e139_GLOBAL__N__cee6930f_7_Loss_cu_5b0651e140binary_cross_entropy_backward_out_kernelERNS_6TensorERKS4_S7_S7_ENKUlvE_clEvENKUlvE_clEvEUldddE_St5arrayIPcLm4EEEEviT0_T1_,@function
        .size           _ZN2at6native29vectorized_elementwise_kernelILi2EZZZN37_INTERNAL_cee6930f_7_Loss_cu_5b0651e139_GLOBAL__N__cee6930f_7_Loss_cu_5b0651e140binary_cross_entropy_backward_out_kernelERNS_6TensorERKS4_S7_S7_ENKUlvE_clEvENKUlvE_clEvEUldddE_St5arrayIPcLm4EEEEviT0_T1_,(.L_x_10808 - _ZN2at6native29vectorized_elementwise_kernelILi2EZZZN37_INTERNAL_cee6930f_7_Loss_cu_5b0651e139_GLOBAL__N__cee6930f_7_Loss_cu_5b0651e140binary_cross_entropy_backward_out_kernelERNS_6TensorERKS4_S7_S7_ENKUlvE_clEvENKUlvE_clEvEUldddE_St5arrayIPcLm4EEEEviT0_T1_)
        .other          _ZN2at6native29vectorized_elementwise_kernelILi2EZZZN37_INTERNAL_cee6930f_7_Loss_cu_5b0651e139_GLOBAL__N__cee6930f_7_Loss_cu_5b0651e140binary_cross_entropy_backward_out_kernelERNS_6TensorERKS4_S7_S7_ENKUlvE_clEvENKUlvE_clEvEUldddE_St5arrayIPcLm4EEEEviT0_T1_,@"STO_CUDA_ENTRY STV_DEFAULT"
_ZN2at6native29vectorized_elementwise_kernelILi2EZZZN37_INTERNAL_cee6930f_7_Loss_cu_5b0651e139_GLOBAL__N__cee6930f_7_Loss_cu_5b0651e140binary_cross_entropy_backward_out_kernelERNS_6TensorERKS4_S7_S7_ENKUlvE_clEvENKUlvE_clEvEUldddE_St5arrayIPcLm4EEEEviT0_T1_:
.text._ZN2at6native29vectorized_elementwise_kernelILi2EZZZN37_INTERNAL_cee6930f_7_Loss_cu_5b0651e139_GLOBAL__N__cee6930f_7_Loss_cu_5b0651e140binary_cross_entropy_backward_out_kernelERNS_6TensorERKS4_S7_S7_ENKUlvE_clEvENKUlvE_clEvEUldddE_St5arrayIPcLm4EEEEviT0_T1_:
[----:B------:R-:W-:Y:S01]  /*0000*/  LDC R1, c[0x0][0x28] ;  /* 0x00000a00ff017b82 */ /* 0x000fe20000000800 */
[----:B------:R-:W0:Y:S01]  /*0010*/  S2R R62, SR_CTAID.X ;  /* 0x00000000003e7919 */ /* 0x000e220000002500 */
[----:B------:R-:W-:Y:S01]  /*0020*/  ULDC UR4, c[0x0][0x210] ;  /* 0x0000840000047ab9 */ /* 0x000fe20000000800 */
[----:B------:R-:W-:Y:S01]  /*0030*/  ULDC.64 UR8, c[0x0][0x208] ;  /* 0x0000820000087ab9 */ /* 0x000fe20000000a00 */
[----:B0-----:R-:W-:-:S05]  /*0040*/  IMAD.SHL.U32 R62, R62, 0x400, RZ ;  /* 0x000004003e3e7824 */ /* 0x001fca00078e00ff */
[----:B------:R-:W-:-:S04]  /*0050*/  IADD3 R47, -R62, UR4, RZ ;  /* 0x000000043e2f7c10 */ /* 0x000fc8000fffe1ff */
[----:B------:R-:W-:-:S13]  /*0060*/  ISETP.GE.U32.AND P0, PT, R47, 0x400, PT ;  /* 0x000004002f00780c */ /* 0x000fda0003f06070 */
[----:B------:R-:W-:Y:S05]  /*0070*/  @!P0 BRA `(.L_x_10605) ;  /* 0x0000001400188947 */ /* 0x000fea0003800000 */
[----:B------:R-:W0:Y:S01]  /*0080*/  S2R R2, SR_TID.X ;  /* 0x0000000000027919 */ /* 0x000e220000002100 */
[----:B------:R-:W1:Y:S08]  /*0090*/  LDC.64 R4, c[0x0][0x228] ;  /* 0x00008a00ff047b82 */ /* 0x000e700000000a00 */
[----:B------:R-:W2:Y:S01]  /*00a0*/  LDC.64 R12, c[0x0][0x220] ;  /* 0x00008800ff0c7b82 */ /* 0x000ea20000000a00 */
[----:B-1----:R-:W-:-:S04]  /*00b0*/  IMAD.WIDE R4, R62, 0x8, R4 ;  /* 0x000000083e047825 */ /* 0x002fc800078e0204 */
[----:B0-----:R-:W-:-:S03]  /*00c0*/  IMAD.WIDE.U32 R50, R2, 0x10, R4 ;  /* 0x0000001002327825 */ /* 0x001fc600078e0004 */
[----:B------:R-:W0:Y:S02]  /*00d0*/  LDC.64 R4, c[0x0][0x230] ;  /* 0x00008c00ff047b82 */ /* 0x000e240000000a00 */
[----:B------:R-:W3:Y:S01]  /*00e0*/  LDG.E.128 R8, desc[UR8][R50.64] ;  /* 0x0000000832087981 */ /* 0x000ee2000c1e1d00 */
[----:B--2---:R-:W-:Y:S01]  /*00f0*/  IMAD.WIDE R12, R62, 0x8, R12 ;  /* 0x000000083e0c7825 */ /* 0x004fe200078e020c */
[----:B------:R-:W-:Y:S01]  /*0100*/  UMOV UR4, 0x80000000 ;  /* 0x8000000000047882 */ /* 0x000fe20000000000 */
[----:B------:R-:W-:Y:S01]  /*0110*/  UMOV UR5, 0x3d719799 ;  /* 0x3d71979900057882 */ /* 0x000fe20000000000 */
[----:B------:R-:W5:Y:S01]  /*0120*/  LDG.E.128 R44, desc[UR8][R50.64+0x800] ;  /* 0x00080008322c7981 */ /* 0x000f62000c1e1d00 */
[----:B------:R-:W-:-:S03]  /*0130*/  IMAD.WIDE.U32 R48, R2, 0x10, R12 ;  /* 0x0000001002307825 */ /* 0x000fc600078e000c */
[----:B------:R-:W5:Y:S04]  /*0140*/  LDG.E.128 R24, desc[UR8][R50.64+0x1000] ;  /* 0x0010000832187981 */ /* 0x000f68000c1e1d00 */
[----:B------:R-:W2:Y:S01]  /*0150*/  LDG.E.128 R52, desc[UR8][R48.64] ;  /* 0x0000000830347981 */ /* 0x000ea2000c1e1d00 */
[----:B0-----:R-:W-:Y:S01]  /*0160*/  IMAD.WIDE R4, R62, 0x8, R4 ;  /* 0x000000083e047825 */ /* 0x001fe200078e0204 */
[----:B------:R-:W-:Y:S02]  /*0170*/  UMOV UR6, UR5 ;  /* 0x0000000500067c82 */ /* 0x000fe40008000000 */
[----:B------:R0:W5:Y:S01]  /*0180*/  LDG.E.128 R12, desc[UR8][R50.64+0x1800] ;  /* 0x00180008320c7981 */ /* 0x000162000c1e1d00 */
[----:B------:R-:W-:-:S03]  /*0190*/  IMAD.WIDE.U32 R56, R2, 0x10, R4 ;  /* 0x0000001002387825 */ /* 0x000fc600078e0004 */
[----:B------:R-:W5:Y:S04]  /*01a0*/  LDG.E.128 R36, desc[UR8][R48.64+0x800] ;  /* 0x0008000830247981 */ /* 0x000f68000c1e1d00 */
[----:B------:R-:W4:Y:S01]  /*01b0*/  LDG.E.128 R4, desc[UR8][R56.64] ;  /* 0x0000000838047981 */ /* 0x000f22000c1e1d00 */
[----:B0-----:R-:W-:-:S03]  /*01c0*/  IMAD.U32 R50, RZ, RZ, UR6 ;  /* 0x00000006ff327e24 */ /* 0x001fc6000f8e00ff */
[----:B------:R-:W5:Y:S04]  /*01d0*/  LDG.E.128 R32, desc[UR8][R48.64+0x1000] ;  /* 0x0010000830207981 */ /* 0x000f68000c1e1d00 */
[----:B------:R0:W5:Y:S04]  /*01e0*/  LDG.E.128 R20, desc[UR8][R48.64+0x1800] ;  /* 0x0018000830147981 */ /* 0x000168000c1e1d00 */
[----:B------:R-:W5:Y:S04]  /*01f0*/  LDG.E.128 R40, desc[UR8][R56.64+0x800] ;  /* 0x0008000838287981 */ /* 0x000f68000c1e1d00 */
[----:B------:R-:W5:Y:S04]  /*0200*/  LDG.E.128 R28, desc[UR8][R56.64+0x1000] ;  /* 0x00100008381c7981 */ /* 0x000f68000c1e1d00 */
[----:B------:R1:W5:Y:S01]  /*0210*/  LDG.E.128 R16, desc[UR8][R56.64+0x1800] ;  /* 0x0018000838107981 */ /* 0x000362000c1e1d00 */
[----:B------:R-:W-:Y:S01]  /*0220*/  BSSY B1, `(.L_x_10606) ;  /* 0x0000031000017945 */ /* 0x000fe20003800000 */
[----:B---3--:R-:W-:-:S08]  /*0230*/  DADD R58, -R10, 1 ;  /* 0x3ff000000a3a7429 */ /* 0x008fd00000000100 */
[----:B------:R-:W-:-:S08]  /*0240*/  DMUL R58, R10, R58 ;  /* 0x0000003a0a3a7228 */ /* 0x000fd00000000000 */
[----:B------:R-:W-:Y:S02]  /*0250*/  DSETP.MAX.AND P0, P1, R58, UR4, PT ;  /* 0x000000043a007e2a */ /* 0x000fe4000b90f000 */
[----:B------:R-:W-:-:S05]  /*0260*/  IMAD.MOV.U32 R0, RZ, RZ, R59 ;  /* 0x000000ffff007224 */ /* 0x000fca00078e003b */
[----:B------:R-:W-:-:S07]  /*0270*/  FSEL R3, R0, UR6, P0 ;  /* 0x0000000600037c08 */ /* 0x000fce0008000000 */
[----:B------:R-:W-:-:S05]  /*0280*/  @P1 LOP3.LUT R3, R50, 0x80000, RZ, 0xfc, !PT ;  /* 0x0008000032031812 */ /* 0x000fca00078efcff */
[----:B0-----:R-:W-:-:S04]  /*0290*/  IMAD.MOV.U32 R49, RZ, RZ, R3 ;  /* 0x000000ffff317224 */ /* 0x001fc800078e0003 */
[----:B------:R-:W1:Y:S01]  /*02a0*/  MUFU.RCP64H R51, R49 ;  /* 0x0000003100337308 */ /* 0x000e620000001800 */
[----:B------:R-:W-:Y:S01]  /*02b0*/  UMOV UR6, UR4 ;  /* 0x0000000400067c82 */ /* 0x000fe20008000000 */
[----:B------:R-:W-:Y:S01]  /*02c0*/  HFMA2.MMA R50, -RZ, RZ, 0, 5.9604644775390625e-08 ;  /* 0x00000001ff327435 */ /* 0x000fe200000001ff */
[----:B------:R-:W-:-:S07]  /*02d0*/  SEL R48, R58, UR6, P0 ;  /* 0x000000063a307c07 */ /* 0x000fce0008000000 */
[----:B-1----:R-:W-:-:S08]  /*02e0*/  DFMA R56, -R48, R50, 1 ;  /* 0x3ff000003038742b */ /* 0x002fd00000000132 */
[----:B------:R-:W-:-:S08]  /*02f0*/  DFMA R56, R56, R56, R56 ;  /* 0x000000383838722b */ /* 0x000fd00000000038 */
[----:B------:R-:W-:Y:S02]  /*0300*/  DFMA R56, R50, R56, R50 ;  /* 0x000000383238722b */ /* 0x000fe40000000032 */
[----:B----4-:R-:W-:Y:S01]  /*0310*/  DADD R6, R10, -R6 ;  /* 0x000000000a067229 */ /* 0x010fe20000000806 */
[----:B------:R-:W0:Y:S05]  /*0320*/  LDC.64 R10, c[0x0][0x218] ;  /* 0x00008600ff0a7b82 */ /* 0x000e2a0000000a00 */
[----:B------:R-:W-:Y:S02]  /*0330*/  DFMA R50, -R48, R56, 1 ;  /* 0x3ff000003032742b */ /* 0x000fe40000000138 */
[----:B--2---:R-:W-:-:S06]  /*0340*/  DMUL R54, R54, R6 ;  /* 0x0000000636367228 */ /* 0x004fcc0000000000 */
[----:B------:R-:W-:Y:S02]  /*0350*/  DFMA R56, R56, R50, R56 ;  /* 0x000000323838722b */ /* 0x000fe40000000038 */
[----:B------:R-:W-:-:S06]  /*0360*/  DADD R50, -R8, 1 ;  /* 0x3ff0000008327429 */ /* 0x000fcc0000000100 */
[----:B------:R-:W-:Y:S02]  /*0370*/  DMUL R6, R54, R56 ;  /* 0x0000003836067228 */ /* 0x000fe40000000000 */
[----:B------:R-:W-:-:S06]  /*0380*/  DMUL R50, R8, R50 ;  /* 0x0000003208327228 */ /* 0x000fcc0000000000 */
[----:B------:R-:W-:Y:S02]  /*0390*/  DFMA R58, -R48, R6, R54 ;  /* 0x00000006303a722b */ /* 0x000fe40000000136 */
[----:B------:R-:W-:Y:S02]  /*03a0*/  DSETP.MAX.AND P2, P0, R50, UR4, PT ;  /* 0x0000000432007e2a */ /* 0x000fe4000b84f000 */
[----:B------:R-:W-:-:S04]  /*03b0*/  IMAD.MOV.U32 R0, RZ, RZ, R51 ;  /* 0x000000ffff007224 */ /* 0x000fc800078e0033 */
[----:B------:R-:W-:Y:S01]  /*03c0*/  DFMA R6, R56, R58, R6 ;  /* 0x0000003a3806722b */ /* 0x000fe20000000006 */
[----:B------:R-:W-:Y:S01]  /*03d0*/  UMOV UR6, UR5 ;  /* 0x0000000500067c82 */ /* 0x000fe20008000000 */
[----:B------:R-:W-:Y:S01]  /*03e0*/  DADD R4, R8, -R4 ;  /* 0x0000000008047229 */ /* 0x000fe20000000804 */
[----:B------:R-:W-:Y:S01]  /*03f0*/  IMAD.U32 R3, RZ, RZ, UR6 ;  /* 0x00000006ff037e24 */ /* 0x000fe2000f8e00ff */
[----:B------:R-:W-:-:S06]  /*0400*/  FSEL R9, R0, UR6, P2 ;  /* 0x0000000600097c08 */ /* 0x000fcc0009000000 */
[----:B------:R-:W-:Y:S01]  /*0410*/  FFMA R0, RZ, R49, R7 ;  /* 0x00000031ff007223 */ /* 0x000fe20000000007 */
[----:B------:R-:W-:Y:S02]  /*0420*/  @P0 LOP3.LUT R9, R3, 0x80000, RZ, 0xfc, !PT ;  /* 0x0008000003090812 */ /* 0x000fe400078efcff */
[----:B------:R-:W-:Y:S02]  /*0430*/  FSETP.GEU.AND P1, PT, |R55|, 6.5827683646048100446e-37, PT ;  /* 0x036000003700780b */ /* 0x000fe40003f2e200 */
[----:B------:R-:W-:Y:S01]  /*0440*/  FSETP.GT.AND P0, PT, |R0|, 1.469367938527859385e-39, PT ;  /* 0x001000000000780b */ /* 0x000fe20003f04200 */
[----:B0-----:R-:W-:Y:S01]  /*0450*/  IMAD.WIDE.U32 R62, R62, 0x8, R10 ;  /* 0x000000083e3e7825 */ /* 0x001fe200078e000a */
[----:B------:R-:W-:Y:S01]  /*0460*/  SEL R10, R50, UR4, P2 ;  /* 0x00000004320a7c07 */ /* 0x000fe20009000000 */
[----:B------:R-:W-:Y:S02]  /*0470*/  DMUL R52, R52, R4 ;  /* 0x0000000434347228 */ /* 0x000fe40000000000 */
[----:B------:R-:W-:-:S02]  /*0480*/  IMAD.MOV.U32 R11, RZ, RZ, R9 ;  /* 0x000000ffff0b7224 */ /* 0x000fc400078e0009 */
[----:B------:R-:W-:-:S06]  /*0490*/  IMAD.WIDE R2, R2, 0x10, R62 ;  /* 0x0000001002027825 */ /* 0x000fcc00078e023e */
[----:B------:R-:W-:Y:S05]  /*04a0*/  @P0 BRA P1, `(.L_x_10607) ;  /* 0x0000000000200947 */ /* 0x000fea0000800000 */
[----:B------:R-:W-:Y:S01]  /*04b0*/  IMAD.MOV.U32 R9, RZ, RZ, R54 ;  /* 0x000000ffff097224 */ /* 0x000fe200078e0036 */
[----:B------:R-:W-:Y:S01]  /*04c0*/  MOV R8, R55 ;  /* 0x0000003700087202 */ /* 0x000fe20000000f00 */
[----:B------:R-:W-:Y:S01]  /*04d0*/  IMAD.MOV.U32 R5, RZ, RZ, R48 ;  /* 0x000000ffff057224 */ /* 0x000fe200078e0030 */
[----:B------:R-:W-:Y:S01]  /*04e0*/  MOV R0, 0x510 ;  /* 0x0000051000007802 */ /* 0x000fe20000000f00 */
[----:B------:R-:W-:-:S07]  /*04f0*/  IMAD.MOV.U32 R4, RZ, RZ, R49 ;  /* 0x000000ffff047224 */ /* 0x000fce00078e0031 */
[----:B-----5:R-:W-:Y:S05]  /*0500*/  CALL.REL.NOINC `($__internal_17_$__cuda_sm20_div_rn_f64_full) ;  /* 0x0000002c00c07944 */ /* 0x020fea0003c00000 */
[----:B------:R-:W-:Y:S02]  /*0510*/  IMAD.MOV.U32 R6, RZ, RZ, R4 ;  /* 0x000000ffff067224 */ /* 0x000fe400078e0004 */
[----:B------:R-:W-:-:S07]  /*0520*/  IMAD.MOV.U32 R7, RZ, RZ, R5 ;  /* 0x000000ffff077224 */ /* 0x000fce00078e0005 */
.L_x_10607:
[----:B------:R-:W-:Y:S05]  /*0530*/  BSYNC B1 ;  /* 0x0000000000017941 */ /* 0x000fea0003800000 */
.L_x_10606:
[----:B------:R-:W0:Y:S01]  /*0540*/  MUFU.RCP64H R5, R11 ;  /* 0x0000000b00057308 */ /* 0x000e220000001800 */
[----:B------:R-:W-:Y:S01]  /*0550*/  MOV R4, 0x1 ;  /* 0x0000000100047802 */ /* 0x000fe20000000f00 */
[C---:B-----5:R-:W-:Y:S01]  /*0560*/  DADD R50, -R46.reuse, 1 ;  /* 0x3ff000002e327429 */ /* 0x060fe20000000100 */
[----:B------:R-:W-:Y:S01]  /*0570*/  UMOV UR4, 0x80000000 ;  /* 0x8000000000047882 */ /* 0x000fe20000000000 */
[----:B------:R-:W-:Y:S01]  /*0580*/  UMOV UR5, 0x3d719799 ;  /* 0x3d71979900057882 */ /* 0x000fe20000000000 */
[----:B------:R-:W-:Y:S01]  /*0590*/  FSETP.GEU.AND P1, PT, |R53|, 6.5827683646048100446e-37, PT ;  /* 0x036000003500780b */ /* 0x000fe20003f2e200 */
[C---:B------:R-:W-:Y:S01]  /*05a0*/  DADD R42, R46.reuse, -R42 ;  /* 0x000000002e2a7229 */ /* 0x040fe2000000082a */
[----:B------:R-:W-:Y:S01]  /*05b0*/  UMOV UR6, UR5 ;  /* 0x0000000500067c82 */ /* 0x000fe20008000000 */
[----:B------:R-:W-:Y:S02]  /*05c0*/  BSSY B1, `(.L_x_10608) ;  /* 0x000001a000017945 */ /* 0x000fe40003800000 */
[----:B------:R-:W-:-:S04]  /*05d0*/  DMUL R50, R46, R50 ;  /* 0x000000322e327228 */ /* 0x000fc80000000000 */
[----:B------:R-:W-:Y:S02]  /*05e0*/  DMUL R38, R38, R42 ;  /* 0x0000002a26267228 */ /* 0x000fe40000000000 */
[----:B0-----:R-:W-:Y:S02]  /*05f0*/  DFMA R8, -R10, R4, 1 ;  /* 0x3ff000000a08742b */ /* 0x001fe40000000104 */
[----:B------:R-:W-:Y:S02]  /*0600*/  DSETP.MAX.AND P2, P3, R50, UR4, PT ;  /* 0x0000000432007e2a */ /* 0x000fe4000bb4f000 */
[----:B------:R-:W-:-:S04]  /*0610*/  IMAD.MOV.U32 R0, RZ, RZ, R51 ;  /* 0x000000ffff007224 */ /* 0x000fc800078e0033 */
[----:B------:R-:W-:Y:S01]  /*0620*/  DFMA R8, R8, R8, R8 ;  /* 0x000000080808722b */ /* 0x000fe20000000008 */
[----:B------:R-:W-:Y:S02]  /*0630*/  FSEL R43, R0, UR6, P2 ;  /* 0x00000006002b7c08 */ /* 0x000fe40009000000 */
[----:B------:R-:W-:-:S05]  /*0640*/  SEL R42, R50, UR4, P2 ;  /* 0x00000004322a7c07 */ /* 0x000fca0009000000 */
[----:B------:R-:W-:-:S08]  /*0650*/  DFMA R8, R4, R8, R4 ;  /* 0x000000080408722b */ /* 0x000fd00000000004 */
[----:B------:R-:W-:-:S08]  /*0660*/  DFMA R4, -R10, R8, 1 ;  /* 0x3ff000000a04742b */ /* 0x000fd00000000108 */
[----:B------:R-:W-:-:S08]  /*0670*/  DFMA R4, R8, R4, R8 ;  /* 0x000000040804722b */ /* 0x000fd00000000008 */
[----:B------:R-:W-:-:S08]  /*0680*/  DMUL R8, R52, R4 ;  /* 0x0000000434087228 */ /* 0x000fd00000000000 */
[----:B------:R-:W-:-:S08]  /*0690*/  DFMA R48, -R10, R8, R52 ;  /* 0x000000080a30722b */ /* 0x000fd00000000134 */
[----:B------:R-:W-:Y:S01]  /*06a0*/  DFMA R4, R4, R48, R8 ;  /* 0x000000300404722b */ /* 0x000fe20000000008 */
[----:B------:R-:W-:-:S05]  /*06b0*/  IMAD.U32 R9, RZ, RZ, UR6 ;  /* 0x00000006ff097e24 */ /* 0x000fca000f8e00ff */
[----:B------:R-:W-:-:S04]  /*06c0*/  @P3 LOP3.LUT R43, R9, 0x80000, RZ, 0xfc, !PT ;  /* 0x00080000092b3812 */ /* 0x000fc800078efcff */
        /* <DEDUP_REMOVED lines=8> */
[----:B------:R-:W-:Y:S05]  /*0750*/  CALL.REL.NOINC `($__internal_17_$__cuda_sm20_div_rn_f64_full) ;  /* 0x0000002c002c7944 */ /* 0x000fea0003c00000 */
.L_x_10609:
[----:B------:R-:W-:Y:S05]  /*0760*/  BSYNC B1 ;  /* 0x0000000000017941 */ /* 0x000fea0003800000 */
.L_x_10608:
[----:B------:R-:W0:Y:S01]  /*0770*/  MUFU.RCP64H R9, R43 ;  /* 0x0000002b00097308 */ /* 0x000e220000001800 */
[----:B------:R-:W-:Y:S01]  /*0780*/  IMAD.MOV.U32 R8, RZ, RZ, 0x1 ;  /* 0x00000001ff087424 */ /* 0x000fe200078e00ff */
[C---:B------:R-:W-:Y:S01]  /*0790*/  DADD R48, -R44.reuse, 1 ;  /* 0x3ff000002c307429 */ /* 0x040fe20000000100 */
[----:B------:R-:W-:Y:S01]  /*07a0*/  UMOV UR4, 0x80000000 ;  /* 0x8000000000047882 */ /* 0x000fe20000000000 */
[----:B------:R-:W-:Y:S01]  /*07b0*/  UMOV UR5, 0x3d719799 ;  /* 0x3d71979900057882 */ /* 0x000fe20000000000 */
[C---:B------:R-:W-:Y:S01]  /*07c0*/  DADD R40, R44.reuse, -R40 ;  /* 0x000000002c287229 */ /* 0x040fe20000000828 */
[----:B------:R-:W-:Y:S01]  /*07d0*/  FSETP.GEU.AND P1, PT, |R39|, 6.5827683646048100446e-37, PT ;  /* 0x036000002700780b */ /* 0x000fe20003f2e200 */
[----:B------:R-:W-:Y:S01]  /*07e0*/  UMOV UR6, UR5 ;  /* 0x0000000500067c82 */ /* 0x000fe20008000000 */
[----:B------:R1:W-:Y:S01]  /*07f0*/  STG.E.128 desc[UR8][R2.64], R4 ;  /* 0x0000000402007986 */ /* 0x0003e2000c101d08 */
[----:B------:R-:W-:Y:S01]  /*0800*/  BSSY B1, `(.L_x_10610) ;  /* 0x000001d000017945 */ /* 0x000fe20003800000 */
[----:B------:R-:W-:-:S03]  /*0810*/  DMUL R48, R44, R48 ;  /* 0x000000302c307228 */ /* 0x000fc60000000000 */
[----:B------:R-:W-:Y:S01]  /*0820*/  DMUL R36, R36, R40 ;  /* 0x0000002824247228 */ /* 0x000fe20000000000 */
[----:B------:R-:W-:Y:S01]  /*0830*/  IMAD.U32 R40, RZ, RZ, UR6 ;  /* 0x00000006ff287e24 */ /* 0x000fe2000f8e00ff */
[----:B0-----:R-:W-:-:S03]  /*0840*/  DFMA R10, R8, -R42, 1 ;  /* 0x3ff00000080a742b */ /* 0x001fc6000000082a */
[----:B------:R-:W-:-:S05]  /*0850*/  DSETP.MAX.AND P2, P3, R48, UR4, PT ;  /* 0x0000000430007e2a */ /* 0x000fca000bb4f000 */
[----:B------:R-:W-:Y:S01]  /*0860*/  DFMA R10, R10, R10, R10 ;  /* 0x0000000a0a0a722b */ /* 0x000fe2000000000a */
[----:B-1----:R-:W-:-:S07]  /*0870*/  SEL R6, R48, UR4, P2 ;  /* 0x0000000430067c07 */ /* 0x002fce0009000000 */
[----:B------:R-:W-:-:S08]  /*0880*/  DFMA R10, R8, R10, R8 ;  /* 0x0000000a080a722b */ /* 0x000fd00000000008 */
[----:B------:R-:W-:-:S08]  /*0890*/  DFMA R8, R10, -R42, 1 ;  /* 0x3ff000000a08742b */ /* 0x000fd0000000082a */
[----:B------:R-:W-:-:S08]  /*08a0*/  DFMA R8, R10, R8, R10 ;  /* 0x000000080a08722b */ /* 0x000fd0000000000a */
[----:B------:R-:W-:-:S08]  /*08b0*/  DMUL R10, R8, R38 ;  /* 0x00000026080a7228 */ /* 0x000fd00000000000 */
[----:B------:R-:W-:-:S08]  /*08c0*/  DFMA R46, R10, -R42, R38 ;  /* 0x8000002a0a2e722b */ /* 0x000fd00000000026 */
[----:B------:R-:W-:Y:S01]  /*08d0*/  DFMA R10, R8, R46, R10 ;  /* 0x0000002e080a722b */ /* 0x000fe2000000000a */
[----:B------:R-:W-:-:S05]  /*08e0*/  IMAD.MOV.U32 R8, RZ, RZ, R49 ;  /* 0x000000ffff087224 */ /* 0x000fca00078e0031 */
[----:B------:R-:W-:Y:S02]  /*08f0*/  FSEL R9, R8, UR6, P2 ;  /* 0x0000000608097c08 */ /* 0x000fe40009000000 */
[----:B------:R-:W-:Y:S02]  /*0900*/  @P3 LOP3.LUT R9, R40, 0x80000, RZ, 0xfc, !PT ;  /* 0x0008000028093812 */ /* 0x000fe400078efcff */
[----:B------:R-:W-:Y:S02]  /*0910*/  FFMA R0, RZ, R43, R11 ;  /* 0x0000002bff007223 */ /* 0x000fe4000000000b */
[----:B------:R-:W-:-:S03]  /*0920*/  MOV R7, R9 ;  /* 0x0000000900077202 */ /* 0x000fc60000000f00 */
[----:B------:R-:W-:-:S13]  /*0930*/  FSETP.GT.AND P0, PT, |R0|, 1.469367938527859385e-39, PT ;  /* 0x001000000000780b */ /* 0x000fda0003f04200 */
[----:B------:R-:W-:Y:S05]  /*0940*/  @P0 BRA P1, `(.L_x_10611) ;  /* 0x0000000000200947 */ /* 0x000fea0000800000 */
[----:B------:R-:W-:Y:S01]  /*0950*/  IMAD.MOV.U32 R9, RZ, RZ, R38 ;  /* 0x000000ffff097224 */ /* 0x000fe200078e0026 */
[----:B------:R-:W-:Y:S01]  /*0960*/  MOV R0, 0x9b0 ;  /* 0x000009b000007802 */ /* 0x000fe20000000f00 */
[----:B------:R-:W-:Y:S02]  /*0970*/  IMAD.MOV.U32 R8, RZ, RZ, R39 ;  /* 0x000000ffff087224 */ /* 0x000fe400078e0027 */
[----:B------:R-:W-:Y:S02]  /*0980*/  IMAD.MOV.U32 R5, RZ, RZ, R42 ;  /* 0x000000ffff057224 */ /* 0x000fe400078e002a */
[----:B------:R-:W-:-:S07]  /*0990*/  IMAD.MOV.U32 R4, RZ, RZ, R43 ;  /* 0x000000ffff047224 */ /* 0x000fce00078e002b */
[----:B------:R-:W-:Y:S05]  /*09a0*/  CALL.REL.NOINC `($__internal_17_$__cuda_sm20_div_rn_f64_full) ;  /* 0x0000002800987944 */ /* 0x000fea0003c00000 */
[----:B------:R-:W-:Y:S01]  /*09b0*/  MOV R10, R4 ;  /* 0x00000004000a7202 */ /* 0x000fe20000000f00 */
[----:B------:R-:W-:-:S07]  /*09c0*/  IMAD.MOV.U32 R11, RZ, RZ, R5 ;  /* 0x000000ffff0b7224 */ /* 0x000fce00078e0005 */
.L_x_10611:
[----:B------:R-:W-:Y:S05]  /*09d0*/  BSYNC B1 ;  /* 0x0000000000017941 */ /* 0x000fea0003800000 */
.L_x_10610:
[----:B------:R-:W0:Y:S01]  /*09e0*/  MUFU.RCP64H R5, R7 ;  /* 0x0000000700057308 */ /* 0x000e220000001800 */
[----:B------:R-:W-:Y:S01]  /*09f0*/  IMAD.MOV.U32 R4, RZ, RZ, 0x1 ;  /* 0x00000001ff047424 */ /* 0x000fe200078e00ff */
[C---:B------:R-:W-:Y:S01]  /*0a00*/  DADD R40, -R26.reuse, 1 ;  /* 0x3ff000001a287429 */ /* 0x040fe20000000100 */
        /* <DEDUP_REMOVED lines=8> */
[----:B0-----:R-:W-:Y:S02]  /*0a90*/  DFMA R8, R4, -R6, 1 ;  /* 0x3ff000000408742b */ /* 0x001fe40000000806 */
[----:B------:R-:W-:Y:S02]  /*0aa0*/  DSETP.MAX.AND P2, P3, R40, UR4, PT ;  /* 0x0000000428007e2a */ /* 0x000fe4000bb4f000 */
[----:B------:R-:W-:-:S04]  /*0ab0*/  IMAD.MOV.U32 R0, RZ, RZ, R41 ;  /* 0x000000ffff007224 */ /* 0x000fc800078e0029 */
[----:B------:R-:W-:Y:S01]  /*0ac0*/  DFMA R8, R8, R8, R8 ;  /* 0x000000080808722b */ /* 0x000fe20000000008 */
[----:B------:R-:W-:Y:S02]  /*0ad0*/  FSEL R27, R0, UR6, P2 ;  /* 0x00000006001b7c08 */ /* 0x000fe40009000000 */
[----:B------:R-:W-:-:S05]  /*0ae0*/  SEL R26, R40, UR4, P2 ;  /* 0x00000004281a7c07 */ /* 0x000fca0009000000 */
[----:B------:R-:W-:-:S08]  /*0af0*/  DFMA R8, R4, R8, R4 ;  /* 0x000000080408722b */ /* 0x000fd00000000004 */
[----:B------:R-:W-:-:S08]  /*0b00*/  DFMA R4, R8, -R6, 1 ;  /* 0x3ff000000804742b */ /* 0x000fd00000000806 */
[----:B------:R-:W-:-:S08]  /*0b10*/  DFMA R4, R8, R4, R8 ;  /* 0x000000040804722b */ /* 0x000fd00000000008 */
[----:B------:R-:W-:-:S08]  /*0b20*/  DMUL R8, R4, R36 ;  /* 0x0000002404087228 */ /* 0x000fd00000000000 */
[----:B------:R-:W-:-:S08]  /*0b30*/  DFMA R38, R8, -R6, R36 ;  /* 0x800000060826722b */ /* 0x000fd00000000024 */
[----:B------:R-:W-:Y:S01]  /*0b40*/  DFMA R8, R4, R38, R8 ;  /* 0x000000260408722b */ /* 0x000fe20000000008 */
[----:B------:R-:W-:-:S05]  /*0b50*/  IMAD.U32 R5, RZ, RZ, UR6 ;  /* 0x00000006ff057e24 */ /* 0x000fca000f8e00ff */
[----:B------:R-:W-:-:S04]  /*0b60*/  @P3 LOP3.LUT R27, R5, 0x80000, RZ, 0xfc, !PT ;  /* 0x00080000051b3812 */ /* 0x000fc800078efcff */
        /* <DEDUP_REMOVED lines=8> */
[----:B------:R-:W-:Y:S05]  /*0bf0*/  CALL.REL.NOINC `($__internal_17_$__cuda_sm20_div_rn_f64_full) ;  /* 0x0000002800047944 */ /* 0x000fea0003c00000 */
[----:B------:R-:W-:Y:S01]  /*0c00*/  IMAD.MOV.U32 R8, RZ, RZ, R4 ;  /* 0x000000ffff087224 */ /* 0x000fe200078e0004 */
[----:B------:R-:W-:-:S07]  /*0c10*/  MOV R9, R5 ;  /* 0x0000000500097202 */ /* 0x000fce0000000f00 */
.L_x_10613:
[----:B------:R-:W-:Y:S05]  /*0c20*/  BSYNC B1 ;  /* 0x0000000000017941 */ /* 0x000fea0003800000 */
.L_x_10612:
[----:B------:R-:W0:Y:S01]  /*0c30*/  MUFU.RCP64H R5, R27 ;  /* 0x0000001b00057308 */ /* 0x000e220000001800 */
[----:B------:R-:W-:Y:S01]  /*0c40*/  IMAD.MOV.U32 R4, RZ, RZ, 0x1 ;  /* 0x00000001ff047424 */ /* 0x000fe200078e00ff */
[C---:B------:R-:W-:Y:S01]  /*0c50*/  DADD R36, -R24.reuse, 1 ;  /* 0x3ff0000018247429 */ /* 0x040fe20000000100 */
[----:B------:R-:W-:Y:S01]  /*0c60*/  UMOV UR4, 0x80000000 ;  /* 0x8000000000047882 */ /* 0x000fe20000000000 */
[----:B------:R-:W-:Y:S01]  /*0c70*/  UMOV UR5, 0x3d719799 ;  /* 0x3d71979900057882 */ /* 0x000fe20000000000 */
[----:B------:R-:W-:Y:S01]  /*0c80*/  FSETP.GEU.AND P1, PT, |R35|, 6.5827683646048100446e-37, PT ;  /* 0x036000002300780b */ /* 0x000fe20003f2e200 */
[----:B------:R-:W-:Y:S01]  /*0c90*/  UMOV UR6, UR5 ;  /* 0x0000000500067c82 */ /* 0x000fe20008000000 */
[C---:B------:R-:W-:Y:S01]  /*0ca0*/  DADD R28, R24.reuse, -R28 ;  /* 0x00000000181c7229 */ /* 0x040fe2000000081c */
[----:B------:R1:W-:Y:S01]  /*0cb0*/  STG.E.128 desc[UR8][R2.64+0x800], R8 ;  /* 0x0008000802007986 */ /* 0x0003e2000c101d08 */
[----:B------:R-:W-:Y:S01]  /*0cc0*/  BSSY B1, `(.L_x_10614) ;  /* 0x000001d000017945 */ /* 0x000fe20003800000 */
[----:B------:R-:W-:Y:S01]  /*0cd0*/  DMUL R36, R24, R36 ;  /* 0x0000002418247228 */ /* 0x000fe20000000000 */
[----:B------:R-:W-:-:S04]  /*0ce0*/  IMAD.U32 R24, RZ, RZ, UR6 ;  /* 0x00000006ff187e24 */ /* 0x000fc8000f8e00ff */
[----:B------:R-:W-:Y:S02]  /*0cf0*/  DMUL R32, R32, R28 ;  /* 0x0000001c20207228 */ /* 0x000fe40000000000 */
[----:B0-----:R-:W-:Y:S02]  /*0d00*/  DFMA R6, R4, -R26, 1 ;  /* 0x3ff000000406742b */ /* 0x001fe4000000081a */
[----:B------:R-:W-:-:S06]  /*0d10*/  DSETP.MAX.AND P2, P3, R36, UR4, PT ;  /* 0x0000000424007e2a */ /* 0x000fcc000bb4f000 */
        /* <DEDUP_REMOVED lines=11> */
[----:B------:R-:W-:-:S03]  /*0dd0*/  FFMA R0, RZ, R27, R7 ;  /* 0x0000001bff007223 */ /* 0x000fc60000000007 */
[----:B------:R-:W-:Y:S02]  /*0de0*/  IMAD.MOV.U32 R11, RZ, RZ, R5 ;  /* 0x000000ffff0b7224 */ /* 0x000fe400078e0005 */
        /* <DEDUP_REMOVED lines=10> */
.L_x_10615:
[----:B------:R-:W-:Y:S05]  /*0e90*/  BSYNC B1 ;  /* 0x0000000000017941 */ /* 0x000fea0003800000 */
.L_x_10614:
        /* <DEDUP_REMOVED lines=34> */
.L_x_10617:
[----:B------:R-:W-:Y:S05]  /*10c0*/  BSYNC B1 ;  /* 0x0000000000017941 */ /* 0x000fea0003800000 */
.L_x_10616:
        /* <DEDUP_REMOVED lines=11> */
[----:B------:R-:W-:-:S04]  /*1180*/  MOV R12, UR6 ;  /* 0x00000006000c7c02 */ /* 0x000fc80008000f00 */
        /* <DEDUP_REMOVED lines=24> */
[----:B------:R-:W-:Y:S02]  /*1310*/  IMAD.MOV.U32 R10, RZ, RZ, R4 ;  /* 0x000000ffff0a7224 */ /* 0x000fe400078e0004 */
[----:B------:R-:W-:-:S07]  /*1320*/  IMAD.MOV.U32 R11, RZ, RZ, R5 ;  /* 0x000000ffff0b7224 */ /* 0x000fce00078e0005 */
.L_x_10619:
[----:B------:R-:W-:Y:S05]  /*1330*/  BSYNC B1 ;  /* 0x0000000000017941 */ /* 0x000fea0003800000 */
.L_x_10618:
[----:B------:R-:W0:Y:S01]  /*1340*/  MUFU.RCP64H R5, R7 ;  /* 0x0000000700057308 */ /* 0x000e220000001800 */
[----:B------:R-:W-:Y:S01]  /*1350*/  IMAD.MOV.U32 R4, RZ, RZ, 0x1 ;  /* 0x00000001ff047424 */ /* 0x000fe200078e00ff */
[----:B------:R-:W-:Y:S01]  /*1360*/  FSETP.GEU.AND P1, PT, |R21|, 6.5827683646048100446e-37, PT ;  /* 0x036000001500780b */ /* 0x000fe20003f2e200 */
[----:B------:R-:W-:Y:S04]  /*1370*/  BSSY B1, `(.L_x_10620) ;  /* 0x0000014000017945 */ /* 0x000fe80003800000 */
[----:B0-----:R-:W-:-:S08]  /*1380*/  DFMA R8, R4, -R6, 1 ;  /* 0x3ff000000408742b */ /* 0x001fd00000000806 */
[----:B------:R-:W-:-:S08]  /*1390*/  DFMA R8, R8, R8, R8 ;  /* 0x000000080808722b */ /* 0x000fd00000000008 */
[----:B------:R-:W-:-:S08]  /*13a0*/  DFMA R8, R4, R8, R4 ;  /* 0x000000080408722b */ /* 0x000fd00000000004 */
[----:B------:R-:W-:-:S08]  /*13b0*/  DFMA R4, R8, -R6, 1 ;  /* 0x3ff000000804742b */ /* 0x000fd00000000806 */
[----:B------:R-:W-:-:S08]  /*13c0*/  DFMA R4, R8, R4, R8 ;  /* 0x000000040804722b */ /* 0x000fd00000000008 */
[----:B------:R-:W-:-:S08]  /*13d0*/  DMUL R8, R4, R20 ;  /* 0x0000001404087228 */ /* 0x000fd00000000000 */
[----:B------:R-:W-:-:S08]  /*13e0*/  DFMA R12, R8, -R6, R20 ;  /* 0x80000006080c722b */ /* 0x000fd00000000014 */
        /* <DEDUP_REMOVED lines=12> */
.L_x_10621:
[----:B------:R-:W-:Y:S05]  /*14b0*/  BSYNC B1 ;  /* 0x0000000000017941 */ /* 0x000fea0003800000 */
.L_x_10620:
[----:B------:R-:W-:Y:S01]  /*14c0*/  STG.E.128 desc[UR8][R2.64+0x1800], R8 ;  /* 0x0018000802007986 */ /* 0x000fe2000c101d08 */
[----:B------:R-:W-:Y:S05]  /*14d0*/  EXIT ;  /* 0x000000000000794d */ /* 0x000fea0003800000 */
.L_x_10605:
[----:B------:R-:W0:Y:S01]  /*14e0*/  S2R R46, SR_TID.X ;  /* 0x00000000002e7919 */ /* 0x000e220000002100 */
[----:B------:R-:W-:Y:S02]  /*14f0*/  CS2R R44, SRZ ;  /* 0x00000000002c7805 */ /* 0x000fe4000001ff00 */
[----:B------:R-:W-:Y:S02]  /*1500*/  CS2R R6, SRZ ;  /* 0x0000000000067805 */ /* 0x000fe4000001ff00 */
[----:B0-----:R-:W-:Y:S02]  /*1510*/  ISETP.GE.AND P1, PT, R46, R47, PT ;  /* 0x0000002f2e00720c */ /* 0x001fe40003f26270 */
[----:B------:R-:W-:-:S11]  /*1520*/  MOV R31, R46 ;  /* 0x0000002e001f7202 */ /* 0x000fd60000000f00 */
[----:B------:R-:W-:Y:S02]  /*1530*/  @!P1 IMAD.IADD R57, R62, 0x1, R31 ;  /* 0x000000013e399824 */ /* 0x000fe400078e021f */
[----:B------:R-:W-:-:S05]  /*1540*/  @!P1 VIADD R31, R31, 0x80 ;  /* 0x000000801f1f9836 */ /* 0x000fca0000000000 */
[----:B------:R-:W-:-:S13]  /*1550*/  ISETP.GE.AND P5, PT, R31, R47, PT ;  /* 0x0000002f1f00720c */ /* 0x000fda0003fa6270 */
[----:B------:R-:W-:Y:S01]  /*1560*/  @!P5 IMAD.IADD R19, R62, 0x1, R31 ;  /* 0x000000013e13d824 */ /* 0x000fe200078e021f */
[----:B------:R-:W0:Y:S01]  /*1570*/  @!P5 LDC.64 R2, c[0x0][0x220] ;  /* 0x00008800ff02db82 */ /* 0x000e220000000a00 */
[----:B------:R-:W-:-:S05]  /*1580*/  @!P5 VIADD R31, R31, 0x80 ;  /* 0x000000801f1fd836 */ /* 0x000fca0000000000 */
[C---:B------:R-:W-:Y:S02]  /*1590*/  ISETP.GE.AND P6, PT, R31.reuse, R47, PT ;  /* 0x0000002f1f00720c */ /* 0x040fe40003fc6270 */
[----:B------:R-:W1:Y:S08]  /*15a0*/  @!P5 LDC.64 R8, c[0x0][0x228] ;  /* 0x00008a00ff08db82 */ /* 0x000e700000000a00 */
[----:B------:R-:W2:Y:S03]  /*15b0*/  @!P5 LDC.64 R10, c[0x0][0x230] ;  /* 0x00008c00ff0adb82 */ /* 0x000ea60000000a00 */
[----:B------:R-:W-:Y:S01]  /*15c0*/  @!P6 IADD3 R27, R62, R31, RZ ;  /* 0x0000001f3e1be210 */ /* 0x000fe20007ffe0ff */
[----:B------:R-:W-:-:S04]  /*15d0*/  @!P6 VIADD R31, R31, 0x80 ;  /* 0x000000801f1fe836 */ /* 0x000fc80000000000 */
[----:B------:R-:W3:Y:S01]  /*15e0*/  @!P6 LDC.64 R12, c[0x0][0x220] ;  /* 0x00008800ff0ceb82 */ /* 0x000ee20000000a00 */
[----:B------:R-:W-:Y:S01]  /*15f0*/  ISETP.GE.AND P0, PT, R31, R47, PT ;  /* 0x0000002f1f00720c */ /* 0x000fe20003f06270 */
[----:B0-----:R-:W-:-:S05]  /*1600*/  @!P5 IMAD.WIDE.U32 R4, R19, 0x8, R2 ;  /* 0x000000081304d825 */ /* 0x001fca00078e0002 */
[----:B------:R0:W5:Y:S01]  /*1610*/  @!P5 LDG.E.64 R44, desc[UR8][R4.64] ;  /* 0x00000008042cd981 */ /* 0x000162000c1e1b00 */
[----:B------:R-:W4:Y:S01]  /*1620*/  @!P6 LDC.64 R14, c[0x0][0x228] ;  /* 0x00008a00ff0eeb82 */ /* 0x000f220000000a00 */
[----:B-1----:R-:W-:-:S05]  /*1630*/  @!P5 IMAD.WIDE.U32 R8, R19, 0x8, R8 ;  /* 0x000000081308d825 */ /* 0x002fca00078e0008 */
[----:B------:R-:W-:Y:S01]  /*1640*/  @!P0 IMAD.IADD R49, R62, 0x1, R31 ;  /* 0x000000013e318824 */ /* 0x000fe200078e021f */
[----:B------:R1:W5:Y:S01]  /*1650*/  @!P5 LDG.E.64 R6, desc[UR8][R8.64] ;  /* 0x000000080806d981 */ /* 0x000362000c1e1b00 */
[----:B------:R-:W-:Y:S01]  /*1660*/  @!P0 VIADD R31, R31, 0x80 ;  /* 0x000000801f1f8836 */ /* 0x000fe20000000000 */
[----:B------:R-:W4:Y:S04]  /*1670*/  @!P0 LDC.64 R38, c[0x0][0x220] ;  /* 0x00008800ff268b82 */ /* 0x000f280000000a00 */
[----:B------:R-:W-:-:S04]  /*1680*/  ISETP.GE.AND P2, PT, R31, R47, PT ;  /* 0x0000002f1f00720c */ /* 0x000fc80003f46270 */
[----:B------:R-:W4:Y:S08]  /*1690*/  @!P0 LDC.64 R40, c[0x0][0x228] ;  /* 0x00008a00ff288b82 */ /* 0x000f300000000a00 */
[----:B------:R-:W4:Y:S01]  /*16a0*/  @!P6 LDC.64 R16, c[0x0][0x230] ;  /* 0x00008c00ff10eb82 */ /* 0x000f220000000a00 */
[----:B------:R-:W-:Y:S01]  /*16b0*/  @!P2 IMAD.IADD R36, R62, 0x1, R31 ;  /* 0x000000013e24a824 */ /* 0x000fe200078e021f */
[----:B------:R-:W-:-:S04]  /*16c0*/  @!P2 IADD3 R31, R31, 0x80, RZ ;  /* 0x000000801f1fa810 */ /* 0x000fc80007ffe0ff */
[----:B------:R-:W-:Y:S02]  /*16d0*/  ISETP.GE.AND P3, PT, R31, R47, PT ;  /* 0x0000002f1f00720c */ /* 0x000fe40003f66270 */
[----:B------:R-:W4:Y:S01]  /*16e0*/  @!P0 LDC.64 R28, c[0x0][0x230] ;  /* 0x00008c00ff1c8b82 */ /* 0x000f220000000a00 */
[----:B------:R-:W-:-:S07]  /*16f0*/  CS2R R42, SRZ ;  /* 0x00000000002a7805 */ /* 0x000fce000001ff00 */
[----:B------:R-:W4:Y:S03]  /*1700*/  @!P2 LDC.64 R22, c[0x0][0x220] ;  /* 0x00008800ff16ab82 */ /* 0x000f260000000a00 */
[----:B------:R-:W-:Y:S02]  /*1710*/  @!P3 IMAD.IADD R63, R62, 0x1, R31 ;  /* 0x000000013e3fb824 */ /* 0x000fe400078e021f */
[----:B------:R-:W-:-:S03]  /*1720*/  @!P3 VIADD R31, R31, 0x80 ;  /* 0x000000801f1fb836 */ /* 0x000fc60000000000 */
[----:B------:R-:W4:Y:S02]  /*1730*/  @!P2 LDC.64 R2, c[0x0][0x228] ;  /* 0x00008a00ff02ab82 */ /* 0x000f240000000a00 */
[----:B------:R-:W-:-:S06]  /*1740*/  ISETP.GE.AND P4, PT, R31, R47, PT ;  /* 0x0000002f1f00720c */ /* 0x000fcc0003f86270 */
[----:B0-----:R-:W0:Y:S01]  /*1750*/  @!P2 LDC.64 R4, c[0x0][0x230] ;  /* 0x00008c00ff04ab82 */ /* 0x001e220000000a00 */
[----:B--2---:R-:W-:-:S05]  /*1760*/  @!P5 IMAD.WIDE.U32 R18, R19, 0x8, R10 ;  /* 0x000000081312d825 */ /* 0x004fca00078e000a */
[----:B------:R-:W5:Y:S02]  /*1770*/  @!P5 LDG.E.64 R42, desc[UR8][R18.64] ;  /* 0x00000008122ad981 */ /* 0x000f64000c1e1b00 */
[----:B-1----:R-:W1:Y:S01]  /*1780*/  @!P3 LDC.64 R8, c[0x0][0x220] ;  /* 0x00008800ff08bb82 */ /* 0x002e620000000a00 */
[----:B------:R-:W-:Y:S02]  /*1790*/  @!P4 IMAD.IADD R33, R62, 0x1, R31 ;  /* 0x000000013e21c824 */ /* 0x000fe400078e021f */
[----:B------:R-:W-:-:S05]  /*17a0*/  @!P4 VIADD R31, R31, 0x80 ;  /* 0x000000801f1fc836 */ /* 0x000fca0000000000 */
[----:B------:R-:W-:Y:S01]  /*17b0*/  ISETP.GE.AND P5, PT, R31, R47, PT ;  /* 0x0000002f1f00720c */ /* 0x000fe20003fa6270 */
[C---:B---3--:R-:W-:Y:S01]  /*17c0*/  @!P6 IMAD.WIDE.U32 R20, R27.reuse, 0x8, R12 ;  /* 0x000000081b14e825 */ /* 0x048fe200078e000c */
[----:B------:R-:W2:Y:S01]  /*17d0*/  @!P3 LDC.64 R34, c[0x0][0x228] ;  /* 0x00008a00ff22bb82 */ /* 0x000ea20000000a00 */
[----:B------:R-:W-:Y:S02]  /*17e0*/  CS2R R58, SRZ ;  /* 0x00000000003a7805 */ /* 0x000fe4000001ff00 */
[----:B----4-:R-:W-:Y:S01]  /*17f0*/  @!P6 IMAD.WIDE.U32 R24, R27, 0x8, R14 ;  /* 0x000000081b18e825 */ /* 0x010fe200078e000e */
[----:B------:R-:W-:-:S03]  /*1800*/  CS2R R14, SRZ ;  /* 0x00000000000e7805 */ /* 0x000fc6000001ff00 */
[C---:B------:R-:W-:Y:S01]  /*1810*/  @!P0 IMAD.WIDE.U32 R38, R49.reuse, 0x8, R38 ;  /* 0x0000000831268825 */ /* 0x040fe200078e0026 */
[----:B------:R-:W3:Y:S03]  /*1820*/  @!P3 LDC.64 R50, c[0x0][0x230] ;  /* 0x00008c00ff32bb82 */ /* 0x000ee60000000a00 */
[----:B------:R-:W-:Y:S01]  /*1830*/  @!P0 IMAD.WIDE.U32 R40, R49, 0x8, R40 ;  /* 0x0000000831288825 */ /* 0x000fe200078e0028 */
[----:B------:R-:W5:Y:S03]  /*1840*/  @!P0 LDG.E.64 R58, desc[UR8][R38.64] ;  /* 0x00000008263a8981 */ /* 0x000f66000c1e1b00 */
[----:B------:R-:W-:Y:S01]  /*1850*/  @!P6 IMAD.WIDE.U32 R26, R27, 0x8, R16 ;  /* 0x000000081b1ae825 */ /* 0x000fe200078e0010 */
[----:B------:R-:W-:Y:S01]  /*1860*/  CS2R R16, SRZ ;  /* 0x0000000000107805 */ /* 0x000fe2000001ff00 */
[----:B------:R-:W4:Y:S01]  /*1870*/  @!P4 LDC.64 R54, c[0x0][0x220] ;  /* 0x00008800ff36cb82 */ /* 0x000f220000000a00 */
[----:B------:R1:W5:Y:S01]  /*1880*/  @!P0 LDG.E.64 R14, desc[UR8][R40.64] ;  /* 0x00000008280e8981 */ /* 0x000362000c1e1b00 */
[----:B------:R-:W-:-:S04]  /*1890*/  @!P0 IMAD.WIDE.U32 R48, R49, 0x8, R28 ;  /* 0x0000000831308825 */ /* 0x000fc800078e001c */
[C---:B------:R-:W-:Y:S01]  /*18a0*/  @!P2 IMAD.WIDE.U32 R64, R36.reuse, 0x8, R22 ;  /* 0x000000082440a825 */ /* 0x040fe200078e0016 */
[----:B------:R2:W5:Y:S01]  /*18b0*/  @!P0 LDG.E.64 R16, desc[UR8][R48.64] ;  /* 0x0000000830108981 */ /* 0x000562000c1e1b00 */
[----:B------:R-:W4:Y:S02]  /*18c0*/  @!P4 LDC.64 R28, c[0x0][0x230] ;  /* 0x00008c00ff1ccb82 */ /* 0x000f240000000a00 */
[----:B------:R-:W-:-:S04]  /*18d0*/  @!P2 IMAD.WIDE.U32 R68, R36, 0x8, R2 ;  /* 0x000000082444a825 */ /* 0x000fc800078e0002 */
[----:B0-----:R-:W-:Y:S02]  /*18e0*/  @!P2 IMAD.WIDE.U32 R36, R36, 0x8, R4 ;  /* 0x000000082424a825 */ /* 0x001fe400078e0004 */
[----:B------:R-:W0:Y:S02]  /*18f0*/  @!P5 LDC.64 R2, c[0x0][0x220] ;  /* 0x00008800ff02db82 */ /* 0x000e240000000a00 */
[----:B-1----:R-:W-:-:S06]  /*1900*/  @!P3 IMAD.WIDE.U32 R66, R63, 0x8, R8 ;  /* 0x000000083f42b825 */ /* 0x002fcc00078e0008 */
[----:B------:R-:W1:Y:S08]  /*1910*/  @!P1 LDC.64 R4, c[0x0][0x220] ;  /* 0x00008800ff049b82 */ /* 0x000e700000000a00 */
[----:B------:R-:W0:Y:S08]  /*1920*/  @!P1 LDC.64 R40, c[0x0][0x228] ;  /* 0x00008a00ff289b82 */ /* 0x000e300000000a00 */
[----:B------:R-:W0:Y:S08]  /*1930*/  @!P4 LDC.64 R60, c[0x0][0x228] ;  /* 0x00008a00ff3ccb82 */ /* 0x000e300000000a00 */
[----:B------:R-:W0:Y:S08]  /*1940*/  @!P5 LDC.64 R38, c[0x0][0x230] ;  /* 0x00008c00ff26db82 */ /* 0x000e300000000a00 */
[----:B--2---:R-:W2:Y:S01]  /*1950*/  @!P1 LDC.64 R48, c[0x0][0x230] ;  /* 0x00008c00ff309b82 */ /* 0x004ea20000000a00 */
[----:B------:R-:W-:-:S02]  /*1960*/  CS2R R52, SRZ ;  /* 0x0000000000347805 */ /* 0x000fc4000001ff00 */
[----:B------:R-:W-:Y:S02]  /*1970*/  CS2R R10, SRZ ;  /* 0x00000000000a7805 */ /* 0x000fe4000001ff00 */
[----:B------:R-:W-:Y:S02]  /*1980*/  CS2R R18, SRZ ;  /* 0x0000000000127805 */ /* 0x000fe4000001ff00 */
[----:B------:R-:W-:Y:S01]  /*1990*/  CS2R R12, SRZ ;  /* 0x00000000000c7805 */ /* 0x000fe2000001ff00 */
[C---:B------:R-:W-:Y:S01]  /*19a0*/  @!P3 IMAD.WIDE.U32 R34, R63.reuse, 0x8, R34 ;  /* 0x000000083f22b825 */ /* 0x040fe200078e0022 */
[----:B------:R4:W5:Y:S01]  /*19b0*/  @!P6 LDG.E.64 R52, desc[UR8][R20.64] ;  /* 0x000000081434e981 */ /* 0x000962000c1e1b00 */
[----:B------:R-:W2:Y:S02]  /*19c0*/  @!P5 LDC.64 R8, c[0x0][0x228] ;  /* 0x00008a00ff08db82 */ /* 0x000ea40000000a00 */
[----:B---3--:R-:W-:Y:S01]  /*19d0*/  @!P3 IMAD.WIDE.U32 R50, R63, 0x8, R50 ;  /* 0x000000083f32b825 */ /* 0x008fe200078e0032 */
[----:B------:R3:W5:Y:S01]  /*19e0*/  @!P6 LDG.E.64 R10, desc[UR8][R24.64] ;  /* 0x00000008180ae981 */ /* 0x000762000c1e1b00 */
[----:B------:R-:W-:-:S02]  /*19f0*/  @!P5 IADD3 R63, R62, R31, RZ ;  /* 0x0000001f3e3fd210 */ /* 0x000fc40007ffe0ff */
[----:B------:R-:W-:Y:S01]  /*1a00*/  CS2R R22, SRZ ;  /* 0x0000000000167805 */ /* 0x000fe2000001ff00 */
[----:B------:R1:W5:Y:S01]  /*1a10*/  @!P2 LDG.E.64 R18, desc[UR8][R64.64] ;  /* 0x000000084012a981 */ /* 0x000362000c1e1b00 */
[----:B----4-:R-:W-:Y:S02]  /*1a20*/  CS2R R20, SRZ ;  /* 0x0000000000147805 */ /* 0x010fe4000001ff00 */
[----:B------:R-:W-:Y:S01]  /*1a30*/  CS2R R30, SRZ ;  /* 0x00000000001e7805 */ /* 0x000fe2000001ff00 */
[----:B------:R4:W5:Y:S01]  /*1a40*/  @!P6 LDG.E.64 R12, desc[UR8][R26.64] ;  /* 0x000000081a0ce981 */ /* 0x000962000c1e1b00 */
[----:B---3--:R-:W-:Y:S01]  /*1a50*/  CS2R R24, SRZ ;  /* 0x0000000000187805 */ /* 0x008fe2000001ff00 */
[C---:B------:R-:W-:Y:S02]  /*1a60*/  @!P4 IMAD.WIDE.U32 R54, R33.reuse, 0x8, R54 ;  /* 0x000000082136c825 */ /* 0x040fe400078e0036 */
[----:B------:R0:W5:Y:S02]  /*1a70*/  @!P2 LDG.E.64 R20, desc[UR8][R68.64] ;  /* 0x000000084414a981 */ /* 0x000164000c1e1b00 */
[----:B-1----:R-:W-:Y:S01]  /*1a80*/  @!P4 IMAD.WIDE.U32 R64, R33, 0x8, R28 ;  /* 0x000000082140c825 */ /* 0x002fe200078e001c */
[----:B------:R-:W-:Y:S01]  /*1a90*/  CS2R R28, SRZ ;  /* 0x00000000001c7805 */ /* 0x000fe2000001ff00 */
[----:B------:R1:W5:Y:S01]  /*1aa0*/  @!P3 LDG.E.64 R24, desc[UR8][R66.64] ;  /* 0x000000084218b981 */ /* 0x000362000c1e1b00 */
[----:B----4-:R-:W-:Y:S01]  /*1ab0*/  CS2R R26, SRZ ;  /* 0x00000000001a7805 */ /* 0x010fe2000001ff00 */
[----:B------:R-:W-:-:S02]  /*1ac0*/  @!P1 IMAD.WIDE.U32 R4, R57, 0x8, R4 ;  /* 0x0000000839049825 */ /* 0x000fc400078e0004 */
[----:B------:R3:W5:Y:S02]  /*1ad0*/  @!P2 LDG.E.64 R22, desc[UR8][R36.64] ;  /* 0x000000082416a981 */ /* 0x000764000c1e1b00 */
[----:B0-----:R-:W-:Y:S02]  /*1ae0*/  @!P5 IMAD.WIDE.U32 R68, R63, 0x8, R2 ;  /* 0x000000083f44d825 */ /* 0x001fe400078e0002 */
[----:B------:R0:W5:Y:S02]  /*1af0*/  @!P3 LDG.E.64 R26, desc[UR8][R34.64] ;  /* 0x00000008221ab981 */ /* 0x000164000c1e1b00 */
[----:B-1----:R-:W-:Y:S01]  /*1b00*/  @!P1 IMAD.WIDE.U32 R66, R57, 0x8, R40 ;  /* 0x0000000839429825 */ /* 0x002fe200078e0028 */
[----:B------:R-:W-:Y:S01]  /*1b10*/  CS2R R40, SRZ ;  /* 0x0000000000287805 */ /* 0x000fe2000001ff00 */
[----:B------:R1:W5:Y:S02]  /*1b20*/  @!P3 LDG.E.64 R28, desc[UR8][R50.64] ;  /* 0x00000008321cb981 */ /* 0x000364000c1e1b00 */
[----:B------:R-:W-:Y:S01]  /*1b30*/  @!P4 IMAD.WIDE.U32 R60, R33, 0x8, R60 ;  /* 0x00000008213cc825 */ /* 0x000fe200078e003c */
[----:B------:R-:W-:Y:S01]  /*1b40*/  CS2R R32, SRZ ;  /* 0x0000000000207805 */ /* 0x000fe2000001ff00 */
[----:B------:R4:W5:Y:S01]  /*1b50*/  @!P4 LDG.E.64 R30, desc[UR8][R54.64] ;  /* 0x00000008361ec981 */ /* 0x000962000c1e1b00 */
[----:B---3--:R-:W-:Y:S01]  /*1b60*/  CS2R R36, SRZ ;  /* 0x0000000000247805 */ /* 0x008fe2000001ff00 */
[----:B------:R-:W-:Y:S01]  /*1b70*/  @!P5 IMAD.WIDE.U32 R2, R63, 0x8, R38 ;  /* 0x000000083f02d825 */ /* 0x000fe200078e0026 */
[----:B0-----:R-:W-:-:S02]  /*1b80*/  CS2R R34, SRZ ;  /* 0x0000000000227805 */ /* 0x001fc4000001ff00 */
[----:B------:R-:W-:Y:S01]  /*1b90*/  CS2R R38, SRZ ;  /* 0x0000000000267805 */ /* 0x000fe2000001ff00 */
[----:B------:R0:W5:Y:S01]  /*1ba0*/  @!P4 LDG.E.64 R32, desc[UR8][R60.64] ;  /* 0x000000083c20c981 */ /* 0x000162000c1e1b00 */
[----:B--2---:R-:W-:Y:S01]  /*1bb0*/  @!P1 IMAD.WIDE.U32 R56, R57, 0x8, R48 ;  /* 0x0000000839389825 */ /* 0x004fe200078e0030 */
[----:B-1----:R-:W-:Y:S02]  /*1bc0*/  CS2R R50, SRZ ;  /* 0x0000000000327805 */ /* 0x002fe4000001ff00 */
[----:B------:R-:W-:Y:S01]  /*1bd0*/  CS2R R48, SRZ ;  /* 0x0000000000307805 */ /* 0x000fe2000001ff00 */
[----:B------:R0:W5:Y:S01]  /*1be0*/  @!P4 LDG.E.64 R34, desc[UR8][R64.64] ;  /* 0x000000084022c981 */ /* 0x000162000c1e1b00 */
[----:B----4-:R-:W-:Y:S01]  /*1bf0*/  CS2R R54, SRZ ;  /* 0x0000000000367805 */ /* 0x010fe2000001ff00 */
[----:B------:R-:W-:Y:S02]  /*1c00*/  @!P5 IMAD.WIDE.U32 R8, R63, 0x8, R8 ;  /* 0x000000083f08d825 */ /* 0x000fe400078e0008 */
[----:B------:R0:W5:Y:S04]  /*1c10*/  @!P5 LDG.E.64 R36, desc[UR8][R68.64] ;  /* 0x000000084424d981 */ /* 0x000168000c1e1b00 */
[----:B------:R0:W5:Y:S04]  /*1c20*/  @!P5 LDG.E.64 R38, desc[UR8][R8.64] ;  /* 0x000000080826d981 */ /* 0x000168000c1e1b00 */
[----:B------:R0:W5:Y:S04]  /*1c30*/  @!P5 LDG.E.64 R40, desc[UR8][R2.64] ;  /* 0x000000080228d981 */ /* 0x000168000c1e1b00 */
        /* <DEDUP_REMOVED lines=40> */
.L_x_10623:
[----:B------:R-:W-:Y:S05]  /*1ec0*/  BSYNC B1 ;  /* 0x0000000000017941 */ /* 0x000fea0003800000 */
.L_x_10622:
[----:B------:R-:W-:Y:S01]  /*1ed0*/  IADD3 R63, R46, 0x80, RZ ;  /* 0x000000802e3f7810 */ /* 0x000fe20007ffe0ff */
[----:B------:R-:W-:Y:S03]  /*1ee0*/  BSSY B1, `(.L_x_10624) ;  /* 0x0000026000017945 */ /* 0x000fe60003800000 */
[----:B------:R-:W-:-:S13]  /*1ef0*/  ISETP.GE.AND P0, PT, R63, R47, PT ;  /* 0x0000002f3f00720c */ /* 0x000fda0003f06270 */
        /* <DEDUP_REMOVED lines=36> */
.L_x_10625:
[----:B------:R-:W-:Y:S05]  /*2140*/  BSYNC B1 ;  /* 0x0000000000017941 */ /* 0x000fea0003800000 */
.L_x_10624:
        /* <DEDUP_REMOVED lines=39> */
.L_x_10627:
[----:B------:R-:W-:Y:S05]  /*23c0*/  BSYNC B1 ;  /* 0x0000000000017941 */ /* 0x000fea0003800000 */
.L_x_10626:
        /* <DEDUP_REMOVED lines=39> */
.L_x_10629:
[----:B------:R-:W-:Y:S05]  /*2640*/  BSYNC B1 ;  /* 0x0000000000017941 */ /* 0x000fea0003800000 */
.L_x_10628:
        /* <DEDUP_REMOVED lines=39> */
.L_x_10631:
[----:B------:R-:W-:Y:S05]  /*28c0*/  BSYNC B1 ;  /* 0x0000000000017941 */ /* 0x000fea0003800000 */
.L_x_10630:
        /* <DEDUP_REMOVED lines=37> */
[----:B------:R-:W-:Y:S01]  /*2b20*/  IMAD.MOV.U32 R16, RZ, RZ, R4 ;  /* 0x000000ffff107224 */ /* 0x000fe200078e0004 */
[----:B------:R-:W-:-:S07]  /*2b30*/  MOV R17, R5 ;  /* 0x0000000500117202 */ /* 0x000fce0000000f00 */
.L_x_10633:
[----:B------:R-:W-:Y:S05]  /*2b40*/  BSYNC B1 ;  /* 0x0000000000017941 */ /* 0x000fea0003800000 */
.L_x_10632:
[----:B------:R-:W-:Y:S01]  /*2b50*/  VIADD R0, R46, 0x300 ;  /* 0x000003002e007836 */ /* 0x000fe20000000000 */
[----:B------:R-:W-:Y:S04]  /*2b60*/  BSSY B1, `(.L_x_10634) ;  /* 0x0000026000017945 */ /* 0x000fe80003800000 */
        /* <DEDUP_REMOVED lines=37> */
.L_x_10635:
[----:B------:R-:W-:Y:S05]  /*2dc0*/  BSYNC B1 ;  /* 0x0000000000017941 */ /* 0x000fea0003800000 */
.L_x_10634:
        /* <DEDUP_REMOVED lines=13> */
[----:B------:R-:W-:-:S04]  /*2ea0*/  MOV R0, R5 ;  /* 0x0000000500007202 */ /* 0x000fc80000000f00 */
[----:B------:R-:W-:Y:S02]  /*2eb0*/  FSEL R23, R0, UR6, P0 ;  /* 0x0000000600177c08 */ /* 0x000fe40008000000 */
[----:B------:R-:W-:Y:S01]  /*2ec0*/  SEL R22, R4, UR4, P0 ;  /* 0x0000000404167c07 */ /* 0x000fe20008000000 */
[----:B------:R-:W-:-:S05]  /*2ed0*/  IMAD.MOV.U32 R4, RZ, RZ, 0x1 ;  /* 0x00000001ff047424 */ /* 0x000fca00078e00ff */
        /* <DEDUP_REMOVED lines=22> */
.L_x_10637:
[----:B------:R-:W-:Y:S05]  /*3040*/  BSYNC B1 ;  /* 0x0000000000017941 */ /* 0x000fea0003800000 */
.L_x_10636:
[----:B0-----:R-:W0:Y:S01]  /*3050*/  @!P1 S2R R9, SR_TID.X ;  /* 0x0000000000099919 */ /* 0x001e220000002100 */
[----:B------:R-:W1:Y:S01]  /*3060*/  @!P1 LDC.64 R4, c[0x0][0x218] ;  /* 0x00008600ff049b82 */ /* 0x000e620000000a00 */
[----:B------:R-:W-:Y:S01]  /*3070*/  @!P1 IMAD.MOV.U32 R46, RZ, RZ, R63 ;  /* 0x000000ffff2e9224 */ /* 0x000fe200078e003f */
[----:B------:R-:W-:Y:S04]  /*3080*/  BSSY B0, `(.L_x_10638) ;  /* 0x0000030000007945 */ /* 0x000fe80003800000 */
[----:B------:R-:W-:Y:S01]  /*3090*/  BSSY B1, `(.L_x_10639) ;  /* 0x0000028000017945 */ /* 0x000fe20003800000 */
[----:B------:R-:W-:Y:S01]  /*30a0*/  ISETP.GE.AND P0, PT, R46, R47, PT ;  /* 0x0000002f2e00720c */ /* 0x000fe20003f06270 */
[----:B0-----:R-:W-:-:S04]  /*30b0*/  @!P1 IMAD.IADD R9, R62, 0x1, R9 ;  /* 0x000000013e099824 */ /* 0x001fc800078e0209 */
[----:B-1----:R-:W-:-:S05]  /*30c0*/  @!P1 IMAD.WIDE.U32 R4, R9, 0x8, R4 ;  /* 0x0000000809049825 */ /* 0x002fca00078e0004 */
[----:B------:R0:W-:Y:S03]  /*30d0*/  @!P1 STG.E.64 desc[UR8][R4.64], R2 ;  /* 0x0000000204009986 */ /* 0x0001e6000c101b08 */
[----:B------:R-:W-:Y:S05]  /*30e0*/  @P0 BRA `(.L_x_10640) ;  /* 0x0000000000300947 */ /* 0x000fea0003800000 */
[----:B0-----:R-:W0:Y:S01]  /*30f0*/  LDC.64 R2, c[0x0][0x218] ;  /* 0x00008600ff027b82 */ /* 0x001e220000000a00 */
[----:B------:R-:W-:Y:S01]  /*3100*/  IMAD.IADD R5, R62, 0x1, R46 ;  /* 0x000000013e057824 */ /* 0x000fe200078e022e */
[----:B------:R-:W-:-:S04]  /*3110*/  IADD3 R46, R46, 0x80, RZ ;  /* 0x000000802e2e7810 */ /* 0x000fc80007ffe0ff */
[----:B------:R-:W-:Y:S01]  /*3120*/  ISETP.GE.AND P0, PT, R46, R47, PT ;  /* 0x0000002f2e00720c */ /* 0x000fe20003f06270 */
[----:B0-----:R-:W-:-:S05]  /*3130*/  IMAD.WIDE.U32 R2, R5, 0x8, R2 ;  /* 0x0000000805027825 */ /* 0x001fca00078e0002 */
[----:B-----5:R0:W-:Y:S07]  /*3140*/  STG.E.64 desc[UR8][R2.64], R6 ;  /* 0x0000000602007986 */ /* 0x0201ee000c101b08 */
[----:B------:R-:W-:Y:S05]  /*3150*/  @P0 BRA `(.L_x_10641) ;  /* 0x0000000000300947 */ /* 0x000fea0003800000 */
[----:B0-----:R-:W0:Y:S01]  /*3160*/  LDC.64 R2, c[0x0][0x218] ;  /* 0x00008600ff027b82 */ /* 0x001e220000000a00 */
[----:B------:R-:W-:Y:S02]  /*3170*/  IMAD.IADD R5, R62, 0x1, R46 ;  /* 0x000000013e057824 */ /* 0x000fe400078e022e */
[----:B------:R-:W-:Y:S02]  /*3180*/  VIADD R46, R46, 0x80 ;  /* 0x000000802e2e7836 */ /* 0x000fe40000000000 */
[----:B0-----:R-:W-:-:S05]  /*3190*/  IMAD.WIDE.U32 R2, R5, 0x8, R2 ;  /* 0x0000000805027825 */ /* 0x001fca00078e0002 */
[----:B------:R1:W-:Y:S02]  /*31a0*/  STG.E.64 desc[UR8][R2.64], R10 ;  /* 0x0000000a02007986 */ /* 0x0003e4000c101b08 */
.L_x_10640:
[----:B------:R-:W-:-:S13]  /*31b0*/  ISETP.GE.AND P0, PT, R46, R47, PT ;  /* 0x0000002f2e00720c */ /* 0x000fda0003f06270 */
[----:B------:R-:W-:Y:S05]  /*31c0*/  @P0 BRA `(.L_x_10642) ;  /* 0x0000000000300947 */ /* 0x000fea0003800000 */
[----:B01----:R-:W0:Y:S01]  /*31d0*/  LDC.64 R2, c[0x0][0x218] ;  /* 0x00008600ff027b82 */ /* 0x003e220000000a00 */
[----:B------:R-:W-:Y:S01]  /*31e0*/  IMAD.IADD R5, R62, 0x1, R46 ;  /* 0x000000013e057824 */ /* 0x000fe200078e022e */
[----:B------:R-:W-:-:S03]  /*31f0*/  IADD3 R46, R46, 0x80, RZ ;  /* 0x000000802e2e7810 */ /* 0x000fc60007ffe0ff */
[----:B0-----:R-:W-:-:S05]  /*3200*/  IMAD.WIDE.U32 R2, R5, 0x8, R2 ;  /* 0x0000000805027825 */ /* 0x001fca00078e0002 */
[----:B-----5:R1:W-:Y:S02]  /*3210*/  STG.E.64 desc[UR8][R2.64], R12 ;  /* 0x0000000c02007986 */ /* 0x0203e4000c101b08 */
.L_x_10641:
[----:B------:R-:W-:-:S13]  /*3220*/  ISETP.GE.AND P0, PT, R46, R47, PT ;  /* 0x0000002f2e00720c */ /* 0x000fda0003f06270 */
[----:B------:R-:W-:Y:S05]  /*3230*/  @P0 BRA `(.L_x_10643) ;  /* 0x0000000000340947 */ /* 0x000fea0003800000 */
[----:B01----:R-:W0:Y:S01]  /*3240*/  LDC.64 R2, c[0x0][0x218] ;  /* 0x00008600ff027b82 */ /* 0x003e220000000a00 */
[----:B------:R-:W-:Y:S02]  /*3250*/  IMAD.IADD R5, R62, 0x1, R46 ;  /* 0x000000013e057824 */ /* 0x000fe400078e022e */
[----:B------:R-:W-:Y:S02]  /*3260*/  VIADD R46, R46, 0x80 ;  /* 0x000000802e2e7836 */ /* 0x000fe40000000000 */
[----:B0-----:R-:W-:-:S05]  /*3270*/  IMAD.WIDE.U32 R2, R5, 0x8, R2 ;  /* 0x0000000805027825 */ /* 0x001fca00078e0002 */
[----:B------:R2:W-:Y:S02]  /*3280*/  STG.E.64 desc[UR8][R2.64], R14 ;  /* 0x0000000e02007986 */ /* 0x0005e4000c101b08 */
.L_x_10642:
[----:B------:R-:W-:-:S13]  /*3290*/  ISETP.GE.AND P0, PT, R46, R47, PT ;  /* 0x0000002f2e00720c */ /* 0x000fda0003f06270 */
[----:B------:R-:W-:Y:S05]  /*32a0*/  @P0 BREAK B1 ;  /* 0x0000000000010942 */ /* 0x000fea0003800000 */
[----:B------:R-:W-:Y:S05]  /*32b0*/  @P0 BRA `(.L_x_10644) ;  /* 0x0000000000300947 */ /* 0x000fea0003800000 */
[----:B012---:R-:W0:Y:S01]  /*32c0*/  LDC.64 R2, c[0x0][0x218] ;  /* 0x00008600ff027b82 */ /* 0x007e220000000a00 */
[----:B------:R-:W-:Y:S01]  /*32d0*/  IMAD.IADD R5, R62, 0x1, R46 ;  /* 0x000000013e057824 */ /* 0x000fe200078e022e */
[----:B------:R-:W-:-:S03]  /*32e0*/  IADD3 R46, R46, 0x80, RZ ;  /* 0x000000802e2e7810 */ /* 0x000fc60007ffe0ff */
[----:B0-----:R-:W-:-:S05]  /*32f0*/  IMAD.WIDE.U32 R2, R5, 0x8, R2 ;  /* 0x0000000805027825 */ /* 0x001fca00078e0002 */
[----:B-----5:R2:W-:Y:S02]  /*3300*/  STG.E.64 desc[UR8][R2.64], R16 ;  /* 0x0000001002007986 */ /* 0x0205e4000c101b08 */
.L_x_10643:
[----:B------:R-:W-:Y:S05]  /*3310*/  BSYNC B1 ;  /* 0x0000000000017941 */ /* 0x000fea0003800000 */
.L_x_10639:
[----:B------:R-:W-:-:S13]  /*3320*/  ISETP.GE.AND P0, PT, R46, R47, PT ;  /* 0x0000002f2e00720c */ /* 0x000fda0003f06270 */
[----:B012---:R-:W0:Y:S01]  /*3330*/  @!P0 LDC.64 R2, c[0x0][0x218] ;  /* 0x00008600ff028b82 */ /* 0x007e220000000a00 */
[----:B------:R-:W-:Y:S02]  /*3340*/  @!P0 IMAD.IADD R5, R62, 0x1, R46 ;  /* 0x000000013e058824 */ /* 0x000fe400078e022e */
[----:B------:R-:W-:Y:S02]  /*3350*/  @!P0 VIADD R46, R46, 0x80 ;  /* 0x000000802e2e8836 */ /* 0x000fe40000000000 */
[----:B0-----:R-:W-:-:S05]  /*3360*/  @!P0 IMAD.WIDE.U32 R2, R5, 0x8, R2 ;  /* 0x0000000805028825 */ /* 0x001fca00078e0002 */
[----:B------:R3:W-:Y:S02]  /*3370*/  @!P0 STG.E.64 desc[UR8][R2.64], R18 ;  /* 0x0000001202008986 */ /* 0x0007e4000c101b08 */
.L_x_10644:
[----:B------:R-:W-:Y:S05]  /*3380*/  BSYNC B0 ;  /* 0x0000000000007941 */ /* 0x000fea0003800000 */
.L_x_10638:
[----:B------:R-:W-:Y:S05]  /*3390*/  WARPSYNC.ALL ;  /* 0x0000000000007948 */ /* 0x000fea0003800000 */
[----:B------:R-:W-:-:S13]  /*33a0*/  ISETP.GE.AND P0, PT, R46, R47, PT ;  /* 0x0000002f2e00720c */ /* 0x000fda0003f06270 */
[----:B------:R-:W-:Y:S05]  /*33b0*/  @P0 EXIT ;  /* 0x000000000000094d */ /* 0x000fea0003800000 */
[----:B0123--:R-:W0:Y:S01]  /*33c0*/  LDC.64 R2, c[0x0][0x218] ;  /* 0x00008600ff027b82 */ /* 0x00fe220000000a00 */
[----:B------:R-:W-:-:S04]  /*33d0*/  IMAD.IADD R5, R62, 0x1, R46 ;  /* 0x000000013e057824 */ /* 0x000fc800078e022e */
[----:B0-----:R-:W-:-:S05]  /*33e0*/  IMAD.WIDE.U32 R2, R5, 0x8, R2 ;  /* 0x0000000805027825 */ /* 0x001fca00078e0002 */
[----:B-----5:R-:W-:Y:S01]  /*33f0*/  STG.E.64 desc[UR8][R2.64], R20 ;  /* 0x0000001402007986 */ /* 0x020fe2000c101b08 */
[----:B------:R-:W-:Y:S05]  /*3400*/  EXIT ;  /* 0x000000000000794d */ /* 0x000fea0003800000 */
        .weak           $__internal_17_$__cuda_sm20_div_rn_f64_full
        .type           $__internal_17_$__cuda_sm20_div_rn_f64_full,@function
        .size           $__internal_17_$__cuda_sm20_div_rn_f64_full,(.L_x_10808 - $__internal_17_$__cuda_sm20_div_rn_f64_full)
$__internal_17_$__cuda_sm20_div_rn_f64_full:
[----:B------:R-:W-:Y:S01]  /*3410*/  IMAD.MOV.U32 R51, RZ, RZ, R8 ;  /* 0x000000ffff337224 */ /* 0x000fe200078e0008 */
[C---:B------:R-:W-:Y:S01]  /*3420*/  FSETP.GEU.AND P0, PT, |R4|.reuse, 1.469367938527859385e-39, PT ;  /* 0x001000000400780b */ /* 0x040fe20003f0e200 */
[----:B------:R-:W-:Y:S01]  /*3430*/  IMAD.MOV.U32 R49, RZ, RZ, R4 ;  /* 0x000000ffff317224 */ /* 0x000fe200078e0004 */
[----:B------:R-:W-:Y:S01]  /*3440*/  LOP3.LUT R8, R4, 0x800fffff, RZ, 0xc0, !PT ;  /* 0x800fffff04087812 */ /* 0x000fe200078ec0ff */
[----:B------:R-:W-:Y:S01]  /*3450*/  IMAD.MOV.U32 R48, RZ, RZ, R5 ;  /* 0x000000ffff307224 */ /* 0x000fe200078e0005 */
[C---:B------:R-:W-:Y:S01]  /*3460*/  FSETP.GEU.AND P3, PT, |R51|.reuse, 1.469367938527859385e-39, PT ;  /* 0x001000003300780b */ /* 0x040fe20003f6e200 */
[----:B------:R-:W-:Y:S01]  /*3470*/  IMAD.MOV.U32 R66, RZ, RZ, 0x1ca00000 ;  /* 0x1ca00000ff427424 */ /* 0x000fe200078e00ff */
[----:B------:R-:W-:Y:S01]  /*3480*/  MOV R50, R9 ;  /* 0x0000000900327202 */ /* 0x000fe20000000f00 */
[----:B------:R-:W-:Y:S01]  /*3490*/  BSSY B0, `(.L_x_10645) ;  /* 0x0000059000007945 */ /* 0x000fe20003800000 */
[----:B------:R-:W-:Y:S02]  /*34a0*/  LOP3.LUT R65, R51, 0x7ff00000, RZ, 0xc0, !PT ;  /* 0x7ff0000033417812 */ /* 0x000fe400078ec0ff */
[----:B------:R-:W-:-:S02]  /*34b0*/  LOP3.LUT R9, R8, 0x3ff00000, RZ, 0xfc, !PT ;  /* 0x3ff0000008097812 */ /* 0x000fc400078efcff */
[----:B------:R-:W-:Y:S01]  /*34c0*/  MOV R8, R5 ;  /* 0x0000000500087202 */ /* 0x000fe20000000f00 */
[----:B------:R-:W-:Y:S01]  /*34d0*/  @!P0 DMUL R8, R48, 8.98846567431157953865e+307 ;  /* 0x7fe0000030088828 */ /* 0x000fe20000000000 */
[----:B------:R-:W-:-:S03]  /*34e0*/  LOP3.LUT R64, R4, 0x7ff00000, RZ, 0xc0, !PT ;  /* 0x7ff0000004407812 */ /* 0x000fc600078ec0ff */
[----:B------:R-:W-:Y:S02]  /*34f0*/  @!P3 LOP3.LUT R54, R49, 0x7ff00000, RZ, 0xc0, !PT ;  /* 0x7ff000003136b812 */ /* 0x000fe400078ec0ff */
[----:B------:R-:W0:Y:S01]  /*3500*/  MUFU.RCP64H R55, R9 ;  /* 0x0000000900377308 */ /* 0x000e220000001800 */
[C---:B------:R-:W-:Y:S02]  /*3510*/  ISETP.GE.U32.AND P2, PT, R65.reuse, R64, PT ;  /* 0x000000404100720c */ /* 0x040fe40003f46070 */
[----:B------:R-:W-:Y:S02]  /*3520*/  @!P3 ISETP.GE.U32.AND P4, PT, R65, R54, PT ;  /* 0x000000364100b20c */ /* 0x000fe40003f86070 */
[----:B------:R-:W-:Y:S02]  /*3530*/  MOV R54, 0x1 ;  /* 0x0000000100367802 */ /* 0x000fe40000000f00 */
[----:B------:R-:W-:-:S04]  /*3540*/  @!P3 SEL R4, R66, 0x63400000, !P4 ;  /* 0x634000004204b807 */ /* 0x000fc80006000000 */
[--C-:B------:R-:W-:Y:S02]  /*3550*/  @!P3 LOP3.LUT R56, R4, 0x80000000, R51.reuse, 0xf8, !PT ;  /* 0x800000000438b812 */ /* 0x100fe400078ef833 */
[----:B------:R-:W-:Y:S02]  /*3560*/  SEL R4, R66, 0x63400000, !P2 ;  /* 0x6340000042047807 */ /* 0x000fe40005000000 */
[----:B------:R-:W-:Y:S01]  /*3570*/  @!P3 LOP3.LUT R57, R56, 0x100000, RZ, 0xfc, !PT ;  /* 0x001000003839b812 */ /* 0x000fe200078efcff */
[----:B------:R-:W-:Y:S01]  /*3580*/  @!P3 IMAD.MOV.U32 R56, RZ, RZ, RZ ;  /* 0x000000ffff38b224 */ /* 0x000fe200078e00ff */
[----:B------:R-:W-:Y:S01]  /*3590*/  LOP3.LUT R5, R4, 0x800fffff, R51, 0xf8, !PT ;  /* 0x800fffff04057812 */ /* 0x000fe200078ef833 */
[----:B------:R-:W-:-:S06]  /*35a0*/  IMAD.MOV.U32 R4, RZ, RZ, R50 ;  /* 0x000000ffff047224 */ /* 0x000fcc00078e0032 */
        /* <DEDUP_REMOVED lines=18> */
[----:B------:R-:W-:-:S04]  /*36d0*/  LOP3.LUT R50, R49, 0x7ff00000, RZ, 0xc0, !PT ;  /* 0x7ff0000031327812 */ /* 0x000fc800078ec0ff */
[CC--:B------:R-:W-:Y:S02]  /*36e0*/  ISETP.GE.U32.AND P0, PT, R65.reuse, R50.reuse, PT ;  /* 0x000000324100720c */ /* 0x0c0fe40003f06070 */
[----:B------:R-:W-:Y:S02]  /*36f0*/  VIADDMNMX R50, R65, -R50, 0xb9600000, !PT ;  /* 0xb960000041327446 */ /* 0x000fe40007800932 */
[----:B------:R-:W-:Y:S02]  /*3700*/  SEL R60, R66, 0x63400000, !P0 ;  /* 0x63400000423c7807 */ /* 0x000fe40004000000 */
[----:B------:R-:W-:-:S05]  /*3710*/  VIMNMX R50, R50, 0x46a00000, PT ;  /* 0x46a0000032327848 */ /* 0x000fca0003fe0100 */
        /* <DEDUP_REMOVED lines=24> */
.L_x_10646:
        /* <DEDUP_REMOVED lines=17> */
.L_x_10649:
[----:B------:R-:W-:-:S05]  /*39b0*/  LOP3.LUT R56, R49, 0x80000, RZ, 0xfc, !PT ;  /* 0x0008000031387812 */ /* 0x000fca00078efcff */
[----:B------:R-:W-:Y:S01]  /*39c0*/  IMAD.MOV.U32 R57, RZ, RZ, R56 ;  /* 0x000000ffff397224 */ /* 0x000fe200078e0038 */
[----:B------:R-:W-:Y:S01]  /*39d0*/  MOV R56, R48 ;  /* 0x0000003000387202 */ /* 0x000fe20000000f00 */
[----:B------:R-:W-:Y:S06]  /*39e0*/  BRA `(.L_x_10647) ;  /* 0x00000000000c7947 */ /* 0x000fec0003800000 */
.L_x_10648:
[----:B------:R-:W-:-:S05]  /*39f0*/  LOP3.LUT R56, R51, 0x80000, RZ, 0xfc, !PT ;  /* 0x0008000033387812 */ /* 0x000fca00078efcff */
[----:B------:R-:W-:Y:S02]  /*3a00*/  IMAD.MOV.U32 R57, RZ, RZ, R56 ;  /* 0x000000ffff397224 */ /* 0x000fe400078e0038 */
[----:B------:R-:W-:-:S07]  /*3a10*/  IMAD.MOV.U32 R56, RZ, RZ, R50 ;  /* 0x000000ffff387224 */ /* 0x000fce00078e0032 */
.L_x_10647:
[----:B------:R-:W-:Y:S05]  /*3a20*/  BSYNC B0 ;  /* 0x0000000000007941 */ /* 0x000fea0003800000 */
.L_x_10645:
[----:B------:R-:W-:Y:S01]  /*3a30*/  IMAD.MOV.U32 R8, RZ, RZ, R0 ;  /* 0x000000ffff087224 */ /* 0x000fe200078e0000 */
[----:B------:R-:W-:Y:S01]  /*3a40*/  MOV R5, R57 ;  /* 0x0000003900057202 */ /* 0x000fe20000000f00 */
[----:B------:R-:W-:Y:S02]  /*3a50*/  IMAD.MOV.U32 R9, RZ, RZ, 0x0 ;  /* 0x00000000ff097424 */ /* 0x000fe400078e00ff */
[----:B------:R-:W-:Y:S02]  /*3a60*/  IMAD.MOV.U32 R4, RZ, RZ, R56 ;  /* 0x000000ffff047224 */ /* 0x000fe400078e0038 */
[----:B------:R-:W-:Y:S05]  /*3a70*/  RET.REL.NODEC R8 `(_ZN2at6native29vectorized_elementwise_kernelILi2EZZZN37_INTERNAL_cee6930f_7_Loss_cu_5b0651e139_GLOBAL__N__cee6930f_7_Loss_cu_5b0651e140binary_cross_entropy_backward_out_kernelERNS_6TensorERKS4_S7_S7_ENKUlvE_clEvENKUlvE_clEvEUldddE_St5arrayIPcLm4EEEEviT0_T1_) ;  /* 0xffffffc408607950 */ /* 0x000fea0003c3ffff */
.L_x_10650:
        /* <DEDUP_REMOVED lines=16> */
.L_x_10808:


//--------------------- .text._ZN2at6native29vectorized_elementwise_kernelILi4EZZZN37_INTERNAL_cee6930f_7_Loss_cu_5b0651e139_GLOBAL__N__cee6930f_7_Loss_cu_5b0651e140binary_cross_entropy_backward_out_kernelERNS_6TensorERKS4_S7_S7_ENKUlvE_clEvENKUlvE_clEvEUldddE_St5arrayIPcLm4EEEEviT0_T1_ --------------------------
	.section	.text._ZN2at6native29vectorized_elementwise_kernelILi4EZZZN37_INTERNAL_cee6930f_7_Loss_cu_5b0651e139_GLOBAL__N__cee6930f_7_Loss_cu_5b0651e140binary_cross_entropy_backward_out_kernelERNS_6TensorERKS4_S7_S7_ENKUlvE_clEvENKUlvE_clEvEUldddE_St5arrayIPcLm4EEEEviT0_T1_,"ax",@progbits
	.align	128
        .global         _ZN2at6native29vectorized_elementwise_kernelILi4EZZZN37_INTERNAL_cee6930f_7_Loss_cu_5b0651e139_GLOBAL__N__cee6930f_7_Loss_cu_5b0651e140binary_cross_entropy_backward_out_kernelERNS_6TensorERKS4_S7_S7_ENKUlvE_clEvENKUlvE_clEvEUldddE_St5arrayIPcLm4EEEEviT0_T1_
        .type           _ZN2at6native29vectorized_elementwise_kernelILi4EZZZN37_INTERNAL_cee6930f_7_Loss_cu_5b0651e139_GLOBAL__N__cee6930f_7_Loss_cu_5b0651e140binary_cross_entropy_backward_out_kernelERNS_6TensorERKS4_S7_S7_ENKUlvE_clEvENKUlvE_clEvEUldddE_St5arrayIPcLm4EEEEviT0_T1_,@function
        .size           _ZN2at6native29vectorized_elementwise_kernelILi4EZZZN37_INTERNAL_cee6930f_7_Loss_cu_5b0651e139_GLOBAL__N__cee6930f_7_Loss_cu_5b0651e140binary_cross_entropy_backward_out_kernelERNS_6TensorERKS4_S7_S7_ENKUlvE_clEvENKUlvE_clEvEUldddE_St5arrayIPcLm4EEEEviT0_T1_,(.L_x_10809 - _ZN2at6native29vectorized_elementwise_kernelILi4EZZZN37_INTERNAL_cee6930f_7_Loss_cu_5b0651e139_GLOBAL__N__cee6930f_7_Loss_cu_5b0651e140binary_cross_entropy_backward_out_kernelERNS_6TensorERKS4_S7_S7_ENKUlvE_clEvENKUlvE_clEvEUldddE_St5arrayIPcLm4EEEEviT0_T1_)
        .other          _ZN2at6native29vectorized_elementwise_kernelILi4EZZZN37_INTERNAL_cee6930f_7_Loss_cu_5b0651e139_GLOBAL__N__cee6930f_7_Loss_cu_5b0651e140binary_cross_entropy_backward_out_kernelERNS_6TensorERKS4_S7_S7_ENKUlvE_clEvENKUlvE_clEvEUldddE_St5arrayIPcLm4EEEEviT0_T1_,@"STO_CUDA_ENTRY STV_DEFAULT"
_ZN2at6native29vectorized_elementwise_kernelILi4EZZZN37_INTERNAL_cee6930f_7_Loss_cu_5b0651e139_GLOBAL__N__cee6930f_7_Loss_cu_5b0651e140binary_cross_entropy_backward_out_kernelERNS_6TensorERKS4_S7_S7_ENKUlvE_clEvENKUlvE_clEvEUldddE_St5arrayIPcLm4EEEEviT0_T1_:
.text._ZN2at6native29vectorized_elementwise_kernelILi4EZZZN37_INTERNAL_cee6930f_7_Loss_cu_5b0651e139_GLOBAL__N__cee6930f_7_Loss_cu_5b0651e140binary_cross_entropy_backward_out_kernelERNS_6TensorERKS4_S7_S7_ENKUlvE_clEvENKUlvE_clEvEUldddE_St5arrayIPcLm4EEEEviT0_T1_:
        /* <DEDUP_REMOVED lines=80> */
[----:B-----5:R-:W-:Y:S05]  /*0500*/  CALL.REL.NOINC `($__internal_18_$__cuda_sm20_div_rn_f64_full) ;  /* 0x0000002c00c07944 */ /* 0x020fea0003c00000 */
[----:B------:R-:W-:Y:S02]  /*0510*/  IMAD.MOV.U32 R6, RZ, RZ, R4 ;  /* 0x000000ffff067224 */ /* 0x000fe400078e0004 */
[----:B------:R-:W-:-:S07]  /*0520*/  IMAD.MOV.U32 R7, RZ, RZ, R5 ;  /* 0x000000ffff077224 */ /* 0x000fce00078e0005 */
.L_x_10653:
[----:B------:R-:W-:Y:S05]  /*0530*/  BSYNC B1 ;  /* 0x0000000000017941 */ /* 0x000fea0003800000 */
.L_x_10652:
        /* <DEDUP_REMOVED lines=33> */
[----:B------:R-:W-:Y:S05]  /*0750*/  CALL.REL.NOINC `($__internal_18_$__cuda_sm20_div_rn_f64_full) ;  /* 0x0000002c002c7944 */ /* 0x000fea0003c00000 */
.L_x_10655:
[----:B------:R-:W-:Y:S05]  /*0760*/  BSYNC B1 ;  /* 0x0000000000017941 */ /* 0x000fea0003800000 */
.L_x_10654:
        /* <DEDUP_REMOVED lines=35> */
[----:B------:R-:W-:Y:S05]  /*09a0*/  CALL.REL.NOINC `($__internal_18_$__cuda_sm20_div_rn_f64_full) ;  /* 0x0000002800987944 */ /* 0x000fea0003c00000 */
[----:B------:R-:W-:Y:S01]  /*09b0*/  MOV R10, R4 ;  /* 0x00000004000a7202 */ /* 0x000fe20000000f00 */
[----:B------:R-:W-:-:S07]  /*09c0*/  IMAD.MOV.U32 R11, RZ, RZ, R5 ;  /* 0x000000ffff0b7224 */ /* 0x000fce00078e0005 */
.L_x_10657:
[----:B------:R-:W-:Y:S05]  /*09d0*/  BSYNC B1 ;  /* 0x0000000000017941 */ /* 0x000fea0003800000 */
.L_x_10656:
        /* <DEDUP_REMOVED lines=33> */
[----:B------:R-:W-:Y:S05]  /*0bf0*/  CALL.REL.NOINC `($__internal_18_$__cuda_sm20_div_rn_f64_full) ;  /* 0x0000002800047944 */ /* 0x000fea0003c00000 */
[----:B------:R-:W-:Y:S01]  /*0c00*/  IMAD.MOV.U32 R8, RZ, RZ, R4 ;  /* 0x000000ffff087224 */ /* 0x000fe200078e0004 */
[----:B------:R-:W-:-:S07]  /*0c10*/  MOV R9, R5 ;  /* 0x0000000500097202 */ /* 0x000fce0000000f00 */
.L_x_10659:
[----:B------:R-:W-:Y:S05]  /*0c20*/  BSYNC B1 ;  /* 0x0000000000017941 */ /* 0x000fea0003800000 */
.L_x_10658:
        /* <DEDUP_REMOVED lines=38> */
.L_x_10661:
[----:B------:R-:W-:Y:S05]  /*0e90*/  BSYNC B1 ;  /* 0x0000000000017941 */ /* 0x000fea0003800000 */
.L_x_10660:
        /* <DEDUP_REMOVED lines=34> */
.L_x_10663:
[----:B------:R-:W-:Y:S05]  /*10c0*/  BSYNC B1 ;  /* 0x0000000000017941 */ /* 0x000fea0003800000 */
.L_x_10662:
        /* <DEDUP_REMOVED lines=36> */
[----:B------:R-:W-:Y:S02]  /*1310*/  IMAD.MOV.U32 R10, RZ, RZ, R4 ;  /* 0x000000ffff0a7224 */ /* 0x000fe400078e0004 */
[----:B------:R-:W-:-:S07]  /*1320*/  IMAD.MOV.U32 R11, RZ, RZ, R5 ;  /* 0x000000ffff0b7224 */ /* 0x000fce00078e0005 */
.L_x_10665:
[----:B------:R-:W-:Y:S05]  /*1330*/  BSYNC B1 ;  /* 0x0000000000017941 */ /* 0x000fea0003800000 */
.L_x_10664:
        /* <DEDUP_REMOVED lines=23> */
.L_x_10667:
[----:B------:R-:W-:Y:S05]  /*14b0*/  BSYNC B1 ;  /* 0x0000000000017941 */ /* 0x000fea0003800000 */
.L_x_10666:
[----:B------:R-:W-:Y:S01]  /*14c0*/  STG.E.128 desc[UR8][R2.64+0x1010], R8 ;  /* 0x0010100802007986 */ /* 0x000fe2000c101d08 */
[----:B------:R-:W-:Y:S05]  /*14d0*/  EXIT ;  /* 0x000000000000794d */ /* 0x000fea0003800000 */
.L_x_10651:
        /* <DEDUP_REMOVED lines=158> */
.L_x_10669:
[----:B------:R-:W-:Y:S05]  /*1ec0*/  BSYNC B1 ;  /* 0x0000000000017941 */ /* 0x000fea0003800000 */
.L_x_10668:
        /* <DEDUP_REMOVED lines=39> */
.L_x_10671:
[----:B------:R-:W-:Y:S05]  /*2140*/  BSYNC B1 ;  /* 0x0000000000017941 */ /* 0x000fea0003800000 */
.L_x_10670:
        /* <DEDUP_REMOVED lines=39> */
.L_x_10673:
[----:B------:R-:W-:Y:S05]  /*23c0*/  BSYNC B1 ;  /* 0x0000000000017941 */ /* 0x000fea0003800000 */
.L_x_10672:
        /* <DEDUP_REMOVED lines=39> */
.L_x_10675:
[----:B------:R-:W-:Y:S05]  /*2640*/  BSYNC B1 ;  /* 0x0000000000017941 */ /* 0x000fea0003800000 */
.L_x_10674:
        /* <DEDUP_REMOVED lines=39> */
.L_x_10677:
[----:B------:R-:W-:Y:S05]  /*28c0*/  BSYNC B1 ;  /* 0x0000000000017941 */ /* 0x000fea0003800000 */
.L_x_10676:
        /* <DEDUP_REMOVED lines=37> */
[----:B------:R-:W-:Y:S01]  /*2b20*/  IMAD.MOV.U32 R16, RZ, RZ, R4 ;  /* 0x000000ffff107224 */ /* 0x000fe200078e0004 */
[----:B------:R-:W-:-:S07]  /*2b30*/  MOV R17, R5 ;  /* 0x0000000500117202 */ /* 0x000fce0000000f00 */
.L_x_10679:
[----:B------:R-:W-:Y:S05]  /*2b40*/  BSYNC B1 ;  /* 0x0000000000017941 */ /* 0x000fea0003800000 */
.L_x_10678:
        /* <DEDUP_REMOVED lines=39> */
.L_x_10681:
[----:B------:R-:W-:Y:S05]  /*2dc0*/  BSYNC B1 ;  /* 0x0000000000017941 */ /* 0x000fea0003800000 */
.L_x_10680:
        /* <DEDUP_REMOVED lines=39> */
.L_x_10683:
[----:B------:R-:W-:Y:S05]  /*3040*/  BSYNC B1 ;  /* 0x0000000000017941 */ /* 0x000fea0003800000 */
.L_x_10682:
        /* <DEDUP_REMOVED lines=22> */
.L_x_10686:
[----:B------:R-:W-:-:S13]  /*31b0*/  ISETP.GE.AND P0, PT, R46, R47, PT ;  /* 0x0000002f2e00720c */ /* 0x000fda0003f06270 */
[----:B------:R-:W-:Y:S05]  /*31c0*/  @P0 BRA `(.L_x_10688) ;  /* 0x0000000000300947 */ /* 0x000fea0003800000 */
[----:B01----:R-:W0:Y:S01]  /*31d0*/  LDC.64 R2, c[0x0][0x218] ;  /* 0x00008600ff027b82 */ /* 0x003e220000000a00 */
[----:B------:R-:W-:Y:S01]  /*31e0*/  IMAD.IADD R5, R62, 0x1, R46 ;  /* 0x000000013e057824 */ /* 0x000fe200078e022e */
[----:B------:R-:W-:-:S03]  /*31f0*/  IADD3 R46, R46, 0x80, RZ ;  /* 0x000000802e2e7810 */ /* 0x000fc60007ffe0ff */
[----:B0-----:R-:W-:-:S05]  /*3200*/  IMAD.WIDE.U32 R2, R5, 0x8, R2 ;  /* 0x0000000805027825 */ /* 0x001fca00078e0002 */
[----:B-----5:R1:W-:Y:S02]  /*3210*/  STG.E.64 desc[UR8][R2.64], R12 ;  /* 0x0000000c02007986 */ /* 0x0203e4000c101b08 */
.L_x_10687:
[----:B------:R-:W-:-:S13]  /*3220*/  ISETP.GE.AND P0, PT, R46, R47, PT ;  /* 0x0000002f2e00720c */ /* 0x000fda0003f06270 */
[----:B------:R-:W-:Y:S05]  /*3230*/  @P0 BRA `(.L_x_10689) ;  /* 0x0000000000340947 */ /* 0x000fea0003800000 */
[----:B01----:R-:W0:Y:S01]  /*3240*/  LDC.64 R2, c[0x0][0x218] ;  /* 0x00008600ff027b82 */ /* 0x003e220000000a00 */
[----:B------:R-:W-:Y:S02]  /*3250*/  IMAD.IADD R5, R62, 0x1, R46 ;  /* 0x000000013e057824 */ /* 0x000fe400078e022e */
[----:B------:R-:W-:Y:S02]  /*3260*/  VIADD R46, R46, 0x80 ;  /* 0x000000802e2e7836 */ /* 0x000fe40000000000 */
[----:B0-----:R-:W-:-:S05]  /*3270*/  IMAD.WIDE.U32 R2, R5, 0x8, R2 ;  /* 0x0000000805027825 */ /* 0x001fca00078e0002 */
[----:B------:R2:W-:Y:S02]  /*3280*/  STG.E.64 desc[UR8][R2.64], R14 ;  /* 0x0000000e02007986 */ /* 0x0005e4000c101b08 */
.L_x_10688:
        /* <DEDUP_REMOVED lines=8> */
.L_x_10689:
[----:B------:R-:W-:Y:S05]  /*3310*/  BSYNC B1 ;  /* 0x0000000000017941 */ /* 0x000fea0003800000 */
.L_x_10685:
[----:B------:R-:W-:-:S13]  /*3320*/  ISETP.GE.AND P0, PT, R46, R47, PT ;  /* 0x0000002f2e00720c */ /* 0x000fda0003f06270 */
[----:B012---:R-:W0:Y:S01]  /*3330*/  @!P0 LDC.64 R2, c[0x0][0x218] ;  /* 0x00008600ff028b82 */ /* 0x007e220000000a00 */
[----:B------:R-:W-:Y:S02]  /*3340*/  @!P0 IMAD.IADD R5, R62, 0x1, R46 ;  /* 0x000000013e058824 */ /* 0x000fe400078e022e */
[----:B------:R-:W-:Y:S02]  /*3350*/  @!P0 VIADD R46, R46, 0x80 ;  /* 0x000000802e2e8836 */ /* 0x000fe40000000000 */
[----:B0-----:R-:W-:-:S05]  /*3360*/  @!P0 IMAD.WIDE.U32 R2, R5, 0x8, R2 ;  /* 0x0000000805028825 */ /* 0x001fca00078e0002 */
[----:B------:R3:W-:Y:S02]  /*3370*/  @!P0 STG.E.64 desc[UR8][R2.64], R18 ;  /* 0x0000001202008986 */ /* 0x0007e4000c101b08 */
.L_x_10690:
[----:B------:R-:W-:Y:S05]  /*3380*/  BSYNC B0 ;  /* 0x0000000000007941 */ /* 0x000fea0003800000 */
.L_x_10684:
        /* <DEDUP_REMOVED lines=8> */
        .weak           $__internal_18_$__cuda_sm20_div_rn_f64_full
        .type           $__internal_18_$__cuda_sm20_div_rn_f64_full,@function
        .size           $__internal_18_$__cuda_sm20_div_rn_f64_full,(.L_x_10809 - $__internal_18_$__cuda_sm20_div_rn_f64_full)
$__internal_18_$__cuda_sm20_div_rn_f64_full:
        /* <DEDUP_REMOVED lines=73> */
.L_x_10692:
        /* <DEDUP_REMOVED lines=17> */
.L_x_10695:
[----:B------:R-:W-:-:S05]  /*39b0*/  LOP3.LUT R56, R49, 0x80000, RZ, 0xfc, !PT ;  /* 0x0008000031387812 */ /* 0x000fca00078efcff */
[----:B------:R-:W-:Y:S01]  /*39c0*/  IMAD.MOV.U32 R57, RZ, RZ, R56 ;  /* 0x000000ffff397224 */ /* 0x000fe200078e0038 */
[----:B------:R-:W-:Y:S01]  /*39d0*/  MOV R56, R48 ;  /* 0x0000003000387202 */ /* 0x000fe20000000f00 */
[----:B------:R-:W-:Y:S06]  /*39e0*/  BRA `(.L_x_10693) ;  /* 0x00000000000c7947 */ /* 0x000fec0003800000 */
.L_x_10694:
[----:B------:R-:W-:-:S05]  /*39f0*/  LOP3.LUT R56, R51, 0x80000, RZ, 0xfc, !PT ;  /* 0x0008000033387812 */ /* 0x000fca00078efcff */
[----:B------:R-:W-:Y:S02]  /*3a00*/  IMAD.MOV.U32 R57, RZ, RZ, R56 ;  /* 0x000000ffff397224 */ /* 0x000fe400078e0038 */
[----:B------:R-:W-:-:S07]  /*3a10*/  IMAD.MOV.U32 R56, RZ, RZ, R50 ;  /* 0x000000ffff387224 */ /* 0x000fce00078e0032 */
.L_x_10693:
[----:B------:R-:W-:Y:S05]  /*3a20*/  BSYNC B0 ;  /* 0x0000000000007941 */ /* 0x000fea0003800000 */
.L_x_10691:
[----:B------:R-:W-:Y:S01]  /*3a30*/  IMAD.MOV.U32 R8, RZ, RZ, R0 ;  /* 0x000000ffff087224 */ /* 0x000fe200078e0000 */
[----:B------:R-:W-:Y:S01]  /*3a40*/  MOV R5, R57 ;  /* 0x0000003900057202 */ /* 0x000fe20000000f00 */
[----:B------:R-:W-:Y:S02]  /*3a50*/  IMAD.MOV.U32 R9, RZ, RZ, 0x0 ;  /* 0x00000000ff097424 */ /* 0x000fe400078e00ff */
[----:B------:R-:W-:Y:S02]  /*3a60*/  IMAD.MOV.U32 R4, RZ, RZ, R56 ;  /* 0x000000ffff047224 */ /* 0x000fe400078e0038 */
[----:B------:R-:W-:Y:S05]  /*3a70*/  RET.REL.NODEC R8 `(_ZN2at6native29vectorized_elementwise_kernelILi4EZZZN37_INTERNAL_cee6930f_7_Loss_cu_5b0651e139_GLOBAL__N__cee6930f_7_Loss_cu_5b0651e140binary_cross_entropy_backward_out_kernelERNS_6TensorERKS4_S7_S7_ENKUlvE_clEvENKUlvE_clEvEUldddE_St5arrayIPcLm4EEEEviT0_T1_) ;  /* 0xffffffc408607950 */ /* 0x000fea0003c3ffff */
.L_x_10696:
        /* <DEDUP_REMOVED lines=16> */
.L_x_10809:


//--------------------- .text._ZN2at6native29vectorized_elementwise_kernelILi8EZZZN37_INTERNAL_cee6930f_7_Loss_cu_5b0651e139_GLOBAL__N__cee6930f_7_Loss_cu_5b0651e140binary_cross_entropy_backward_out_kernelERNS_6TensorERKS4_S7_S7_ENKUlvE_clEvENKUlvE_clEvEUldddE_St5arrayIPcLm4EEEEviT0_T1_ --------------------------
	.section	.text._ZN2at6native29vectorized_elementwise_kernelILi8EZZZN37_INTERNAL_cee6930f_7_Loss_cu_5b0651e139_GLOBAL__N__cee6930f_7_Loss_cu_5b0651e140binary_cross_entropy_backward_out_kernelERNS_6TensorERKS4_S7_S7_ENKUlvE_clEvENKUlvE_clEvEUldddE_St5arrayIPcLm4EEEEviT0_T1_,"ax",@progbits
	.align	128
        .global         _ZN2at6native29vectorized_elementwise_kernelILi8EZZZN37_INTERNAL_cee6930f_7_Loss_cu_5b0651e139_GLOBAL__N__cee6930f_7_Loss_cu_5b0651e140binary_cross_entropy_backward_out_kernelERNS_6TensorERKS4_S7_S7_ENKUlvE_clEvENKUlvE_clEvEUldddE_St5arrayIPcLm4EEEEviT0_T1_
        .type           _ZN2at6native29vectorized_elementwise_kernelILi8EZZZN37_INTERNAL_cee6930f_7_Loss_cu_5b0651e139_GLOBAL__N__cee6930f_7_Loss_cu_5b0651e140binary_cross_entropy_backward_out_kernelERNS_6TensorERKS4_S7_S7_ENKUlvE_clEvENKUlvE_clEvEUldddE_St5arrayIPcLm4EEEEviT0_T1_,@function
        .size           _ZN2at6native29vectorized_elementwise_kernelILi8EZZZN37_INTERNAL_cee6930f_7_Loss_cu_5b0651e139_GLOBAL__N__cee6930f_7_Loss_cu_5b0651e140binary_cross_entropy_backward_out_kernelERNS_6TensorERKS4_S7_S7_ENKUlvE_clEvENKUlvE_clEvEUldddE_St5arrayIPcLm4EEEEviT0_T1_,(.L_x_10810 - _ZN2at6native29vectorized_elementwise_kernelILi8EZZZN37_INTERNAL_cee6930f_7_Loss_cu_5b0651e139_GLOBAL__N__cee6930f_7_Loss_cu_5b0651e140binary_cross_entropy_backward_out_kernelERNS_6TensorERKS4_S7_S7_ENKUlvE_clEvENKUlvE_clEvEUldddE_St5arrayIPcLm4EEEEviT0_T1_)
        .other          _ZN2at6native29vectorized_elementwise_kernelILi8EZZZN37_INTERNAL_cee6930f_7_Loss_cu_5b0651e139_GLOBAL__N__cee6930f_7_Loss_cu_5b0651e140binary_cross_entropy_backward_out_kernelERNS_6TensorERKS4_S7_S7_ENKUlvE_clEvENKUlvE_clEvEUldddE_St5arrayIPcLm4EEEEviT0_T1_,@"STO_CUDA_ENTRY STV_DEFAULT"
_ZN2at6native29vectorized_elementwise_kernelILi8EZZZN37_INTERNAL_cee6930f_7_Loss_cu_5b0651e139_GLOBAL__N__cee6930f_7_Loss_cu_5b0651e140binary_cross_entropy_backward_out_kernelERNS_6TensorERKS4_S7_S7_ENKUlvE_clEvENKUlvE_clEvEUldddE_St5arrayIPcLm4EEEEviT0_T1_:
.text._ZN2at6native29vectorized_elementwise_kernelILi8EZZZN37_INTERNAL_cee6930f_7_Loss_cu_5b0651e139_GLOBAL__N__cee6930f_7_Loss_cu_5b0651e140binary_cross_entropy_backward_out_kernelERNS_6TensorERKS4_S7_S7_ENKUlvE_clEvENKUlvE_clEvEUldddE_St5arrayIPcLm4EEEEviT0_T1_:
        /* <DEDUP_REMOVED lines=80> */
[----:B-----5:R-:W-:Y:S05]  /*0500*/  CALL.REL.NOINC `($__internal_19_$__cuda_sm20_div_rn_f64_full) ;  /* 0x0000002c00c07944 */ /* 0x020fea0003c00000 */
[----:B------:R-:W-:Y:S02]  /*0510*/  IMAD.MOV.U32 R6, RZ, RZ, R4 ;  /* 0x000000ffff067224 */ /* 0x000fe400078e0004 */
[----:B------:R-:W-:-:S07]  /*0520*/  IMAD.MOV.U32 R7, RZ, RZ, R5 ;  /* 0x000000ffff077224 */ /* 0x000fce00078e0005 */
.L_x_10699:
[----:B------:R-:W-:Y:S05]  /*0530*/  BSYNC B1 ;  /* 0x0000000000017941 */ /* 0x000fea0003800000 */
.L_x_10698:
        /* <DEDUP_REMOVED lines=33> */
[----:B------:R-:W-:Y:S05]  /*0750*/  CALL.REL.NOINC `($__internal_19_$__cuda_sm20_div_rn_f64_full) ;  /* 0x0000002c002c7944 */ /* 0x000fea0003c00000 */
.L_x_10701:
[----:B------:R-:W-:Y:S05]  /*0760*/  BSYNC B1 ;  /* 0x0000000000017941 */ /* 0x000fea0003800000 */
.L_x_10700:
        /* <DEDUP_REMOVED lines=35> */
[----:B------:R-:W-:Y:S05]  /*09a0*/  CALL.REL.NOINC `($__internal_19_$__cuda_sm20_div_rn_f64_full) ;  /* 0x0000002800987944 */ /* 0x000fea0003c00000 */
[----:B------:R-:W-:Y:S01]  /*09b0*/  MOV R10, R4 ;  /* 0x00000004000a7202 */ /* 0x000fe20000000f00 */
[----:B------:R-:W-:-:S07]  /*09c0*/  IMAD.MOV.U32 R11, RZ, RZ, R5 ;  /* 0x000000ffff0b7224 */ /* 0x000fce00078e0005 */
.L_x_10703:
[----:B------:R-:W-:Y:S05]  /*09d0*/  BSYNC B1 ;  /* 0x0000000000017941 */ /* 0x000fea0003800000 */
.L_x_10702:
        /* <DEDUP_REMOVED lines=33> */
[----:B------:R-:W-:Y:S05]  /*0bf0*/  CALL.REL.NOINC `($__internal_19_$__cuda_sm20_div_rn_f64_full) ;  /* 0x0000002800047944 */ /* 0x000fea0003c00000 */
[----:B------:R-:W-:Y:S01]  /*0c00*/  IMAD.MOV.U32 R8, RZ, RZ, R4 ;  /* 0x000000ffff087224 */ /* 0x000fe200078e0004 */
[----:B------:R-:W-:-:S07]  /*0c10*/  MOV R9, R5 ;  /* 0x0000000500097202 */ /* 0x000fce0000000f00 */
.L_x_10705:
[----:B------:R-:W-:Y:S05]  /*0c20*/  BSYNC B1 ;  /* 0x0000000000017941 */ /* 0x000fea0003800000 */
.L_x_10704:
        /* <DEDUP_REMOVED lines=38> */
.L_x_10707:
[----:B------:R-:W-:Y:S05]  /*0e90*/  BSYNC B1 ;  /* 0x0000000000017941 */ /* 0x000fea0003800000 */
.L_x_10706:
        /* <DEDUP_REMOVED lines=34> */
.L_x_10709:
[----:B------:R-:W-:Y:S05]  /*10c0*/  BSYNC B1 ;  /* 0x0000000000017941 */ /* 0x000fea0003800000 */
.L_x_10708:
        /* <DEDUP_REMOVED lines=36> */
[----:B------:R-:W-:Y:S02]  /*1310*/  IMAD.MOV.U32 R10, RZ, RZ, R4 ;  /* 0x000000ffff0a7224 */ /* 0x000fe400078e0004 */
[----:B------:R-:W-:-:S07]  /*1320*/  IMAD.MOV.U32 R11, RZ, RZ, R5 ;  /* 0x000000ffff0b7224 */ /* 0x000fce00078e0005 */
.L_x_10711:
[----:B------:R-:W-:Y:S05]  /*1330*/  BSYNC B1 ;  /* 0x0000000000017941 */ /* 0x000fea0003800000 */
.L_x_10710:
        /* <DEDUP_REMOVED lines=23> */
.L_x_10713:
[----:B------:R-:W-:Y:S05]  /*14b0*/  BSYNC B1 ;  /* 0x0000000000017941 */ /* 0x000fea0003800000 */
.L_x_10712:
[----:B------:R-:W-:Y:S01]  /*14c0*/  STG.E.128 desc[UR8][R2.64+0x30], R8 ;  /* 0x0000300802007986 */ /* 0x000fe2000c101d08 */
[----:B------:R-:W-:Y:S05]  /*14d0*/  EXIT ;  /* 0x000000000000794d */ /* 0x000fea0003800000 */
.L_x_10697:
        /* <DEDUP_REMOVED lines=158> */
.L_x_10715:
[----:B------:R-:W-:Y:S05]  /*1ec0*/  BSYNC B1 ;  /* 0x0000000000017941 */ /* 0x000fea0003800000 */
.L_x_10714:
        /* <DEDUP_REMOVED lines=39> */
.L_x_10717:
[----:B------:R-:W-:Y:S05]  /*2140*/  BSYNC B1 ;  /* 0x0000000000017941 */ /* 0x000fea0003800000 */
.L_x_10716:
        /* <DEDUP_REMOVED lines=39> */
.L_x_10719:
[----:B------:R-:W-:Y:S05]  /*23c0*/  BSYNC B1 ;  /* 0x0000000000017941 */ /* 0x000fea0003800000 */
.L_x_10718:
        /* <DEDUP_REMOVED lines=39> */
.L_x_10721:
[----:B------:R-:W-:Y:S05]  /*2640*/  BSYNC B1 ;  /* 0x0000000000017941 */ /* 0x000fea0003800000 */
.L_x_10720:
        /* <DEDUP_REMOVED lines=39> */
.L_x_10723:
[----:B------:R-:W-:Y:S05]  /*28c0*/  BSYNC B1 ;  /* 0x0000000000017941 */ /* 0x000fea0003800000 */
.L_x_10722:
        /* <DEDUP_REMOVED lines=37> */
[----:B------:R-:W-:Y:S01]  /*2b20*/  IMAD.MOV.U32 R16, RZ, RZ, R4 ;  /* 0x000000ffff107224 */ /* 0x000fe200078e0004 */
[----:B------:R-:W-:-:S07]  /*2b30*/  MOV R17, R5 ;  /* 0x0000000500117202 */ /* 0x000fce0000000f00 */
.L_x_10725:
[----:B------:R-:W-:Y:S05]  /*2b40*/  BSYNC B1 ;  /* 0x0000000000017941 */ /* 0x000fea0003800000 */
.L_x_10724:
        /* <DEDUP_REMOVED lines=39> */
.L_x_10727:
[----:B------:R-:W-:Y:S05]  /*2dc0*/  BSYNC B1 ;  /* 0x0000000000017941 */ /* 0x000fea0003800000 */
.L_x_10726:
        /* <DEDUP_REMOVED lines=39> */
.L_x_10729:
[----:B------:R-:W-:Y:S05]  /*3040*/  BSYNC B1 ;  /* 0x0000000000017941 */ /* 0x000fea0003800000 */
.L_x_10728:
        /* <DEDUP_REMOVED lines=22> */
.L_x_10732:
[----:B------:R-:W-:-:S13]  /*31b0*/  ISETP.GE.AND P0, PT, R46, R47, PT ;  /* 0x0000002f2e00720c */ /* 0x000fda0003f06270 */
[----:B------:R-:W-:Y:S05]  /*31c0*/  @P0 BRA `(.L_x_10734) ;  /* 0x0000000000300947 */ /* 0x000fea0003800000 */
[----:B01----:R-:W0:Y:S01]  /*31d0*/  LDC.64 R2, c[0x0][0x218] ;  /* 0x00008600ff027b82 */ /* 0x003e220000000a00 */
[----:B------:R-:W-:Y:S01]  /*31e0*/  IMAD.IADD R5, R62, 0x1, R46 ;  /* 0x000000013e057824 */ /* 0x000fe200078e022e */
[----:B------:R-:W-:-:S03]  /*31f0*/  IADD3 R46, R46, 0x80, RZ ;  /* 0x000000802e2e7810 */ /* 0x000fc60007ffe0ff */
[----:B0-----:R-:W-:-:S05]  /*3200*/  IMAD.WIDE.U32 R2, R5, 0x8, R2 ;  /* 0x0000000805027825 */ /* 0x001fca00078e0002 */
[----:B-----5:R1:W-:Y:S02]  /*3210*/  STG.E.64 desc[UR8][R2.64], R12 ;  /* 0x0000000c02007986 */ /* 0x0203e4000c101b08 */
.L_x_10733:
[----:B------:R-:W-:-:S13]  /*3220*/  ISETP.GE.AND P0, PT, R46, R47, PT ;  /* 0x0000002f2e00720c */ /* 0x000fda0003f06270 */
[----:B------:R-:W-:Y:S05]  /*3230*/  @P0 BRA `(.L_x_10735) ;  /* 0x0000000000340947 */ /* 0x000fea0003800000 */
[----:B01----:R-:W0:Y:S01]  /*3240*/  LDC.64 R2, c[0x0][0x218] ;  /* 0x00008600ff027b82 */ /* 0x003e220000000a00 */
[----:B------:R-:W-:Y:S02]  /*3250*/  IMAD.IADD R5, R62, 0x1, R46 ;  /* 0x000000013e057824 */ /* 0x000fe400078e022e */
[----:B------:R-:W-:Y:S02]  /*3260*/  VIADD R46, R46, 0x80 ;  /* 0x000000802e2e7836 */ /* 0x000fe40000000000 */
[----:B0-----:R-:W-:-:S05]  /*3270*/  IMAD.WIDE.U32 R2, R5, 0x8, R2 ;  /* 0x0000000805027825 */ /* 0x001fca00078e0002 */
[----:B------:R2:W-:Y:S02]  /*3280*/  STG.E.64 desc[UR8][R2.64], R14 ;  /* 0x0000000e02007986 */ /* 0x0005e4000c101b08 */
.L_x_10734:
        /* <DEDUP_REMOVED lines=8> */
.L_x_10735:
[----:B------:R-:W-:Y:S05]  /*3310*/  BSYNC B1 ;  /* 0x0000000000017941 */ /* 0x000fea0003800000 */
.L_x_10731:
[----:B------:R-:W-:-:S13]  /*3320*/  ISETP.GE.AND P0, PT, R46, R47, PT ;  /* 0x0000002f2e00720c */ /* 0x000fda0003f06270 */
[----:B012---:R-:W0:Y:S01]  /*3330*/  @!P0 LDC.64 R2, c[0x0][0x218] ;  /* 0x00008600ff028b82 */ /* 0x007e220000000a00 */
[----:B------:R-:W-:Y:S02]  /*3340*/  @!P0 IMAD.IADD R5, R62, 0x1, R46 ;  /* 0x000000013e058824 */ /* 0x000fe400078e022e */
[----:B------:R-:W-:Y:S02]  /*3350*/  @!P0 VIADD R46, R46, 0x80 ;  /* 0x000000802e2e8836 */ /* 0x000fe40000000000 */
[----:B0-----:R-:W-:-:S05]  /*3360*/  @!P0 IMAD.WIDE.U32 R2, R5, 0x8, R2 ;  /* 0x0000000805028825 */ /* 0x001fca00078e0002 */
[----:B------:R3:W-:Y:S02]  /*3370*/  @!P0 STG.E.64 desc[UR8][R2.64], R18 ;  /* 0x0000001202008986 */ /* 0x0007e4000c101b08 */
.L_x_10736:
[----:B------:R-:W-:Y:S05]  /*3380*/  BSYNC B0 ;  /* 0x0000000000007941 */ /* 0x000fea0003800000 */
.L_x_10730:
        /* <DEDUP_REMOVED lines=8> */
        .weak           $__internal_19_$__cuda_sm20_div_rn_f64_full
        .type           $__internal_19_$__cuda_sm20_div_rn_f64_full,@function
        .size           $__internal_19_$__cuda_sm20_div_rn_f64_full,(.L_x_10810 - $__internal_19_$__cuda_sm20_div_rn_f64_full)
$__internal_19_$__cuda_sm20_div_rn_f64_full:
        /* <DEDUP_REMOVED lines=73> */
.L_x_10738:
        /* <DEDUP_REMOVED lines=17> */
.L_x_10741:
[----:B------:R-:W-:-:S05]  /*39b0*/  LOP3.LUT R56, R49, 0x80000, RZ, 0xfc, !PT ;  /* 0x0008000031387812 */ /* 0x000fca00078efcff */
[----:B------:R-:W-:Y:S01]  /*39c0*/  IMAD.MOV.U32 R57, RZ, RZ, R56 ;  /* 0x000000ffff397224 */ /* 0x000fe200078e0038 */
[----:B------:R-:W-:Y:S01]  /*39d0*/  MOV R56, R48 ;  /* 0x0000003000387202 */ /* 0x000fe20000000f00 */
[----:B------:R-:W-:Y:S06]  /*39e0*/  BRA `(.L_x_10739) ;  /* 0x00000000000c7947 */ /* 0x000fec0003800000 */
.L_x_10740:
[----:B------:R-:W-:-:S05]  /*39f0*/  LOP3.LUT R56, R51, 0x80000, RZ, 0xfc, !PT ;  /* 0x0008000033387812 */ /* 0x000fca00078efcff */
[----:B------:R-:W-:Y:S02]  /*3a00*/  IMAD.MOV.U32 R57, RZ, RZ, R56 ;  /* 0x000000ffff397224 */ /* 0x000fe400078e0038 */
[----:B------:R-:W-:-:S07]  /*3a10*/  IMAD.MOV.U32 R56, RZ, RZ, R50 ;  /* 0x000000ffff387224 */ /* 0x000fce00078e0032 */
.L_x_10739:
[----:B------:R-:W-:Y:S05]  /*3a20*/  BSYNC B0 ;  /* 0x0000000000007941 */ /* 0x000fea0003800000 */
.L_x_10737:
[----:B------:R-:W-:Y:S01]  /*3a30*/  IMAD.MOV.U32 R8, RZ, RZ, R0 ;  /* 0x000000ffff087224 */ /* 0x000fe200078e0000 */
[----:B------:R-:W-:Y:S01]  /*3a40*/  MOV R5, R57 ;  /* 0x0000003900057202 */ /* 0x000fe20000000f00 */
[----:B------:R-:W-:Y:S02]  /*3a50*/  IMAD.MOV.U32 R9, RZ, RZ, 0x0 ;  /* 0x00000000ff097424 */ /* 0x000fe400078e00ff */
[----:B------:R-:W-:Y:S02]  /*3a60*/  IMAD.MOV.U32 R4, RZ, RZ, R56 ;  /* 0x000000ffff047224 */ /* 0x000fe400078e0038 */
[----:B------:R-:W-:Y:S05]  /*3a70*/  RET.REL.NODEC R8 `(_ZN2at6native29vectorized_elementwise_kernelILi8EZZZN37_INTERNAL_cee6930f_7_Loss_cu_5b0651e139_GLOBAL__N__cee6930f_7_Loss_cu_5b0651e140binary_cross_entropy_backward_out_kernelERNS_6TensorERKS4_S7_S7_ENKUlvE_clEvENKUlvE_clEvEUldddE_St5arrayIPcLm4EEEEviT0_T1_) ;  /* 0xffffffc408607950 */ /* 0x000fea0003c3ffff */
.L_x_10742:
        /* <DEDUP_REMOVED lines=16> */
.L_x_10810:


//--------------------- .nv.global.init           --------------------------
	.section	.nv.global.init,"aw",@progbits
.nv.global.init:
	.type		$str$26,@object
	.size		$str$26,(__unnamed_3 - $str$26)
$str$26:
        /*0000*/ 	.byte	0x66, 0x61, 0x6c, 0x73, 0x65, 0x00
	.type		__unnamed_3,@object
	.size		__unnamed_3,($str$6 - __unnamed_3)
__unnamed_3:
        /*0006*/ 	.byte	0x6f, 0x70, 0x65, 0x72, 0x61, 0x74, 0x6f, 0x72, 0x28, 0x29, 0x00
	.type		$str$6,@object
	.size		$str$6,(__unnamed_1 - $str$6)
$str$6:
        /*0011*/ 	.byte	0x69, 0x6e, 0x64, 0x65, 0x78, 0x20, 0x3e, 0x3d, 0x20, 0x30, 0x00
	.type		__unnamed_1,@object
	.size		__unnamed_1,(__unnamed_2 - __unnamed_1)
__unnamed_1:
        /*001c*/ 	.byte	0x6f, 0x70, 0x65, 0x72, 0x61, 0x74, 0x6f, 0x72, 0x28, 0x29, 0x00
	.type		__unnamed_2,@object
	.size		__unnamed_2,(__unnamed_4 - __unnamed_2)
__unnamed_2:
        /*0027*/ 	.byte	0x6f, 0x70, 0x65, 0x72, 0x61, 0x74, 0x6f, 0x72, 0x28, 0x29, 0x00
	.type		__unnamed_4,@object
	.size		__unnamed_4,($str$4 - __unnamed_4)
__unnamed_4:
        /*0032*/ 	.byte	0x6f, 0x70, 0x65, 0x72, 0x61, 0x74, 0x6f, 0x72, 0x28, 0x29, 0x00
	.type		$str$4,@object
	.size		$str$4,(__unnamed_11 - $str$4)
$str$4:
        /*003d*/ 	.byte	0x74, 0x20, 0x3c, 0x20, 0x6e, 0x5f, 0x63, 0x6c, 0x61, 0x73, 0x73, 0x65, 0x73, 0x00
	.type		__unnamed_11,@object
	.size		__unnamed_11,(__unnamed_7 - __unnamed_11)
__unnamed_11:
        /*004b*/ 	.byte	0x66, 0x65, 0x74, 0x63, 0x68, 0x5f, 0x61, 0x6e, 0x64, 0x5f, 0x63, 0x61, 0x73, 0x74, 0x00
	.type		__unnamed_7,@object
	.size		__unnamed_7,(__unnamed_9 - __unnamed_7)
__unnamed_7:
        /*005a*/ 	.byte	0x66, 0x65, 0x74, 0x63, 0x68, 0x5f, 0x61, 0x6e, 0x64, 0x5f, 0x63, 0x61, 0x73, 0x74, 0x00
	.type		__unnamed_9,@object
	.size		__unnamed_9,(__unnamed_5 - __unnamed_9)
__unnamed_9:
        /*0069*/ 	.byte	0x66, 0x65, 0x74, 0x63, 0x68, 0x5f, 0x61, 0x6e, 0x64, 0x5f, 0x63, 0x61, 0x73, 0x74, 0x00
	.type		__unnamed_5,@object
	.size		__unnamed_5,(__unnamed_10 - __unnamed_5)
__unnamed_5:
        /*0078*/ 	.byte	0x66, 0x65, 0x74, 0x63, 0x68, 0x5f, 0x61, 0x6e, 0x64, 0x5f, 0x63, 0x61, 0x73, 0x74, 0x00
	.type		__unnamed_10,@object
	.size		__unnamed_10,(__unnamed_6 - __unnamed_10)
__unnamed_10:
        /*0087*/ 	.byte	0x63, 0x61, 0x73, 0x74, 0x5f, 0x61, 0x6e, 0x64, 0x5f, 0x73, 0x74, 0x6f, 0x72, 0x65, 0x00
	.type		__unnamed_6,@object
	.size		__unnamed_6,(__unnamed_12 - __unnamed_6)
__unnamed_6:
        /*0096*/ 	.byte	0x63, 0x61, 0x73, 0x74, 0x5f, 0x61, 0x6e, 0x64, 0x5f, 0x73, 0x74, 0x6f, 0x72, 0x65, 0x00
	.type		__unnamed_12,@object
	.size		__unnamed_12,(__unnamed_8 - __unnamed_12)
__unnamed_12:
        /*00a5*/ 	.byte	0x63, 0x61, 0x73, 0x74, 0x5f, 0x61, 0x6e, 0x64, 0x5f, 0x73, 0x74, 0x6f, 0x72, 0x65, 0x00
	.type		__unnamed_8,@object
	.size		__unnamed_8,($str - __unnamed_8)
__unnamed_8:
        /*00b4*/ 	.byte	0x63, 0x61, 0x73, 0x74, 0x5f, 0x61, 0x6e, 0x64, 0x5f, 0x73, 0x74, 0x6f, 0x72, 0x65, 0x00
	.type		$str,@object
	.size		$str,($str$5 - $str)
$str:
        /*00c3*/ 	.byte	0x63, 0x75, 0x72, 0x5f, 0x74, 0x61, 0x72, 0x67, 0x65, 0x74, 0x20, 0x3c, 0x20, 0x6e, 0x5f, 0x63
        /*00d3*/ 	.byte	0x6c, 0x61, 0x73, 0x73, 0x65, 0x73, 0x00
	.type		$str$5,@object
	.size		$str$5,($str$18 - $str$5)
$str$5:
        /*00da*/ 	.byte	0x74, 0x20, 0x3e, 0x3d, 0x20, 0x30, 0x20, 0x26, 0x26, 0x20, 0x74, 0x20, 0x3c, 0x20, 0x6e, 0x5f
        /*00ea*/ 	.byte	0x63, 0x6c, 0x61, 0x73, 0x73, 0x65, 0x73, 0x00
	.type		$str$18,@object
	.size		$str$18,(__unnamed_35 - $str$18)
$str$18:
        /*00f2*/ 	.byte	0x69, 0x6e, 0x70, 0x75, 0x74, 0x5f, 0x76, 0x61, 0x6c, 0x20, 0x3e, 0x3d, 0x20, 0x7a, 0x65, 0x72
        /*0102*/ 	.byte	0x6f, 0x20, 0x26, 0x26, 0x20, 0x69, 0x6e, 0x70, 0x75, 0x74, 0x5f, 0x76, 0x61, 0x6c, 0x20, 0x3c
        /*0112*/ 	.byte	0x3d, 0x20, 0x6f, 0x6e, 0x65, 0x00
	.type		__unnamed_35,@object
	.size		__unnamed_35,(__unnamed_19 - __unnamed_35)
__unnamed_35:
        /*0118*/ 	.byte	0x6e, 0x6c, 0x6c, 0x5f, 0x6c, 0x6f, 0x73, 0x73, 0x5f, 0x66, 0x6f, 0x72, 0x77, 0x61, 0x72, 0x64
        /*0128*/ 	.byte	0x5f, 0x72, 0x65, 0x64, 0x75, 0x63, 0x65, 0x5f, 0x63, 0x75, 0x64, 0x61, 0x5f, 0x6b, 0x65, 0x72
        /*0138*/ 	.byte	0x6e, 0x65, 0x6c, 0x5f, 0x32, 0x64, 0x00
	.type		__unnamed_19,@object
	.size		__unnamed_19,(__unnamed_27 - __unnamed_19)
__unnamed_19:
        /*013f*/ 	.byte	0x6e, 0x6c, 0x6c, 0x5f, 0x6c, 0x6f, 0x73, 0x73, 0x5f, 0x66, 0x6f, 0x72, 0x77, 0x61, 0x72, 0x64
        /*014f*/ 	.byte	0x5f, 0x6e, 0x6f, 0x5f, 0x72, 0x65, 0x64, 0x75, 0x63, 0x65, 0x5f, 0x63, 0x75, 0x64, 0x61, 0x5f
        /*015f*/ 	.byte	0x6b, 0x65, 0x72, 0x6e, 0x65, 0x6c, 0x00
	.type		__unnamed_27,@object
	.size		__unnamed_27,(__unnamed_23 - __unnamed_27)
__unnamed_27:
        /*0166*/ 	.byte	0x6e, 0x6c, 0x6c, 0x5f, 0x6c, 0x6f, 0x73, 0x73, 0x5f, 0x66, 0x6f, 0x72, 0x77, 0x61, 0x72, 0x64
        /*0176*/ 	.byte	0x5f, 0x72, 0x65, 0x64, 0x75, 0x63, 0x65, 0x5f, 0x63, 0x75, 0x64, 0x61, 0x5f, 0x6b, 0x65, 0x72
        /*0186*/ 	.byte	0x6e, 0x65, 0x6c, 0x5f, 0x31, 0x64, 0x00
	.type		__unnamed_23,@object
	.size		__unnamed_23,(__unnamed_15 - __unnamed_23)
__unnamed_23:
        /*018d*/ 	.byte	0x6e, 0x6c, 0x6c, 0x5f, 0x6c, 0x6f, 0x73, 0x73, 0x5f, 0x66, 0x6f, 0x72, 0x77, 0x61, 0x72, 0x64
        /*019d*/ 	.byte	0x5f, 0x72, 0x65, 0x64, 0x75, 0x63, 0x65, 0x5f, 0x63, 0x75, 0x64, 0x61, 0x5f, 0x6b, 0x65, 0x72
        /*01ad*/ 	.byte	0x6e, 0x65, 0x6c, 0x5f, 0x31, 0x64, 0x00
	.type		__unnamed_15,@object
	.size		__unnamed_15,(__unnamed_31 - __unnamed_15)
__unnamed_15:
        /*01b4*/ 	.byte	0x6e, 0x6c, 0x6c, 0x5f, 0x6c, 0x6f, 0x73, 0x73, 0x5f, 0x66, 0x6f, 0x72, 0x77, 0x61, 0x72, 0x64
        /*01c4*/ 	.byte	0x5f, 0x6e, 0x6f, 0x5f, 0x72, 0x65, 0x64, 0x75, 0x63, 0x65, 0x5f, 0x63, 0x75, 0x64, 0x61, 0x5f
        /*01d4*/ 	.byte	0x6b, 0x65, 0x72, 0x6e, 0x65, 0x6c, 0x00
	.type		__unnamed_31,@object
	.size		__unnamed_31,(__unnamed_33 - __unnamed_31)
__unnamed_31:
        /*01db*/ 	.byte	0x6e, 0x6c, 0x6c, 0x5f, 0x6c, 0x6f, 0x73, 0x73, 0x5f, 0x66, 0x6f, 0x72, 0x77, 0x61, 0x72, 0x64
        /*01eb*/ 	.byte	0x5f, 0x72, 0x65, 0x64, 0x75, 0x63, 0x65, 0x5f, 0x63, 0x75, 0x64, 0x61, 0x5f, 0x6b, 0x65, 0x72
        /*01fb*/ 	.byte	0x6e, 0x65, 0x6c, 0x5f, 0x32, 0x64, 0x00
	.type		__unnamed_33,@object
	.size		__unnamed_33,(__unnamed_17 - __unnamed_33)
__unnamed_33:
        /*0202*/ 	.byte	0x6e, 0x6c, 0x6c, 0x5f, 0x6c, 0x6f, 0x73, 0x73, 0x5f, 0x66, 0x6f, 0x72, 0x77, 0x61, 0x72, 0x64
        /*0212*/ 	.byte	0x5f, 0x72, 0x65, 0x64, 0x75, 0x63, 0x65, 0x5f, 0x63, 0x75, 0x64, 0x61, 0x5f, 0x6b, 0x65, 0x72
        /*0222*/ 	.byte	0x6e, 0x65, 0x6c, 0x5f, 0x32, 0x64, 0x00
	.type		__unnamed_17,@object
	.size		__unnamed_17,(__unnamed_25 - __unnamed_17)
__unnamed_17:
        /*0229*/ 	.byte	0x6e, 0x6c, 0x6c, 0x5f, 0x6c, 0x6f, 0x73, 0x73, 0x5f, 0x66, 0x6f, 0x72, 0x77, 0x61, 0x72, 0x64
        /*0239*/ 	.byte	0x5f, 0x6e, 0x6f, 0x5f, 0x72, 0x65, 0x64, 0x75, 0x63, 0x65, 0x5f, 0x63, 0x75, 0x64, 0x61, 0x5f
        /*0249*/ 	.byte	0x6b, 0x65, 0x72, 0x6e, 0x65, 0x6c, 0x00
	.type		__unnamed_25,@object
	.size		__unnamed_25,(__unnamed_21 - __unnamed_25)
__unnamed_25:
        /*0250*/ 	.byte	0x6e, 0x6c, 0x6c, 0x5f, 0x6c, 0x6f, 0x73, 0x73, 0x5f, 0x66, 0x6f, 0x72, 0x77, 0x61, 0x72, 0x64
        /*0260*/ 	.byte	0x5f, 0x72, 0x65, 0x64, 0x75, 0x63, 0x65, 0x5f, 0x63, 0x75, 0x64, 0x61, 0x5f, 0x6b, 0x65, 0x72
        /*0270*/ 	.byte	0x6e, 0x65, 0x6c, 0x5f, 0x31, 0x64, 0x00
	.type		__unnamed_21,@object
	.size		__unnamed_21,(__unnamed_13 - __unnamed_21)
__unnamed_21:
        /*0277*/ 	.byte	0x6e, 0x6c, 0x6c, 0x5f, 0x6c, 0x6f, 0x73, 0x73, 0x5f, 0x66, 0x6f, 0x72, 0x77, 0x61, 0x72, 0x64
        /*0287*/ 	.byte	0x5f, 0x72, 0x65, 0x64, 0x75, 0x63, 0x65, 0x5f, 0x63, 0x75, 0x64, 0x61, 0x5f, 0x6b, 0x65, 0x72
        /*0297*/ 	.byte	0x6e, 0x65, 0x6c, 0x5f, 0x31, 0x64, 0x00
	.type		__unnamed_13,@object
	.size		__unnamed_13,(__unnamed_29 - __unnamed_13)
__unnamed_13:
        /*029e*/ 	.byte	0x6e, 0x6c, 0x6c, 0x5f, 0x6c, 0x6f, 0x73, 0x73, 0x5f, 0x66, 0x6f, 0x72, 0x77, 0x61, 0x72, 0x64
        /*02ae*/ 	.byte	0x5f, 0x6e, 0x6f, 0x5f, 0x72, 0x65, 0x64, 0x75, 0x63, 0x65, 0x5f, 0x63, 0x75, 0x64, 0x61, 0x5f
        /*02be*/ 	.byte	0x6b, 0x65, 0x72, 0x6e, 0x65, 0x6c, 0x00
	.type		__unnamed_29,@object
	.size		__unnamed_29,(__unnamed_34 - __unnamed_29)
__unnamed_29:
        /*02c5*/ 	.byte	0x6e, 0x6c, 0x6c, 0x5f, 0x6c, 0x6f, 0x73, 0x73, 0x5f, 0x66, 0x6f, 0x72, 0x77, 0x61, 0x72, 0x64
        /*02d5*/ 	.byte	0x5f, 0x72, 0x65, 0x64, 0x75, 0x63, 0x65, 0x5f, 0x63, 0x75, 0x64, 0x61, 0x5f, 0x6b, 0x65, 0x72
        /*02e5*/ 	.byte	0x6e, 0x65, 0x6c, 0x5f, 0x32, 0x64, 0x00
	.type		__unnamed_34,@object
	.size		__unnamed_34,(__unnamed_18 - __unnamed_34)
__unnamed_34:
        /*02ec*/ 	.byte	0x6e, 0x6c, 0x6c, 0x5f, 0x6c, 0x6f, 0x73, 0x73, 0x5f, 0x66, 0x6f, 0x72, 0x77, 0x61, 0x72, 0x64
        /*02fc*/ 	.byte	0x5f, 0x72, 0x65, 0x64, 0x75, 0x63, 0x65, 0x5f, 0x63, 0x75, 0x64, 0x61, 0x5f, 0x6b, 0x65, 0x72
        /*030c*/ 	.byte	0x6e, 0x65, 0x6c, 0x5f, 0x32, 0x64, 0x00
	.type		__unnamed_18,@object
	.size		__unnamed_18,(__unnamed_26 - __unnamed_18)
__unnamed_18:
        /*0313*/ 	.byte	0x6e, 0x6c, 0x6c, 0x5f, 0x6c, 0x6f, 0x73, 0x73, 0x5f, 0x66, 0x6f, 0x72, 0x77, 0x61, 0x72, 0x64
        /*0323*/ 	.byte	0x5f, 0x6e, 0x6f, 0x5f, 0x72, 0x65, 0x64, 0x75, 0x63, 0x65, 0x5f, 0x63, 0x75, 0x64, 0x61, 0x5f
        /*0333*/ 	.byte	0x6b, 0x65, 0x72, 0x6e, 0x65, 0x6c, 0x00
	.type		__unnamed_26,@object
	.size		__unnamed_26,(__unnamed_22 - __unnamed_26)
__unnamed_26:
        /*033a*/ 	.byte	0x6e, 0x6c, 0x6c, 0x5f, 0x6c, 0x6f, 0x73, 0x73, 0x5f, 0x66, 0x6f, 0x72, 0x77, 0x61, 0x72, 0x64
        /*034a*/ 	.byte	0x5f, 0x72, 0x65, 0x64, 0x75, 0x63, 0x65, 0x5f, 0x63, 0x75, 0x64, 0x61, 0x5f, 0x6b, 0x65, 0x72
        /*035a*/ 	.byte	0x6e, 0x65, 0x6c, 0x5f, 0x31, 0x64, 0x00
	.type		__unnamed_22,@object
	.size		__unnamed_22,(__unnamed_14 - __unnamed_22)
__unnamed_22:
        /*0361*/ 	.byte	0x6e, 0x6c, 0x6c, 0x5f, 0x6c, 0x6f, 0x73, 0x73, 0x5f, 0x66, 0x6f, 0x72, 0x77, 0x61, 0x72, 0x64
        /*0371*/ 	.byte	0x5f, 0x72, 0x65, 0x64, 0x75, 0x63, 0x65, 0x5f, 0x63, 0x75, 0x64, 0x61, 0x5f, 0x6b, 0x65, 0x72
        /*0381*/ 	.byte	0x6e, 0x65, 0x6c, 0x5f, 0x31, 0x64, 0x00
	.type		__unnamed_14,@object
	.size		__unnamed_14,(__unnamed_30 - __unnamed_14)
__unnamed_14:
        /*0388*/ 	.byte	0x6e, 0x6c, 0x6c, 0x5f, 0x6c, 0x6f, 0x73, 0x73, 0x5f, 0x66, 0x6f, 0x72, 0x77, 0x61, 0x72, 0x64
        /*0398*/ 	.byte	0x5f, 0x6e, 0x6f, 0x5f, 0x72, 0x65, 0x64, 0x75, 0x63, 0x65, 0x5f, 0x63, 0x75, 0x64, 0x61, 0x5f
        /*03a8*/ 	.byte	0x6b, 0x65, 0x72, 0x6e, 0x65, 0x6c, 0x00
	.type		__unnamed_30,@object
	.size		__unnamed_30,(__unnamed_36 - __unnamed_30)
__unnamed_30:
        /*03af*/ 	.byte	0x6e, 0x6c, 0x6c, 0x5f, 0x6c, 0x6f, 0x73, 0x73, 0x5f, 0x66, 0x6f, 0x72, 0x77, 0x61, 0x72, 0x64
        /*03bf*/ 	.byte	0x5f, 0x72, 0x65, 0x64, 0x75, 0x63, 0x65, 0x5f, 0x63, 0x75, 0x64, 0x61, 0x5f, 0x6b, 0x65, 0x72
        /*03cf*/ 	.byte	0x6e, 0x65, 0x6c, 0x5f, 0x32, 0x64, 0x00
	.type		__unnamed_36,@object
	.size		__unnamed_36,(__unnamed_20 - __unnamed_36)
__unnamed_36:
        /*03d6*/ 	.byte	0x6e, 0x6c, 0x6c, 0x5f, 0x6c, 0x6f, 0x73, 0x73, 0x5f, 0x66, 0x6f, 0x72, 0x77, 0x61, 0x72, 0x64
        /*03e6*/ 	.byte	0x5f, 0x72, 0x65, 0x64, 0x75, 0x63, 0x65, 0x5f, 0x63, 0x75, 0x64, 0x61, 0x5f, 0x6b, 0x65, 0x72
        /*03f6*/ 	.byte	0x6e, 0x65, 0x6c, 0x5f, 0x32, 0x64, 0x00
	.type		__unnamed_20,@object
	.size		__unnamed_20,(__unnamed_28 - __unnamed_20)
__unnamed_20:
        /*03fd*/ 	.byte	0x6e, 0x6c, 0x6c, 0x5f, 0x6c, 0x6f, 0x73, 0x73, 0x5f, 0x66, 0x6f, 0x72, 0x77, 0x61, 0x72, 0x64
        /*040d*/ 	.byte	0x5f, 0x6e, 0x6f, 0x5f, 0x72, 0x65, 0x64, 0x75, 0x63, 0x65, 0x5f, 0x63, 0x75, 0x64, 0x61, 0x5f
        /*041d*/ 	.byte	0x6b, 0x65, 0x72, 0x6e, 0x65, 0x6c, 0x00
	.type		__unnamed_28,@object
	.size		__unnamed_28,(__unnamed_16 - __unnamed_28)
__unnamed_28:
        /*0424*/ 	.byte	0x6e, 0x6c, 0x6c, 0x5f, 0x6c, 0x6f, 0x73, 0x73, 0x5f, 0x66, 0x6f, 0x72, 0x77, 0x61, 0x72, 0x64
        /*0434*/ 	.byte	0x5f, 0x72, 0x65, 0x64, 0x75, 0x63, 0x65, 0x5f, 0x63, 0x75, 0x64, 0x61, 0x5f, 0x6b, 0x65, 0x72
        /*0444*/ 	.byte	0x6e, 0x65, 0x6c, 0x5f, 0x31, 0x64, 0x00
	.type		__unnamed_16,@object
	.size		__unnamed_16,(__unnamed_32 - __unnamed_16)
__unnamed_16:
        /*044b*/ 	.byte	0x6e, 0x6c, 0x6c, 0x5f, 0x6c, 0x6f, 0x73, 0x73, 0x5f, 0x66, 0x6f, 0x72, 0x77, 0x61, 0x72, 0x64
        /*045b*/ 	.byte	0x5f, 0x6e, 0x6f, 0x5f, 0x72, 0x65, 0x64, 0x75, 0x63, 0x65, 0x5f, 0x63, 0x75, 0x64, 0x61, 0x5f
        /*046b*/ 	.byte	0x6b, 0x65, 0x72, 0x6e, 0x65, 0x6c, 0x00
	.type		__unnamed_32,@object
	.size		__unnamed_32,(__unnamed_24 - __unnamed_32)
__unnamed_32:
        /*0472*/ 	.byte	0x6e, 0x6c, 0x6c, 0x5f, 0x6c, 0x6f, 0x73, 0x73, 0x5f, 0x66, 0x6f, 0x72, 0x77, 0x61, 0x72, 0x64
        /*0482*/ 	.byte	0x5f, 0x72, 0x65, 0x64, 0x75, 0x63, 0x65, 0x5f, 0x63, 0x75, 0x64, 0x61, 0x5f, 0x6b, 0x65, 0x72
        /*0492*/ 	.byte	0x6e, 0x65, 0x6c, 0x5f, 0x32, 0x64, 0x00
	.type		__unnamed_24,@object
	.size		__unnamed_24,(__unnamed_51 - __unnamed_24)
__unnamed_24:
        /*0499*/ 	.byte	0x6e, 0x6c, 0x6c, 0x5f, 0x6c, 0x6f, 0x73, 0x73, 0x5f, 0x66, 0x6f, 0x72, 0x77, 0x61, 0x72, 0x64
        /*04a9*/ 	.byte	0x5f, 0x72, 0x65, 0x64, 0x75, 0x63, 0x65, 0x5f, 0x63, 0x75, 0x64, 0x61, 0x5f, 0x6b, 0x65, 0x72
        /*04b9*/ 	.byte	0x6e, 0x65, 0x6c, 0x5f, 0x31, 0x64, 0x00
	.type		__unnamed_51,@object
	.size		__unnamed_51,(__unnamed_43 - __unnamed_51)
__unnamed_51:
        /*04c0*/ 	.byte	0x6e, 0x6c, 0x6c, 0x5f, 0x6c, 0x6f, 0x73, 0x73, 0x5f, 0x62, 0x61, 0x63, 0x6b, 0x77, 0x61, 0x72
        /*04d0*/ 	.byte	0x64, 0x5f, 0x72, 0x65, 0x64, 0x75, 0x63, 0x65, 0x5f, 0x63, 0x75, 0x64, 0x61, 0x5f, 0x6b, 0x65
        /*04e0*/ 	.byte	0x72, 0x6e, 0x65, 0x6c, 0x5f, 0x31, 0x64, 0x00
	.type		__unnamed_43,@object
	.size		__unnamed_43,(__unnamed_59 - __unnamed_43)
__unnamed_43:
        /*04e8*/ 	.byte	0x6e, 0x6c, 0x6c, 0x5f, 0x6c, 0x6f, 0x73, 0x73, 0x5f, 0x62, 0x61, 0x63, 0x6b, 0x77, 0x61, 0x72
        /*04f8*/ 	.byte	0x64, 0x5f, 0x6e, 0x6f, 0x5f, 0x72, 0x65, 0x64, 0x75, 0x63, 0x65, 0x5f, 0x63, 0x75, 0x64, 0x61
        /*0508*/ 	.byte	0x5f, 0x6b, 0x65, 0x72, 0x6e, 0x65, 0x6c, 0x00
	.type		__unnamed_59,@object
	.size		__unnamed_59,(__unnamed_39 - __unnamed_59)
__unnamed_59:
        /*0510*/ 	.byte	0x6e, 0x6c, 0x6c, 0x5f, 0x6c, 0x6f, 0x73, 0x73, 0x5f, 0x62, 0x61, 0x63, 0x6b, 0x77, 0x61, 0x72
        /*0520*/ 	.byte	0x64, 0x5f, 0x72, 0x65, 0x64, 0x75, 0x63, 0x65, 0x5f, 0x63, 0x75, 0x64, 0x61, 0x5f, 0x6b, 0x65
        /*0530*/ 	.byte	0x72, 0x6e, 0x65, 0x6c, 0x5f, 0x32, 0x64, 0x00
	.type		__unnamed_39,@object
	.size		__unnamed_39,(__unnamed_55 - __unnamed_39)
__unnamed_39:
        /*0538*/ 	.byte	0x6e, 0x6c, 0x6c, 0x5f, 0x6c, 0x6f, 0x73, 0x73, 0x5f, 0x62, 0x61, 0x63, 0x6b, 0x77, 0x61, 0x72
        /*0548*/ 	.byte	0x64, 0x5f, 0x6e, 0x6f, 0x5f, 0x72, 0x65, 0x64, 0x75, 0x63, 0x65, 0x5f, 0x63, 0x75, 0x64, 0x61
        /*0558*/ 	.byte	0x5f, 0x6b, 0x65, 0x72, 0x6e, 0x65, 0x6c, 0x00
	.type		__unnamed_55,@object
	.size		__unnamed_55,(__unnamed_47 - __unnamed_55)
__unnamed_55:
        /*0560*/ 	.byte	0x6e, 0x6c, 0x6c, 0x5f, 0x6c, 0x6f, 0x73, 0x73, 0x5f, 0x62, 0x61, 0x63, 0x6b, 0x77, 0x61, 0x72
        /*0570*/ 	.byte	0x64, 0x5f, 0x72, 0x65, 0x64, 0x75, 0x63, 0x65, 0x5f, 0x63, 0x75, 0x64, 0x61, 0x5f, 0x6b, 0x65
        /*0580*/ 	.byte	0x72, 0x6e, 0x65, 0x6c, 0x5f, 0x32, 0x64, 0x00
	.type		__unnamed_47,@object
	.size		__unnamed_47,(__unnamed_49 - __unnamed_47)
__unnamed_47:
        /*0588*/ 	.byte	0x6e, 0x6c, 0x6c, 0x5f, 0x6c, 0x6f, 0x73, 0x73, 0x5f, 0x62, 0x61, 0x63, 0x6b, 0x77, 0x61, 0x72
        /*0598*/ 	.byte	0x64, 0x5f, 0x72, 0x65, 0x64, 0x75, 0x63, 0x65, 0x5f, 0x63, 0x75, 0x64, 0x61, 0x5f, 0x6b, 0x65
        /*05a8*/ 	.byte	0x72, 0x6e, 0x65, 0x6c, 0x5f, 0x31, 0x64, 0x00
	.type		__unnamed_49,@object
	.size		__unnamed_49,(__unnamed_41 - __unnamed_49)
__unnamed_49:
        /*05b0*/ 	.byte	0x6e, 0x6c, 0x6c, 0x5f, 0x6c, 0x6f, 0x73, 0x73, 0x5f, 0x62, 0x61, 0x63, 0x6b, 0x77, 0x61, 0x72
        /*05c0*/ 	.byte	0x64, 0x5f, 0x72, 0x65, 0x64, 0x75, 0x63, 0x65, 0x5f, 0x63, 0x75, 0x64, 0x61, 0x5f, 0x6b, 0x65
        /*05d0*/ 	.byte	0x72, 0x6e, 0x65, 0x6c, 0x5f, 0x31, 0x64, 0x00
	.type		__unnamed_41,@object
	.size		__unnamed_41,(__unnamed_57 - __unnamed_41)
__unnamed_41:
        /*05d8*/ 	.byte	0x6e, 0x6c, 0x6c, 0x5f, 0x6c, 0x6f, 0x73, 0x73, 0x5f, 0x62, 0x61, 0x63, 0x6b, 0x77, 0x61, 0x72
        /*05e8*/ 	.byte	0x64, 0x5f, 0x6e, 0x6f, 0x5f, 0x72, 0x65, 0x64, 0x75, 0x63, 0x65, 0x5f, 0x63, 0x75, 0x64, 0x61
        /*05f8*/ 	.byte	0x5f, 0x6b, 0x65, 0x72, 0x6e, 0x65, 0x6c, 0x00
	.type		__unnamed_57,@object
	.size		__unnamed_57,($str$19 - __unnamed_57)
__unnamed_57:
        /*0600*/ 	.byte	0x6e, 0x6c, 0x6c, 0x5f, 0x6c, 0x6f, 0x73, 0x73, 0x5f, 0x62, 0x61, 0x63, 0x6b, 0x77, 0x61, 0x72
        /*0610*/ 	.byte	0x64, 0x5f, 0x72, 0x65, 0x64, 0x75, 0x63, 0x65, 0x5f, 0x63, 0x75, 0x64, 0x61, 0x5f, 0x6b, 0x65
        /*0620*/ 	.byte	0x72, 0x6e, 0x65, 0x6c, 0x5f, 0x32, 0x64, 0x00
	.type		$str$19,@object
	.size		$str$19,(__unnamed_37 - $str$19)
$str$19:
        /*0628*/ 	.byte	0x74, 0x61, 0x72, 0x67, 0x65, 0x74, 0x5f, 0x76, 0x61, 0x6c, 0x20, 0x3e, 0x3d, 0x20, 0x7a, 0x65
        /*0638*/ 	.byte	0x72, 0x6f, 0x20, 0x26, 0x26, 0x20, 0x74, 0x61, 0x72, 0x67, 0x65, 0x74, 0x5f, 0x76, 0x61, 0x6c
        /*0648*/ 	.byte	0x20, 0x3c, 0x3d, 0x20, 0x6f, 0x6e, 0x65, 0x00
	.type		__unnamed_37,@object
	.size		__unnamed_37,(__unnamed_53 - __unnamed_37)
__unnamed_37:
        /*0650*/ 	.byte	0x6e, 0x6c, 0x6c, 0x5f, 0x6c, 0x6f, 0x73, 0x73, 0x5f, 0x62, 0x61, 0x63, 0x6b, 0x77, 0x61, 0x72
        /*0660*/ 	.byte	0x64, 0x5f, 0x6e, 0x6f, 0x5f, 0x72, 0x65, 0x64, 0x75, 0x63, 0x65, 0x5f, 0x63, 0x75, 0x64, 0x61
        /*0670*/ 	.byte	0x5f, 0x6b, 0x65, 0x72, 0x6e, 0x65, 0x6c, 0x00
	.type		__unnamed_53,@object
	.size		__unnamed_53,(__unnamed_45 - __unnamed_53)
__unnamed_53:
        /*0678*/ 	.byte	0x6e, 0x6c, 0x6c, 0x5f, 0x6c, 0x6f, 0x73, 0x73, 0x5f, 0x62, 0x61, 0x63, 0x6b, 0x77, 0x61, 0x72
        /*0688*/ 	.byte	0x64, 0x5f, 0x72, 0x65, 0x64, 0x75, 0x63, 0x65, 0x5f, 0x63, 0x75, 0x64, 0x61, 0x5f, 0x6b, 0x65
        /*0698*/ 	.byte	0x72, 0x6e, 0x65, 0x6c, 0x5f, 0x32, 0x64, 0x00
	.type		__unnamed_45,@object
	.size		__unnamed_45,(__unnamed_50 - __unnamed_45)
__unnamed_45:
        /*06a0*/ 	.byte	0x6e, 0x6c, 0x6c, 0x5f, 0x6c, 0x6f, 0x73, 0x73, 0x5f, 0x62, 0x61, 0x63, 0x6b, 0x77, 0x61, 0x72
        /*06b0*/ 	.byte	0x64, 0x5f, 0x72, 0x65, 0x64, 0x75, 0x63, 0x65, 0x5f, 0x63, 0x75, 0x64, 0x61, 0x5f, 0x6b, 0x65
        /*06c0*/ 	.byte	0x72, 0x6e, 0x65, 0x6c, 0x5f, 0x31, 0x64, 0x00
	.type		__unnamed_50,@object
	.size		__unnamed_50,(__unnamed_42 - __unnamed_50)
__unnamed_50:
        /*06c8*/ 	.byte	0x6e, 0x6c, 0x6c, 0x5f, 0x6c, 0x6f, 0x73, 0x73, 0x5f, 0x62, 0x61, 0x63, 0x6b, 0x77, 0x61, 0x72
        /*06d8*/ 	.byte	0x64, 0x5f, 0x72, 0x65, 0x64, 0x75, 0x63, 0x65, 0x5f, 0x63, 0x75, 0x64, 0x61, 0x5f, 0x6b, 0x65
        /*06e8*/ 	.byte	0x72, 0x6e, 0x65, 0x6c, 0x5f, 0x31, 0x64, 0x00
	.type		__unnamed_42,@object
	.size		__unnamed_42,(__unnamed_58 - __unnamed_42)
__unnamed_42:
        /*06f0*/ 	.byte	0x6e, 0x6c, 0x6c, 0x5f, 0x6c, 0x6f, 0x73, 0x73, 0x5f, 0x62, 0x61, 0x63, 0x6b, 0x77, 0x61, 0x72
        /*0700*/ 	.byte	0x64, 0x5f, 0x6e, 0x6f, 0x5f, 0x72, 0x65, 0x64, 0x75, 0x63, 0x65, 0x5f, 0x63, 0x75, 0x64, 0x61
        /*0710*/ 	.byte	0x5f, 0x6b, 0x65, 0x72, 0x6e, 0x65, 0x6c, 0x00
	.type		__unnamed_58,@object
	.size		__unnamed_58,(__unnamed_38 - __unnamed_58)
__unnamed_58:
        /*0718*/ 	.byte	0x6e, 0x6c, 0x6c, 0x5f, 0x6c, 0x6f, 0x73, 0x73, 0x5f, 0x62, 0x61, 0x63, 0x6b, 0x77, 0x61, 0x72
        /*0728*/ 	.byte	0x64, 0x5f, 0x72, 0x65, 0x64, 0x75, 0x63, 0x65, 0x5f, 0x63, 0x75, 0x64, 0x61, 0x5f, 0x6b, 0x65
        /*0738*/ 	.byte	0x72, 0x6e, 0x65, 0x6c, 0x5f, 0x32, 0x64, 0x00
	.type		__unnamed_38,@object
	.size		__unnamed_38,(__unnamed_54 - __unnamed_38)
__unnamed_38:
        /*0740*/ 	.byte	0x6e, 0x6c, 0x6c, 0x5f, 0x6c, 0x6f, 0x73, 0x73, 0x5f, 0x62, 0x61, 0x63, 0x6b, 0x77, 0x61, 0x72
        /*0750*/ 	.byte	0x64, 0x5f, 0x6e, 0x6f, 0x5f, 0x72, 0x65, 0x64, 0x75, 0x63, 0x65, 0x5f, 0x63, 0x75, 0x64, 0x61
        /*0760*/ 	.byte	0x5f, 0x6b, 0x65, 0x72, 0x6e, 0x65, 0x6c, 0x00
	.type		__unnamed_54,@object
	.size		__unnamed_54,(__unnamed_46 - __unnamed_54)
__unnamed_54:
        /*0768*/ 	.byte	0x6e, 0x6c, 0x6c, 0x5f, 0x6c, 0x6f, 0x73, 0x73, 0x5f, 0x62, 0x61, 0x63, 0x6b, 0x77, 0x61, 0x72
        /*0778*/ 	.byte	0x64, 0x5f, 0x72, 0x65, 0x64, 0x75, 0x63, 0x65, 0x5f, 0x63, 0x75, 0x64, 0x61, 0x5f, 0x6b, 0x65
        /*0788*/ 	.byte	0x72, 0x6e, 0x65, 0x6c, 0x5f, 0x32, 0x64, 0x00
	.type		__unnamed_46,@object
	.size		__unnamed_46,(__unnamed_52 - __unnamed_46)
__unnamed_46:
        /*0790*/ 	.byte	0x6e, 0x6c, 0x6c, 0x5f, 0x6c, 0x6f, 0x73, 0x73, 0x5f, 0x62, 0x61, 0x63, 0x6b, 0x77, 0x61, 0x72
        /*07a0*/ 	.byte	0x64, 0x5f, 0x72, 0x65, 0x64, 0x75, 0x63, 0x65, 0x5f, 0x63, 0x75, 0x64, 0x61, 0x5f, 0x6b, 0x65
        /*07b0*/ 	.byte	0x72, 0x6e, 0x65, 0x6c, 0x5f, 0x31, 0x64, 0x00
	.type		__unnamed_52,@object
	.size		__unnamed_52,(__unnamed_44 - __unnamed_52)
__unnamed_52:
        /*07b8*/ 	.byte	0x6e, 0x6c, 0x6c, 0x5f, 0x6c, 0x6f, 0x73, 0x73, 0x5f, 0x62, 0x61, 0x63, 0x6b, 0x77, 0x61, 0x72
        /*07c8*/ 	.byte	0x64, 0x5f, 0x72, 0x65, 0x64, 0x75, 0x63, 0x65, 0x5f, 0x63, 0x75, 0x64, 0x61, 0x5f, 0x6b, 0x65
        /*07d8*/ 	.byte	0x72, 0x6e, 0x65, 0x6c, 0x5f, 0x31, 0x64, 0x00
	.type		__unnamed_44,@object
	.size		__unnamed_44,(__unnamed_60 - __unnamed_44)
__unnamed_44:
        /*07e0*/ 	.byte	0x6e, 0x6c, 0x6c, 0x5f, 0x6c, 0x6f, 0x73, 0x73, 0x5f, 0x62, 0x61, 0x63, 0x6b, 0x77, 0x61, 0x72
        /*07f0*/ 	.byte	0x64, 0x5f, 0x6e, 0x6f, 0x5f, 0x72, 0x65, 0x64, 0x75, 0x63, 0x65, 0x5f, 0x63, 0x75, 0x64, 0x61
        /*0800*/ 	.byte	0x5f, 0x6b, 0x65, 0x72, 0x6e, 0x65, 0x6c, 0x00
	.type		__unnamed_60,@object
	.size		__unnamed_60,(__unnamed_48 - __unnamed_60)
__unnamed_60:
        /*0808*/ 	.byte	0x6e, 0x6c, 0x6c, 0x5f, 0x6c, 0x6f, 0x73, 0x73, 0x5f, 0x62, 0x61, 0x63, 0x6b, 0x77, 0x61, 0x72
        /*0818*/ 	.byte	0x64, 0x5f, 0x72, 0x65, 0x64, 0x75, 0x63, 0x65, 0x5f, 0x63, 0x75, 0x64, 0x61, 0x5f, 0x6b, 0x65
        /*0828*/ 	.byte	0x72, 0x6e, 0x65, 0x6c, 0x5f, 0x32, 0x64, 0x00
	.type		__unnamed_48,@object
	.size		__unnamed_48,(__unnamed_40 - __unnamed_48)
__unnamed_48:
        /*0830*/ 	.byte	0x6e, 0x6c, 0x6c, 0x5f, 0x6c, 0x6f, 0x73, 0x73, 0x5f, 0x62, 0x61, 0x63, 0x6b, 0x77, 0x61, 0x72
        /*0840*/ 	.byte	0x64, 0x5f, 0x72, 0x65, 0x64, 0x75, 0x63, 0x65, 0x5f, 0x63, 0x75, 0x64, 0x61, 0x5f, 0x6b, 0x65
        /*0850*/ 	.byte	0x72, 0x6e, 0x65, 0x6c, 0x5f, 0x31, 0x64, 0x00
	.type		__unnamed_40,@object
	.size		__unnamed_40,(__unnamed_56 - __unnamed_40)
__unnamed_40:
        /*0858*/ 	.byte	0x6e, 0x6c, 0x6c, 0x5f, 0x6c, 0x6f, 0x73, 0x73, 0x5f, 0x62, 0x61, 0x63, 0x6b, 0x77, 0x61, 0x72
        /*0868*/ 	.byte	0x64, 0x5f, 0x6e, 0x6f, 0x5f, 0x72, 0x65, 0x64, 0x75, 0x63, 0x65, 0x5f, 0x63, 0x75, 0x64, 0x61
        /*0878*/ 	.byte	0x5f, 0x6b, 0x65, 0x72, 0x6e, 0x65, 0x6c, 0x00
	.type		__unnamed_56,@object
	.size		__unnamed_56,($str$2 - __unnamed_56)
__unnamed_56:
        /*0880*/ 	.byte	0x6e, 0x6c, 0x6c, 0x5f, 0x6c, 0x6f, 0x73, 0x73, 0x5f, 0x62, 0x61, 0x63, 0x6b, 0x77, 0x61, 0x72
        /*0890*/ 	.byte	0x64, 0x5f, 0x72, 0x65, 0x64, 0x75, 0x63, 0x65, 0x5f, 0x63, 0x75, 0x64, 0x61, 0x5f, 0x6b, 0x65
        /*08a0*/ 	.byte	0x72, 0x6e, 0x65, 0x6c, 0x5f, 0x32, 0x64, 0x00
	.type		$str$2,@object
	.size		$str$2,($str$3 - $str$2)
$str$2:
        /*08a8*/ 	.byte	0x63, 0x75, 0x72, 0x5f, 0x74, 0x61, 0x72, 0x67, 0x65, 0x74, 0x20, 0x3e, 0x3d, 0x20, 0x30, 0x20
        /*08b8*/ 	.byte	0x26, 0x26, 0x20, 0x63, 0x75, 0x72, 0x5f, 0x74, 0x61, 0x72, 0x67, 0x65, 0x74, 0x20, 0x3c, 0x20
        /*08c8*/ 	.byte	0x6e, 0x5f, 0x63, 0x6c, 0x61, 0x73, 0x73, 0x65, 0x73, 0x00
	.type		$str$3,@object
	.size		$str$3,($str$1 - $str$3)
$str$3:
        /*08d2*/ 	.byte	0x74, 0x68, 0x72, 0x65, 0x61, 0x64, 0x49, 0x64, 0x78, 0x2e, 0x78, 0x20, 0x3d, 0x3d, 0x20, 0x30
        /*08e2*/ 	.byte	0x20, 0x26, 0x26, 0x20, 0x74, 0x68, 0x72, 0x65, 0x61, 0x64, 0x49, 0x64, 0x78, 0x2e, 0x79, 0x20
        /*08f2*/ 	.byte	0x3d, 0x3d, 0x20, 0x30, 0x20, 0x26, 0x26, 0x20, 0x74, 0x68, 0x72, 0x65, 0x61, 0x64, 0x49, 0x64
        /*0902*/ 	.byte	0x78, 0x2e, 0x7a, 0x20, 0x3d, 0x3d, 0x20, 0x30, 0x00
	.type		$str$1,@object
	.size		$str$1,($str$27 - $str$1)
$str$1:
        /*090b*/ 	.byte	0x2f, 0x74, 0x6d, 0x70, 0x2f, 0x6f, 0x73, 0x73, 0x5f, 0x6b, 0x65, 0x72, 0x6e, 0x65, 0x6c, 0x73
        /*091b*/ 	.byte	0x5f, 0x73, 0x72, 0x63, 0x2f, 0x70, 0x79, 0x74, 0x6f, 0x72, 0x63, 0x68, 0x2f, 0x61, 0x74, 0x65
        /*092b*/ 	.byte	0x6e, 0x2f, 0x73, 0x72, 0x63, 0x2f, 0x41, 0x54, 0x65, 0x6e, 0x2f, 0x6e, 0x61, 0x74, 0x69, 0x76
        /*093b*/ 	.byte	0x65, 0x2f, 0x63, 0x75, 0x64, 0x61, 0x2f, 0x4c, 0x6f, 0x73, 0x73, 0x2e, 0x63, 0x75, 0x00
	.type		$str$27,@object
	.size		$str$27,(.L_98 - $str$27)
$str$27:
        /*094a*/ 	.byte	0x2f, 0x72, 0x6f, 0x6f, 0x74, 0x2f, 0x2e, 0x70, 0x79, 0x65, 0x6e, 0x76, 0x2f, 0x76, 0x65, 0x72
        /*095a*/ 	.byte	0x73, 0x69, 0x6f, 0x6e, 0x73, 0x2f, 0x33, 0x2e, 0x31, 0x33, 0x2e, 0x31, 0x32, 0x2f, 0x6c, 0x69
        /*096a*/ 	.byte	0x62, 0x2f, 0x70, 0x79, 0x74, 0x68, 0x6f, 0x6e, 0x33, 0x2e, 0x31, 0x33, 0x2f, 0x73, 0x69, 0x74
        /*097a*/ 	.byte	0x65, 0x2d, 0x70, 0x61, 0x63, 0x6b, 0x61, 0x67, 0x65, 0x73, 0x2f, 0x74, 0x6f, 0x72, 0x63, 0x68
        /*098a*/ 	.byte	0x2f, 0x69, 0x6e, 0x63, 0x6c, 0x75, 0x64, 0x65, 0x2f, 0x63, 0x31, 0x30, 0x2f, 0x63, 0x6f, 0x72
        /*099a*/ 	.byte	0x65, 0x2f, 0x44, 0x79, 0x6e, 0x61, 0x6d, 0x69, 0x63, 0x43, 0x61, 0x73, 0x74, 0x2e, 0x68, 0x00
.L_98:


//--------------------- .nv.shared._ZN2at6native39_GLOBAL__N__cee6930f_7_Loss_cu_5b0651e139nll_loss_backward_reduce_cuda_kernel_2dIN3c108BFloat16ElEEvPT_PKS5_PKT0_S8_S8_biill --------------------------
	.section	.nv.shared._ZN2at6native39_GLOBAL__N__cee6930f_7_Loss_cu_5b0651e139nll_loss_backward_reduce_cuda_kernel_2dIN3c108BFloat16ElEEvPT_PKS5_PKT0_S8_S8_biill,"aw",@nobits
	.sectionflags	@""
	.align	16
	.zero		1024


//--------------------- .nv.shared.reserved.0     --------------------------
	.section	.nv.shared.reserved.0,"aw",@nobits
	.weak		__nv_reservedSMEM_offset_0_alias
	.size		__nv_reservedSMEM_offset_0_alias, 0, 0
	.other		__nv_reservedSMEM_offset_0_alias,@"STO_CUDA_RESERVED_SHARED STV_DEFAULT"
__nv_reservedSMEM_offset_0_alias:
	.zero		0


//--------------------- .nv.global                --------------------------
	.section	.nv.global,"aw",@nobits
.nv.global:
	.type		_ZN37_INTERNAL_cee6930f_7_Loss_cu_5b0651e14cuda3std3__48in_placeE,@object
	.size		_ZN37_INTERNAL_cee6930f_7_Loss_cu_5b0651e14cuda3std3__48in_placeE,(_ZN37_INTERNAL_cee6930f_7_Loss_cu_5b0651e14cuda3std6ranges3__45__cpo8distanceE - _ZN37_INTERNAL_cee6930f_7_Loss_cu_5b0651e14cuda3std3__48in_placeE)
_ZN37_INTERNAL_cee6930f_7_Loss_cu_5b0651e14cuda3std3__48in_placeE:
	.zero		1
	.type		_ZN37_INTERNAL_cee6930f_7_Loss_cu_5b0651e14cuda3std6ranges3__45__cpo8distanceE,@object
	.size		_ZN37_INTERNAL_cee6930f_7_Loss_cu_5b0651e14cuda3std6ranges3__45__cpo8distanceE,(_ZN37_INTERNAL_cee6930f_7_Loss_cu_5b0651e14cuda3std3__45__cpo6cbeginE - _ZN37_INTERNAL_cee6930f_7_Loss_cu_5b0651e14cuda3std6ranges3__45__cpo8distanceE)
_ZN37_INTERNAL_cee6930f_7_Loss_cu_5b0651e14cuda3std6ranges3__45__cpo8distanceE:
	.zero		1
	.type		_ZN37_INTERNAL_cee6930f_7_Loss_cu_5b0651e14cuda3std3__45__cpo6cbeginE,@object
	.size		_ZN37_INTERNAL_cee6930f_7_Loss_cu_5b0651e14cuda3std3__45__cpo6cbeginE,(_ZN37_INTERNAL_cee6930f_7_Loss_cu_5b0651e14cuda3std6ranges3__45__cpo7advanceE - _ZN37_INTERNAL_cee6930f_7_Loss_cu_5b0651e14cuda3std3__45__cpo6cbeginE)
_ZN37_INTERNAL_cee6930f_7_Loss_cu_5b0651e14cuda3std3__45__cpo6cbeginE:
	.zero		1
	.type		_ZN37_INTERNAL_cee6930f_7_Loss_cu_5b0651e14cuda3std6ranges3__45__cpo7advanceE,@object
	.size		_ZN37_INTERNAL_cee6930f_7_Loss_cu_5b0651e14cuda3std6ranges3__45__cpo7advanceE,(_ZN37_INTERNAL_cee6930f_7_Loss_cu_5b0651e14cuda3std3__45__cpo7crbeginE - _ZN37_INTERNAL_cee6930f_7_Loss_cu_5b0651e14cuda3std6ranges3__45__cpo7advanceE)
_ZN37_INTERNAL_cee6930f_7_Loss_cu_5b0651e14cuda3std6ranges3__45__cpo7advanceE:
	.zero		1
	.type		_ZN37_INTERNAL_cee6930f_7_Loss_cu_5b0651e14cuda3std3__45__cpo7crbeginE,@object
	.size		_ZN37_INTERNAL_cee6930f_7_Loss_cu_5b0651e14cuda3std3__45__cpo7crbeginE,(_ZN37_INTERNAL_cee6930f_7_Loss_cu_5b0651e14cuda3std6ranges3__45__cpo4dataE - _ZN37_INTERNAL_cee6930f_7_Loss_cu_5b0651e14cuda3std3__45__cpo7crbeginE)
_ZN37_INTERNAL_cee6930f_7_Loss_cu_5b0651e14cuda3std3__45__cpo7crbeginE:
	.zero		1
	.type		_ZN37_INTERNAL_cee6930f_7_Loss_cu_5b0651e14cuda3std6ranges3__45__cpo4dataE,@object
	.size		_ZN37_INTERNAL_cee6930f_7_Loss_cu_5b0651e14cuda3std6ranges3__45__cpo4dataE,(_ZN37_INTERNAL_cee6930f_7_Loss_cu_5b0651e14cuda3std6ranges3__45__cpo5beginE - _ZN37_INTERNAL_cee6930f_7_Loss_cu_5b0651e14cuda3std6ranges3__45__cpo4dataE)
_ZN37_INTERNAL_cee6930f_7_Loss_cu_5b0651e14cuda3std6ranges3__45__cpo4dataE:
	.zero		1
	.type		_ZN37_INTERNAL_cee6930f_7_Loss_cu_5b0651e14cuda3std6ranges3__45__cpo5beginE,@object
	.size		_ZN37_INTERNAL_cee6930f_7_Loss_cu_5b0651e14cuda3std6ranges3__45__cpo5beginE,(_ZN37_INTERNAL_cee6930f_7_Loss_cu_5b0651e14cuda3std3__439_GLOBAL__N__cee6930f_7_Loss_cu_5b0651e16ignoreE - _ZN37_INTERNAL_cee6930f_7_Loss_cu_5b0651e14cuda3std6ranges3__45__cpo5beginE)
_ZN37_INTERNAL_cee6930f_7_Loss_cu_5b0651e14cuda3std6ranges3__45__cpo5beginE:
	.zero		1
	.type		_ZN37_INTERNAL_cee6930f_7_Loss_cu_5b0651e14cuda3std3__439_GLOBAL__N__cee6930f_7_Loss_cu_5b0651e16ignoreE,@object
	.size		_ZN37_INTERNAL_cee6930f_7_Loss_cu_5b0651e14cuda3std3__439_GLOBAL__N__cee6930f_7_Loss_cu_5b0651e16ignoreE,(_ZN37_INTERNAL_cee6930f_7_Loss_cu_5b0651e14cuda3std6ranges3__45__cpo4sizeE - _ZN37_INTERNAL_cee6930f_7_Loss_cu_5b0651e14cuda3std3__439_GLOBAL__N__cee6930f_7_Loss_cu_5b0651e16ignoreE)
_ZN37_INTERNAL_cee6930f_7_Loss_cu_5b0651e14cuda3std3__439_GLOBAL__N__cee6930f_7_Loss_cu_5b0651e16ignoreE:
	.zero		1
	.type		_ZN37_INTERNAL_cee6930f_7_Loss_cu_5b0651e14cuda3std6ranges3__45__cpo4sizeE,@object
	.size		_ZN37_INTERNAL_cee6930f_7_Loss_cu_5b0651e14cuda3std6ranges3__45__cpo4sizeE,(_ZN37_INTERNAL_cee6930f_7_Loss_cu_5b0651e14cuda3std3__45__cpo5beginE - _ZN37_INTERNAL_cee6930f_7_Loss_cu_5b0651e14cuda3std6ranges3__45__cpo4sizeE)
_ZN37_INTERNAL_cee6930f_7_Loss_cu_5b0651e14cuda3std6ranges3__45__cpo4sizeE:
	.zero		1
	.type		_ZN37_INTERNAL_cee6930f_7_Loss_cu_5b0651e14cuda3std3__45__cpo5beginE,@object
	.size		_ZN37_INTERNAL_cee6930f_7_Loss_cu_5b0651e14cuda3std3__45__cpo5beginE,(_ZN37_INTERNAL_cee6930f_7_Loss_cu_5b0651e14cuda3std6ranges3__45__cpo6cbeginE - _ZN37_INTERNAL_cee6930f_7_Loss_cu_5b0651e14cuda3std3__45__cpo5beginE)
_ZN37_INTERNAL_cee6930f_7_Loss_cu_5b0651e14cuda3std3__45__cpo5beginE:
	.zero		1
	.type		_ZN37_INTERNAL_cee6930f_7_Loss_cu_5b0651e14cuda3std6ranges3__45__cpo6cbeginE,@object
	.size		_ZN37_INTERNAL_cee6930f_7_Loss_cu_5b0651e14cuda3std6ranges3__45__cpo6cbeginE,(_ZN37_INTERNAL_cee6930f_7_Loss_cu_5b0651e14cuda3std3__45__cpo6rbeginE - _ZN37_INTERNAL_cee6930f_7_Loss_cu_5b0651e14cuda3std6ranges3__45__cpo6cbeginE)
_ZN37_INTERNAL_cee6930f_7_Loss_cu_5b0651e14cuda3std6ranges3__45__cpo6cbeginE:
	.zero		1
	.type		_ZN37_INTERNAL_cee6930f_7_Loss_cu_5b0651e14cuda3std3__45__cpo6rbeginE,@object
	.size		_ZN37_INTERNAL_cee6930f_7_Loss_cu_5b0651e14cuda3std3__45__cpo6rbeginE,(_ZN37_INTERNAL_cee6930f_7_Loss_cu_5b0651e14cuda3std6ranges3__45__cpo4nextE - _ZN37_INTERNAL_cee6930f_7_Loss_cu_5b0651e14cuda3std3__45__cpo6rbeginE)
_ZN37_INTERNAL_cee6930f_7_Loss_cu_5b0651e14cuda3std3__45__cpo6rbeginE:
	.zero		1
	.type		_ZN37_INTERNAL_cee6930f_7_Loss_cu_5b0651e14cuda3std6ranges3__45__cpo4nextE,@object
	.size		_ZN37_INTERNAL_cee6930f_7_Loss_cu_5b0651e14cuda3std6ranges3__45__cpo4nextE,(_ZN37_INTERNAL_cee6930f_7_Loss_cu_5b0651e14cuda3std6ranges3__45__cpo4swapE - _ZN37_INTERNAL_cee6930f_7_Loss_cu_5b0651e14cuda3std6ranges3__45__cpo4nextE)
_ZN37_INTERNAL_cee6930f_7_Loss_cu_5b0651e14cuda3std6ranges3__45__cpo4nextE:
	.zero		1
	.type		_ZN37_INTERNAL_cee6930f_7_Loss_cu_5b0651e14cuda3std6ranges3__45__cpo4swapE,@object
	.size		_ZN37_INTERNAL_cee6930f_7_Loss_cu_5b0651e14cuda3std6ranges3__45__cpo4swapE,(_ZN37_INTERNAL_cee6930f_7_Loss_cu_5b0651e14cuda3std3__420unreachable_sentinelE - _ZN37_INTERNAL_cee6930f_7_Loss_cu_5b0651e14cuda3std6ranges3__45__cpo4swapE)
_ZN37_INTERNAL_cee6930f_7_Loss_cu_5b0651e14cuda3std6ranges3__45__cpo4swapE:
	.zero		1
	.type		_ZN37_INTERNAL_cee6930f_7_Loss_cu_5b0651e14cuda3std3__420unreachable_sentinelE,@object
	.size		_ZN37_INTERNAL_cee6930f_7_Loss_cu_5b0651e14cuda3std3__420unreachable_sentinelE,(_ZN37_INTERNAL_cee6930f_7_Loss_cu_5b0651e16thrust23THRUST_300001_SM_900_NS6system6detail10sequential3seqE - _ZN37_INTERNAL_cee6930f_7_Loss_cu_5b0651e14cuda3std3__420unreachable_sentinelE)
_ZN37_INTERNAL_cee6930f_7_Loss_cu_5b0651e14cuda3std3__420unreachable_sentinelE:
	.zero		1
	.type		_ZN37_INTERNAL_cee6930f_7_Loss_cu_5b0651e16thrust23THRUST_300001_SM_900_NS6system6detail10sequential3seqE,@object
	.size		_ZN37_INTERNAL_cee6930f_7_Loss_cu_5b0651e16thrust23THRUST_300001_SM_900_NS6system6detail10sequential3seqE,(_ZN37_INTERNAL_cee6930f_7_Loss_cu_5b0651e14cuda3std3__45__cpo4cendE - _ZN37_INTERNAL_cee6930f_7_Loss_cu_5b0651e16thrust23THRUST_300001_SM_900_NS6system6detail10sequential3seqE)
_ZN37_INTERNAL_cee6930f_7_Loss_cu_5b0651e16thrust23THRUST_300001_SM_900_NS6system6detail10sequential3seqE:
	.zero		1
	.type		_ZN37_INTERNAL_cee6930f_7_Loss_cu_5b0651e14cuda3std3__45__cpo4cendE,@object
	.size		_ZN37_INTERNAL_cee6930f_7_Loss_cu_5b0651e14cuda3std3__45__cpo4cendE,(_ZN37_INTERNAL_cee6930f_7_Loss_cu_5b0651e14cuda3std6ranges3__45__cpo9iter_swapE - _ZN37_INTERNAL_cee6930f_7_Loss_cu_5b0651e14cuda3std3__45__cpo4cendE)
_ZN37_INTERNAL_cee6930f_7_Loss_cu_5b0651e14cuda3std3__45__cpo4cendE:
	.zero		1
	.type		_ZN37_INTERNAL_cee6930f_7_Loss_cu_5b0651e14cuda3std6ranges3__45__cpo9iter_swapE,@object
	.size		_ZN37_INTERNAL_cee6930f_7_Loss_cu_5b0651e14cuda3std6ranges3__45__cpo9iter_swapE,(_ZN37_INTERNAL_cee6930f_7_Loss_cu_5b0651e14cuda3std3__45__cpo5crendE - _ZN37_INTERNAL_cee6930f_7_Loss_cu_5b0651e14cuda3std6ranges3__45__cpo9iter_swapE)
_ZN37_INTERNAL_cee6930f_7_Loss_cu_5b0651e14cuda3std6ranges3__45__cpo9iter_swapE:
	.zero		1
	.type		_ZN37_INTERNAL_cee6930f_7_Loss_cu_5b0651e14cuda3std3__45__cpo5crendE,@object
	.size		_ZN37_INTERNAL_cee6930f_7_Loss_cu_5b0651e14cuda3std3__45__cpo5crendE,(_ZN37_INTERNAL_cee6930f_7_Loss_cu_5b0651e14cuda3std6ranges3__45__cpo5cdataE - _ZN37_INTERNAL_cee6930f_7_Loss_cu_5b0651e14cuda3std3__45__cpo5crendE)
_ZN37_INTERNAL_cee6930f_7_Loss_cu_5b0651e14cuda3std3__45__cpo5crendE:
	.zero		1
	.type		_ZN37_INTERNAL_cee6930f_7_Loss_cu_5b0651e14cuda3std6ranges3__45__cpo5cdataE,@object
	.size		_ZN37_INTERNAL_cee6930f_7_Loss_cu_5b0651e14cuda3std6ranges3__45__cpo5cdataE,(_ZN37_INTERNAL_cee6930f_7_Loss_cu_5b0651e14cuda3std6ranges3__45__cpo3endE - _ZN37_INTERNAL_cee6930f_7_Loss_cu_5b0651e14cuda3std6ranges3__45__cpo5cdataE)
_ZN37_INTERNAL_cee6930f_7_Loss_cu_5b0651e14cuda3std6ranges3__45__cpo5cdataE:
	.zero		1
	.type		_ZN37_INTERNAL_cee6930f_7_Loss_cu_5b0651e14cuda3std6ranges3__45__cpo3endE,@object
	.size		_ZN37_INTERNAL_cee6930f_7_Loss_cu_5b0651e14cuda3std6ranges3__45__cpo3endE,(_ZN37_INTERNAL_cee6930f_7_Loss_cu_5b0651e14cuda3std3__419piecewise_constructE - _ZN37_INTERNAL_cee6930f_7_Loss_cu_5b0651e14cuda3std6ranges3__45__cpo3endE)
_ZN37_INTERNAL_cee6930f_7_Loss_cu_5b0651e14cuda3std6ranges3__45__cpo3endE:
	.zero		1
	.type		_ZN37_INTERNAL_cee6930f_7_Loss_cu_5b0651e14cuda3std3__419piecewise_constructE,@object
	.size		_ZN37_INTERNAL_cee6930f_7_Loss_cu_5b0651e14cuda3std3__419piecewise_constructE,(_ZN37_INTERNAL_cee6930f_7_Loss_cu_5b0651e14cuda3std6ranges3__45__cpo5ssizeE - _ZN37_INTERNAL_cee6930f_7_Loss_cu_5b0651e14cuda3std3__419piecewise_constructE)
_ZN37_INTERNAL_cee6930f_7_Loss_cu_5b0651e14cuda3std3__419piecewise_constructE:
	.zero		1
	.type		_ZN37_INTERNAL_cee6930f_7_Loss_cu_5b0651e14cuda3std6ranges3__45__cpo5ssizeE,@object
	.size		_ZN37_INTERNAL_cee6930f_7_Loss_cu_5b0651e14cuda3std6ranges3__45__cpo5ssizeE,(_ZN37_INTERNAL_cee6930f_7_Loss_cu_5b0651e14cuda3std3__45__cpo3endE - _ZN37_INTERNAL_cee6930f_7_Loss_cu_5b0651e14cuda3std6ranges3__45__cpo5ssizeE)
_ZN37_INTERNAL_cee6930f_7_Loss_cu_5b0651e14cuda3std6ranges3__45__cpo5ssizeE:
	.zero		1
	.type		_ZN37_INTERNAL_cee6930f_7_Loss_cu_5b0651e14cuda3std3__45__cpo3endE,@object
	.size		_ZN37_INTERNAL_cee6930f_7_Loss_cu_5b0651e14cuda3std3__45__cpo3endE,(_ZN37_INTERNAL_cee6930f_7_Loss_cu_5b0651e14cuda3std6ranges3__45__cpo4cendE - _ZN37_INTERNAL_cee6930f_7_Loss_cu_5b0651e14cuda3std3__45__cpo3endE)
_ZN37_INTERNAL_cee6930f_7_Loss_cu_5b0651e14cuda3std3__45__cpo3endE:
	.zero		1
	.type		_ZN37_INTERNAL_cee6930f_7_Loss_cu_5b0651e14cuda3std6ranges3__45__cpo4cendE,@object
	.size		_ZN37_INTERNAL_cee6930f_7_Loss_cu_5b0651e14cuda3std6ranges3__45__cpo4cendE,(_ZN37_INTERNAL_cee6930f_7_Loss_cu_5b0651e14cuda3std3__45__cpo4rendE - _ZN37_INTERNAL_cee6930f_7_Loss_cu_5b0651e14cuda3std6ranges3__45__cpo4cendE)
_ZN37_INTERNAL_cee6930f_7_Loss_cu_5b0651e14cuda3std6ranges3__45__cpo4cendE:
	.zero		1
	.type		_ZN37_INTERNAL_cee6930f_7_Loss_cu_5b0651e14cuda3std3__45__cpo4rendE,@object
	.size		_ZN37_INTERNAL_cee6930f_7_Loss_cu_5b0651e14cuda3std3__45__cpo4rendE,(_ZN37_INTERNAL_cee6930f_7_Loss_cu_5b0651e14cuda3std6ranges3__45__cpo4prevE - _ZN37_INTERNAL_cee6930f_7_Loss_cu_5b0651e14cuda3std3__45__cpo4rendE)
_ZN37_INTERNAL_cee6930f_7_Loss_cu_5b0651e14cuda3std3__45__cpo4rendE:
	.zero		1
	.type		_ZN37_INTERNAL_cee6930f_7_Loss_cu_5b0651e14cuda3std6ranges3__45__cpo4prevE,@object
	.size		_ZN37_INTERNAL_cee6930f_7_Loss_cu_5b0651e14cuda3std6ranges3__45__cpo4prevE,(_ZN37_INTERNAL_cee6930f_7_Loss_cu_5b0651e14cuda3std6ranges3__45__cpo9iter_moveE - _ZN37_INTERNAL_cee6930f_7_Loss_cu_5b0651e14cuda3std6ranges3__45__cpo4prevE)
_ZN37_INTERNAL_cee6930f_7_Loss_cu_5b0651e14cuda3std6ranges3__45__cpo4prevE:
	.zero		1
	.type		_ZN37_INTERNAL_cee6930f_7_Loss_cu_5b0651e14cuda3std6ranges3__45__cpo9iter_moveE,@object
	.size		_ZN37_INTERNAL_cee6930f_7_Loss_cu_5b0651e14cuda3std6ranges3__45__cpo9iter_moveE,(.L_73 - _ZN37_INTERNAL_cee6930f_7_Loss_cu_5b0651e14cuda3std6ranges3__45__cpo9iter_moveE)
_ZN37_INTERNAL_cee6930f_7_Loss_cu_5b0651e14cuda3std6ranges3__45__cpo9iter_moveE:
	.zero		1
.L_73:


//--------------------- .nv.shared._ZN2at6native39_GLOBAL__N__cee6930f_7_Loss_cu_5b0651e139nll_loss_backward_reduce_cuda_kernel_2dIN3c108BFloat16EhEEvPT_PKS5_PKT0_S8_S8_biill --------------------------
	.section	.nv.shared._ZN2at6native39_GLOBAL__N__cee6930f_7_Loss_cu_5b0651e139nll_loss_backward_reduce_cuda_kernel_2dIN3c108BFloat16EhEEvPT_PKS5_PKT0_S8_S8_biill,"aw",@nobits
	.sectionflags	@""
	.align	16
	.zero		1024


//--------------------- .nv.shared._ZN2at6native39_GLOBAL__N__cee6930f_7_Loss_cu_5b0651e139nll_loss_backward_reduce_cuda_kernel_2dIN3c104HalfElEEvPT_PKS5_PKT0_S8_S8_biill --------------------------
	.section	.nv.shared._ZN2at6native39_GLOBAL__N__cee6930f_7_Loss_cu_5b0651e139nll_loss_backward_reduce_cuda_kernel_2dIN3c104HalfElEEvPT_PKS5_PKT0_S8_S8_biill,"aw",@nobits
	.sectionflags	@""
	.align	16
	.zero		1024


//--------------------- .nv.shared._ZN2at6native39_GLOBAL__N__cee6930f_7_Loss_cu_5b0651e139nll_loss_backward_reduce_cuda_kernel_2dIN3c104HalfEhEEvPT_PKS5_PKT0_S8_S8_biill --------------------------
	.section	.nv.shared._ZN2at6native39_GLOBAL__N__cee6930f_7_Loss_cu_5b0651e139nll_loss_backward_reduce_cuda_kernel_2dIN3c104HalfEhEEvPT_PKS5_PKT0_S8_S8_biill,"aw",@nobits
	.sectionflags	@""
	.align	16
	.zero		1024


//--------------------- .nv.shared._ZN2at6native39_GLOBAL__N__cee6930f_7_Loss_cu_5b0651e139nll_loss_backward_reduce_cuda_kernel_2dIflEEvPT_PKS3_PKT0_S6_S6_biill --------------------------
	.section	.nv.shared._ZN2at6native39_GLOBAL__N__cee6930f_7_Loss_cu_5b0651e139nll_loss_backward_reduce_cuda_kernel_2dIflEEvPT_PKS3_PKT0_S6_S6_biill,"aw",@nobits
	.sectionflags	@""
	.align	16
	.zero		1024


//--------------------- .nv.shared._ZN2at6native39_GLOBAL__N__cee6930f_7_Loss_cu_5b0651e139nll_loss_backward_reduce_cuda_kernel_2dIfhEEvPT_PKS3_PKT0_S6_S6_biill --------------------------
	.section	.nv.shared._ZN2at6native39_GLOBAL__N__cee6930f_7_Loss_cu_5b0651e139nll_loss_backward_reduce_cuda_kernel_2dIfhEEvPT_PKS3_PKT0_S6_S6_biill,"aw",@nobits
	.sectionflags	@""
	.align	16
	.zero		1024


//--------------------- .nv.shared._ZN2at6native39_GLOBAL__N__cee6930f_7_Loss_cu_5b0651e139nll_loss_backward_reduce_cuda_kernel_2dIdlEEvPT_PKS3_PKT0_S6_S6_biill --------------------------
	.section	.nv.shared._ZN2at6native39_GLOBAL__N__cee6930f_7_Loss_cu_5b0651e139nll_loss_backward_reduce_cuda_kernel_2dIdlEEvPT_PKS3_PKT0_S6_S6_biill,"aw",@nobits
	.sectionflags	@""
	.align	16
	.zero		1024


//--------------------- .nv.shared._ZN2at6native39_GLOBAL__N__cee6930f_7_Loss_cu_5b0651e139nll_loss_backward_reduce_cuda_kernel_2dIdhEEvPT_PKS3_PKT0_S6_S6_biill --------------------------
	.section	.nv.shared._ZN2at6native39_GLOBAL__N__cee6930f_7_Loss_cu_5b0651e139nll_loss_backward_reduce_cuda_kernel_2dIdhEEvPT_PKS3_PKT0_S6_S6_biill,"aw",@nobits
	.sectionflags	@""
	.align	16
	.zero		1024


//--------------------- .nv.shared._ZN2at6native39_GLOBAL__N__cee6930f_7_Loss_cu_5b0651e139nll_loss_backward_reduce_cuda_kernel_1dIN3c108BFloat16ElEEvPT_PKS5_S8_PKT0_S8_bll --------------------------
	.section	.nv.shared._ZN2at6native39_GLOBAL__N__cee6930f_7_Loss_cu_5b0651e139nll_loss_backward_reduce_cuda_kernel_1dIN3c108BFloat16ElEEvPT_PKS5_S8_PKT0_S8_bll,"aw",@nobits
	.sectionflags	@""
	.align	16
	.zero		1024


//--------------------- .nv.shared._ZN2at6native39_GLOBAL__N__cee6930f_7_Loss_cu_5b0651e139nll_loss_backward_reduce_cuda_kernel_1dIN3c108BFloat16EhEEvPT_PKS5_S8_PKT0_S8_bll --------------------------
	.section	.nv.shared._ZN2at6native39_GLOBAL__N__cee6930f_7_Loss_cu_5b0651e139nll_loss_backward_reduce_cuda_kernel_1dIN3c108BFloat16EhEEvPT_PKS5_S8_PKT0_S8_bll,"aw",@nobits
	.sectionflags	@""
	.align	16
	.zero		1024


//--------------------- .nv.shared._ZN2at6native39_GLOBAL__N__cee6930f_7_Loss_cu_5b0651e139nll_loss_backward_reduce_cuda_kernel_1dIN3c104HalfElEEvPT_PKS5_S8_PKT0_S8_bll --------------------------
	.section	.nv.shared._ZN2at6native39_GLOBAL__N__cee6930f_7_Loss_cu_5b0651e139nll_loss_backward_reduce_cuda_kernel_1dIN3c104HalfElEEvPT_PKS5_S8_PKT0_S8_bll,"aw",@nobits
	.sectionflags	@""
	.align	16
	.zero		1024


//--------------------- .nv.shared._ZN2at6native39_GLOBAL__N__cee6930f_7_Loss_cu_5b0651e139nll_loss_backward_reduce_cuda_kernel_1dIN3c104HalfEhEEvPT_PKS5_S8_PKT0_S8_bll --------------------------
	.section	.nv.shared._ZN2at6native39_GLOBAL__N__cee6930f_7_Loss_cu_5b0651e139nll_loss_backward_reduce_cuda_kernel_1dIN3c104HalfEhEEvPT_PKS5_S8_PKT0_S8_bll,"aw",@nobits
	.sectionflags	@""
	.align	16
	.zero		1024


//--------------------- .nv.shared._ZN2at6native39_GLOBAL__N__cee6930f_7_Loss_cu_5b0651e139nll_loss_backward_reduce_cuda_kernel_1dIflEEvPT_PKS3_S6_PKT0_S6_bll --------------------------
	.section	.nv.shared._ZN2at6native39_GLOBAL__N__cee6930f_7_Loss_cu_5b0651e139nll_loss_backward_reduce_cuda_kernel_1dIflEEvPT_PKS3_S6_PKT0_S6_bll,"aw",@nobits
	.sectionflags	@""
	.align	16
	.zero		1024


//--------------------- .nv.shared._ZN2at6native39_GLOBAL__N__cee6930f_7_Loss_cu_5b0651e139nll_loss_backward_reduce_cuda_kernel_1dIfhEEvPT_PKS3_S6_PKT0_S6_bll --------------------------
	.section	.nv.shared._ZN2at6native39_GLOBAL__N__cee6930f_7_Loss_cu_5b0651e139nll_loss_backward_reduce_cuda_kernel_1dIfhEEvPT_PKS3_S6_PKT0_S6_bll,"aw",@nobits
	.sectionflags	@""
	.align	16
	.zero		1024


//--------------------- .nv.shared._ZN2at6native39_GLOBAL__N__cee6930f_7_Loss_cu_5b0651e139nll_loss_backward_reduce_cuda_kernel_1dIdlEEvPT_PKS3_S6_PKT0_S6_bll --------------------------
	.section	.nv.shared._ZN2at6native39_GLOBAL__N__cee6930f_7_Loss_cu_5b0651e139nll_loss_backward_reduce_cuda_kernel_1dIdlEEvPT_PKS3_S6_PKT0_S6_bll,"aw",@nobits
	.sectionflags	@""
	.align	16
	.zero		1024


//--------------------- .nv.shared._ZN2at6native39_GLOBAL__N__cee6930f_7_Loss_cu_5b0651e139nll_loss_backward_reduce_cuda_kernel_1dIdhEEvPT_PKS3_S6_PKT0_S6_bll --------------------------
	.section	.nv.shared._ZN2at6native39_GLOBAL__N__cee6930f_7_Loss_cu_5b0651e139nll_loss_backward_reduce_cuda_kernel_1dIdhEEvPT_PKS3_S6_PKT0_S6_bll,"aw",@nobits
	.sectionflags	@""
	.align	16
	.zero		1024


//--------------------- .nv.shared._ZN2at6native39_GLOBAL__N__cee6930f_7_Loss_cu_5b0651e139nll_loss_backward_no_reduce_cuda_kernelIN3c108BFloat16ElEEviPKT0_NS_27GenericPackedTensorAccessorIKT_Lm1ENS_16DefaultPtrTraitsElEENS8_IS9_Lm2ESB_lEEPSA_ll --------------------------
	.section	.nv.shared._ZN2at6native39_GLOBAL__N__cee6930f_7_Loss_cu_5b0651e139nll_loss_backward_no_reduce_cuda_kernelIN3c108BFloat16ElEEviPKT0_NS_27GenericPackedTensorAccessorIKT_Lm1ENS_16DefaultPtrTraitsElEENS8_IS9_Lm2ESB_lEEPSA_ll,"aw",@nobits
	.sectionflags	@""
	.align	16
	.zero		1024


//--------------------- .nv.shared._ZN2at6native39_GLOBAL__N__cee6930f_7_Loss_cu_5b0651e139nll_loss_backward_no_reduce_cuda_kernelIN3c108BFloat16EhEEviPKT0_NS_27GenericPackedTensorAccessorIKT_Lm1ENS_16DefaultPtrTraitsElEENS8_IS9_Lm2ESB_lEEPSA_ll --------------------------
	.section	.nv.shared._ZN2at6native39_GLOBAL__N__cee6930f_7_Loss_cu_5b0651e139nll_loss_backward_no_reduce_cuda_kernelIN3c108BFloat16EhEEviPKT0_NS_27GenericPackedTensorAccessorIKT_Lm1ENS_16DefaultPtrTraitsElEENS8_IS9_Lm2ESB_lEEPSA_ll,"aw",@nobits
	.sectionflags	@""
	.align	16
	.zero		1024


//--------------------- .nv.shared._ZN2at6native39_GLOBAL__N__cee6930f_7_Loss_cu_5b0651e139nll_loss_backward_no_reduce_cuda_kernelIN3c104HalfElEEviPKT0_NS_27GenericPackedTensorAccessorIKT_Lm1ENS_16DefaultPtrTraitsElEENS8_IS9_Lm2ESB_lEEPSA_ll --------------------------
	.section	.nv.shared._ZN2at6native39_GLOBAL__N__cee6930f_7_Loss_cu_5b0651e139nll_loss_backward_no_reduce_cuda_kernelIN3c104HalfElEEviPKT0_NS_27GenericPackedTensorAccessorIKT_Lm1ENS_16DefaultPtrTraitsElEENS8_IS9_Lm2ESB_lEEPSA_ll,"aw",@nobits
	.sectionflags	@""
	.align	16
	.zero		1024


//--------------------- .nv.shared._ZN2at6native39_GLOBAL__N__cee6930f_7_Loss_cu_5b0651e139nll_loss_backward_no_reduce_cuda_kernelIN3c104HalfEhEEviPKT0_NS_27GenericPackedTensorAccessorIKT_Lm1ENS_16DefaultPtrTraitsElEENS8_IS9_Lm2ESB_lEEPSA_ll --------------------------
	.section	.nv.shared._ZN2at6native39_GLOBAL__N__cee6930f_7_Loss_cu_5b0651e139nll_loss_backward_no_reduce_cuda_kernelIN3c104HalfEhEEviPKT0_NS_27GenericPackedTensorAccessorIKT_Lm1ENS_16DefaultPtrTraitsElEENS8_IS9_Lm2ESB_lEEPSA_ll,"aw",@nobits
	.sectionflags	@""
	.align	16
	.zero		1024


//--------------------- .nv.shared._ZN2at6native39_GLOBAL__N__cee6930f_7_Loss_cu_5b0651e139nll_loss_backward_no_reduce_cuda_kernelIflEEviPKT0_NS_27GenericPackedTensorAccessorIKT_Lm1ENS_16DefaultPtrTraitsElEENS6_IS7_Lm2ES9_lEEPS8_ll --------------------------
	.section	.nv.shared._ZN2at6native39_GLOBAL__N__cee6930f_7_Loss_cu_5b0651e139nll_loss_backward_no_reduce_cuda_kernelIflEEviPKT0_NS_27GenericPackedTensorAccessorIKT_Lm1ENS_16DefaultPtrTraitsElEENS6_IS7_Lm2ES9_lEEPS8_ll,"aw",@nobits
	.sectionflags	@""
	.align	16
	.zero		1024


//--------------------- .nv.shared._ZN2at6native39_GLOBAL__N__cee6930f_7_Loss_cu_5b0651e139nll_loss_backward_no_reduce_cuda_kernelIfhEEviPKT0_NS_27GenericPackedTensorAccessorIKT_Lm1ENS_16DefaultPtrTraitsElEENS6_IS7_Lm2ES9_lEEPS8_ll --------------------------
	.section	.nv.shared._ZN2at6native39_GLOBAL__N__cee6930f_7_Loss_cu_5b0651e139nll_loss_backward_no_reduce_cuda_kernelIfhEEviPKT0_NS_27GenericPackedTensorAccessorIKT_Lm1ENS_16DefaultPtrTraitsElEENS6_IS7_Lm2ES9_lEEPS8_ll,"aw",@nobits
	.sectionflags	@""
	.align	16
	.zero		1024


//--------------------- .nv.shared._ZN2at6native39_GLOBAL__N__cee6930f_7_Loss_cu_5b0651e139nll_loss_backward_no_reduce_cuda_kernelIdlEEviPKT0_NS_27GenericPackedTensorAccessorIKT_Lm1ENS_16DefaultPtrTraitsElEENS6_IS7_Lm2ES9_lEEPS8_ll --------------------------
	.section	.nv.shared._ZN2at6native39_GLOBAL__N__cee6930f_7_Loss_cu_5b0651e139nll_loss_backward_no_reduce_cuda_kernelIdlEEviPKT0_NS_27GenericPackedTensorAccessorIKT_Lm1ENS_16DefaultPtrTraitsElEENS6_IS7_Lm2ES9_lEEPS8_ll,"aw",@nobits
	.sectionflags	@""
	.align	16
	.zero		1024


//--------------------- .nv.shared._ZN2at6native39_GLOBAL__N__cee6930f_7_Loss_cu_5b0651e139nll_loss_backward_no_reduce_cuda_kernelIdhEEviPKT0_NS_27GenericPackedTensorAccessorIKT_Lm1ENS_16DefaultPtrTraitsElEENS6_IS7_Lm2ES9_lEEPS8_ll --------------------------
	.section	.nv.shared._ZN2at6native39_GLOBAL__N__cee6930f_7_Loss_cu_5b0651e139nll_loss_backward_no_reduce_cuda_kernelIdhEEviPKT0_NS_27GenericPackedTensorAccessorIKT_Lm1ENS_16DefaultPtrTraitsElEENS6_IS7_Lm2ES9_lEEPS8_ll,"aw",@nobits
	.sectionflags	@""
	.align	16
	.zero		1024


//--------------------- .nv.shared._ZN2at6native39_GLOBAL__N__cee6930f_7_Loss_cu_5b0651e138nll_loss_forward_reduce_cuda_kernel_2dIN3c108BFloat16EflEEvPT_S6_PKS5_PKT1_S8_bllll --------------------------
	.section	.nv.shared._ZN2at6native39_GLOBAL__N__cee6930f_7_Loss_cu_5b0651e138nll_loss_forward_reduce_cuda_kernel_2dIN3c108BFloat16EflEEvPT_S6_PKS5_PKT1_S8_bllll,"aw",@nobits
	.sectionflags	@""
	.align	16
	.zero		1024


//--------------------- .nv.shared._ZN2at6native39_GLOBAL__N__cee6930f_7_Loss_cu_5b0651e138nll_loss_forward_reduce_cuda_kernel_2dIN3c108BFloat16EfhEEvPT_S6_PKS5_PKT1_S8_bllll --------------------------
	.section	.nv.shared._ZN2at6native39_GLOBAL__N__cee6930f_7_Loss_cu_5b0651e138nll_loss_forward_reduce_cuda_kernel_2dIN3c108BFloat16EfhEEvPT_S6_PKS5_PKT1_S8_bllll,"aw",@nobits
	.sectionflags	@""
	.align	16
	.zero		1024


//--------------------- .nv.shared._ZN2at6native39_GLOBAL__N__cee6930f_7_Loss_cu_5b0651e138nll_loss_forward_reduce_cuda_kernel_2dIN3c104HalfEflEEvPT_S6_PKS5_PKT1_S8_bllll --------------------------
	.section	.nv.shared._ZN2at6native39_GLOBAL__N__cee6930f_7_Loss_cu_5b0651e138nll_loss_forward_reduce_cuda_kernel_2dIN3c104HalfEflEEvPT_S6_PKS5_PKT1_S8_bllll,"aw",@nobits
	.sectionflags	@""
	.align	16
	.zero		1024


//--------------------- .nv.shared._ZN2at6native39_GLOBAL__N__cee6930f_7_Loss_cu_5b0651e138nll_loss_forward_reduce_cuda_kernel_2dIN3c104HalfEfhEEvPT_S6_PKS5_PKT1_S8_bllll --------------------------
	.section	.nv.shared._ZN2at6native39_GLOBAL__N__cee6930f_7_Loss_cu_5b0651e138nll_loss_forward_reduce_cuda_kernel_2dIN3c104HalfEfhEEvPT_S6_PKS5_PKT1_S8_bllll,"aw",@nobits
	.sectionflags	@""
	.align	16
	.zero		1024


//--------------------- .nv.shared._ZN2at6native39_GLOBAL__N__cee6930f_7_Loss_cu_5b0651e138nll_loss_forward_reduce_cuda_kernel_2dIfflEEvPT_S4_PKS3_PKT1_S6_bllll --------------------------
	.section	.nv.shared._ZN2at6native39_GLOBAL__N__cee6930f_7_Loss_cu_5b0651e138nll_loss_forward_reduce_cuda_kernel_2dIfflEEvPT_S4_PKS3_PKT1_S6_bllll,"aw",@nobits
	.sectionflags	@""
	.align	16
	.zero		1024


//--------------------- .nv.shared._ZN2at6native39_GLOBAL__N__cee6930f_7_Loss_cu_5b0651e138nll_loss_forward_reduce_cuda_kernel_2dIffhEEvPT_S4_PKS3_PKT1_S6_bllll --------------------------
	.section	.nv.shared._ZN2at6native39_GLOBAL__N__cee6930f_7_Loss_cu_5b0651e138nll_loss_forward_reduce_cuda_kernel_2dIffhEEvPT_S4_PKS3_PKT1_S6_bllll,"aw",@nobits
	.sectionflags	@""
	.align	16
	.zero		1024


//--------------------- .nv.shared._ZN2at6native39_GLOBAL__N__cee6930f_7_Loss_cu_5b0651e138nll_loss_forward_reduce_cuda_kernel_2dIddlEEvPT_S4_PKS3_PKT1_S6_bllll --------------------------
	.section	.nv.shared._ZN2at6native39_GLOBAL__N__cee6930f_7_Loss_cu_5b0651e138nll_loss_forward_reduce_cuda_kernel_2dIddlEEvPT_S4_PKS3_PKT1_S6_bllll,"aw",@nobits
	.sectionflags	@""
	.align	16
	.zero		1024


//--------------------- .nv.shared._ZN2at6native39_GLOBAL__N__cee6930f_7_Loss_cu_5b0651e138nll_loss_forward_reduce_cuda_kernel_2dIddhEEvPT_S4_PKS3_PKT1_S6_bllll --------------------------
	.section	.nv.shared._ZN2at6native39_GLOBAL__N__cee6930f_7_Loss_cu_5b0651e138nll_loss_forward_reduce_cuda_kernel_2dIddhEEvPT_S4_PKS3_PKT1_S6_bllll,"aw",@nobits
	.sectionflags	@""
	.align	16
	.zero		1024


//--------------------- .nv.shared._ZN2at6native39_GLOBAL__N__cee6930f_7_Loss_cu_5b0651e138nll_loss_forward_reduce_cuda_kernel_1dIN3c108BFloat16ElEEvPT_S6_PKS5_PKT0_S8_bll --------------------------
	.section	.nv.shared._ZN2at6native39_GLOBAL__N__cee6930f_7_Loss_cu_5b0651e138nll_loss_forward_reduce_cuda_kernel_1dIN3c108BFloat16ElEEvPT_S6_PKS5_PKT0_S8_bll,"aw",@nobits
	.sectionflags	@""
	.align	16
	.zero		1024


//--------------------- .nv.shared._ZN2at6native39_GLOBAL__N__cee6930f_7_Loss_cu_5b0651e138nll_loss_forward_reduce_cuda_kernel_1dIN3c108BFloat16EhEEvPT_S6_PKS5_PKT0_S8_bll --------------------------
	.section	.nv.shared._ZN2at6native39_GLOBAL__N__cee6930f_7_Loss_cu_5b0651e138nll_loss_forward_reduce_cuda_kernel_1dIN3c108BFloat16EhEEvPT_S6_PKS5_PKT0_S8_bll,"aw",@nobits
	.sectionflags	@""
	.align	16
	.zero		1024


//--------------------- .nv.shared._ZN2at6native39_GLOBAL__N__cee6930f_7_Loss_cu_5b0651e138nll_loss_forward_reduce_cuda_kernel_1dIN3c104HalfElEEvPT_S6_PKS5_PKT0_S8_bll --------------------------
	.section	.nv.shared._ZN2at6native39_GLOBAL__N__cee6930f_7_Loss_cu_5b0651e138nll_loss_forward_reduce_cuda_kernel_1dIN3c104HalfElEEvPT_S6_PKS5_PKT0_S8_bll,"aw",@nobits
	.sectionflags	@""
	.align	16
	.zero		1024


//--------------------- .nv.shared._ZN2at6native39_GLOBAL__N__cee6930f_7_Loss_cu_5b0651e138nll_loss_forward_reduce_cuda_kernel_1dIN3c104HalfEhEEvPT_S6_PKS5_PKT0_S8_bll --------------------------
	.section	.nv.shared._ZN2at6native39_GLOBAL__N__cee6930f_7_Loss_cu_5b0651e138nll_loss_forward_reduce_cuda_kernel_1dIN3c104HalfEhEEvPT_S6_PKS5_PKT0_S8_bll,"aw",@nobits
	.sectionflags	@""
	.align	16
	.zero		1024


//--------------------- .nv.shared._ZN2at6native39_GLOBAL__N__cee6930f_7_Loss_cu_5b0651e138nll_loss_forward_reduce_cuda_kernel_1dIflEEvPT_S4_PKS3_PKT0_S6_bll --------------------------
	.section	.nv.shared._ZN2at6native39_GLOBAL__N__cee6930f_7_Loss_cu_5b0651e138nll_loss_forward_reduce_cuda_kernel_1dIflEEvPT_S4_PKS3_PKT0_S6_bll,"aw",@nobits
	.sectionflags	@""
	.align	16
	.zero		1024


//--------------------- .nv.shared._ZN2at6native39_GLOBAL__N__cee6930f_7_Loss_cu_5b0651e138nll_loss_forward_reduce_cuda_kernel_1dIfhEEvPT_S4_PKS3_PKT0_S6_bll --------------------------
	.section	.nv.shared._ZN2at6native39_GLOBAL__N__cee6930f_7_Loss_cu_5b0651e138nll_loss_forward_reduce_cuda_kernel_1dIfhEEvPT_S4_PKS3_PKT0_S6_bll,"aw",@nobits
	.sectionflags	@""
	.align	16
	.zero		1024


//--------------------- .nv.shared._ZN2at6native39_GLOBAL__N__cee6930f_7_Loss_cu_5b0651e138nll_loss_forward_reduce_cuda_kernel_1dIdlEEvPT_S4_PKS3_PKT0_S6_bll --------------------------
	.section	.nv.shared._ZN2at6native39_GLOBAL__N__cee6930f_7_Loss_cu_5b0651e138nll_loss_forward_reduce_cuda_kernel_1dIdlEEvPT_S4_PKS3_PKT0_S6_bll,"aw",@nobits
	.sectionflags	@""
	.align	16
	.zero		1024


//--------------------- .nv.shared._ZN2at6native39_GLOBAL__N__cee6930f_7_Loss_cu_5b0651e138nll_loss_forward_reduce_cuda_kernel_1dIdhEEvPT_S4_PKS3_PKT0_S6_bll --------------------------
	.section	.nv.shared._ZN2at6native39_GLOBAL__N__cee6930f_7_Loss_cu_5b0651e138nll_loss_forward_reduce_cuda_kernel_1dIdhEEvPT_S4_PKS3_PKT0_S6_bll,"aw",@nobits
	.sectionflags	@""
	.align	16
	.zero		1024


//--------------------- .nv.shared._ZN2at6native39_GLOBAL__N__cee6930f_7_Loss_cu_5b0651e138nll_loss_forward_no_reduce_cuda_kernelIN3c108BFloat16ElEEvlNS_27GenericPackedTensorAccessorIT_Lm2ENS_16DefaultPtrTraitsElEEPKT0_PS6_PKS6_ll --------------------------
	.section	.nv.shared._ZN2at6native39_GLOBAL__N__cee6930f_7_Loss_cu_5b0651e138nll_loss_forward_no_reduce_cuda_kernelIN3c108BFloat16ElEEvlNS_27GenericPackedTensorAccessorIT_Lm2ENS_16DefaultPtrTraitsElEEPKT0_PS6_PKS6_ll,"aw",@nobits
	.sectionflags	@""
	.align	16
	.zero		1024


//--------------------- .nv.shared._ZN2at6native39_GLOBAL__N__cee6930f_7_Loss_cu_5b0651e138nll_loss_forward_no_reduce_cuda_kernelIN3c108BFloat16EhEEvlNS_27GenericPackedTensorAccessorIT_Lm2ENS_16DefaultPtrTraitsElEEPKT0_PS6_PKS6_ll --------------------------
	.section	.nv.shared._ZN2at6native39_GLOBAL__N__cee6930f_7_Loss_cu_5b0651e138nll_loss_forward_no_reduce_cuda_kernelIN3c108BFloat16EhEEvlNS_27GenericPackedTensorAccessorIT_Lm2ENS_16DefaultPtrTraitsElEEPKT0_PS6_PKS6_ll,"aw",@nobits
	.sectionflags	@""
	.align	16
	.zero		1024


//--------------------- .nv.shared._ZN2at6native39_GLOBAL__N__cee6930f_7_Loss_cu_5b0651e138nll_loss_forward_no_reduce_cuda_kernelIN3c104HalfElEEvlNS_27GenericPackedTensorAccessorIT_Lm2ENS_16DefaultPtrTraitsElEEPKT0_PS6_PKS6_ll --------------------------
	.section	.nv.shared._ZN2at6native39_GLOBAL__N__cee6930f_7_Loss_cu_5b0651e138nll_loss_forward_no_reduce_cuda_kernelIN3c104HalfElEEvlNS_27GenericPackedTensorAccessorIT_Lm2ENS_16DefaultPtrTraitsElEEPKT0_PS6_PKS6_ll,"aw",@nobits
	.sectionflags	@""
	.align	16
	.zero		1024


//--------------------- .nv.shared._ZN2at6native39_GLOBAL__N__cee6930f_7_Loss_cu_5b0651e138nll_loss_forward_no_reduce_cuda_kernelIN3c104HalfEhEEvlNS_27GenericPackedTensorAccessorIT_Lm2ENS_16DefaultPtrTraitsElEEPKT0_PS6_PKS6_ll --------------------------
	.section	.nv.shared._ZN2at6native39_GLOBAL__N__cee6930f_7_Loss_cu_5b0651e138nll_loss_forward_no_reduce_cuda_kernelIN3c104HalfEhEEvlNS_27GenericPackedTensorAccessorIT_Lm2ENS_16DefaultPtrTraitsElEEPKT0_PS6_PKS6_ll,"aw",@nobits
	.sectionflags	@""
	.align	16
	.zero		1024


//--------------------- .nv.shared._ZN2at6native39_GLOBAL__N__cee6930f_7_Loss_cu_5b0651e138nll_loss_forward_no_reduce_cuda_kernelIflEEvlNS_27GenericPackedTensorAccessorIT_Lm2ENS_16DefaultPtrTraitsElEEPKT0_PS4_PKS4_ll --------------------------
	.section	.nv.shared._ZN2at6native39_GLOBAL__N__cee6930f_7_Loss_cu_5b0651e138nll_loss_forward_no_reduce_cuda_kernelIflEEvlNS_27GenericPackedTensorAccessorIT_Lm2ENS_16DefaultPtrTraitsElEEPKT0_PS4_PKS4_ll,"aw",@nobits
	.sectionflags	@""
	.align	16
	.zero		1024


//--------------------- .nv.shared._ZN2at6native39_GLOBAL__N__cee6930f_7_Loss_cu_5b0651e138nll_loss_forward_no_reduce_cuda_kernelIfhEEvlNS_27GenericPackedTensorAccessorIT_Lm2ENS_16DefaultPtrTraitsElEEPKT0_PS4_PKS4_ll --------------------------
	.section	.nv.shared._ZN2at6native39_GLOBAL__N__cee6930f_7_Loss_cu_5b0651e138nll_loss_forward_no_reduce_cuda_kernelIfhEEvlNS_27GenericPackedTensorAccessorIT_Lm2ENS_16DefaultPtrTraitsElEEPKT0_PS4_PKS4_ll,"aw",@nobits
	.sectionflags	@""
	.align	16
	.zero		1024


//--------------------- .nv.shared._ZN2at6native39_GLOBAL__N__cee6930f_7_Loss_cu_5b0651e138nll_loss_forward_no_reduce_cuda_kernelIdlEEvlNS_27GenericPackedTensorAccessorIT_Lm2ENS_16DefaultPtrTraitsElEEPKT0_PS4_PKS4_ll --------------------------
	.section	.nv.shared._ZN2at6native39_GLOBAL__N__cee6930f_7_Loss_cu_5b0651e138nll_loss_forward_no_reduce_cuda_kernelIdlEEvlNS_27GenericPackedTensorAccessorIT_Lm2ENS_16DefaultPtrTraitsElEEPKT0_PS4_PKS4_ll,"aw",@nobits
	.sectionflags	@""
	.align	16
	.zero		1024


//--------------------- .nv.shared._ZN2at6native39_GLOBAL__N__cee6930f_7_Loss_cu_5b0651e138nll_loss_forward_no_reduce_cuda_kernelIdhEEvlNS_27GenericPackedTensorAccessorIT_Lm2ENS_16DefaultPtrTraitsElEEPKT0_PS4_PKS4_ll --------------------------
	.section	.nv.shared._ZN2at6native39_GLOBAL__N__cee6930f_7_Loss_cu_5b0651e138nll_loss_forward_no_reduce_cuda_kernelIdhEEvlNS_27GenericPackedTensorAccessorIT_Lm2ENS_16DefaultPtrTraitsElEEPKT0_PS4_PKS4_ll,"aw",@nobits
	.sectionflags	@""
	.align	16
	.zero		1024


//--------------------- .nv.shared._ZN2at6native18elementwise_kernelILi128ELi4EZNS0_15gpu_kernel_implIZZZNS0_29binary_cross_entropy_out_cudaERKNS_6TensorES5_RKSt8optionalIS3_ElRS3_ENKUlvE_clEvENKUlvE2_clEvEUlN3c108BFloat16ESE_E_EEvRNS_18TensorIteratorBaseERKT_EUliE_EEviT1_ --------------------------
	.section	.nv.shared._ZN2at6native18elementwise_kernelILi128ELi4EZNS0_15gpu_kernel_implIZZZNS0_29binary_cross_entropy_out_cudaERKNS_6TensorES5_RKSt8optionalIS3_ElRS3_ENKUlvE_clEvENKUlvE2_clEvEUlN3c108BFloat16ESE_E_EEvRNS_18TensorIteratorBaseERKT_EUliE_EEviT1_,"aw",@nobits
	.sectionflags	@""
	.align	16
	.zero		1024


//--------------------- .nv.shared._ZN2at6native27unrolled_elementwise_kernelIZZZNS0_29binary_cross_entropy_out_cudaERKNS_6TensorES4_RKSt8optionalIS2_ElRS2_ENKUlvE_clEvENKUlvE2_clEvEUlN3c108BFloat16ESD_E_St5arrayIPcLm3EELi4E23TrivialOffsetCalculatorILi2EjESI_ILi1EjENS0_6memory12LoadWithCastILi2EEENSL_13StoreWithCastILi1EEEEEviT_T0_T2_T3_T4_T5_ --------------------------
	.section	.nv.shared._ZN2at6native27unrolled_elementwise_kernelIZZZNS0_29binary_cross_entropy_out_cudaERKNS_6TensorES4_RKSt8optionalIS2_ElRS2_ENKUlvE_clEvENKUlvE2_clEvEUlN3c108BFloat16ESD_E_St5arrayIPcLm3EELi4E23TrivialOffsetCalculatorILi2EjESI_ILi1EjENS0_6memory12LoadWithCastILi2EEENSL_13StoreWithCastILi1EEEEEviT_T0_T2_T3_T4_T5_,"aw",@nobits
	.sectionflags	@""
	.align	16
	.zero		1024


//--------------------- .nv.shared._ZN2at6native18elementwise_kernelILi128ELi4EZNS0_22gpu_kernel_impl_nocastIZZZNS0_29binary_cross_entropy_out_cudaERKNS_6TensorES5_RKSt8optionalIS3_ElRS3_ENKUlvE_clEvENKUlvE2_clEvEUlN3c108BFloat16ESE_E_EEvRNS_18TensorIteratorBaseERKT_EUliE_EEviT1_ --------------------------
	.section	.nv.shared._ZN2at6native18elementwise_kernelILi128ELi4EZNS0_22gpu_kernel_impl_nocastIZZZNS0_29binary_cross_entropy_out_cudaERKNS_6TensorES5_RKSt8optionalIS3_ElRS3_ENKUlvE_clEvENKUlvE2_clEvEUlN3c108BFloat16ESE_E_EEvRNS_18TensorIteratorBaseERKT_EUliE_EEviT1_,"aw",@nobits
	.sectionflags	@""
	.align	16
	.zero		1024


//--------------------- .nv.shared._ZN2at6native27unrolled_elementwise_kernelIZZZNS0_29binary_cross_entropy_out_cudaERKNS_6TensorES4_RKSt8optionalIS2_ElRS2_ENKUlvE_clEvENKUlvE2_clEvEUlN3c108BFloat16ESD_E_St5arrayIPcLm3EELi4E23TrivialOffsetCalculatorILi2EjESI_ILi1EjENS0_6memory15LoadWithoutCastENSL_16StoreWithoutCastEEEviT_T0_T2_T3_T4_T5_ --------------------------
	.section	.nv.shared._ZN2at6native27unrolled_elementwise_kernelIZZZNS0_29binary_cross_entropy_out_cudaERKNS_6TensorES4_RKSt8optionalIS2_ElRS2_ENKUlvE_clEvENKUlvE2_clEvEUlN3c108BFloat16ESD_E_St5arrayIPcLm3EELi4E23TrivialOffsetCalculatorILi2EjESI_ILi1EjENS0_6memory15LoadWithoutCastENSL_16StoreWithoutCastEEEviT_T0_T2_T3_T4_T5_,"aw",@nobits
	.sectionflags	@""
	.align	16
	.zero		1024


//--------------------- .nv.shared._ZN2at6native29vectorized_elementwise_kernelILi2EZZZNS0_29binary_cross_entropy_out_cudaERKNS_6TensorES4_RKSt8optionalIS2_ElRS2_ENKUlvE_clEvENKUlvE2_clEvEUlN3c108BFloat16ESD_E_St5arrayIPcLm3EEEEviT0_T1_ --------------------------
	.section	.nv.shared._ZN2at6native29vectorized_elementwise_kernelILi2EZZZNS0_29binary_cross_entropy_out_cudaERKNS_6TensorES4_RKSt8optionalIS2_ElRS2_ENKUlvE_clEvENKUlvE2_clEvEUlN3c108BFloat16ESD_E_St5arrayIPcLm3EEEEviT0_T1_,"aw",@nobits
	.sectionflags	@""
	.align	16
	.zero		1024


//--------------------- .nv.shared._ZN2at6native29vectorized_elementwise_kernelILi4EZZZNS0_29binary_cross_entropy_out_cudaERKNS_6TensorES4_RKSt8optionalIS2_ElRS2_ENKUlvE_clEvENKUlvE2_clEvEUlN3c108BFloat16ESD_E_St5arrayIPcLm3EEEEviT0_T1_ --------------------------
	.section	.nv.shared._ZN2at6native29vectorized_elementwise_kernelILi4EZZZNS0_29binary_cross_entropy_out_cudaERKNS_6TensorES4_RKSt8optionalIS2_ElRS2_ENKUlvE_clEvENKUlvE2_clEvEUlN3c108BFloat16ESD_E_St5arrayIPcLm3EEEEviT0_T1_,"aw",@nobits
	.sectionflags	@""
	.align	16
	.zero		1024


//--------------------- .nv.shared._ZN2at6native29vectorized_elementwise_kernelILi8EZZZNS0_29binary_cross_entropy_out_cudaERKNS_6TensorES4_RKSt8optionalIS2_ElRS2_ENKUlvE_clEvENKUlvE2_clEvEUlN3c108BFloat16ESD_E_St5arrayIPcLm3EEEEviT0_T1_ --------------------------
	.section	.nv.shared._ZN2at6native29vectorized_elementwise_kernelILi8EZZZNS0_29binary_cross_entropy_out_cudaERKNS_6TensorES4_RKSt8optionalIS2_ElRS2_ENKUlvE_clEvENKUlvE2_clEvEUlN3c108BFloat16ESD_E_St5arrayIPcLm3EEEEviT0_T1_,"aw",@nobits
	.sectionflags	@""
	.align	16
	.zero		1024


//--------------------- .nv.shared._ZN2at6native18elementwise_kernelILi128ELi4EZNS0_15gpu_kernel_implIZZZNS0_29binary_cross_entropy_out_cudaERKNS_6TensorES5_RKSt8optionalIS3_ElRS3_ENKUlvE_clEvENKUlvE1_clEvEUlN3c104HalfESE_E_EEvRNS_18TensorIteratorBaseERKT_EUliE_EEviT1_ --------------------------
	.section	.nv.shared._ZN2at6native18elementwise_kernelILi128ELi4EZNS0_15gpu_kernel_implIZZZNS0_29binary_cross_entropy_out_cudaERKNS_6TensorES5_RKSt8optionalIS3_ElRS3_ENKUlvE_clEvENKUlvE1_clEvEUlN3c104HalfESE_E_EEvRNS_18TensorIteratorBaseERKT_EUliE_EEviT1_,"aw",@nobits
	.sectionflags	@""
	.align	16
	.zero		1024


//--------------------- .nv.shared._ZN2at6native27unrolled_elementwise_kernelIZZZNS0_29binary_cross_entropy_out_cudaERKNS_6TensorES4_RKSt8optionalIS2_ElRS2_ENKUlvE_clEvENKUlvE1_clEvEUlN3c104HalfESD_E_St5arrayIPcLm3EELi4E23TrivialOffsetCalculatorILi2EjESI_ILi1EjENS0_6memory12LoadWithCastILi2EEENSL_13StoreWithCastILi1EEEEEviT_T0_T2_T3_T4_T5_ --------------------------
	.section	.nv.shared._ZN2at6native27unrolled_elementwise_kernelIZZZNS0_29binary_cross_entropy_out_cudaERKNS_6TensorES4_RKSt8optionalIS2_ElRS2_ENKUlvE_clEvENKUlvE1_clEvEUlN3c104HalfESD_E_St5arrayIPcLm3EELi4E23TrivialOffsetCalculatorILi2EjESI_ILi1EjENS0_6memory12LoadWithCastILi2EEENSL_13StoreWithCastILi1EEEEEviT_T0_T2_T3_T4_T5_,"aw",@nobits
	.sectionflags	@""
	.align	16
	.zero		1024


//--------------------- .nv.shared._ZN2at6native18elementwise_kernelILi128ELi4EZNS0_22gpu_kernel_impl_nocastIZZZNS0_29binary_cross_entropy_out_cudaERKNS_6TensorES5_RKSt8optionalIS3_ElRS3_ENKUlvE_clEvENKUlvE1_clEvEUlN3c104HalfESE_E_EEvRNS_18TensorIteratorBaseERKT_EUliE_EEviT1_ --------------------------
	.section	.nv.shared._ZN2at6native18elementwise_kernelILi128ELi4EZNS0_22gpu_kernel_impl_nocastIZZZNS0_29binary_cross_entropy_out_cudaERKNS_6TensorES5_RKSt8optionalIS3_ElRS3_ENKUlvE_clEvENKUlvE1_clEvEUlN3c104HalfESE_E_EEvRNS_18TensorIteratorBaseERKT_EUliE_EEviT1_,"aw",@nobits
	.sectionflags	@""
	.align	16
	.zero		1024


//--------------------- .nv.shared._ZN2at6native27unrolled_elementwise_kernelIZZZNS0_29binary_cross_entropy_out_cudaERKNS_6TensorES4_RKSt8optionalIS2_ElRS2_ENKUlvE_clEvENKUlvE1_clEvEUlN3c104HalfESD_E_St5arrayIPcLm3EELi4E23TrivialOffsetCalculatorILi2EjESI_ILi1EjENS0_6memory15LoadWithoutCastENSL_16StoreWithoutCastEEEviT_T0_T2_T3_T4_T5_ --------------------------
	.section	.nv.shared._ZN2at6native27unrolled_elementwise_kernelIZZZNS0_29binary_cross_entropy_out_cudaERKNS_6TensorES4_RKSt8optionalIS2_ElRS2_ENKUlvE_clEvENKUlvE1_clEvEUlN3c104HalfESD_E_St5arrayIPcLm3EELi4E23TrivialOffsetCalculatorILi2EjESI_ILi1EjENS0_6memory15LoadWithoutCastENSL_16StoreWithoutCastEEEviT_T0_T2_T3_T4_T5_,"aw",@nobits
	.sectionflags	@""
	.align	16
	.zero		1024


//--------------------- .nv.shared._ZN2at6native29vectorized_elementwise_kernelILi2EZZZNS0_29binary_cross_entropy_out_cudaERKNS_6TensorES4_RKSt8optionalIS2_ElRS2_ENKUlvE_clEvENKUlvE1_clEvEUlN3c104HalfESD_E_St5arrayIPcLm3EEEEviT0_T1_ --------------------------
	.section	.nv.shared._ZN2at6native29vectorized_elementwise_kernelILi2EZZZNS0_29binary_cross_entropy_out_cudaERKNS_6TensorES4_RKSt8optionalIS2_ElRS2_ENKUlvE_clEvENKUlvE1_clEvEUlN3c104HalfESD_E_St5arrayIPcLm3EEEEviT0_T1_,"aw",@nobits
	.sectionflags	@""
	.align	16
	.zero		1024


//--------------------- .nv.shared._ZN2at6native29vectorized_elementwise_kernelILi4EZZZNS0_29binary_cross_entropy_out_cudaERKNS_6TensorES4_RKSt8optionalIS2_ElRS2_ENKUlvE_clEvENKUlvE1_clEvEUlN3c104HalfESD_E_St5arrayIPcLm3EEEEviT0_T1_ --------------------------
	.section	.nv.shared._ZN2at6native29vectorized_elementwise_kernelILi4EZZZNS0_29binary_cross_entropy_out_cudaERKNS_6TensorES4_RKSt8optionalIS2_ElRS2_ENKUlvE_clEvENKUlvE1_clEvEUlN3c104HalfESD_E_St5arrayIPcLm3EEEEviT0_T1_,"aw",@nobits
	.sectionflags	@""
	.align	16
	.zero		1024


//--------------------- .nv.shared._ZN2at6native29vectorized_elementwise_kernelILi8EZZZNS0_29binary_cross_entropy_out_cudaERKNS_6TensorES4_RKSt8optionalIS2_ElRS2_ENKUlvE_clEvENKUlvE1_clEvEUlN3c104HalfESD_E_St5arrayIPcLm3EEEEviT0_T1_ --------------------------
	.section	.nv.shared._ZN2at6native29vectorized_elementwise_kernelILi8EZZZNS0_29binary_cross_entropy_out_cudaERKNS_6TensorES4_RKSt8optionalIS2_ElRS2_ENKUlvE_clEvENKUlvE1_clEvEUlN3c104HalfESD_E_St5arrayIPcLm3EEEEviT0_T1_,"aw",@nobits
	.sectionflags	@""
	.align	16
	.zero		1024


//--------------------- .nv.shared._ZN2at6native18elementwise_kernelILi128ELi4EZNS0_15gpu_kernel_implIZZZNS0_29binary_cross_entropy_out_cudaERKNS_6TensorES5_RKSt8optionalIS3_ElRS3_ENKUlvE_clEvENKUlvE0_clEvEUlffE_EEvRNS_18TensorIteratorBaseERKT_EUliE_EEviT1_ --------------------------
	.section	.nv.shared._ZN2at6native18elementwise_kernelILi128ELi4EZNS0_15gpu_kernel_implIZZZNS0_29binary_cross_entropy_out_cudaERKNS_6TensorES5_RKSt8optionalIS3_ElRS3_ENKUlvE_clEvENKUlvE0_clEvEUlffE_EEvRNS_18TensorIteratorBaseERKT_EUliE_EEviT1_,"aw",@nobits
	.sectionflags	@""
	.align	16
	.zero		1024


//--------------------- .nv.shared._ZN2at6native27unrolled_elementwise_kernelIZZZNS0_29binary_cross_entropy_out_cudaERKNS_6TensorES4_RKSt8optionalIS2_ElRS2_ENKUlvE_clEvENKUlvE0_clEvEUlffE_St5arrayIPcLm3EELi4E23TrivialOffsetCalculatorILi2EjESG_ILi1EjENS0_6memory12LoadWithCastILi2EEENSJ_13StoreWithCastILi1EEEEEviT_T0_T2_T3_T4_T5_ --------------------------
	.section	.nv.shared._ZN2at6native27unrolled_elementwise_kernelIZZZNS0_29binary_cross_entropy_out_cudaERKNS_6TensorES4_RKSt8optionalIS2_ElRS2_ENKUlvE_clEvENKUlvE0_clEvEUlffE_St5arrayIPcLm3EELi4E23TrivialOffsetCalculatorILi2EjESG_ILi1EjENS0_6memory12LoadWithCastILi2EEENSJ_13StoreWithCastILi1EEEEEviT_T0_T2_T3_T4_T5_,"aw",@nobits
	.sectionflags	@""
	.align	16
	.zero		1024


//--------------------- .nv.shared._ZN2at6native18elementwise_kernelILi128ELi2EZNS0_22gpu_kernel_impl_nocastIZZZNS0_29binary_cross_entropy_out_cudaERKNS_6TensorES5_RKSt8optionalIS3_ElRS3_ENKUlvE_clEvENKUlvE0_clEvEUlffE_EEvRNS_18TensorIteratorBaseERKT_EUliE_EEviT1_ --------------------------
	.section	.nv.shared._ZN2at6native18elementwise_kernelILi128ELi2EZNS0_22gpu_kernel_impl_nocastIZZZNS0_29binary_cross_entropy_out_cudaERKNS_6TensorES5_RKSt8optionalIS3_ElRS3_ENKUlvE_clEvENKUlvE0_clEvEUlffE_EEvRNS_18TensorIteratorBaseERKT_EUliE_EEviT1_,"aw",@nobits
	.sectionflags	@""
	.align	16
	.zero		1024


//--------------------- .nv.shared._ZN2at6native27unrolled_elementwise_kernelIZZZNS0_29binary_cross_entropy_out_cudaERKNS_6TensorES4_RKSt8optionalIS2_ElRS2_ENKUlvE_clEvENKUlvE0_clEvEUlffE_St5arrayIPcLm3EELi4E23TrivialOffsetCalculatorILi2EjESG_ILi1EjENS0_6memory15LoadWithoutCastENSJ_16StoreWithoutCastEEEviT_T0_T2_T3_T4_T5_ --------------------------
	.section	.nv.shared._ZN2at6native27unrolled_elementwise_kernelIZZZNS0_29binary_cross_entropy_out_cudaERKNS_6TensorES4_RKSt8optionalIS2_ElRS2_ENKUlvE_clEvENKUlvE0_clEvEUlffE_St5arrayIPcLm3EELi4E23TrivialOffsetCalculatorILi2EjESG_ILi1EjENS0_6memory15LoadWithoutCastENSJ_16StoreWithoutCastEEEviT_T0_T2_T3_T4_T5_,"aw",@nobits
	.sectionflags	@""
	.align	16
	.zero		1024


//--------------------- .nv.shared._ZN2at6native29vectorized_elementwise_kernelILi2EZZZNS0_29binary_cross_entropy_out_cudaERKNS_6TensorES4_RKSt8optionalIS2_ElRS2_ENKUlvE_clEvENKUlvE0_clEvEUlffE_St5arrayIPcLm3EEEEviT0_T1_ --------------------------
	.section	.nv.shared._ZN2at6native29vectorized_elementwise_kernelILi2EZZZNS0_29binary_cross_entropy_out_cudaERKNS_6TensorES4_RKSt8optionalIS2_ElRS2_ENKUlvE_clEvENKUlvE0_clEvEUlffE_St5arrayIPcLm3EEEEviT0_T1_,"aw",@nobits
	.sectionflags	@""
	.align	16
	.zero		1024


//--------------------- .nv.shared._ZN2at6native29vectorized_elementwise_kernelILi4EZZZNS0_29binary_cross_entropy_out_cudaERKNS_6TensorES4_RKSt8optionalIS2_ElRS2_ENKUlvE_clEvENKUlvE0_clEvEUlffE_St5arrayIPcLm3EEEEviT0_T1_ --------------------------
	.section	.nv.shared._ZN2at6native29vectorized_elementwise_kernelILi4EZZZNS0_29binary_cross_entropy_out_cudaERKNS_6TensorES4_RKSt8optionalIS2_ElRS2_ENKUlvE_clEvENKUlvE0_clEvEUlffE_St5arrayIPcLm3EEEEviT0_T1_,"aw",@nobits
	.sectionflags	@""
	.align	16
	.zero		1024


//--------------------- .nv.shared._ZN2at6native29vectorized_elementwise_kernelILi8EZZZNS0_29binary_cross_entropy_out_cudaERKNS_6TensorES4_RKSt8optionalIS2_ElRS2_ENKUlvE_clEvENKUlvE0_clEvEUlffE_St5arrayIPcLm3EEEEviT0_T1_ --------------------------
	.section	.nv.shared._ZN2at6native29vectorized_elementwise_kernelILi8EZZZNS0_29binary_cross_entropy_out_cudaERKNS_6TensorES4_RKSt8optionalIS2_ElRS2_ENKUlvE_clEvENKUlvE0_clEvEUlffE_St5arrayIPcLm3EEEEviT0_T1_,"aw",@nobits
	.sectionflags	@""
	.align	16
	.zero		1024


//--------------------- .nv.shared._ZN2at6native18elementwise_kernelILi128ELi4EZNS0_15gpu_kernel_implIZZZNS0_29binary_cross_entropy_out_cudaERKNS_6TensorES5_RKSt8optionalIS3_ElRS3_ENKUlvE_clEvENKUlvE_clEvEUlddE_EEvRNS_18TensorIteratorBaseERKT_EUliE_EEviT1_ --------------------------
	.section	.nv.shared._ZN2at6native18elementwise_kernelILi128ELi4EZNS0_15gpu_kernel_implIZZZNS0_29binary_cross_entropy_out_cudaERKNS_6TensorES5_RKSt8optionalIS3_ElRS3_ENKUlvE_clEvENKUlvE_clEvEUlddE_EEvRNS_18TensorIteratorBaseERKT_EUliE_EEviT1_,"aw",@nobits
	.sectionflags	@""
	.align	16
	.zero		1024


//--------------------- .nv.shared._ZN2at6native27unrolled_elementwise_kernelIZZZNS0_29binary_cross_entropy_out_cudaERKNS_6TensorES4_RKSt8optionalIS2_ElRS2_ENKUlvE_clEvENKUlvE_clEvEUlddE_St5arrayIPcLm3EELi4E23TrivialOffsetCalculatorILi2EjESG_ILi1EjENS0_6memory12LoadWithCastILi2EEENSJ_13StoreWithCastILi1EEEEEviT_T0_T2_T3_T4_T5_ --------------------------
	.section	.nv.shared._ZN2at6native27unrolled_elementwise_kernelIZZZNS0_29binary_cross_entropy_out_cudaERKNS_6TensorES4_RKSt8optionalIS2_ElRS2_ENKUlvE_clEvENKUlvE_clEvEUlddE_St5arrayIPcLm3EELi4E23TrivialOffsetCalculatorILi2EjESG_ILi1EjENS0_6memory12LoadWithCastILi2EEENSJ_13StoreWithCastILi1EEEEEviT_T0_T2_T3_T4_T5_,"aw",@nobits
	.sectionflags	@""
	.align	16
	.zero		1024


//--------------------- .nv.shared._ZN2at6native18elementwise_kernelILi128ELi2EZNS0_22gpu_kernel_impl_nocastIZZZNS0_29binary_cross_entropy_out_cudaERKNS_6TensorES5_RKSt8optionalIS3_ElRS3_ENKUlvE_clEvENKUlvE_clEvEUlddE_EEvRNS_18TensorIteratorBaseERKT_EUliE_EEviT1_ --------------------------
	.section	.nv.shared._ZN2at6native18elementwise_kernelILi128ELi2EZNS0_22gpu_kernel_impl_nocastIZZZNS0_29binary_cross_entropy_out_cudaERKNS_6TensorES5_RKSt8optionalIS3_ElRS3_ENKUlvE_clEvENKUlvE_clEvEUlddE_EEvRNS_18TensorIteratorBaseERKT_EUliE_EEviT1_,"aw",@nobits
	.sectionflags	@""
	.align	16
	.zero		1024


//--------------------- .nv.shared._ZN2at6native27unrolled_elementwise_kernelIZZZNS0_29binary_cross_entropy_out_cudaERKNS_6TensorES4_RKSt8optionalIS2_ElRS2_ENKUlvE_clEvENKUlvE_clEvEUlddE_St5arrayIPcLm3EELi4E23TrivialOffsetCalculatorILi2EjESG_ILi1EjENS0_6memory15LoadWithoutCastENSJ_16StoreWithoutCastEEEviT_T0_T2_T3_T4_T5_ --------------------------
	.section	.nv.shared._ZN2at6native27unrolled_elementwise_kernelIZZZNS0_29binary_cross_entropy_out_cudaERKNS_6TensorES4_RKSt8optionalIS2_ElRS2_ENKUlvE_clEvENKUlvE_clEvEUlddE_St5arrayIPcLm3EELi4E23TrivialOffsetCalculatorILi2EjESG_ILi1EjENS0_6memory15LoadWithoutCastENSJ_16StoreWithoutCastEEEviT_T0_T2_T3_T4_T5_,"aw",@nobits
	.sectionflags	@""
	.align	16
	.zero		1024


//--------------------- .nv.shared._ZN2at6native29vectorized_elementwise_kernelILi2EZZZNS0_29binary_cross_entropy_out_cudaERKNS_6TensorES4_RKSt8optionalIS2_ElRS2_ENKUlvE_clEvENKUlvE_clEvEUlddE_St5arrayIPcLm3EEEEviT0_T1_ --------------------------
	.section	.nv.shared._ZN2at6native29vectorized_elementwise_kernelILi2EZZZNS0_29binary_cross_entropy_out_cudaERKNS_6TensorES4_RKSt8optionalIS2_ElRS2_ENKUlvE_clEvENKUlvE_clEvEUlddE_St5arrayIPcLm3EEEEviT0_T1_,"aw",@nobits
	.sectionflags	@""
	.align	16
	.zero		1024


//--------------------- .nv.shared._ZN2at6native29vectorized_elementwise_kernelILi4EZZZNS0_29binary_cross_entropy_out_cudaERKNS_6TensorES4_RKSt8optionalIS2_ElRS2_ENKUlvE_clEvENKUlvE_clEvEUlddE_St5arrayIPcLm3EEEEviT0_T1_ --------------------------
	.section	.nv.shared._ZN2at6native29vectorized_elementwise_kernelILi4EZZZNS0_29binary_cross_entropy_out_cudaERKNS_6TensorES4_RKSt8optionalIS2_ElRS2_ENKUlvE_clEvENKUlvE_clEvEUlddE_St5arrayIPcLm3EEEEviT0_T1_,"aw",@nobits
	.sectionflags	@""
	.align	16
	.zero		1024


//--------------------- .nv.shared._ZN2at6native29vectorized_elementwise_kernelILi8EZZZNS0_29binary_cross_entropy_out_cudaERKNS_6TensorES4_RKSt8optionalIS2_ElRS2_ENKUlvE_clEvENKUlvE_clEvEUlddE_St5arrayIPcLm3EEEEviT0_T1_ --------------------------
	.section	.nv.shared._ZN2at6native29vectorized_elementwise_kernelILi8EZZZNS0_29binary_cross_entropy_out_cudaERKNS_6TensorES4_RKSt8optionalIS2_ElRS2_ENKUlvE_clEvENKUlvE_clEvEUlddE_St5arrayIPcLm3EEEEviT0_T1_,"aw",@nobits
	.sectionflags	@""
	.align	16
	.zero		1024


//--------------------- .nv.shared._ZN2at6native18elementwise_kernelILi128ELi4EZNS0_15gpu_kernel_implIZZZN37_INTERNAL_cee6930f_7_Loss_cu_5b0651e139_GLOBAL__N__cee6930f_7_Loss_cu_5b0651e140binary_cross_entropy_backward_out_kernelERNS_6TensorERKS5_S8_S8_ENKUlvE_clEvENKUlvE2_clEvEUlN3c108BFloat16ESC_SC_E_EEvRNS_18TensorIteratorBaseERKT_EUliE_EEviT1_ --------------------------
	.section	.nv.shared._ZN2at6native18elementwise_kernelILi128ELi4EZNS0_15gpu_kernel_implIZZZN37_INTERNAL_cee6930f_7_Loss_cu_5b0651e139_GLOBAL__N__cee6930f_7_Loss_cu_5b0651e140binary_cross_entropy_backward_out_kernelERNS_6TensorERKS5_S8_S8_ENKUlvE_clEvENKUlvE2_clEvEUlN3c108BFloat16ESC_SC_E_EEvRNS_18TensorIteratorBaseERKT_EUliE_EEviT1_,"aw",@nobits
	.sectionflags	@""
	.align	16
	.zero		1024


//--------------------- .nv.shared._ZN2at6native27unrolled_elementwise_kernelIZZZN37_INTERNAL_cee6930f_7_Loss_cu_5b0651e139_GLOBAL__N__cee6930f_7_Loss_cu_5b0651e140binary_cross_entropy_backward_out_kernelERNS_6TensorERKS4_S7_S7_ENKUlvE_clEvENKUlvE2_clEvEUlN3c108BFloat16ESB_SB_E_St5arrayIPcLm4EELi4E23TrivialOffsetCalculatorILi3EjESG_ILi1EjENS0_6memory12LoadWithCastILi3EEENSJ_13StoreWithCastILi1EEEEEviT_T0_T2_T3_T4_T5_ --------------------------
	.section	.nv.shared._ZN2at6native27unrolled_elementwise_kernelIZZZN37_INTERNAL_cee6930f_7_Loss_cu_5b0651e139_GLOBAL__N__cee6930f_7_Loss_cu_5b0651e140binary_cross_entropy_backward_out_kernelERNS_6TensorERKS4_S7_S7_ENKUlvE_clEvENKUlvE2_clEvEUlN3c108BFloat16ESB_SB_E_St5arrayIPcLm4EELi4E23TrivialOffsetCalculatorILi3EjESG_ILi1EjENS0_6memory12LoadWithCastILi3EEENSJ_13StoreWithCastILi1EEEEEviT_T0_T2_T3_T4_T5_,"aw",@nobits
	.sectionflags	@""
	.align	16
	.zero		1024


//--------------------- .nv.shared._ZN2at6native18elementwise_kernelILi128ELi4EZNS0_22gpu_kernel_impl_nocastIZZZN37_INTERNAL_cee6930f_7_Loss_cu_5b0651e139_GLOBAL__N__cee6930f_7_Loss_cu_5b0651e140binary_cross_entropy_backward_out_kernelERNS_6TensorERKS5_S8_S8_ENKUlvE_clEvENKUlvE2_clEvEUlN3c108BFloat16ESC_SC_E_EEvRNS_18TensorIteratorBaseERKT_EUliE_EEviT1_ --------------------------
	.section	.nv.shared._ZN2at6native18elementwise_kernelILi128ELi4EZNS0_22gpu_kernel_impl_nocastIZZZN37_INTERNAL_cee6930f_7_Loss_cu_5b0651e139_GLOBAL__N__cee6930f_7_Loss_cu_5b0651e140binary_cross_entropy_backward_out_kernelERNS_6TensorERKS5_S8_S8_ENKUlvE_clEvENKUlvE2_clEvEUlN3c108BFloat16ESC_SC_E_EEvRNS_18TensorIteratorBaseERKT_EUliE_EEviT1_,"aw",@nobits
	.sectionflags	@""
	.align	16
	.zero		1024


//--------------------- .nv.shared._ZN2at6native27unrolled_elementwise_kernelIZZZN37_INTERNAL_cee6930f_7_Loss_cu_5b0651e139_GLOBAL__N__cee6930f_7_Loss_cu_5b0651e140binary_cross_entropy_backward_out_kernelERNS_6TensorERKS4_S7_S7_ENKUlvE_clEvENKUlvE2_clEvEUlN3c108BFloat16ESB_SB_E_St5arrayIPcLm4EELi4E23TrivialOffsetCalculatorILi3EjESG_ILi1EjENS0_6memory15LoadWithoutCastENSJ_16StoreWithoutCastEEEviT_T0_T2_T3_T4_T5_ --------------------------
	.section	.nv.shared._ZN2at6native27unrolled_elementwise_kernelIZZZN37_INTERNAL_cee6930f_7_Loss_cu_5b0651e139_GLOBAL__N__cee6930f_7_Loss_cu_5b0651e140binary_cross_entropy_backward_out_kernelERNS_6TensorERKS4_S7_S7_ENKUlvE_clEvENKUlvE2_clEvEUlN3c108BFloat16ESB_SB_E_St5arrayIPcLm4EELi4E23TrivialOffsetCalculatorILi3EjESG_ILi1EjENS0_6memory15LoadWithoutCastENSJ_16StoreWithoutCastEEEviT_T0_T2_T3_T4_T5_,"aw",@nobits
	.sectionflags	@""
	.align	16
	.zero		1024


//--------------------- .nv.shared._ZN2at6native29vectorized_elementwise_kernelILi2EZZZN37_INTERNAL_cee6930f_7_Loss_cu_5b0651e139_GLOBAL__N__cee6930f_7_Loss_cu_5b0651e140binary_cross_entropy_backward_out_kernelERNS_6TensorERKS4_S7_S7_ENKUlvE_clEvENKUlvE2_clEvEUlN3c108BFloat16ESB_SB_E_St5arrayIPcLm4EEEEviT0_T1_ --------------------------
	.section	.nv.shared._ZN2at6native29vectorized_elementwise_kernelILi2EZZZN37_INTERNAL_cee6930f_7_Loss_cu_5b0651e139_GLOBAL__N__cee6930f_7_Loss_cu_5b0651e140binary_cross_entropy_backward_out_kernelERNS_6TensorERKS4_S7_S7_ENKUlvE_clEvENKUlvE2_clEvEUlN3c108BFloat16ESB_SB_E_St5arrayIPcLm4EEEEviT0_T1_,"aw",@nobits
	.sectionflags	@""
	.align	16
	.zero		1024


//--------------------- .nv.shared._ZN2at6native29vectorized_elementwise_kernelILi4EZZZN37_INTERNAL_cee6930f_7_Loss_cu_5b0651e139_GLOBAL__N__cee6930f_7_Loss_cu_5b0651e140binary_cross_entropy_backward_out_kernelERNS_6TensorERKS4_S7_S7_ENKUlvE_clEvENKUlvE2_clEvEUlN3c108BFloat16ESB_SB_E_St5arrayIPcLm4EEEEviT0_T1_ --------------------------
	.section	.nv.shared._ZN2at6native29vectorized_elementwise_kernelILi4EZZZN37_INTERNAL_cee6930f_7_Loss_cu_5b0651e139_GLOBAL__N__cee6930f_7_Loss_cu_5b0651e140binary_cross_entropy_backward_out_kernelERNS_6TensorERKS4_S7_S7_ENKUlvE_clEvENKUlvE2_clEvEUlN3c108BFloat16ESB_SB_E_St5arrayIPcLm4EEEEviT0_T1_,"aw",@nobits
	.sectionflags	@""
	.align	16
	.zero		1024


//--------------------- .nv.shared._ZN2at6native29vectorized_elementwise_kernelILi8EZZZN37_INTERNAL_cee6930f_7_Loss_cu_5b0651e139_GLOBAL__N__cee6930f_7_Loss_cu_5b0651e140binary_cross_entropy_backward_out_kernelERNS_6TensorERKS4_S7_S7_ENKUlvE_clEvENKUlvE2_clEvEUlN3c108BFloat16ESB_SB_E_St5arrayIPcLm4EEEEviT0_T1_ --------------------------
	.section	.nv.shared._ZN2at6native29vectorized_elementwise_kernelILi8EZZZN37_INTERNAL_cee6930f_7_Loss_cu_5b0651e139_GLOBAL__N__cee6930f_7_Loss_cu_5b0651e140binary_cross_entropy_backward_out_kernelERNS_6TensorERKS4_S7_S7_ENKUlvE_clEvENKUlvE2_clEvEUlN3c108BFloat16ESB_SB_E_St5arrayIPcLm4EEEEviT0_T1_,"aw",@nobits
	.sectionflags	@""
	.align	16
	.zero		1024


//--------------------- .nv.shared._ZN2at6native18elementwise_kernelILi128ELi4EZNS0_15gpu_kernel_implIZZZN37_INTERNAL_cee6930f_7_Loss_cu_5b0651e139_GLOBAL__N__cee6930f_7_Loss_cu_5b0651e140binary_cross_entropy_backward_out_kernelERNS_6TensorERKS5_S8_S8_ENKUlvE_clEvENKUlvE1_clEvEUlN3c104HalfESC_SC_E_EEvRNS_18TensorIteratorBaseERKT_EUliE_EEviT1_ --------------------------
	.section	.nv.shared._ZN2at6native18elementwise_kernelILi128ELi4EZNS0_15gpu_kernel_implIZZZN37_INTERNAL_cee6930f_7_Loss_cu_5b0651e139_GLOBAL__N__cee6930f_7_Loss_cu_5b0651e140binary_cross_entropy_backward_out_kernelERNS_6TensorERKS5_S8_S8_ENKUlvE_clEvENKUlvE1_clEvEUlN3c104HalfESC_SC_E_EEvRNS_18TensorIteratorBaseERKT_EUliE_EEviT1_,"aw",@nobits
	.sectionflags	@""
	.align	16
	.zero		1024


//--------------------- .nv.shared._ZN2at6native27unrolled_elementwise_kernelIZZZN37_INTERNAL_cee6930f_7_Loss_cu_5b0651e139_GLOBAL__N__cee6930f_7_Loss_cu_5b0651e140binary_cross_entropy_backward_out_kernelERNS_6TensorERKS4_S7_S7_ENKUlvE_clEvENKUlvE1_clEvEUlN3c104HalfESB_SB_E_St5arrayIPcLm4EELi4E23TrivialOffsetCalculatorILi3EjESG_ILi1EjENS0_6memory12LoadWithCastILi3EEENSJ_13StoreWithCastILi1EEEEEviT_T0_T2_T3_T4_T5_ --------------------------
	.section	.nv.shared._ZN2at6native27unrolled_elementwise_kernelIZZZN37_INTERNAL_cee6930f_7_Loss_cu_5b0651e139_GLOBAL__N__cee6930f_7_Loss_cu_5b0651e140binary_cross_entropy_backward_out_kernelERNS_6TensorERKS4_S7_S7_ENKUlvE_clEvENKUlvE1_clEvEUlN3c104HalfESB_SB_E_St5arrayIPcLm4EELi4E23TrivialOffsetCalculatorILi3EjESG_ILi1EjENS0_6memory12LoadWithCastILi3EEENSJ_13StoreWithCastILi1EEEEEviT_T0_T2_T3_T4_T5_,"aw",@nobits
	.sectionflags	@""
	.align	16
	.zero		1024


//--------------------- .nv.shared._ZN2at6native18elementwise_kernelILi128ELi4EZNS0_22gpu_kernel_impl_nocastIZZZN37_INTERNAL_cee6930f_7_Loss_cu_5b0651e139_GLOBAL__N__cee6930f_7_Loss_cu_5b0651e140binary_cross_entropy_backward_out_kernelERNS_6TensorERKS5_S8_S8_ENKUlvE_clEvENKUlvE1_clEvEUlN3c104HalfESC_SC_E_EEvRNS_18TensorIteratorBaseERKT_EUliE_EEviT1_ --------------------------
	.section	.nv.shared._ZN2at6native18elementwise_kernelILi128ELi4EZNS0_22gpu_kernel_impl_nocastIZZZN37_INTERNAL_cee6930f_7_Loss_cu_5b0651e139_GLOBAL__N__cee6930f_7_Loss_cu_5b0651e140binary_cross_entropy_backward_out_kernelERNS_6TensorERKS5_S8_S8_ENKUlvE_clEvENKUlvE1_clEvEUlN3c104HalfESC_SC_E_EEvRNS_18TensorIteratorBaseERKT_EUliE_EEviT1_,"aw",@nobits
	.sectionflags	@""
	.align	16
	.zero		1024


//--------------------- .nv.shared._ZN2at6native27unrolled_elementwise_kernelIZZZN37_INTERNAL_cee6930f_7_Loss_cu_5b0651e139_GLOBAL__N__cee6930f_7_Loss_cu_5b0651e140binary_cross_entropy_backward_out_kernelERNS_6TensorERKS4_S7_S7_ENKUlvE_clEvENKUlvE1_clEvEUlN3c104HalfESB_SB_E_St5arrayIPcLm4EELi4E23TrivialOffsetCalculatorILi3EjESG_ILi1EjENS0_6memory15LoadWithoutCastENSJ_16StoreWithoutCastEEEviT_T0_T2_T3_T4_T5_ --------------------------
	.section	.nv.shared._ZN2at6native27unrolled_elementwise_kernelIZZZN37_INTERNAL_cee6930f_7_Loss_cu_5b0651e139_GLOBAL__N__cee6930f_7_Loss_cu_5b0651e140binary_cross_entropy_backward_out_kernelERNS_6TensorERKS4_S7_S7_ENKUlvE_clEvENKUlvE1_clEvEUlN3c104HalfESB_SB_E_St5arrayIPcLm4EELi4E23TrivialOffsetCalculatorILi3EjESG_ILi1EjENS0_6memory15LoadWithoutCastENSJ_16StoreWithoutCastEEEviT_T0_T2_T3_T4_T5_,"aw",@nobits
	.sectionflags	@""
	.align	16
	.zero		1024


//--------------------- .nv.shared._ZN2at6native29vectorized_elementwise_kernelILi2EZZZN37_INTERNAL_cee6930f_7_Loss_cu_5b0651e139_GLOBAL__N__cee6930f_7_Loss_cu_5b0651e140binary_cross_entropy_backward_out_kernelERNS_6TensorERKS4_S7_S7_ENKUlvE_clEvENKUlvE1_clEvEUlN3c104HalfESB_SB_E_St5arrayIPcLm4EEEEviT0_T1_ --------------------------
	.section	.nv.shared._ZN2at6native29vectorized_elementwise_kernelILi2EZZZN37_INTERNAL_cee6930f_7_Loss_cu_5b0651e139_GLOBAL__N__cee6930f_7_Loss_cu_5b0651e140binary_cross_entropy_backward_out_kernelERNS_6TensorERKS4_S7_S7_ENKUlvE_clEvENKUlvE1_clEvEUlN3c104HalfESB_SB_E_St5arrayIPcLm4EEEEviT0_T1_,"aw",@nobits
	.sectionflags	@""
	.align	16
	.zero		1024


//--------------------- .nv.shared._ZN2at6native29vectorized_elementwise_kernelILi4EZZZN37_INTERNAL_cee6930f_7_Loss_cu_5b0651e139_GLOBAL__N__cee6930f_7_Loss_cu_5b0651e140binary_cross_entropy_backward_out_kernelERNS_6TensorERKS4_S7_S7_ENKUlvE_clEvENKUlvE1_clEvEUlN3c104HalfESB_SB_E_St5arrayIPcLm4EEEEviT0_T1_ --------------------------
	.section	.nv.shared._ZN2at6native29vectorized_elementwise_kernelILi4EZZZN37_INTERNAL_cee6930f_7_Loss_cu_5b0651e139_GLOBAL__N__cee6930f_7_Loss_cu_5b0651e140binary_cross_entropy_backward_out_kernelERNS_6TensorERKS4_S7_S7_ENKUlvE_clEvENKUlvE1_clEvEUlN3c104HalfESB_SB_E_St5arrayIPcLm4EEEEviT0_T1_,"aw",@nobits
	.sectionflags	@""
	.align	16
	.zero		1024


//--------------------- .nv.shared._ZN2at6native29vectorized_elementwise_kernelILi8EZZZN37_INTERNAL_cee6930f_7_Loss_cu_5b0651e139_GLOBAL__N__cee6930f_7_Loss_cu_5b0651e140binary_cross_entropy_backward_out_kernelERNS_6TensorERKS4_S7_S7_ENKUlvE_clEvENKUlvE1_clEvEUlN3c104HalfESB_SB_E_St5arrayIPcLm4EEEEviT0_T1_ --------------------------
	.section	.nv.shared._ZN2at6native29vectorized_elementwise_kernelILi8EZZZN37_INTERNAL_cee6930f_7_Loss_cu_5b0651e139_GLOBAL__N__cee6930f_7_Loss_cu_5b0651e140binary_cross_entropy_backward_out_kernelERNS_6TensorERKS4_S7_S7_ENKUlvE_clEvENKUlvE1_clEvEUlN3c104HalfESB_SB_E_St5arrayIPcLm4EEEEviT0_T1_,"aw",@nobits
	.sectionflags	@""
	.align	16
	.zero		1024


//--------------------- .nv.shared._ZN2at6native18elementwise_kernelILi128ELi4EZNS0_15gpu_kernel_implIZZZN37_INTERNAL_cee6930f_7_Loss_cu_5b0651e139_GLOBAL__N__cee6930f_7_Loss_cu_5b0651e140binary_cross_entropy_backward_out_kernelERNS_6TensorERKS5_S8_S8_ENKUlvE_clEvENKUlvE0_clEvEUlfffE_EEvRNS_18TensorIteratorBaseERKT_EUliE_EEviT1_ --------------------------
	.section	.nv.shared._ZN2at6native18elementwise_kernelILi128ELi4EZNS0_15gpu_kernel_implIZZZN37_INTERNAL_cee6930f_7_Loss_cu_5b0651e139_GLOBAL__N__cee6930f_7_Loss_cu_5b0651e140binary_cross_entropy_backward_out_kernelERNS_6TensorERKS5_S8_S8_ENKUlvE_clEvENKUlvE0_clEvEUlfffE_EEvRNS_18TensorIteratorBaseERKT_EUliE_EEviT1_,"aw",@nobits
	.sectionflags	@""
	.align	16
	.zero		1024


//--------------------- .nv.shared._ZN2at6native27unrolled_elementwise_kernelIZZZN37_INTERNAL_cee6930f_7_Loss_cu_5b0651e139_GLOBAL__N__cee6930f_7_Loss_cu_5b0651e140binary_cross_entropy_backward_out_kernelERNS_6TensorERKS4_S7_S7_ENKUlvE_clEvENKUlvE0_clEvEUlfffE_St5arrayIPcLm4EELi4E23TrivialOffsetCalculatorILi3EjESE_ILi1EjENS0_6memory12LoadWithCastILi3EEENSH_13StoreWithCastILi1EEEEEviT_T0_T2_T3_T4_T5_ --------------------------
	.section	.nv.shared._ZN2at6native27unrolled_elementwise_kernelIZZZN37_INTERNAL_cee6930f_7_Loss_cu_5b0651e139_GLOBAL__N__cee6930f_7_Loss_cu_5b0651e140binary_cross_entropy_backward_out_kernelERNS_6TensorERKS4_S7_S7_ENKUlvE_clEvENKUlvE0_clEvEUlfffE_St5arrayIPcLm4EELi4E23TrivialOffsetCalculatorILi3EjESE_ILi1EjENS0_6memory12LoadWithCastILi3EEENSH_13StoreWithCastILi1EEEEEviT_T0_T2_T3_T4_T5_,"aw",@nobits
	.sectionflags	@""
	.align	16
	.zero		1024


//--------------------- .nv.shared._ZN2at6native18elementwise_kernelILi128ELi2EZNS0_22gpu_kernel_impl_nocastIZZZN37_INTERNAL_cee6930f_7_Loss_cu_5b0651e139_GLOBAL__N__cee6930f_7_Loss_cu_5b0651e140binary_cross_entropy_backward_out_kernelERNS_6TensorERKS5_S8_S8_ENKUlvE_clEvENKUlvE0_clEvEUlfffE_EEvRNS_18TensorIteratorBaseERKT_EUliE_EEviT1_ --------------------------
	.section	.nv.shared._ZN2at6native18elementwise_kernelILi128ELi2EZNS0_22gpu_kernel_impl_nocastIZZZN37_INTERNAL_cee6930f_7_Loss_cu_5b0651e139_GLOBAL__N__cee6930f_7_Loss_cu_5b0651e140binary_cross_entropy_backward_out_kernelERNS_6TensorERKS5_S8_S8_ENKUlvE_clEvENKUlvE0_clEvEUlfffE_EEvRNS_18TensorIteratorBaseERKT_EUliE_EEviT1_,"aw",@nobits
	.sectionflags	@""
	.align	16
	.zero		1024


//--------------------- .nv.shared._ZN2at6native27unrolled_elementwise_kernelIZZZN37_INTERNAL_cee6930f_7_Loss_cu_5b0651e139_GLOBAL__N__cee6930f_7_Loss_cu_5b0651e140binary_cross_entropy_backward_out_kernelERNS_6TensorERKS4_S7_S7_ENKUlvE_clEvENKUlvE0_clEvEUlfffE_St5arrayIPcLm4EELi4E23TrivialOffsetCalculatorILi3EjESE_ILi1EjENS0_6memory15LoadWithoutCastENSH_16StoreWithoutCastEEEviT_T0_T2_T3_T4_T5_ --------------------------
	.section	.nv.shared._ZN2at6native27unrolled_elementwise_kernelIZZZN37_INTERNAL_cee6930f_7_Loss_cu_5b0651e139_GLOBAL__N__cee6930f_7_Loss_cu_5b0651e140binary_cross_entropy_backward_out_kernelERNS_6TensorERKS4_S7_S7_ENKUlvE_clEvENKUlvE0_clEvEUlfffE_St5arrayIPcLm4EELi4E23TrivialOffsetCalculatorILi3EjESE_ILi1EjENS0_6memory15LoadWithoutCastENSH_16StoreWithoutCastEEEviT_T0_T2_T3_T4_T5_,"aw",@nobits
	.sectionflags	@""
	.align	16
	.zero		1024


//--------------------- .nv.shared._ZN2at6native29vectorized_elementwise_kernelILi2EZZZN37_INTERNAL_cee6930f_7_Loss_cu_5b0651e139_GLOBAL__N__cee6930f_7_Loss_cu_5b0651e140binary_cross_entropy_backward_out_kernelERNS_6TensorERKS4_S7_S7_ENKUlvE_clEvENKUlvE0_clEvEUlfffE_St5arrayIPcLm4EEEEviT0_T1_ --------------------------
	.section	.nv.shared._ZN2at6native29vectorized_elementwise_kernelILi2EZZZN37_INTERNAL_cee6930f_7_Loss_cu_5b0651e139_GLOBAL__N__cee6930f_7_Loss_cu_5b0651e140binary_cross_entropy_backward_out_kernelERNS_6TensorERKS4_S7_S7_ENKUlvE_clEvENKUlvE0_clEvEUlfffE_St5arrayIPcLm4EEEEviT0_T1_,"aw",@nobits
	.sectionflags	@""
	.align	16
	.zero		1024


//--------------------- .nv.shared._ZN2at6native29vectorized_elementwise_kernelILi4EZZZN37_INTERNAL_cee6930f_7_Loss_cu_5b0651e139_GLOBAL__N__cee6930f_7_Loss_cu_5b0651e140binary_cross_entropy_backward_out_kernelERNS_6TensorERKS4_S7_S7_ENKUlvE_clEvENKUlvE0_clEvEUlfffE_St5arrayIPcLm4EEEEviT0_T1_ --------------------------
	.section	.nv.shared._ZN2at6native29vectorized_elementwise_kernelILi4EZZZN37_INTERNAL_cee6930f_7_Loss_cu_5b0651e139_GLOBAL__N__cee6930f_7_Loss_cu_5b0651e140binary_cross_entropy_backward_out_kernelERNS_6TensorERKS4_S7_S7_ENKUlvE_clEvENKUlvE0_clEvEUlfffE_St5arrayIPcLm4EEEEviT0_T1_,"aw",@nobits
	.sectionflags	@""
	.align	16
	.zero		1024


//--------------------- .nv.shared._ZN2at6native29vectorized_elementwise_kernelILi8EZZZN37_INTERNAL_cee6930f_7_Loss_cu_5b0651e139_GLOBAL__N__cee6930f_7_Loss_cu_5b0651e140binary_cross_entropy_backward_out_kernelERNS_6TensorERKS4_S7_S7_ENKUlvE_clEvENKUlvE0_clEvEUlfffE_St5arrayIPcLm4EEEEviT0_T1_ --------------------------
	.section	.nv.shared._ZN2at6native29vectorized_elementwise_kernelILi8EZZZN37_INTERNAL_cee6930f_7_Loss_cu_5b0651e139_GLOBAL__N__cee6930f_7_Loss_cu_5b0651e140binary_cross_entropy_backward_out_kernelERNS_6TensorERKS4_S7_S7_ENKUlvE_clEvENKUlvE0_clEvEUlfffE_St5arrayIPcLm4EEEEviT0_T1_,"aw",@nobits
	.sectionflags	@""
	.align	16
	.zero		1024


//--------------------- .nv.shared._ZN2at6native18elementwise_kernelILi128ELi4EZNS0_15gpu_kernel_implIZZZN37_INTERNAL_cee6930f_7_Loss_cu_5b0651e139_GLOBAL__N__cee6930f_7_Loss_cu_5b0651e140binary_cross_entropy_backward_out_kernelERNS_6TensorERKS5_S8_S8_ENKUlvE_clEvENKUlvE_clEvEUldddE_EEvRNS_18TensorIteratorBaseERKT_EUliE_EEviT1_ --------------------------
	.section	.nv.shared._ZN2at6native18elementwise_kernelILi128ELi4EZNS0_15gpu_kernel_implIZZZN37_INTERNAL_cee6930f_7_Loss_cu_5b0651e139_GLOBAL__N__cee6930f_7_Loss_cu_5b0651e140binary_cross_entropy_backward_out_kernelERNS_6TensorERKS5_S8_S8_ENKUlvE_clEvENKUlvE_clEvEUldddE_EEvRNS_18TensorIteratorBaseERKT_EUliE_EEviT1_,"aw",@nobits
	.sectionflags	@""
	.align	16
	.zero		1024


//--------------------- .nv.shared._ZN2at6native27unrolled_elementwise_kernelIZZZN37_INTERNAL_cee6930f_7_Loss_cu_5b0651e139_GLOBAL__N__cee6930f_7_Loss_cu_5b0651e140binary_cross_entropy_backward_out_kernelERNS_6TensorERKS4_S7_S7_ENKUlvE_clEvENKUlvE_clEvEUldddE_St5arrayIPcLm4EELi4E23TrivialOffsetCalculatorILi3EjESE_ILi1EjENS0_6memory12LoadWithCastILi3EEENSH_13StoreWithCastILi1EEEEEviT_T0_T2_T3_T4_T5_ --------------------------
	.section	.nv.shared._ZN2at6native27unrolled_elementwise_kernelIZZZN37_INTERNAL_cee6930f_7_Loss_cu_5b0651e139_GLOBAL__N__cee6930f_7_Loss_cu_5b0651e140binary_cross_entropy_backward_out_kernelERNS_6TensorERKS4_S7_S7_ENKUlvE_clEvENKUlvE_clEvEUldddE_St5arrayIPcLm4EELi4E23TrivialOffsetCalculatorILi3EjESE_ILi1EjENS0_6memory12LoadWithCastILi3EEENSH_13StoreWithCastILi1EEEEEviT_T0_T2_T3_T4_T5_,"aw",@nobits
	.sectionflags	@""
	.align	16
	.zero		1024


//--------------------- .nv.shared._ZN2at6native18elementwise_kernelILi128ELi2EZNS0_22gpu_kernel_impl_nocastIZZZN37_INTERNAL_cee6930f_7_Loss_cu_5b0651e139_GLOBAL__N__cee6930f_7_Loss_cu_5b0651e140binary_cross_entropy_backward_out_kernelERNS_6TensorERKS5_S8_S8_ENKUlvE_clEvENKUlvE_clEvEUldddE_EEvRNS_18TensorIteratorBaseERKT_EUliE_EEviT1_ --------------------------
	.section	.nv.shared._ZN2at6native18elementwise_kernelILi128ELi2EZNS0_22gpu_kernel_impl_nocastIZZZN37_INTERNAL_cee6930f_7_Loss_cu_5b0651e139_GLOBAL__N__cee6930f_7_Loss_cu_5b0651e140binary_cross_entropy_backward_out_kernelERNS_6TensorERKS5_S8_S8_ENKUlvE_clEvENKUlvE_clEvEUldddE_EEvRNS_18TensorIteratorBaseERKT_EUliE_EEviT1_,"aw",@nobits
	.sectionflags	@""
	.align	16
	.zero		1024


//--------------------- .nv.shared._ZN2at6native27unrolled_elementwise_kernelIZZZN37_INTERNAL_cee6930f_7_Loss_cu_5b0651e139_GLOBAL__N__cee6930f_7_Loss_cu_5b0651e140binary_cross_entropy_backward_out_kernelERNS_6TensorERKS4_S7_S7_ENKUlvE_clEvENKUlvE_clEvEUldddE_St5arrayIPcLm4EELi4E23TrivialOffsetCalculatorILi3EjESE_ILi1EjENS0_6memory15LoadWithoutCastENSH_16StoreWithoutCastEEEviT_T0_T2_T3_T4_T5_ --------------------------
	.section	.nv.shared._ZN2at6native27unrolled_elementwise_kernelIZZZN37_INTERNAL_cee6930f_7_Loss_cu_5b0651e139_GLOBAL__N__cee6930f_7_Loss_cu_5b0651e140binary_cross_entropy_backward_out_kernelERNS_6TensorERKS4_S7_S7_ENKUlvE_clEvENKUlvE_clEvEUldddE_St5arrayIPcLm4EELi4E23TrivialOffsetCalculatorILi3EjESE_ILi1EjENS0_6memory15LoadWithoutCastENSH_16StoreWithoutCastEEEviT_T0_T2_T3_T4_T5_,"aw",@nobits
	.sectionflags	@""
	.align	16
	.zero		1024


//--------------------- .nv.shared._ZN2at6native29vectorized_elementwise_kernelILi2EZZZN37_INTERNAL_cee6930f_7_Loss_cu_5b0651e139_GLOBAL__N__cee6930f_7_Loss_cu_5b0651e140binary_cross_entropy_backward_out_kernelERNS_6TensorERKS4_S7_S7_ENKUlvE_clEvENKUlvE_clEvEUldddE_St5arrayIPcLm4EEEEviT0_T1_ --------------------------
	.section	.nv.shared._ZN2at6native29vectorized_elementwise_kernelILi2EZZZN37_INTERNAL_cee6930f_7_Loss_cu_5b0651e139_GLOBAL__N__cee6930f_7_Loss_cu_5b0651e140binary_cross_entropy_backward_out_kernelERNS_6TensorERKS4_S7_S7_ENKUlvE_clEvENKUlvE_clEvEUldddE_St5arrayIPcLm4EEEEviT0_T1_,"aw",@nobits
	.sectionflags	@""
	.align	16
	.zero		1024


//--------------------- .nv.shared._ZN2at6native29vectorized_elementwise_kernelILi4EZZZN37_INTERNAL_cee6930f_7_Loss_cu_5b0651e139_GLOBAL__N__cee6930f_7_Loss_cu_5b0651e140binary_cross_entropy_backward_out_kernelERNS_6TensorERKS4_S7_S7_ENKUlvE_clEvENKUlvE_clEvEUldddE_St5arrayIPcLm4EEEEviT0_T1_ --------------------------
	.section	.nv.shared._ZN2at6native29vectorized_elementwise_kernelILi4EZZZN37_INTERNAL_cee6930f_7_Loss_cu_5b0651e139_GLOBAL__N__cee6930f_7_Loss_cu_5b0651e140binary_cross_entropy_backward_out_kernelERNS_6TensorERKS4_S7_S7_ENKUlvE_clEvENKUlvE_clEvEUldddE_St5arrayIPcLm4EEEEviT0_T1_,"aw",@nobits
	.sectionflags	@""
	.align	16
	.zero		1024


//--------------------- .nv.shared._ZN2at6native29vectorized_elementwise_kernelILi8EZZZN37_INTERNAL_cee6930f_7_Loss_cu_5b0651e139_GLOBAL__N__cee6930f_7_Loss_cu_5b0651e140binary_cross_entropy_backward_out_kernelERNS_6TensorERKS4_S7_S7_ENKUlvE_clEvENKUlvE_clEvEUldddE_St5arrayIPcLm4EEEEviT0_T1_ --------------------------
	.section	.nv.shared._ZN2at6native29vectorized_elementwise_kernelILi8EZZZN37_INTERNAL_cee6930f_7_Loss_cu_5b0651e139_GLOBAL__N__cee6930f_7_Loss_cu_5b0651e140binary_cross_entropy_backward_out_kernelERNS_6TensorERKS4_S7_S7_ENKUlvE_clEvENKUlvE_clEvEUldddE_St5arrayIPcLm4EEEEviT0_T1_,"aw",@nobits
	.sectionflags	@""
	.align	16
	.zero		1024


//--------------------- .nv.constant0._ZN2at6native39_GLOBAL__N__cee6930f_7_Loss_cu_5b0651e139nll_loss_backward_reduce_cuda_kernel_2dIN3c108BFloat16ElEEvPT_PKS5_PKT0_S8_S8_biill --------------------------
	.section	.nv.constant0._ZN2at6native39_GLOBAL__N__cee6930f_7_Loss_cu_5b0651e139nll_loss_backward_reduce_cuda_kernel_2dIN3c108BFloat16ElEEvPT_PKS5_PKT0_S8_S8_biill,"a",@progbits
	.sectionflags	@""
	.align	4
.nv.constant0._ZN2at6native39_GLOBAL__N__cee6930f_7_Loss_cu_5b0651e139nll_loss_backward_reduce_cuda_kernel_2dIN3c108BFloat16ElEEvPT_PKS5_PKT0_S8_S8_biill:
	.zero		600


//--------------------- .nv.constant0._ZN2at6native39_GLOBAL__N__cee6930f_7_Loss_cu_5b0651e139nll_loss_backward_reduce_cuda_kernel_2dIN3c108BFloat16EhEEvPT_PKS5_PKT0_S8_S8_biill --------------------------
	.section	.nv.constant0._ZN2at6native39_GLOBAL__N__cee6930f_7_Loss_cu_5b0651e139nll_loss_backward_reduce_cuda_kernel_2dIN3c108BFloat16EhEEvPT_PKS5_PKT0_S8_S8_biill,"a",@progbits
	.sectionflags	@""
	.align	4
.nv.constant0._ZN2at6native39_GLOBAL__N__cee6930f_7_Loss_cu_5b0651e139nll_loss_backward_reduce_cuda_kernel_2dIN3c108BFloat16EhEEvPT_PKS5_PKT0_S8_S8_biill:
	.zero		600


//--------------------- .nv.constant0._ZN2at6native39_GLOBAL__N__cee6930f_7_Loss_cu_5b0651e139nll_loss_backward_reduce_cuda_kernel_2dIN3c104HalfElEEvPT_PKS5_PKT0_S8_S8_biill --------------------------
	.section	.nv.constant0._ZN2at6native39_GLOBAL__N__cee6930f_7_Loss_cu_5b0651e139nll_loss_backward_reduce_cuda_kernel_2dIN3c104HalfElEEvPT_PKS5_PKT0_S8_S8_biill,"a",@progbits
	.sectionflags	@""
	.align	4
.nv.constant0._ZN2at6native39_GLOBAL__N__cee6930f_7_Loss_cu_5b0651e139nll_loss_backward_reduce_cuda_kernel_2dIN3c104HalfElEEvPT_PKS5_PKT0_S8_S8_biill:
	.zero		600


//--------------------- .nv.constant0._ZN2at6native39_GLOBAL__N__cee6930f_7_Loss_cu_5b0651e139nll_loss_backward_reduce_cuda_kernel_2dIN3c104HalfEhEEvPT_PKS5_PKT0_S8_S8_biill --------------------------
	.section	.nv.constant0._ZN2at6native39_GLOBAL__N__cee6930f_7_Loss_cu_5b0651e139nll_loss_backward_reduce_cuda_kernel_2dIN3c104HalfEhEEvPT_PKS5_PKT0_S8_S8_biill,"a",@progbits
	.sectionflags	@""
	.align	4
.nv.constant0._ZN2at6native39_GLOBAL__N__cee6930f_7_Loss_cu_5b0651e139nll_loss_backward_reduce_cuda_kernel_2dIN3c104HalfEhEEvPT_PKS5_PKT0_S8_S8_biill:
	.zero		600


//--------------------- .nv.constant0._ZN2at6native39_GLOBAL__N__cee6930f_7_Loss_cu_5b0651e139nll_loss_backward_reduce_cuda_kernel_2dIflEEvPT_PKS3_PKT0_S6_S6_biill --------------------------
	.section	.nv.constant0._ZN2at6native39_GLOBAL__N__cee6930f_7_Loss_cu_5b0651e139nll_loss_backward_reduce_cuda_kernel_2dIflEEvPT_PKS3_PKT0_S6_S6_biill,"a",@progbits
	.sectionflags	@""
	.align	4
.nv.constant0._ZN2at6native39_GLOBAL__N__cee6930f_7_Loss_cu_5b0651e139nll_loss_backward_reduce_cuda_kernel_2dIflEEvPT_PKS3_PKT0_S6_S6_biill:
	.zero		600


//--------------------- .nv.constant0._ZN2at6native39_GLOBAL__N__cee6930f_7_Loss_cu_5b0651e139nll_loss_backward_reduce_cuda_kernel_2dIfhEEvPT_PKS3_PKT0_S6_S6_biill --------------------------
	.section	.nv.constant0._ZN2at6native39_GLOBAL__N__cee6930f_7_Loss_cu_5b0651e139nll_loss_backward_reduce_cuda_kernel_2dIfhEEvPT_PKS3_PKT0_S6_S6_biill,"a",@progbits
	.sectionflags	@""
	.align	4
.nv.constant0._ZN2at6native39_GLOBAL__N__cee6930f_7_Loss_cu_5b0651e139nll_loss_backward_reduce_cuda_kernel_2dIfhEEvPT_PKS3_PKT0_S6_S6_biill:
	.zero		600


//--------------------- .nv.constant0._ZN2at6native39_GLOBAL__N__cee6930f_7_Loss_cu_5b0651e139nll_loss_backward_reduce_cuda_kernel_2dIdlEEvPT_PKS3_PKT0_S6_S6_biill --------------------------
	.section	.nv.constant0._ZN2at6native39_GLOBAL__N__cee6930f_7_Loss_cu_5b0651e139nll_loss_backward_reduce_cuda_kernel_2dIdlEEvPT_PKS3_PKT0_S6_S6_biill,"a",@progbits
	.sectionflags	@""
	.align	4
.nv.constant0._ZN2at6native39_GLOBAL__N__cee6930f_7_Loss_cu_5b0651e139nll_loss_backward_reduce_cuda_kernel_2dIdlEEvPT_PKS3_PKT0_S6_S6_biill:
	.zero		600


//--------------------- .nv.constant0._ZN2at6native39_GLOBAL__N__cee6930f_7_Loss_cu_5b0651e139nll_loss_backward_reduce_cuda_kernel_2dIdhEEvPT_PKS3_PKT0_S6_S6_biill --------------------------
	.section	.nv.constant0._ZN2at6native39_GLOBAL__N__cee6930f_7_Loss_cu_5b0651e139nll_loss_backward_reduce_cuda_kernel_2dIdhEEvPT_PKS3_PKT0_S6_S6_biill,"a",@progbits
	.sectionflags	@""
	.align	4
.nv.constant0._ZN2at6native39_GLOBAL__N__cee6930f_7_Loss_cu_5b0651e139nll_loss_backward_reduce_cuda_kernel_2dIdhEEvPT_PKS3_PKT0_S6_S6_biill:
	.zero		600


//--------------------- .nv.constant0._ZN2at6native39_GLOBAL__N__cee6930f_7_Loss_cu_5b0651e139nll_loss_backward_reduce_cuda_kernel_1dIN3c108BFloat16ElEEvPT_PKS5_S8_PKT0_S8_bll --------------------------
	.section	.nv.constant0._ZN2at6native39_GLOBAL__N__cee6930f_7_Loss_cu_5b0651e139nll_loss_backward_reduce_cuda_kernel_1dIN3c108BFloat16ElEEvPT_PKS5_S8_PKT0_S8_bll,"a",@progbits
	.sectionflags	@""
	.align	4
.nv.constant0._ZN2at6native39_GLOBAL__N__cee6930f_7_Loss_cu_5b0651e139nll_loss_backward_reduce_cuda_kernel_1dIN3c108BFloat16ElEEvPT_PKS5_S8_PKT0_S8_bll:
	.zero		592


//--------------------- .nv.constant0._ZN2at6native39_GLOBAL__N__cee6930f_7_Loss_cu_5b0651e139nll_loss_backward_reduce_cuda_kernel_1dIN3c108BFloat16EhEEvPT_PKS5_S8_PKT0_S8_bll --------------------------
	.section	.nv.constant0._ZN2at6native39_GLOBAL__N__cee6930f_7_Loss_cu_5b0651e139nll_loss_backward_reduce_cuda_kernel_1dIN3c108BFloat16EhEEvPT_PKS5_S8_PKT0_S8_bll,"a",@progbits
	.sectionflags	@""
	.align	4
.nv.constant0._ZN2at6native39_GLOBAL__N__cee6930f_7_Loss_cu_5b0651e139nll_loss_backward_reduce_cuda_kernel_1dIN3c108BFloat16EhEEvPT_PKS5_S8_PKT0_S8_bll:
	.zero		592


//--------------------- .nv.constant0._ZN2at6native39_GLOBAL__N__cee6930f_7_Loss_cu_5b0651e139nll_loss_backward_reduce_cuda_kernel_1dIN3c104HalfElEEvPT_PKS5_S8_PKT0_S8_bll --------------------------
	.section	.nv.constant0._ZN2at6native39_GLOBAL__N__cee6930f_7_Loss_cu_5b0651e139nll_loss_backward_reduce_cuda_kernel_1dIN3c104HalfElEEvPT_PKS5_S8_PKT0_S8_bll,"a",@progbits
	.sectionflags	@""
	.align	4
.nv.constant0._ZN2at6native39_GLOBAL__N__cee6930f_7_Loss_cu_5b0651e139nll_loss_backward_reduce_cuda_kernel_1dIN3c104HalfElEEvPT_PKS5_S8_PKT0_S8_bll:
	.zero		592


//--------------------- .nv.constant0._ZN2at6native39_GLOBAL__N__cee6930f_7_Loss_cu_5b0651e139nll_loss_backward_reduce_cuda_kernel_1dIN3c104HalfEhEEvPT_PKS5_S8_PKT0_S8_bll --------------------------
	.section	.nv.constant0._ZN2at6native39_GLOBAL__N__cee6930f_7_Loss_cu_5b0651e139nll_loss_backward_reduce_cuda_kernel_1dIN3c104HalfEhEEvPT_PKS5_S8_PKT0_S8_bll,"a",@progbits
	.sectionflags	@""
	.align	4
.nv.constant0._ZN2at6native39_GLOBAL__N__cee6930f_7_Loss_cu_5b0651e139nll_loss_backward_reduce_cuda_kernel_1dIN3c104HalfEhEEvPT_PKS5_S8_PKT0_S8_bll:
	.zero		592


//--------------------- .nv.constant0._ZN2at6native39_GLOBAL__N__cee6930f_7_Loss_cu_5b0651e139nll_loss_backward_reduce_cuda_kernel_1dIflEEvPT_PKS3_S6_PKT0_S6_bll --------------------------
	.section	.nv.constant0._ZN2at6native39_GLOBAL__N__cee6930f_7_Loss_cu_5b0651e139nll_loss_backward_reduce_cuda_kernel_1dIflEEvPT_PKS3_S6_PKT0_S6_bll,"a",@progbits
	.sectionflags	@""
	.align	4
.nv.constant0._ZN2at6native39_GLOBAL__N__cee6930f_7_Loss_cu_5b0651e139nll_loss_backward_reduce_cuda_kernel_1dIflEEvPT_PKS3_S6_PKT0_S6_bll:
	.zero		592


//--------------------- .nv.constant0._ZN2at6native39_GLOBAL__N__cee6930f_7_Loss_cu_5b0651e139nll_loss_backward_reduce_cuda_kernel_1dIfhEEvPT_PKS3_S6_PKT0_S6_bll --------------------------
	.section	.nv.constant0._ZN2at6native39_GLOBAL__N__cee6930f_7_Loss_cu_5b0651e139nll_loss_backward_reduce_cuda_kernel_1dIfhEEvPT_PKS3_S6_PKT0_S6_bll,"a",@progbits
	.sectionflags	@""
	.align	4
.nv.constant0._ZN2at6native39_GLOBAL__N__cee6930f_7_Loss_cu_5b0651e139nll_loss_backward_reduce_cuda_kernel_1dIfhEEvPT_PKS3_S6_PKT0_S6_bll:
	.zero		592


//--------------------- .nv.constant0._ZN2at6native39_GLOBAL__N__cee6930f_7_Loss_cu_5b0651e139nll_loss_backward_reduce_cuda_kernel_1dIdlEEvPT_PKS3_S6_PKT0_S6_bll --------------------------
	.section	.nv.constant0._ZN2at6native39_GLOBAL__N__cee6930f_7_Loss_cu_5b0651e139nll_loss_backward_reduce_cuda_kernel_1dIdlEEvPT_PKS3_S6_PKT0_S6_bll,"a",@progbits
	.sectionflags	@""
	.align	4
.nv.constant0._ZN2at6native39_GLOBAL__N__cee6930f_7_Loss_cu_5b0651e139nll_loss_backward_reduce_cuda_kernel_1dIdlEEvPT_PKS3_S6_PKT0_S6_bll:
	.zero		592


//--------------------- .nv.constant0._ZN2at6native39_GLOBAL__N__cee6930f_7_Loss_cu_5b0651e139nll_loss_backward_reduce_cuda_kernel_1dIdhEEvPT_PKS3_S6_PKT0_S6_bll --------------------------
	.section	.nv.constant0._ZN2at6native39_GLOBAL__N__cee6930f_7_Loss_cu_5b0651e139nll_loss_backward_reduce_cuda_kernel_1dIdhEEvPT_PKS3_S6_PKT0_S6_bll,"a",@progbits
	.sectionflags	@""
	.align	4
.nv.constant0._ZN2at6native39_GLOBAL__N__cee6930f_7_Loss_cu_5b0651e139nll_loss_backward_reduce_cuda_kernel_1dIdhEEvPT_PKS3_S6_PKT0_S6_bll:
	.zero		592


//--------------------- .nv.constant0._ZN2at6native39_GLOBAL__N__cee6930f_7_Loss_cu_5b0651e139nll_loss_backward_no_reduce_cuda_kernelIN3c108BFloat16ElEEviPKT0_NS_27GenericPackedTensorAccessorIKT_Lm1ENS_16DefaultPtrTraitsElEENS8_IS9_Lm2ESB_lEEPSA_ll --------------------------
	.section	.nv.constant0._ZN2at6native39_GLOBAL__N__cee6930f_7_Loss_cu_5b0651e139nll_loss_backward_no_reduce_cuda_kernelIN3c108BFloat16ElEEviPKT0_NS_27GenericPackedTensorAccessorIKT_Lm1ENS_16DefaultPtrTraitsElEENS8_IS9_Lm2ESB_lEEPSA_ll,"a",@progbits
	.sectionflags	@""
	.align	4
.nv.constant0._ZN2at6native39_GLOBAL__N__cee6930f_7_Loss_cu_5b0651e139nll_loss_backward_no_reduce_cuda_kernelIN3c108BFloat16ElEEviPKT0_NS_27GenericPackedTensorAccessorIKT_Lm1ENS_16DefaultPtrTraitsElEENS8_IS9_Lm2ESB_lEEPSA_ll:
	.zero		632


//--------------------- .nv.constant0._ZN2at6native39_GLOBAL__N__cee6930f_7_Loss_cu_5b0651e139nll_loss_backward_no_reduce_cuda_kernelIN3c108BFloat16EhEEviPKT0_NS_27GenericPackedTensorAccessorIKT_Lm1ENS_16DefaultPtrTraitsElEENS8_IS9_Lm2ESB_lEEPSA_ll --------------------------
	.section	.nv.constant0._ZN2at6native39_GLOBAL__N__cee6930f_7_Loss_cu_5b0651e139nll_loss_backward_no_reduce_cuda_kernelIN3c108BFloat16EhEEviPKT0_NS_27GenericPackedTensorAccessorIKT_Lm1ENS_16DefaultPtrTraitsElEENS8_IS9_Lm2ESB_lEEPSA_ll,"a",@progbits
	.sectionflags	@""
	.align	4
.nv.constant0._ZN2at6native39_GLOBAL__N__cee6930f_7_Loss_cu_5b0651e139nll_loss_backward_no_reduce_cuda_kernelIN3c108BFloat16EhEEviPKT0_NS_27GenericPackedTensorAccessorIKT_Lm1ENS_16DefaultPtrTraitsElEENS8_IS9_Lm2ESB_lEEPSA_ll:
	.zero		632


//--------------------- .nv.constant0._ZN2at6native39_GLOBAL__N__cee6930f_7_Loss_cu_5b0651e139nll_loss_backward_no_reduce_cuda_kernelIN3c104HalfElEEviPKT0_NS_27GenericPackedTensorAccessorIKT_Lm1ENS_16DefaultPtrTraitsElEENS8_IS9_Lm2ESB_lEEPSA_ll --------------------------
	.section	.nv.constant0._ZN2at6native39_GLOBAL__N__cee6930f_7_Loss_cu_5b0651e139nll_loss_backward_no_reduce_cuda_kernelIN3c104HalfElEEviPKT0_NS_27GenericPackedTensorAccessorIKT_Lm1ENS_16DefaultPtrTraitsElEENS8_IS9_Lm2ESB_lEEPSA_ll,"a",@progbits
	.sectionflags	@""
	.align	4
.nv.constant0._ZN2at6native39_GLOBAL__N__cee6930f_7_Loss_cu_5b0651e139nll_loss_backward_no_reduce_cuda_kernelIN3c104HalfElEEviPKT0_NS_27GenericPackedTensorAccessorIKT_Lm1ENS_16DefaultPtrTraitsElEENS8_IS9_Lm2ESB_lEEPSA_ll:
	.zero		632


//--------------------- .nv.constant0._ZN2at6native39_GLOBAL__N__cee6930f_7_Loss_cu_5b0651e139nll_loss_backward_no_reduce_cuda_kernelIN3c104HalfEhEEviPKT0_NS_27GenericPackedTensorAccessorIKT_Lm1ENS_16DefaultPtrTraitsElEENS8_IS9_Lm2ESB_lEEPSA_ll --------------------------
	.section	.nv.constant0._ZN2at6native39_GLOBAL__N__cee6930f_7_Loss_cu_5b0651e139nll_loss_backward_no_reduce_cuda_kernelIN3c104HalfEhEEviPKT0_NS_27GenericPackedTensorAccessorIKT_Lm1ENS_16DefaultPtrTraitsElEENS8_IS9_Lm2ESB_lEEPSA_ll,"a",@progbits
	.sectionflags	@""
	.align	4
.nv.constant0._ZN2at6native39_GLOBAL__N__cee6930f_7_Loss_cu_5b0651e139nll_loss_backward_no_reduce_cuda_kernelIN3c104HalfEhEEviPKT0_NS_27GenericPackedTensorAccessorIKT_Lm1ENS_16DefaultPtrTraitsElEENS8_IS9_Lm2ESB_lEEPSA_ll:
	.zero		632


//--------------------- .nv.constant0._ZN2at6native39_GLOBAL__N__cee6930f_7_Loss_cu_5b0651e139nll_loss_backward_no_reduce_cuda_kernelIflEEviPKT0_NS_27GenericPackedTensorAccessorIKT_Lm1ENS_16DefaultPtrTraitsElEENS6_IS7_Lm2ES9_lEEPS8_ll --------------------------
	.section	.nv.constant0._ZN2at6native39_GLOBAL__N__cee6930f_7_Loss_cu_5b0651e139nll_loss_backward_no_reduce_cuda_kernelIflEEviPKT0_NS_27GenericPackedTensorAccessorIKT_Lm1ENS_16DefaultPtrTraitsElEENS6_IS7_Lm2ES9_lEEPS8_ll,"a",@progbits
	.sectionflags	@""
	.align	4
.nv.constant0._ZN2at6native39_GLOBAL__N__cee6930f_7_Loss_cu_5b0651e139nll_loss_backward_no_reduce_cuda_kernelIflEEviPKT0_NS_27GenericPackedTensorAccessorIKT_Lm1ENS_16DefaultPtrTraitsElEENS6_IS7_Lm2ES9_lEEPS8_ll:
	.zero		632


//--------------------- .nv.constant0._ZN2at6native39_GLOBAL__N__cee6930f_7_Loss_cu_5b0651e139nll_loss_backward_no_reduce_cuda_kernelIfhEEviPKT0_NS_27GenericPackedTensorAccessorIKT_Lm1ENS_16DefaultPtrTraitsElEENS6_IS7_Lm2ES9_lEEPS8_ll --------------------------
	.section	.nv.constant0._ZN2at6native39_GLOBAL__N__cee6930f_7_Loss_cu_5b0651e139nll_loss_backward_no_reduce_cuda_kernelIfhEEviPKT0_NS_27GenericPackedTensorAccessorIKT_Lm1ENS_16DefaultPtrTraitsElEENS6_IS7_Lm2ES9_lEEPS8_ll,"a",@progbits
	.sectionflags	@""
	.align	4
.nv.constant0._ZN2at6native39_GLOBAL__N__cee6930f_7_Loss_cu_5b0651e139nll_loss_backward_no_reduce_cuda_kernelIfhEEviPKT0_NS_27GenericPackedTensorAccessorIKT_Lm1ENS_16DefaultPtrTraitsElEENS6_IS7_Lm2ES9_lEEPS8_ll:
	.zero		632


//--------------------- .nv.constant0._ZN2at6native39_GLOBAL__N__cee6930f_7_Loss_cu_5b0651e139nll_loss_backward_no_reduce_cuda_kernelIdlEEviPKT0_NS_27GenericPackedTensorAccessorIKT_Lm1ENS_16DefaultPtrTraitsElEENS6_IS7_Lm2ES9_lEEPS8_ll --------------------------
	.section	.nv.constant0._ZN2at6native39_GLOBAL__N__cee6930f_7_Loss_cu_5b0651e139nll_loss_backward_no_reduce_cuda_kernelIdlEEviPKT0_NS_27GenericPackedTensorAccessorIKT_Lm1ENS_16DefaultPtrTraitsElEENS6_IS7_Lm2ES9_lEEPS8_ll,"a",@progbits
	.sectionflags	@""
	.align	4
.nv.constant0._ZN2at6native39_GLOBAL__N__cee6930f_7_Loss_cu_5b0651e139nll_loss_backward_no_reduce_cuda_kernelIdlEEviPKT0_NS_27GenericPackedTensorAccessorIKT_Lm1ENS_16DefaultPtrTraitsElEENS6_IS7_Lm2ES9_lEEPS8_ll:
	.zero		632


//--------------------- .nv.constant0._ZN2at6native39_GLOBAL__N__cee6930f_7_Loss_cu_5b0651e139nll_loss_backward_no_reduce_cuda_kernelIdhEEviPKT0_NS_27GenericPackedTensorAccessorIKT_Lm1ENS_16DefaultPtrTraitsElEENS6_IS7_Lm2ES9_lEEPS8_ll --------------------------
	.section	.nv.constant0._ZN2at6native39_GLOBAL__N__cee6930f_7_Loss_cu_5b0651e139nll_loss_backward_no_reduce_cuda_kernelIdhEEviPKT0_NS_27GenericPackedTensorAccessorIKT_Lm1ENS_16DefaultPtrTraitsElEENS6_IS7_Lm2ES9_lEEPS8_ll,"a",@progbits
	.sectionflags	@""
	.align	4
.nv.constant0._ZN2at6native39_GLOBAL__N__cee6930f_7_Loss_cu_5b0651e139nll_loss_backward_no_reduce_cuda_kernelIdhEEviPKT0_NS_27GenericPackedTensorAccessorIKT_Lm1ENS_16DefaultPtrTraitsElEENS6_IS7_Lm2ES9_lEEPS8_ll:
	.zero		632


//--------------------- .nv.constant0._ZN2at6native39_GLOBAL__N__cee6930f_7_Loss_cu_5b0651e138nll_loss_forward_reduce_cuda_kernel_2dIN3c108BFloat16EflEEvPT_S6_PKS5_PKT1_S8_bllll --------------------------
	.section	.nv.constant0._ZN2at6native39_GLOBAL__N__cee6930f_7_Loss_cu_5b0651e138nll_loss_forward_reduce_cuda_kernel_2dIN3c108BFloat16EflEEvPT_S6_PKS5_PKT1_S8_bllll,"a",@progbits
	.sectionflags	@""
	.align	4
.nv.constant0._ZN2at6native39_GLOBAL__N__cee6930f_7_Loss_cu_5b0651e138nll_loss_forward_reduce_cuda_kernel_2dIN3c108BFloat16EflEEvPT_S6_PKS5_PKT1_S8_bllll:
	.zero		608


//--------------------- .nv.constant0._ZN2at6native39_GLOBAL__N__cee6930f_7_Loss_cu_5b0651e138nll_loss_forward_reduce_cuda_kernel_2dIN3c108BFloat16EfhEEvPT_S6_PKS5_PKT1_S8_bllll --------------------------
	.section	.nv.constant0._ZN2at6native39_GLOBAL__N__cee6930f_7_Loss_cu_5b0651e138nll_loss_forward_reduce_cuda_kernel_2dIN3c108BFloat16EfhEEvPT_S6_PKS5_PKT1_S8_bllll,"a",@progbits
	.sectionflags	@""
	.align	4
.nv.constant0._ZN2at6native39_GLOBAL__N__cee6930f_7_Loss_cu_5b0651e138nll_loss_forward_reduce_cuda_kernel_2dIN3c108BFloat16EfhEEvPT_S6_PKS5_PKT1_S8_bllll:
	.zero		608


//--------------------- .nv.constant0._ZN2at6native39_GLOBAL__N__cee6930f_7_Loss_cu_5b0651e138nll_loss_forward_reduce_cuda_kernel_2dIN3c104HalfEflEEvPT_S6_PKS5_PKT1_S8_bllll --------------------------
	.section	.nv.constant0._ZN2at6native39_GLOBAL__N__cee6930f_7_Loss_cu_5b0651e138nll_loss_forward_reduce_cuda_kernel_2dIN3c104HalfEflEEvPT_S6_PKS5_PKT1_S8_bllll,"a",@progbits
	.sectionflags	@""
	.align	4
.nv.constant0._ZN2at6native39_GLOBAL__N__cee6930f_7_Loss_cu_5b0651e138nll_loss_forward_reduce_cuda_kernel_2dIN3c104HalfEflEEvPT_S6_PKS5_PKT1_S8_bllll:
	.zero		608


//--------------------- .nv.constant0._ZN2at6native39_GLOBAL__N__cee6930f_7_Loss_cu_5b0651e138nll_loss_forward_reduce_cuda_kernel_2dIN3c104HalfEfhEEvPT_S6_PKS5_PKT1_S8_bllll --------------------------
	.section	.nv.constant0._ZN2at6native39_GLOBAL__N__cee6930f_7_Loss_cu_5b0651e138nll_loss_forward_reduce_cuda_kernel_2dIN3c104HalfEfhEEvPT_S6_PKS5_PKT1_S8_bllll,"a",@progbits
	.sectionflags	@""
	.align	4
.nv.constant0._ZN2at6native39_GLOBAL__N__cee6930f_7_Loss_cu_5b0651e138nll_loss_forward_reduce_cuda_kernel_2dIN3c104HalfEfhEEvPT_S6_PKS5_PKT1_S8_bllll:
	.zero		608


//--------------------- .nv.constant0._ZN2at6native39_GLOBAL__N__cee6930f_7_Loss_cu_5b0651e138nll_loss_forward_reduce_cuda_kernel_2dIfflEEvPT_S4_PKS3_PKT1_S6_bllll --------------------------
	.section	.nv.constant0._ZN2at6native39_GLOBAL__N__cee6930f_7_Loss_cu_5b0651e138nll_loss_forward_reduce_cuda_kernel_2dIfflEEvPT_S4_PKS3_PKT1_S6_bllll,"a",@progbits
	.sectionflags	@""
	.align	4
.nv.constant0._ZN2at6native39_GLOBAL__N__cee6930f_7_Loss_cu_5b0651e138nll_loss_forward_reduce_cuda_kernel_2dIfflEEvPT_S4_PKS3_PKT1_S6_bllll:
	.zero		608


//--------------------- .nv.constant0._ZN2at6native39_GLOBAL__N__cee6930f_7_Loss_cu_5b0651e138nll_loss_forward_reduce_cuda_kernel_2dIffhEEvPT_S4_PKS3_PKT1_S6_bllll --------------------------
	.section	.nv.constant0._ZN2at6native39_GLOBAL__N__cee6930f_7_Loss_cu_5b0651e138nll_loss_forward_reduce_cuda_kernel_2dIffhEEvPT_S4_PKS3_PKT1_S6_bllll,"a",@progbits
	.sectionflags	@""
	.align	4
.nv.constant0._ZN2at6native39_GLOBAL__N__cee6930f_7_Loss_cu_5b0651e138nll_loss_forward_reduce_cuda_kernel_2dIffhEEvPT_S4_PKS3_PKT1_S6_bllll:
	.zero		608


//--------------------- .nv.constant0._ZN2at6native39_GLOBAL__N__cee6930f_7_Loss_cu_5b0651e138nll_loss_forward_reduce_cuda_kernel_2dIddlEEvPT_S4_PKS3_PKT1_S6_bllll --------------------------
	.section	.nv.constant0._ZN2at6native39_GLOBAL__N__cee6930f_7_Loss_cu_5b0651e138nll_loss_forward_reduce_cuda_kernel_2dIddlEEvPT_S4_PKS3_PKT1_S6_bllll,"a",@progbits
	.sectionflags	@""
	.align	4
.nv.constant0._ZN2at6native39_GLOBAL__N__cee6930f_7_Loss_cu_5b0651e138nll_loss_forward_reduce_cuda_kernel_2dIddlEEvPT_S4_PKS3_PKT1_S6_bllll:
	.zero		608


//--------------------- .nv.constant0._ZN2at6native39_GLOBAL__N__cee6930f_7_Loss_cu_5b0651e138nll_loss_forward_reduce_cuda_kernel_2dIddhEEvPT_S4_PKS3_PKT1_S6_bllll --------------------------
	.section	.nv.constant0._ZN2at6native39_GLOBAL__N__cee6930f_7_Loss_cu_5b0651e138nll_loss_forward_reduce_cuda_kernel_2dIddhEEvPT_S4_PKS3_PKT1_S6_bllll,"a",@progbits
	.sectionflags	@""
	.align	4
.nv.constant0._ZN2at6native39_GLOBAL__N__cee6930f_7_Loss_cu_5b0651e138nll_loss_forward_reduce_cuda_kernel_2dIddhEEvPT_S4_PKS3_PKT1_S6_bllll:
	.zero		608


//--------------------- .nv.constant0._ZN2at6native39_GLOBAL__N__cee6930f_7_Loss_cu_5b0651e138nll_loss_forward_reduce_cuda_kernel_1dIN3c108BFloat16ElEEvPT_S6_PKS5_PKT0_S8_bll --------------------------
	.section	.nv.constant0._ZN2at6native39_GLOBAL__N__cee6930f_7_Loss_cu_5b0651e138nll_loss_forward_reduce_cuda_kernel_1dIN3c108BFloat16ElEEvPT_S6_PKS5_PKT0_S8_bll,"a",@progbits
	.sectionflags	@""
	.align	4
.nv.constant0._ZN2at6native39_GLOBAL__N__cee6930f_7_Loss_cu_5b0651e138nll_loss_forward_reduce_cuda_kernel_1dIN3c108BFloat16ElEEvPT_S6_PKS5_PKT0_S8_bll:
	.zero		592


//--------------------- .nv.constant0._ZN2at6native39_GLOBAL__N__cee6930f_7_Loss_cu_5b0651e138nll_loss_forward_reduce_cuda_kernel_1dIN3c108BFloat16EhEEvPT_S6_PKS5_PKT0_S8_bll --------------------------
	.section	.nv.constant0._ZN2at6native39_GLOBAL__N__cee6930f_7_Loss_cu_5b0651e138nll_loss_forward_reduce_cuda_kernel_1dIN3c108BFloat16EhEEvPT_S6_PKS5_PKT0_S8_bll,"a",@progbits
	.sectionflags	@""
	.align	4
.nv.constant0._ZN2at6native39_GLOBAL__N__cee6930f_7_Loss_cu_5b0651e138nll_loss_forward_reduce_cuda_kernel_1dIN3c108BFloat16EhEEvPT_S6_PKS5_PKT0_S8_bll:
	.zero		592


//--------------------- .nv.constant0._ZN2at6native39_GLOBAL__N__cee6930f_7_Loss_cu_5b0651e138nll_loss_forward_reduce_cuda_kernel_1dIN3c104HalfElEEvPT_S6_PKS5_PKT0_S8_bll --------------------------
	.section	.nv.constant0._ZN2at6native39_GLOBAL__N__cee6930f_7_Loss_cu_5b0651e138nll_loss_forward_reduce_cuda_kernel_1dIN3c104HalfElEEvPT_S6_PKS5_PKT0_S8_bll,"a",@progbits
	.sectionflags	@""
	.align	4
.nv.constant0._ZN2at6native39_GLOBAL__N__cee6930f_7_Loss_cu_5b0651e138nll_loss_forward_reduce_cuda_kernel_1dIN3c104HalfElEEvPT_S6_PKS5_PKT0_S8_bll:
	.zero		592


//--------------------- .nv.constant0._ZN2at6native39_GLOBAL__N__cee6930f_7_Loss_cu_5b0651e138nll_loss_forward_reduce_cuda_kernel_1dIN3c104HalfEhEEvPT_S6_PKS5_PKT0_S8_bll --------------------------
	.section	.nv.constant0._ZN2at6native39_GLOBAL__N__cee6930f_7_Loss_cu_5b0651e138nll_loss_forward_reduce_cuda_kernel_1dIN3c104HalfEhEEvPT_S6_PKS5_PKT0_S8_bll,"a",@progbits
	.sectionflags	@""
	.align	4
.nv.constant0._ZN2at6native39_GLOBAL__N__cee6930f_7_Loss_cu_5b0651e138nll_loss_forward_reduce_cuda_kernel_1dIN3c104HalfEhEEvPT_S6_PKS5_PKT0_S8_bll:
	.zero		592


//--------------------- .nv.constant0._ZN2at6native39_GLOBAL__N__cee6930f_7_Loss_cu_5b0651e138nll_loss_forward_reduce_cuda_kernel_1dIflEEvPT_S4_PKS3_PKT0_S6_bll --------------------------
	.section	.nv.constant0._ZN2at6native39_GLOBAL__N__cee6930f_7_Loss_cu_5b0651e138nll_loss_forward_reduce_cuda_kernel_1dIflEEvPT_S4_PKS3_PKT0_S6_bll,"a",@progbits
	.sectionflags	@""
	.align	4
.nv.constant0._ZN2at6native39_GLOBAL__N__cee6930f_7_Loss_cu_5b0651e138nll_loss_forward_reduce_cuda_kernel_1dIflEEvPT_S4_PKS3_PKT0_S6_bll:
	.zero		592


//--------------------- .nv.constant0._ZN2at6native39_GLOBAL__N__cee6930f_7_Loss_cu_5b0651e138nll_loss_forward_reduce_cuda_kernel_1dIfhEEvPT_S4_PKS3_PKT0_S6_bll --------------------------
	.section	.nv.constant0._ZN2at6native39_GLOBAL__N__cee6930f_7_Loss_cu_5b0651e138nll_loss_forward_reduce_cuda_kernel_1dIfhEEvPT_S4_PKS3_PKT0_S6_bll,"a",@progbits
	.sectionflags	@""
	.align	4
.nv.constant0._ZN2at6native39_GLOBAL__N__cee6930f_7_Loss_cu_5b0651e138nll_loss_forward_reduce_cuda_kernel_1dIfhEEvPT_S4_PKS3_PKT0_S6_bll:
	.zero		592


//--------------------- .nv.constant0._ZN2at6native39_GLOBAL__N__cee6930f_7_Loss_cu_5b0651e138nll_loss_forward_reduce_cuda_kernel_1dIdlEEvPT_S4_PKS3_PKT0_S6_bll --------------------------
	.section	.nv.constant0._ZN2at6native39_GLOBAL__N__cee6930f_7_Loss_cu_5b0651e138nll_loss_forward_reduce_cuda_kernel_1dIdlEEvPT_S4_PKS3_PKT0_S6_bll,"a",@progbits
	.sectionflags	@""
	.align	4
.nv.constant0._ZN2at6native39_GLOBAL__N__cee6930f_7_Loss_cu_5b0651e138nll_loss_forward_reduce_cuda_kernel_1dIdlEEvPT_S4_PKS3_PKT0_S6_bll:
	.zero		592


//--------------------- .nv.constant0._ZN2at6native39_GLOBAL__N__cee6930f_7_Loss_cu_5b0651e138nll_loss_forward_reduce_cuda_kernel_1dIdhEEvPT_S4_PKS3_PKT0_S6_bll --------------------------
	.section	.nv.constant0._ZN2at6native39_GLOBAL__N__cee6930f_7_Loss_cu_5b0651e138nll_loss_forward_reduce_cuda_kernel_1dIdhEEvPT_S4_PKS3_PKT0_S6_bll,"a",@progbits
	.sectionflags	@""
	.align	4
.nv.constant0._ZN2at6native39_GLOBAL__N__cee6930f_7_Loss_cu_5b0651e138nll_loss_forward_reduce_cuda_kernel_1dIdhEEvPT_S4_PKS3_PKT0_S6_bll:
	.zero		592


//--------------------- .nv.constant0._ZN2at6native39_GLOBAL__N__cee6930f_7_Loss_cu_5b0651e138nll_loss_forward_no_reduce_cuda_kernelIN3c108BFloat16ElEEvlNS_27GenericPackedTensorAccessorIT_Lm2ENS_16DefaultPtrTraitsElEEPKT0_PS6_PKS6_ll --------------------------
	.section	.nv.constant0._ZN2at6native39_GLOBAL__N__cee6930f_7_Loss_cu_5b0651e138nll_loss_forward_no_reduce_cuda_kernelIN3c108BFloat16ElEEvlNS_27GenericPackedTensorAccessorIT_Lm2ENS_16DefaultPtrTraitsElEEPKT0_PS6_PKS6_ll,"a",@progbits
	.sectionflags	@""
	.align	4
.nv.constant0._ZN2at6native39_GLOBAL__N__cee6930f_7_Loss_cu_5b0651e138nll_loss_forward_no_reduce_cuda_kernelIN3c108BFloat16ElEEvlNS_27GenericPackedTensorAccessorIT_Lm2ENS_16DefaultPtrTraitsElEEPKT0_PS6_PKS6_ll:
	.zero		616


//--------------------- .nv.constant0._ZN2at6native39_GLOBAL__N__cee6930f_7_Loss_cu_5b0651e138nll_loss_forward_no_reduce_cuda_kernelIN3c108BFloat16EhEEvlNS_27GenericPackedTensorAccessorIT_Lm2ENS_16DefaultPtrTraitsElEEPKT0_PS6_PKS6_ll --------------------------
	.section	.nv.constant0._ZN2at6native39_GLOBAL__N__cee6930f_7_Loss_cu_5b0651e138nll_loss_forward_no_reduce_cuda_kernelIN3c108BFloat16EhEEvlNS_27GenericPackedTensorAccessorIT_Lm2ENS_16DefaultPtrTraitsElEEPKT0_PS6_PKS6_ll,"a",@progbits
	.sectionflags	@""
	.align	4
.nv.constant0._ZN2at6native39_GLOBAL__N__cee6930f_7_Loss_cu_5b0651e138nll_loss_forward_no_reduce_cuda_kernelIN3c108BFloat16EhEEvlNS_27GenericPackedTensorAccessorIT_Lm2ENS_16DefaultPtrTraitsElEEPKT0_PS6_PKS6_ll:
	.zero		616


//--------------------- .nv.constant0._ZN2at6native39_GLOBAL__N__cee6930f_7_Loss_cu_5b0651e138nll_loss_forward_no_reduce_cuda_kernelIN3c104HalfElEEvlNS_27GenericPackedTensorAccessorIT_Lm2ENS_16DefaultPtrTraitsElEEPKT0_PS6_PKS6_ll --------------------------
	.section	.nv.constant0._ZN2at6native39_GLOBAL__N__cee6930f_7_Loss_cu_5b0651e138nll_loss_forward_no_reduce_cuda_kernelIN3c104HalfElEEvlNS_27GenericPackedTensorAccessorIT_Lm2ENS_16DefaultPtrTraitsElEEPKT0_PS6_PKS6_ll,"a",@progbits
	.sectionflags	@""
	.align	4
.nv.constant0._ZN2at6native39_GLOBAL__N__cee6930f_7_Loss_cu_5b0651e138nll_loss_forward_no_reduce_cuda_kernelIN3c104HalfElEEvlNS_27GenericPackedTensorAccessorIT_Lm2ENS_16DefaultPtrTraitsElEEPKT0_PS6_PKS6_ll:
	.zero		616


//--------------------- .nv.constant0._ZN2at6native39_GLOBAL__N__cee6930f_7_Loss_cu_5b0651e138nll_loss_forward_no_reduce_cuda_kernelIN3c104HalfEhEEvlNS_27GenericPackedTensorAccessorIT_Lm2ENS_16DefaultPtrTraitsElEEPKT0_PS6_PKS6_ll --------------------------
	.section	.nv.constant0._ZN2at6native39_GLOBAL__N__cee6930f_7_Loss_cu_5b0651e138nll_loss_forward_no_reduce_cuda_kernelIN3c104HalfEhEEvlNS_27GenericPackedTensorAccessorIT_Lm2ENS_16DefaultPtrTraitsElEEPKT0_PS6_PKS6_ll,"a",@progbits
	.sectionflags	@""
	.align	4
.nv.constant0._ZN2at6native39_GLOBAL__N__cee6930f_7_Loss_cu_5b0651e138nll_loss_forward_no_reduce_cuda_kernelIN3c104HalfEhEEvlNS_27GenericPackedTensorAccessorIT_Lm2ENS_16DefaultPtrTraitsElEEPKT0_PS6_PKS6_ll:
	.zero		616


//--------------------- .nv.constant0._ZN2at6native39_GLOBAL__N__cee6930f_7_Loss_cu_5b0651e138nll_loss_forward_no_reduce_cuda_kernelIflEEvlNS_27GenericPackedTensorAccessorIT_Lm2ENS_16DefaultPtrTraitsElEEPKT0_PS4_PKS4_ll --------------------------
	.section	.nv.constant0._ZN2at6native39_GLOBAL__N__cee6930f_7_Loss_cu_5b0651e138nll_loss_forward_no_reduce_cuda_kernelIflEEvlNS_27GenericPackedTensorAccessorIT_Lm2ENS_16DefaultPtrTraitsElEEPKT0_PS4_PKS4_ll,"a",@progbits
	.sectionflags	@""
	.align	4
.nv.constant0._ZN2at6native39_GLOBAL__N__cee6930f_7_Loss_cu_5b0651e138nll_loss_forward_no_reduce_cuda_kernelIflEEvlNS_27GenericPackedTensorAccessorIT_Lm2ENS_16DefaultPtrTraitsElEEPKT0_PS4_PKS4_ll:
	.zero		616


//--------------------- .nv.constant0._ZN2at6native39_GLOBAL__N__cee6930f_7_Loss_cu_5b0651e138nll_loss_forward_no_reduce_cuda_kernelIfhEEvlNS_27GenericPackedTensorAccessorIT_Lm2ENS_16DefaultPtrTraitsElEEPKT0_PS4_PKS4_ll --------------------------
	.section	.nv.constant0._ZN2at6native39_GLOBAL__N__cee6930f_7_Loss_cu_5b0651e138nll_loss_forward_no_reduce_cuda_kernelIfhEEvlNS_27GenericPackedTensorAccessorIT_Lm2ENS_16DefaultPtrTraitsElEEPKT0_PS4_PKS4_ll,"a",@progbits
	.sectionflags	@""
	.align	4
.nv.constant0._ZN2at6native39_GLOBAL__N__cee6930f_7_Loss_cu_5b0651e138nll_loss_forward_no_reduce_cuda_kernelIfhEEvlNS_27GenericPackedTensorAccessorIT_Lm2ENS_16DefaultPtrTraitsElEEPKT0_PS4_PKS4_ll:
	.zero		616


//--------------------- .nv.constant0._ZN2at6native39_GLOBAL__N__cee6930f_7_Loss_cu_5b0651e138nll_loss_forward_no_reduce_cuda_kernelIdlEEvlNS_27GenericPackedTensorAccessorIT_Lm2ENS_16DefaultPtrTraitsElEEPKT0_PS4_PKS4_ll --------------------------
	.section	.nv.constant0._ZN2at6native39_GLOBAL__N__cee6930f_7_Loss_cu_5b0651e138nll_loss_forward_no_reduce_cuda_kernelIdlEEvlNS_27GenericPackedTensorAccessorIT_Lm2ENS_16DefaultPtrTraitsElEEPKT0_PS4_PKS4_ll,"a",@progbits
	.sectionflags	@""
	.align	4
.nv.constant0._ZN2at6native39_GLOBAL__N__cee6930f_7_Loss_cu_5b0651e138nll_loss_forward_no_reduce_cuda_kernelIdlEEvlNS_27GenericPackedTensorAccessorIT_Lm2ENS_16DefaultPtrTraitsElEEPKT0_PS4_PKS4_ll:
	.zero		616


//--------------------- .nv.constant0._ZN2at6native39_GLOBAL__N__cee6930f_7_Loss_cu_5b0651e138nll_loss_forward_no_reduce_cuda_kernelIdhEEvlNS_27GenericPackedTensorAccessorIT_Lm2ENS_16DefaultPtrTraitsElEEPKT0_PS4_PKS4_ll --------------------------
	.section	.nv.constant0._ZN2at6native39_GLOBAL__N__cee6930f_7_Loss_cu_5b0651e138nll_loss_forward_no_reduce_cuda_kernelIdhEEvlNS_27GenericPackedTensorAccessorIT_Lm2ENS_16DefaultPtrTraitsElEEPKT0_PS4_PKS4_ll,"a",@progbits
	.sectionflags	@""
	.align	4
.nv.constant0._ZN2at6native39_GLOBAL__N__cee6930f_7_Loss_cu_5b0651e138nll_loss_forward_no_reduce_cuda_kernelIdhEEvlNS_27GenericPackedTensorAccessorIT_Lm2ENS_16DefaultPtrTraitsElEEPKT0_PS4_PKS4_ll:
	.zero		616


//--------------------- .nv.constant0._ZN2at6native18elementwise_kernelILi128ELi4EZNS0_15gpu_kernel_implIZZZNS0_29binary_cross_entropy_out_cudaERKNS_6TensorES5_RKSt8optionalIS3_ElRS3_ENKUlvE_clEvENKUlvE2_clEvEUlN3c108BFloat16ESE_E_EEvRNS_18TensorIteratorBaseERKT_EUliE_EEviT1_ --------------------------
	.section	.nv.constant0._ZN2at6native18elementwise_kernelILi128ELi4EZNS0_15gpu_kernel_implIZZZNS0_29binary_cross_entropy_out_cudaERKNS_6TensorES5_RKSt8optionalIS3_ElRS3_ENKUlvE_clEvENKUlvE2_clEvEUlN3c108BFloat16ESE_E_EEvRNS_18TensorIteratorBaseERKT_EUliE_EEviT1_,"a",@progbits
	.sectionflags	@""
	.align	4
.nv.constant0._ZN2at6native18elementwise_kernelILi128ELi4EZNS0_15gpu_kernel_implIZZZNS0_29binary_cross_entropy_out_cudaERKNS_6TensorES5_RKSt8optionalIS3_ElRS3_ENKUlvE_clEvENKUlvE2_clEvEUlN3c108BFloat16ESE_E_EEvRNS_18TensorIteratorBaseERKT_EUliE_EEviT1_:
	.zero		1184


//--------------------- .nv.constant0._ZN2at6native27unrolled_elementwise_kernelIZZZNS0_29binary_cross_entropy_out_cudaERKNS_6TensorES4_RKSt8optionalIS2_ElRS2_ENKUlvE_clEvENKUlvE2_clEvEUlN3c108BFloat16ESD_E_St5arrayIPcLm3EELi4E23TrivialOffsetCalculatorILi2EjESI_ILi1EjENS0_6memory12LoadWithCastILi2EEENSL_13StoreWithCastILi1EEEEEviT_T0_T2_T3_T4_T5_ --------------------------
	.section	.nv.constant0._ZN2at6native27unrolled_elementwise_kernelIZZZNS0_29binary_cross_entropy_out_cudaERKNS_6TensorES4_RKSt8optionalIS2_ElRS2_ENKUlvE_clEvENKUlvE2_clEvEUlN3c108BFloat16ESD_E_St5arrayIPcLm3EELi4E23TrivialOffsetCalculatorILi2EjESI_ILi1EjENS0_6memory12LoadWithCastILi2EEENSL_13StoreWithCastILi1EEEEEviT_T0_T2_T3_T4_T5_,"a",@progbits
	.sectionflags	@""
	.align	4
.nv.constant0._ZN2at6native27unrolled_elementwise_kernelIZZZNS0_29binary_cross_entropy_out_cudaERKNS_6TensorES4_RKSt8optionalIS2_ElRS2_ENKUlvE_clEvENKUlvE2_clEvEUlN3c108BFloat16ESD_E_St5arrayIPcLm3EELi4E23TrivialOffsetCalculatorILi2EjESI_ILi1EjENS0_6memory12LoadWithCastILi2EEENSL_13StoreWithCastILi1EEEEEviT_T0_T2_T3_T4_T5_:
	.zero		584


//--------------------- .nv.constant0._ZN2at6native18elementwise_kernelILi128ELi4EZNS0_22gpu_kernel_impl_nocastIZZZNS0_29binary_cross_entropy_out_cudaERKNS_6TensorES5_RKSt8optionalIS3_ElRS3_ENKUlvE_clEvENKUlvE2_clEvEUlN3c108BFloat16ESE_E_EEvRNS_18TensorIteratorBaseERKT_EUliE_EEviT1_ --------------------------
	.section	.nv.constant0._ZN2at6native18elementwise_kernelILi128ELi4EZNS0_22gpu_kernel_impl_nocastIZZZNS0_29binary_cross_entropy_out_cudaERKNS_6TensorES5_RKSt8optionalIS3_ElRS3_ENKUlvE_clEvENKUlvE2_clEvEUlN3c108BFloat16ESE_E_EEvRNS_18TensorIteratorBaseERKT_EUliE_EEviT1_,"a",@progbits
	.sectionflags	@""
	.align	4
.nv.constant0._ZN2at6native18elementwise_kernelILi128ELi4EZNS0_22gpu_kernel_impl_nocastIZZZNS0_29binary_cross_entropy_out_cudaERKNS_6TensorES5_RKSt8optionalIS3_ElRS3_ENKUlvE_clEvENKUlvE2_clEvEUlN3c108BFloat16ESE_E_EEvRNS_18TensorIteratorBaseERKT_EUliE_EEviT1_:
	.zero		1184


//--------------------- .nv.constant0._ZN2at6native27unrolled_elementwise_kernelIZZZNS0_29binary_cross_entropy_out_cudaERKNS_6TensorES4_RKSt8optionalIS2_ElRS2_ENKUlvE_clEvENKUlvE2_clEvEUlN3c108BFloat16ESD_E_St5arrayIPcLm3EELi4E23TrivialOffsetCalculatorILi2EjESI_ILi1EjENS0_6memory15LoadWithoutCastENSL_16StoreWithoutCastEEEviT_T0_T2_T3_T4_T5_ --------------------------
	.section	.nv.constant0._ZN2at6native27unrolled_elementwise_kernelIZZZNS0_29binary_cross_entropy_out_cudaERKNS_6TensorES4_RKSt8optionalIS2_ElRS2_ENKUlvE_clEvENKUlvE2_clEvEUlN3c108BFloat16ESD_E_St5arrayIPcLm3EELi4E23TrivialOffsetCalculatorILi2EjESI_ILi1EjENS0_6memory15LoadWithoutCastENSL_16StoreWithoutCastEEEviT_T0_T2_T3_T4_T5_,"a",@progbits
	.sectionflags	@""
	.align	4
.nv.constant0._ZN2at6native27unrolled_elementwise_kernelIZZZNS0_29binary_cross_entropy_out_cudaERKNS_6TensorES4_RKSt8optionalIS2_ElRS2_ENKUlvE_clEvENKUlvE2_clEvEUlN3c108BFloat16ESD_E_St5arrayIPcLm3EELi4E23TrivialOffsetCalculatorILi2EjESI_ILi1EjENS0_6memory15LoadWithoutCastENSL_16StoreWithoutCastEEEviT_T0_T2_T3_T4_T5_:
	.zero		564


//--------------------- .nv.constant0._ZN2at6native29vectorized_elementwise_kernelILi2EZZZNS0_29binary_cross_entropy_out_cudaERKNS_6TensorES4_RKSt8optionalIS2_ElRS2_ENKUlvE_clEvENKUlvE2_clEvEUlN3c108BFloat16ESD_E_St5arrayIPcLm3EEEEviT0_T1_ --------------------------
	.section	.nv.constant0._ZN2at6native29vectorized_elementwise_kernelILi2EZZZNS0_29binary_cross_entropy_out_cudaERKNS_6TensorES4_RKSt8optionalIS2_ElRS2_ENKUlvE_clEvENKUlvE2_clEvEUlN3c108BFloat16ESD_E_St5arrayIPcLm3EEEEviT0_T1_,"a",@progbits
	.sectionflags	@""
	.align	4
.nv.constant0._ZN2at6native29vectorized_elementwise_kernelILi2EZZZNS0_29binary_cross_entropy_out_cudaERKNS_6TensorES4_RKSt8optionalIS2_ElRS2_ENKUlvE_clEvENKUlvE2_clEvEUlN3c108BFloat16ESD_E_St5arrayIPcLm3EEEEviT0_T1_:
	.zero		560


//--------------------- .nv.constant0._ZN2at6native29vectorized_elementwise_kernelILi4EZZZNS0_29binary_cross_entropy_out_cudaERKNS_6TensorES4_RKSt8optionalIS2_ElRS2_ENKUlvE_clEvENKUlvE2_clEvEUlN3c108BFloat16ESD_E_St5arrayIPcLm3EEEEviT0_T1_ --------------------------
	.section	.nv.constant0._ZN2at6native29vectorized_elementwise_kernelILi4EZZZNS0_29binary_cross_entropy_out_cudaERKNS_6TensorES4_RKSt8optionalIS2_ElRS2_ENKUlvE_clEvENKUlvE2_clEvEUlN3c108BFloat16ESD_E_St5arrayIPcLm3EEEEviT0_T1_,"a",@progbits
	.sectionflags	@""
	.align	4
.nv.constant0._ZN2at6native29vectorized_elementwise_kernelILi4EZZZNS0_29binary_cross_entropy_out_cudaERKNS_6TensorES4_RKSt8optionalIS2_ElRS2_ENKUlvE_clEvENKUlvE2_clEvEUlN3c108BFloat16ESD_E_St5arrayIPcLm3EEEEviT0_T1_:
	.zero		560


//--------------------- .nv.constant0._ZN2at6native29vectorized_elementwise_kernelILi8EZZZNS0_29binary_cross_entropy_out_cudaERKNS_6TensorES4_RKSt8optionalIS2_ElRS2_ENKUlvE_clEvENKUlvE2_clEvEUlN3c108BFloat16ESD_E_St5arrayIPcLm3EEEEviT0_T1_ --------------------------
	.section	.nv.constant0._ZN2at6native29vectorized_elementwise_kernelILi8EZZZNS0_29binary_cross_entropy_out_cudaERKNS_6TensorES4_RKSt8optionalIS2_ElRS2_ENKUlvE_clEvENKUlvE2_clEvEUlN3c108BFloat16ESD_E_St5arrayIPcLm3EEEEviT0_T1_,"a",@progbits
	.sectionflags	@""
	.align	4
.nv.constant0._ZN2at6native29vectorized_elementwise_kernelILi8EZZZNS0_29binary_cross_entropy_out_cudaERKNS_6TensorES4_RKSt8optionalIS2_ElRS2_ENKUlvE_clEvENKUlvE2_clEvEUlN3c108BFloat16ESD_E_St5arrayIPcLm3EEEEviT0_T1_:
	.zero		560


//--------------------- .nv.constant0._ZN2at6native18elementwise_kernelILi128ELi4EZNS0_15gpu_kernel_implIZZZNS0_29binary_cross_entropy_out_cudaERKNS_6TensorES5_RKSt8optionalIS3_ElRS3_ENKUlvE_clEvENKUlvE1_clEvEUlN3c104HalfESE_E_EEvRNS_18TensorIteratorBaseERKT_EUliE_EEviT1_ --------------------------
	.section	.nv.constant0._ZN2at6native18elementwise_kernelILi128ELi4EZNS0_15gpu_kernel_implIZZZNS0_29binary_cross_entropy_out_cudaERKNS_6TensorES5_RKSt8optionalIS3_ElRS3_ENKUlvE_clEvENKUlvE1_clEvEUlN3c104HalfESE_E_EEvRNS_18TensorIteratorBaseERKT_EUliE_EEviT1_,"a",@progbits
	.sectionflags	@""
	.align	4
.nv.constant0._ZN2at6native18elementwise_kernelILi128ELi4EZNS0_15gpu_kernel_implIZZZNS0_29binary_cross_entropy_out_cudaERKNS_6TensorES5_RKSt8optionalIS3_ElRS3_ENKUlvE_clEvENKUlvE1_clEvEUlN3c104HalfESE_E_EEvRNS_18TensorIteratorBaseERKT_EUliE_EEviT1_:
	.zero		1184


//--------------------- .nv.constant0._ZN2at6native27unrolled_elementwise_kernelIZZZNS0_29binary_cross_entropy_out_cudaERKNS_6TensorES4_RKSt8optionalIS2_ElRS2_ENKUlvE_clEvENKUlvE1_clEvEUlN3c104HalfESD_E_St5arrayIPcLm3EELi4E23TrivialOffsetCalculatorILi2EjESI_ILi1EjENS0_6memory12LoadWithCastILi2EEENSL_13StoreWithCastILi1EEEEEviT_T0_T2_T3_T4_T5_ --------------------------
	.section	.nv.constant0._ZN2at6native27unrolled_elementwise_kernelIZZZNS0_29binary_cross_entropy_out_cudaERKNS_6TensorES4_RKSt8optionalIS2_ElRS2_ENKUlvE_clEvENKUlvE1_clEvEUlN3c104HalfESD_E_St5arrayIPcLm3EELi4E23TrivialOffsetCalculatorILi2EjESI_ILi1EjENS0_6memory12LoadWithCastILi2EEENSL_13StoreWithCastILi1EEEEEviT_T0_T2_T3_T4_T5_,"a",@progbits
	.sectionflags	@""
	.align	4
.nv.constant0._ZN2at6native27unrolled_elementwise_kernelIZZZNS0_29binary_cross_entropy_out_cudaERKNS_6TensorES4_RKSt8optionalIS2_ElRS2_ENKUlvE_clEvENKUlvE1_clEvEUlN3c104HalfESD_E_St5arrayIPcLm3EELi4E23TrivialOffsetCalculatorILi2EjESI_ILi1EjENS0_6memory12LoadWithCastILi2EEENSL_13StoreWithCastILi1EEEEEviT_T0_T2_T3_T4_T5_:
	.zero		584


//--------------------- .nv.constant0._ZN2at6native18elementwise_kernelILi128ELi4EZNS0_22gpu_kernel_impl_nocastIZZZNS0_29binary_cross_entropy_out_cudaERKNS_6TensorES5_RKSt8optionalIS3_ElRS3_ENKUlvE_clEvENKUlvE1_clEvEUlN3c104HalfESE_E_EEvRNS_18TensorIteratorBaseERKT_EUliE_EEviT1_ --------------------------
	.section	.nv.constant0._ZN2at6native18elementwise_kernelILi128ELi4EZNS0_22gpu_kernel_impl_nocastIZZZNS0_29binary_cross_entropy_out_cudaERKNS_6TensorES5_RKSt8optionalIS3_ElRS3_ENKUlvE_clEvENKUlvE1_clEvEUlN3c104HalfESE_E_EEvRNS_18TensorIteratorBaseERKT_EUliE_EEviT1_,"a",@progbits
	.sectionflags	@""
	.align	4
.nv.constant0._ZN2at6native18elementwise_kernelILi128ELi4EZNS0_22gpu_kernel_impl_nocastIZZZNS0_29binary_cross_entropy_out_cudaERKNS_6TensorES5_RKSt8optionalIS3_ElRS3_ENKUlvE_clEvENKUlvE1_clEvEUlN3c104HalfESE_E_EEvRNS_18TensorIteratorBaseERKT_EUliE_EEviT1_:
	.zero		1184


//--------------------- .nv.constant0._ZN2at6native27unrolled_elementwise_kernelIZZZNS0_29binary_cross_entropy_out_cudaERKNS_6TensorES4_RKSt8optionalIS2_ElRS2_ENKUlvE_clEvENKUlvE1_clEvEUlN3c104HalfESD_E_St5arrayIPcLm3EELi4E23TrivialOffsetCalculatorILi2EjESI_ILi1EjENS0_6memory15LoadWithoutCastENSL_16StoreWithoutCastEEEviT_T0_T2_T3_T4_T5_ --------------------------
	.section	.nv.constant0._ZN2at6native27unrolled_elementwise_kernelIZZZNS0_29binary_cross_entropy_out_cudaERKNS_6TensorES4_RKSt8optionalIS2_ElRS2_ENKUlvE_clEvENKUlvE1_clEvEUlN3c104HalfESD_E_St5arrayIPcLm3EELi4E23TrivialOffsetCalculatorILi2EjESI_ILi1EjENS0_6memory15LoadWithoutCastENSL_16StoreWithoutCastEEEviT_T0_T2_T3_T4_T5_,"a",@progbits
	.sectionflags	@""
	.align	4
.nv.constant0._ZN2at6native27unrolled_elementwise_kernelIZZZNS0_29binary_cross_entropy_out_cudaERKNS_6TensorES4_RKSt8optionalIS2_ElRS2_ENKUlvE_clEvENKUlvE1_clEvEUlN3c104HalfESD_E_St5arrayIPcLm3EELi4E23TrivialOffsetCalculatorILi2EjESI_ILi1EjENS0_6memory15LoadWithoutCastENSL_16StoreWithoutCastEEEviT_T0_T2_T3_T4_T5_:
	.zero		564


//--------------------- .nv.constant0._ZN2at6native29vectorized_elementwise_kernelILi2EZZZNS0_29binary_cross_entropy_out_cudaERKNS_6TensorES4_RKSt8optionalIS2_ElRS2_ENKUlvE_clEvENKUlvE1_clEvEUlN3c104HalfESD_E_St5arrayIPcLm3EEEEviT0_T1_ --------------------------
	.section	.nv.constant0._ZN2at6native29vectorized_elementwise_kernelILi2EZZZNS0_29binary_cross_entropy_out_cudaERKNS_6TensorES4_RKSt8optionalIS2_ElRS2_ENKUlvE_clEvENKUlvE1_clEvEUlN3c104HalfESD_E_St5arrayIPcLm3EEEEviT0_T1_,"a",@progbits
	.sectionflags	@""
	.align	4
.nv.constant0._ZN2at6native29vectorized_elementwise_kernelILi2EZZZNS0_29binary_cross_entropy_out_cudaERKNS_6TensorES4_RKSt8optionalIS2_ElRS2_ENKUlvE_clEvENKUlvE1_clEvEUlN3c104HalfESD_E_St5arrayIPcLm3EEEEviT0_T1_:
	.zero		560


//--------------------- .nv.constant0._ZN2at6native29vectorized_elementwise_kernelILi4EZZZNS0_29binary_cross_entropy_out_cudaERKNS_6TensorES4_RKSt8optionalIS2_ElRS2_ENKUlvE_clEvENKUlvE1_clEvEUlN3c104HalfESD_E_St5arrayIPcLm3EEEEviT0_T1_ --------------------------
	.section	.nv.constant0._ZN2at6native29vectorized_elementwise_kernelILi4EZZZNS0_29binary_cross_entropy_out_cudaERKNS_6TensorES4_RKSt8optionalIS2_ElRS2_ENKUlvE_clEvENKUlvE1_clEvEUlN3c104HalfESD_E_St5arrayIPcLm3EEEEviT0_T1_,"a",@progbits
	.sectionflags	@""
	.align	4
.nv.constant0._ZN2at6native29vectorized_elementwise_kernelILi4EZZZNS0_29binary_cross_entropy_out_cudaERKNS_6TensorES4_RKSt8optionalIS2_ElRS2_ENKUlvE_clEvENKUlvE1_clEvEUlN3c104HalfESD_E_St5arrayIPcLm3EEEEviT0_T1_:
	.zero		560


//--------------------- .nv.constant0._ZN2at6native29vectorized_elementwise_kernelILi8EZZZNS0_29binary_cross_entropy_out_cudaERKNS_6TensorES4_RKSt8optionalIS2_ElRS2_ENKUlvE_clEvENKUlvE1_clEvEUlN3c104HalfESD_E_St5arrayIPcLm3EEEEviT0_T1_ --------------------------
	.section	.nv.constant0._ZN2at6native29vectorized_elementwise_kernelILi8EZZZNS0_29binary_cross_entropy_out_cudaERKNS_6TensorES4_RKSt8optionalIS2_ElRS2_ENKUlvE_clEvENKUlvE1_clEvEUlN3c104HalfESD_E_St5arrayIPcLm3EEEEviT0_T1_,"a",@progbits
	.sectionflags	@""
	.align	4
.nv.constant0._ZN2at6native29vectorized_elementwise_kernelILi8EZZZNS0_29binary_cross_entropy_out_cudaERKNS_6TensorES4_RKSt8optionalIS2_ElRS2_ENKUlvE_clEvENKUlvE1_clEvEUlN3c104HalfESD_E_St5arrayIPcLm3EEEEviT0_T1_:
	.zero		560


//--------------------- .nv.constant0._ZN2at6native18elementwise_kernelILi128ELi4EZNS0_15gpu_kernel_implIZZZNS0_29binary_cross_entropy_out_cudaERKNS_6TensorES5_RKSt8optionalIS3_ElRS3_ENKUlvE_clEvENKUlvE0_clEvEUlffE_EEvRNS_18TensorIteratorBaseERKT_EUliE_EEviT1_ --------------------------
	.section	.nv.constant0._ZN2at6native18elementwise_kernelILi128ELi4EZNS0_15gpu_kernel_implIZZZNS0_29binary_cross_entropy_out_cudaERKNS_6TensorES5_RKSt8optionalIS3_ElRS3_ENKUlvE_clEvENKUlvE0_clEvEUlffE_EEvRNS_18TensorIteratorBaseERKT_EUliE_EEviT1_,"a",@progbits
	.sectionflags	@""
	.align	4
.nv.constant0._ZN2at6native18elementwise_kernelILi128ELi4EZNS0_15gpu_kernel_implIZZZNS0_29binary_cross_entropy_out_cudaERKNS_6TensorES5_RKSt8optionalIS3_ElRS3_ENKUlvE_clEvENKUlvE0_clEvEUlffE_EEvRNS_18TensorIteratorBaseERKT_EUliE_EEviT1_:
	.zero		1184


//--------------------- .nv.constant0._ZN2at6native27unrolled_elementwise_kernelIZZZNS0_29binary_cross_entropy_out_cudaERKNS_6TensorES4_RKSt8optionalIS2_ElRS2_ENKUlvE_clEvENKUlvE0_clEvEUlffE_St5arrayIPcLm3EELi4E23TrivialOffsetCalculatorILi2EjESG_ILi1EjENS0_6memory12LoadWithCastILi2EEENSJ_13StoreWithCastILi1EEEEEviT_T0_T2_T3_T4_T5_ --------------------------
	.section	.nv.constant0._ZN2at6native27unrolled_elementwise_kernelIZZZNS0_29binary_cross_entropy_out_cudaERKNS_6TensorES4_RKSt8optionalIS2_ElRS2_ENKUlvE_clEvENKUlvE0_clEvEUlffE_St5arrayIPcLm3EELi4E23TrivialOffsetCalculatorILi2EjESG_ILi1EjENS0_6memory12LoadWithCastILi2EEENSJ_13StoreWithCastILi1EEEEEviT_T0_T2_T3_T4_T5_,"a",@progbits
	.sectionflags	@""
	.align	4
.nv.constant0._ZN2at6native27unrolled_elementwise_kernelIZZZNS0_29binary_cross_entropy_out_cudaERKNS_6TensorES4_RKSt8optionalIS2_ElRS2_ENKUlvE_clEvENKUlvE0_clEvEUlffE_St5arrayIPcLm3EELi4E23TrivialOffsetCalculatorILi2EjESG_ILi1EjENS0_6memory12LoadWithCastILi2EEENSJ_13StoreWithCastILi1EEEEEviT_T0_T2_T3_T4_T5_:
	.zero		584


//--------------------- .nv.constant0._ZN2at6native18elementwise_kernelILi128ELi2EZNS0_22gpu_kernel_impl_nocastIZZZNS0_29binary_cross_entropy_out_cudaERKNS_6TensorES5_RKSt8optionalIS3_ElRS3_ENKUlvE_clEvENKUlvE0_clEvEUlffE_EEvRNS_18TensorIteratorBaseERKT_EUliE_EEviT1_ --------------------------
	.section	.nv.constant0._ZN2at6native18elementwise_kernelILi128ELi2EZNS0_22gpu_kernel_impl_nocastIZZZNS0_29binary_cross_entropy_out_cudaERKNS_6TensorES5_RKSt8optionalIS3_ElRS3_ENKUlvE_clEvENKUlvE0_clEvEUlffE_EEvRNS_18TensorIteratorBaseERKT_EUliE_EEviT1_,"a",@progbits
	.sectionflags	@""
	.align	4
.nv.constant0._ZN2at6native18elementwise_kernelILi128ELi2EZNS0_22gpu_kernel_impl_nocastIZZZNS0_29binary_cross_entropy_out_cudaERKNS_6TensorES5_RKSt8optionalIS3_ElRS3_ENKUlvE_clEvENKUlvE0_clEvEUlffE_EEvRNS_18TensorIteratorBaseERKT_EUliE_EEviT1_:
	.zero		1184


//--------------------- .nv.constant0._ZN2at6native27unrolled_elementwise_kernelIZZZNS0_29binary_cross_entropy_out_cudaERKNS_6TensorES4_RKSt8optionalIS2_ElRS2_ENKUlvE_clEvENKUlvE0_clEvEUlffE_St5arrayIPcLm3EELi4E23TrivialOffsetCalculatorILi2EjESG_ILi1EjENS0_6memory15LoadWithoutCastENSJ_16StoreWithoutCastEEEviT_T0_T2_T3_T4_T5_ --------------------------
	.section	.nv.constant0._ZN2at6native27unrolled_elementwise_kernelIZZZNS0_29binary_cross_entropy_out_cudaERKNS_6TensorES4_RKSt8optionalIS2_ElRS2_ENKUlvE_clEvENKUlvE0_clEvEUlffE_St5arrayIPcLm3EELi4E23TrivialOffsetCalculatorILi2EjESG_ILi1EjENS0_6memory15LoadWithoutCastENSJ_16StoreWithoutCastEEEviT_T0_T2_T3_T4_T5_,"a",@progbits
	.sectionflags	@""
	.align	4
.nv.constant0._ZN2at6native27unrolled_elementwise_kernelIZZZNS0_29binary_cross_entropy_out_cudaERKNS_6TensorES4_RKSt8optionalIS2_ElRS2_ENKUlvE_clEvENKUlvE0_clEvEUlffE_St5arrayIPcLm3EELi4E23TrivialOffsetCalculatorILi2EjESG_ILi1EjENS0_6memory15LoadWithoutCastENSJ_16StoreWithoutCastEEEviT_T0_T2_T3_T4_T5_:
	.zero		564


//--------------------- .nv.constant0._ZN2at6native29vectorized_elementwise_kernelILi2EZZZNS0_29binary_cross_entropy_out_cudaERKNS_6TensorES4_RKSt8optionalIS2_ElRS2_ENKUlvE_clEvENKUlvE0_clEvEUlffE_St5arrayIPcLm3EEEEviT0_T1_ --------------------------
	.section	.nv.constant0._ZN2at6native29vectorized_elementwise_kernelILi2EZZZNS0_29binary_cross_entropy_out_cudaERKNS_6TensorES4_RKSt8optionalIS2_ElRS2_ENKUlvE_clEvENKUlvE0_clEvEUlffE_St5arrayIPcLm3EEEEviT0_T1_,"a",@progbits
	.sectionflags	@""
	.align	4
.nv.constant0._ZN2at6native29vectorized_elementwise_kernelILi2EZZZNS0_29binary_cross_entropy_out_cudaERKNS_6TensorES4_RKSt8optionalIS2_ElRS2_ENKUlvE_clEvENKUlvE0_clEvEUlffE_St5arrayIPcLm3EEEEviT0_T1_:
	.zero		560


//--------------------- .nv.constant0._ZN2at6native29vectorized_elementwise_kernelILi4EZZZNS0_29binary_cross_entropy_out_cudaERKNS_6TensorES4_RKSt8optionalIS2_ElRS2_ENKUlvE_clEvENKUlvE0_clEvEUlffE_St5arrayIPcLm3EEEEviT0_T1_ --------------------------
	.section	.nv.constant0._ZN2at6native29vectorized_elementwise_kernelILi4EZZZNS0_29binary_cross_entropy_out_cudaERKNS_6TensorES4_RKSt8optionalIS2_ElRS2_ENKUlvE_clEvENKUlvE0_clEvEUlffE_St5arrayIPcLm3EEEEviT0_T1_,"a",@progbits
	.sectionflags	@""
	.align	4
.nv.constant0._ZN2at6native29vectorized_elementwise_kernelILi4EZZZNS0_29binary_cross_entropy_out_cudaERKNS_6TensorES4_RKSt8optionalIS2_ElRS2_ENKUlvE_clEvENKUlvE0_clEvEUlffE_St5arrayIPcLm3EEEEviT0_T1_:
	.zero		560


//--------------------- .nv.constant0._ZN2at6native29vectorized_elementwise_kernelILi8EZZZNS0_29binary_cross_entropy_out_cudaERKNS_6TensorES4_RKSt8optionalIS2_ElRS2_ENKUlvE_clEvENKUlvE0_clEvEUlffE_St5arrayIPcLm3EEEEviT0_T1_ --------------------------
	.section	.nv.constant0._ZN2at6native29vectorized_elementwise_kernelILi8EZZZNS0_29binary_cross_entropy_out_cudaERKNS_6TensorES4_RKSt8optionalIS2_ElRS2_ENKUlvE_clEvENKUlvE0_clEvEUlffE_St5arrayIPcLm3EEEEviT0_T1_,"a",@progbits
	.sectionflags	@""
	.align	4
.nv.constant0._ZN2at6native29vectorized_elementwise_kernelILi8EZZZNS0_29binary_cross_entropy_out_cudaERKNS_6TensorES4_RKSt8optionalIS2_ElRS2_ENKUlvE_clEvENKUlvE0_clEvEUlffE_St5arrayIPcLm3EEEEviT0_T1_:
	.zero		560


//--------------------- .nv.constant0._ZN2at6native18elementwise_kernelILi128ELi4EZNS0_15gpu_kernel_implIZZZNS0_29binary_cross_entropy_out_cudaERKNS_6TensorES5_RKSt8optionalIS3_ElRS3_ENKUlvE_clEvENKUlvE_clEvEUlddE_EEvRNS_18TensorIteratorBaseERKT_EUliE_EEviT1_ --------------------------
	.section	.nv.constant0._ZN2at6native18elementwise_kernelILi128ELi4EZNS0_15gpu_kernel_implIZZZNS0_29binary_cross_entropy_out_cudaERKNS_6TensorES5_RKSt8optionalIS3_ElRS3_ENKUlvE_clEvENKUlvE_clEvEUlddE_EEvRNS_18TensorIteratorBaseERKT_EUliE_EEviT1_,"a",@progbits
	.sectionflags	@""
	.align	4
.nv.constant0._ZN2at6native18elementwise_kernelILi128ELi4EZNS0_15gpu_kernel_implIZZZNS0_29binary_cross_entropy_out_cudaERKNS_6TensorES5_RKSt8optionalIS3_ElRS3_ENKUlvE_clEvENKUlvE_clEvEUlddE_EEvRNS_18TensorIteratorBaseERKT_EUliE_EEviT1_:
	.zero		1184


//--------------------- .nv.constant0._ZN2at6native27unrolled_elementwise_kernelIZZZNS0_29binary_cross_entropy_out_cudaERKNS_6TensorES4_RKSt8optionalIS2_ElRS2_ENKUlvE_clEvENKUlvE_clEvEUlddE_St5arrayIPcLm3EELi4E23TrivialOffsetCalculatorILi2EjESG_ILi1EjENS0_6memory12LoadWithCastILi2EEENSJ_13StoreWithCastILi1EEEEEviT_T0_T2_T3_T4_T5_ --------------------------
	.section	.nv.constant0._ZN2at6native27unrolled_elementwise_kernelIZZZNS0_29binary_cross_entropy_out_cudaERKNS_6TensorES4_RKSt8optionalIS2_ElRS2_ENKUlvE_clEvENKUlvE_clEvEUlddE_St5arrayIPcLm3EELi4E23TrivialOffsetCalculatorILi2EjESG_ILi1EjENS0_6memory12LoadWithCastILi2EEENSJ_13StoreWithCastILi1EEEEEviT_T0_T2_T3_T4_T5_,"a",@progbits
	.sectionflags	@""
	.align	4
.nv.constant0._ZN2at6native27unrolled_elementwise_kernelIZZZNS0_29binary_cross_entropy_out_cudaERKNS_6TensorES4_RKSt8optionalIS2_ElRS2_ENKUlvE_clEvENKUlvE_clEvEUlddE_St5arrayIPcLm3EELi4E23TrivialOffsetCalculatorILi2EjESG_ILi1EjENS0_6memory12LoadWithCastILi2EEENSJ_13StoreWithCastILi1EEEEEviT_T0_T2_T3_T4_T5_:
	.zero		584


//--------------------- .nv.constant0._ZN2at6native18elementwise_kernelILi128ELi2EZNS0_22gpu_kernel_impl_nocastIZZZNS0_29binary_cross_entropy_out_cudaERKNS_6TensorES5_RKSt8optionalIS3_ElRS3_ENKUlvE_clEvENKUlvE_clEvEUlddE_EEvRNS_18TensorIteratorBaseERKT_EUliE_EEviT1_ --------------------------
	.section	.nv.constant0._ZN2at6native18elementwise_kernelILi128ELi2EZNS0_22gpu_kernel_impl_nocastIZZZNS0_29binary_cross_entropy_out_cudaERKNS_6TensorES5_RKSt8optionalIS3_ElRS3_ENKUlvE_clEvENKUlvE_clEvEUlddE_EEvRNS_18TensorIteratorBaseERKT_EUliE_EEviT1_,"a",@progbits
	.sectionflags	@""
	.align	4
.nv.constant0._ZN2at6native18elementwise_kernelILi128ELi2EZNS0_22gpu_kernel_impl_nocastIZZZNS0_29binary_cross_entropy_out_cudaERKNS_6TensorES5_RKSt8optionalIS3_ElRS3_ENKUlvE_clEvENKUlvE_clEvEUlddE_EEvRNS_18TensorIteratorBaseERKT_EUliE_EEviT1_:
	.zero		1184


//--------------------- .nv.constant0._ZN2at6native27unrolled_elementwise_kernelIZZZNS0_29binary_cross_entropy_out_cudaERKNS_6TensorES4_RKSt8optionalIS2_ElRS2_ENKUlvE_clEvENKUlvE_clEvEUlddE_St5arrayIPcLm3EELi4E23TrivialOffsetCalculatorILi2EjESG_ILi1EjENS0_6memory15LoadWithoutCastENSJ_16StoreWithoutCastEEEviT_T0_T2_T3_T4_T5_ --------------------------
	.section	.nv.constant0._ZN2at6native27unrolled_elementwise_kernelIZZZNS0_29binary_cross_entropy_out_cudaERKNS_6TensorES4_RKSt8optionalIS2_ElRS2_ENKUlvE_clEvENKUlvE_clEvEUlddE_St5arrayIPcLm3EELi4E23TrivialOffsetCalculatorILi2EjESG_ILi1EjENS0_6memory15LoadWithoutCastENSJ_16StoreWithoutCastEEEviT_T0_T2_T3_T4_T5_,"a",@progbits
	.sectionflags	@""
	.align	4
.nv.constant0._ZN2at6native27unrolled_elementwise_kernelIZZZNS0_29binary_cross_entropy_out_cudaERKNS_6TensorES4_RKSt8optionalIS2_ElRS2_ENKUlvE_clEvENKUlvE_clEvEUlddE_St5arrayIPcLm3EELi4E23TrivialOffsetCalculatorILi2EjESG_ILi1EjENS0_6memory15LoadWithoutCastENSJ_16StoreWithoutCastEEEviT_T0_T2_T3_T4_T5_:
	.zero		564


//--------------------- .nv.constant0._ZN2at6native29vectorized_elementwise_kernelILi2EZZZNS0_29binary_cross_entropy_out_cudaERKNS_6TensorES4_RKSt8optionalIS2_ElRS2_ENKUlvE_clEvENKUlvE_clEvEUlddE_St5arrayIPcLm3EEEEviT0_T1_ --------------------------
	.section	.nv.constant0._ZN2at6native29vectorized_elementwise_kernelILi2EZZZNS0_29binary_cross_entropy_out_cudaERKNS_6TensorES4_RKSt8optionalIS2_ElRS2_ENKUlvE_clEvENKUlvE_clEvEUlddE_St5arrayIPcLm3EEEEviT0_T1_,"a",@progbits
	.sectionflags	@""
	.align	4
.nv.constant0._ZN2at6native29vectorized_elementwise_kernelILi2EZZZNS0_29binary_cross_entropy_out_cudaERKNS_6TensorES4_RKSt8optionalIS2_ElRS2_ENKUlvE_clEvENKUlvE_clEvEUlddE_St5arrayIPcLm3EEEEviT0_T1_:
	.zero		560


//--------------------- .nv.constant0._ZN2at6native29vectorized_elementwise_kernelILi4EZZZNS0_29binary_cross_entropy_out_cudaERKNS_6TensorES4_RKSt8optionalIS2_ElRS2_ENKUlvE_clEvENKUlvE_clEvEUlddE_St5arrayIPcLm3EEEEviT0_T1_ --------------------------
	.section	.nv.constant0._ZN2at6native29vectorized_elementwise_kernelILi4EZZZNS0_29binary_cross_entropy_out_cudaERKNS_6TensorES4_RKSt8optionalIS2_ElRS2_ENKUlvE_clEvENKUlvE_clEvEUlddE_St5arrayIPcLm3EEEEviT0_T1_,"a",@progbits
	.sectionflags	@""
	.align	4
.nv.constant0._ZN2at6native29vectorized_elementwise_kernelILi4EZZZNS0_29binary_cross_entropy_out_cudaERKNS_6TensorES4_RKSt8optionalIS2_ElRS2_ENKUlvE_clEvENKUlvE_clEvEUlddE_St5arrayIPcLm3EEEEviT0_T1_:
	.zero		560


//--------------------- .nv.constant0._ZN2at6native29vectorized_elementwise_kernelILi8EZZZNS0_29binary_cross_entropy_out_cudaERKNS_6TensorES4_RKSt8optionalIS2_ElRS2_ENKUlvE_clEvENKUlvE_clEvEUlddE_St5arrayIPcLm3EEEEviT0_T1_ --------------------------
	.section	.nv.constant0._ZN2at6native29vectorized_elementwise_kernelILi8EZZZNS0_29binary_cross_entropy_out_cudaERKNS_6TensorES4_RKSt8optionalIS2_ElRS2_ENKUlvE_clEvENKUlvE_clEvEUlddE_St5arrayIPcLm3EEEEviT0_T1_,"a",@progbits
	.sectionflags	@""
	.align	4
.nv.constant0._ZN2at6native29vectorized_elementwise_kernelILi8EZZZNS0_29binary_cross_entropy_out_cudaERKNS_6TensorES4_RKSt8optionalIS2_ElRS2_ENKUlvE_clEvENKUlvE_clEvEUlddE_St5arrayIPcLm3EEEEviT0_T1_:
	.zero		560


//--------------------- .nv.constant0._ZN2at6native18elementwise_kernelILi128ELi4EZNS0_15gpu_kernel_implIZZZN37_INTERNAL_cee6930f_7_Loss_cu_5b0651e139_GLOBAL__N__cee6930f_7_Loss_cu_5b0651e140binary_cross_entropy_backward_out_kernelERNS_6TensorERKS5_S8_S8_ENKUlvE_clEvENKUlvE2_clEvEUlN3c108BFloat16ESC_SC_E_EEvRNS_18TensorIteratorBaseERKT_EUliE_EEviT1_ --------------------------
	.section	.nv.constant0._ZN2at6native18elementwise_kernelILi128ELi4EZNS0_15gpu_kernel_implIZZZN37_INTERNAL_cee6930f_7_Loss_cu_5b0651e139_GLOBAL__N__cee6930f_7_Loss_cu_5b0651e140binary_cross_entropy_backward_out_kernelERNS_6TensorERKS5_S8_S8_ENKUlvE_clEvENKUlvE2_clEvEUlN3c108BFloat16ESC_SC_E_EEvRNS_18TensorIteratorBaseERKT_EUliE_EEviT1_,"a",@progbits
	.sectionflags	@""
	.align	4
.nv.constant0._ZN2at6native18elementwise_kernelILi128ELi4EZNS0_15gpu_kernel_implIZZZN37_INTERNAL_cee6930f_7_Loss_cu_5b0651e139_GLOBAL__N__cee6930f_7_Loss_cu_5b0651e140binary_cross_entropy_backward_out_kernelERNS_6TensorERKS5_S8_S8_ENKUlvE_clEvENKUlvE2_clEvEUlN3c108BFloat16ESC_SC_E_EEvRNS_18TensorIteratorBaseERKT_EUliE_EEviT1_:
	.zero		1288


//--------------------- .nv.constant0._ZN2at6native27unrolled_elementwise_kernelIZZZN37_INTERNAL_cee6930f_7_Loss_cu_5b0651e139_GLOBAL__N__cee6930f_7_Loss_cu_5b0651e140binary_cross_entropy_backward_out_kernelERNS_6TensorERKS4_S7_S7_ENKUlvE_clEvENKUlvE2_clEvEUlN3c108BFloat16ESB_SB_E_St5arrayIPcLm4EELi4E23TrivialOffsetCalculatorILi3EjESG_ILi1EjENS0_6memory12LoadWithCastILi3EEENSJ_13StoreWithCastILi1EEEEEviT_T0_T2_T3_T4_T5_ --------------------------
	.section	.nv.constant0._ZN2at6native27unrolled_elementwise_kernelIZZZN37_INTERNAL_cee6930f_7_Loss_cu_5b0651e139_GLOBAL__N__cee6930f_7_Loss_cu_5b0651e140binary_cross_entropy_backward_out_kernelERNS_6TensorERKS4_S7_S7_ENKUlvE_clEvENKUlvE2_clEvEUlN3c108BFloat16ESB_SB_E_St5arrayIPcLm4EELi4E23TrivialOffsetCalculatorILi3EjESG_ILi1EjENS0_6memory12LoadWithCastILi3EEENSJ_13StoreWithCastILi1EEEEEviT_T0_T2_T3_T4_T5_,"a",@progbits
	.sectionflags	@""
	.align	4
.nv.constant0._ZN2at6native27unrolled_elementwise_kernelIZZZN37_INTERNAL_cee6930f_7_Loss_cu_5b0651e139_GLOBAL__N__cee6930f_7_Loss_cu_5b0651e140binary_cross_entropy_backward_out_kernelERNS_6TensorERKS4_S7_S7_ENKUlvE_clEvENKUlvE2_clEvEUlN3c108BFloat16ESB_SB_E_St5arrayIPcLm4EELi4E23TrivialOffsetCalculatorILi3EjESG_ILi1EjENS0_6memory12LoadWithCastILi3EEENSJ_13StoreWithCastILi1EEEEEviT_T0_T2_T3_T4_T5_:
	.zero		596


//--------------------- .nv.constant0._ZN2at6native18elementwise_kernelILi128ELi4EZNS0_22gpu_kernel_impl_nocastIZZZN37_INTERNAL_cee6930f_7_Loss_cu_5b0651e139_GLOBAL__N__cee6930f_7_Loss_cu_5b0651e140binary_cross_entropy_backward_out_kernelERNS_6TensorERKS5_S8_S8_ENKUlvE_clEvENKUlvE2_clEvEUlN3c108BFloat16ESC_SC_E_EEvRNS_18TensorIteratorBaseERKT_EUliE_EEviT1_ --------------------------
	.section	.nv.constant0._ZN2at6native18elementwise_kernelILi128ELi4EZNS0_22gpu_kernel_impl_nocastIZZZN37_INTERNAL_cee6930f_7_Loss_cu_5b0651e139_GLOBAL__N__cee6930f_7_Loss_cu_5b0651e140binary_cross_entropy_backward_out_kernelERNS_6TensorERKS5_S8_S8_ENKUlvE_clEvENKUlvE2_clEvEUlN3c108BFloat16ESC_SC_E_EEvRNS_18TensorIteratorBaseERKT_EUliE_EEviT1_,"a",@progbits
	.sectionflags	@""
	.align	4
.nv.constant0._ZN2at6native18elementwise_kernelILi128ELi4EZNS0_22gpu_kernel_impl_nocastIZZZN37_INTERNAL_cee6930f_7_Loss_cu_5b0651e139_GLOBAL__N__cee6930f_7_Loss_cu_5b0651e140binary_cross_entropy_backward_out_kernelERNS_6TensorERKS5_S8_S8_ENKUlvE_clEvENKUlvE2_clEvEUlN3c108BFloat16ESC_SC_E_EEvRNS_18TensorIteratorBaseERKT_EUliE_EEviT1_:
	.zero		1288


//--------------------- .nv.constant0._ZN2at6native27unrolled_elementwise_kernelIZZZN37_INTERNAL_cee6930f_7_Loss_cu_5b0651e139_GLOBAL__N__cee6930f_7_Loss_cu_5b0651e140binary_cross_entropy_backward_out_kernelERNS_6TensorERKS4_S7_S7_ENKUlvE_clEvENKUlvE2_clEvEUlN3c108BFloat16ESB_SB_E_St5arrayIPcLm4EELi4E23TrivialOffsetCalculatorILi3EjESG_ILi1EjENS0_6memory15LoadWithoutCastENSJ_16StoreWithoutCastEEEviT_T0_T2_T3_T4_T5_ --------------------------
	.section	.nv.constant0._ZN2at6native27unrolled_elementwise_kernelIZZZN37_INTERNAL_cee6930f_7_Loss_cu_5b0651e139_GLOBAL__N__cee6930f_7_Loss_cu_5b0651e140binary_cross_entropy_backward_out_kernelERNS_6TensorERKS4_S7_S7_ENKUlvE_clEvENKUlvE2_clEvEUlN3c108BFloat16ESB_SB_E_St5arrayIPcLm4EELi4E23TrivialOffsetCalculatorILi3EjESG_ILi1EjENS0_6memory15LoadWithoutCastENSJ_16StoreWithoutCastEEEviT_T0_T2_T3_T4_T5_,"a",@progbits
	.sectionflags	@""
	.align	4
.nv.constant0._ZN2at6native27unrolled_elementwise_kernelIZZZN37_INTERNAL_cee6930f_7_Loss_cu_5b0651e139_GLOBAL__N__cee6930f_7_Loss_cu_5b0651e140binary_cross_entropy_backward_out_kernelERNS_6TensorERKS4_S7_S7_ENKUlvE_clEvENKUlvE2_clEvEUlN3c108BFloat16ESB_SB_E_St5arrayIPcLm4EELi4E23TrivialOffsetCalculatorILi3EjESG_ILi1EjENS0_6memory15LoadWithoutCastENSJ_16StoreWithoutCastEEEviT_T0_T2_T3_T4_T5_:
	.zero		572


//--------------------- .nv.constant0._ZN2at6native29vectorized_elementwise_kernelILi2EZZZN37_INTERNAL_cee6930f_7_Loss_cu_5b0651e139_GLOBAL__N__cee6930f_7_Loss_cu_5b0651e140binary_cross_entropy_backward_out_kernelERNS_6TensorERKS4_S7_S7_ENKUlvE_clEvENKUlvE2_clEvEUlN3c108BFloat16ESB_SB_E_St5arrayIPcLm4EEEEviT0_T1_ --------------------------
	.section	.nv.constant0._ZN2at6native29vectorized_elementwise_kernelILi2EZZZN37_INTERNAL_cee6930f_7_Loss_cu_5b0651e139_GLOBAL__N__cee6930f_7_Loss_cu_5b0651e140binary_cross_entropy_backward_out_kernelERNS_6TensorERKS4_S7_S7_ENKUlvE_clEvENKUlvE2_clEvEUlN3c108BFloat16ESB_SB_E_St5arrayIPcLm4EEEEviT0_T1_,"a",@progbits
	.sectionflags	@""
	.align	4
.nv.constant0._ZN2at6native29vectorized_elementwise_kernelILi2EZZZN37_INTERNAL_cee6930f_7_Loss_cu_5b0651e139_GLOBAL__N__cee6930f_7_Loss_cu_5b0651e140binary_cross_entropy_backward_out_kernelERNS_6TensorERKS4_S7_S7_ENKUlvE_clEvENKUlvE2_clEvEUlN3c108BFloat16ESB_SB_E_St5arrayIPcLm4EEEEviT0_T1_:
	.zero		568


//--------------------- .nv.constant0._ZN2at6native29vectorized_elementwise_kernelILi4EZZZN37_INTERNAL_cee6930f_7_Loss_cu_5b0651e139_GLOBAL__N__cee6930f_7_Loss_cu_5b0651e140binary_cross_entropy_backward_out_kernelERNS_6TensorERKS4_S7_S7_ENKUlvE_clEvENKUlvE2_clEvEUlN3c108BFloat16ESB_SB_E_St5arrayIPcLm4EEEEviT0_T1_ --------------------------
	.section	.nv.constant0._ZN2at6native29vectorized_elementwise_kernelILi4EZZZN37_INTERNAL_cee6930f_7_Loss_cu_5b0651e139_GLOBAL__N__cee6930f_7_Loss_cu_5b0651e140binary_cross_entropy_backward_out_kernelERNS_6TensorERKS4_S7_S7_ENKUlvE_clEvENKUlvE2_clEvEUlN3c108BFloat16ESB_SB_E_St5arrayIPcLm4EEEEviT0_T1_,"a",@progbits
	.sectionflags	@""
	.align	4
.nv.constant0._ZN2at6native29vectorized_elementwise_kernelILi4EZZZN37_INTERNAL_cee6930f_7_Loss_cu_5b0651e139_GLOBAL__N__cee6930f_7_Loss_cu_5b0651e140binary_cross_entropy_backward_out_kernelERNS_6TensorERKS4_S7_S7_ENKUlvE_clEvENKUlvE2_clEvEUlN3c108BFloat16ESB_SB_E_St5arrayIPcLm4EEEEviT0_T1_:
	.zero		568


//--------------------- .nv.constant0._ZN2at6native29vectorized_elementwise_kernelILi8EZZZN37_INTERNAL_cee6930f_7_Loss_cu_5b0651e139_GLOBAL__N__cee6930f_7_Loss_cu_5b0651e140binary_cross_entropy_backward_out_kernelERNS_6TensorERKS4_S7_S7_ENKUlvE_clEvENKUlvE2_clEvEUlN3c108BFloat16ESB_SB_E_St5arrayIPcLm4EEEEviT0_T1_ --------------------------
	.section	.nv.constant0._ZN2at6native29vectorized_elementwise_kernelILi8EZZZN37_INTERNAL_cee6930f_7_Loss_cu_5b0651e139_GLOBAL__N__cee6930f_7_Loss_cu_5b0651e140binary_cross_entropy_backward_out_kernelERNS_6TensorERKS4_S7_S7_ENKUlvE_clEvENKUlvE2_clEvEUlN3c108BFloat16ESB_SB_E_St5arrayIPcLm4EEEEviT0_T1_,"a",@progbits
	.sectionflags	@""
	.align	4
.nv.constant0._ZN2at6native29vectorized_elementwise_kernelILi8EZZZN37_INTERNAL_cee6930f_7_Loss_cu_5b0651e139_GLOBAL__N__cee6930f_7_Loss_cu_5b0651e140binary_cross_entropy_backward_out_kernelERNS_6TensorERKS4_S7_S7_ENKUlvE_clEvENKUlvE2_clEvEUlN3c108BFloat16ESB_SB_E_St5arrayIPcLm4EEEEviT0_T1_:
	.zero		568


//--------------------- .nv.constant0._ZN2at6native18elementwise_kernelILi128ELi4EZNS0_15gpu_kernel_implIZZZN37_INTERNAL_cee6930f_7_Loss_cu_5b0651e139_GLOBAL__N__cee6930f_7_Loss_cu_5b0651e140binary_cross_entropy_backward_out_kernelERNS_6TensorERKS5_S8_S8_ENKUlvE_clEvENKUlvE1_clEvEUlN3c104HalfESC_SC_E_EEvRNS_18TensorIteratorBaseERKT_EUliE_EEviT1_ --------------------------
	.section	.nv.constant0._ZN2at6native18elementwise_kernelILi128ELi4EZNS0_15gpu_kernel_implIZZZN37_INTERNAL_cee6930f_7_Loss_cu_5b0651e139_GLOBAL__N__cee6930f_7_Loss_cu_5b0651e140binary_cross_entropy_backward_out_kernelERNS_6TensorERKS5_S8_S8_ENKUlvE_clEvENKUlvE1_clEvEUlN3c104HalfESC_SC_E_EEvRNS_18TensorIteratorBaseERKT_EUliE_EEviT1_,"a",@progbits
	.sectionflags	@""
	.align	4
.nv.constant0._ZN2at6native18elementwise_kernelILi128ELi4EZNS0_15gpu_kernel_implIZZZN37_INTERNAL_cee6930f_7_Loss_cu_5b0651e139_GLOBAL__N__cee6930f_7_Loss_cu_5b0651e140binary_cross_entropy_backward_out_kernelERNS_6TensorERKS5_S8_S8_ENKUlvE_clEvENKUlvE1_clEvEUlN3c104HalfESC_SC_E_EEvRNS_18TensorIteratorBaseERKT_EUliE_EEviT1_:
	.zero		1288


//--------------------- .nv.constant0._ZN2at6native27unrolled_elementwise_kernelIZZZN37_INTERNAL_cee6930f_7_Loss_cu_5b0651e139_GLOBAL__N__cee6930f_7_Loss_cu_5b0651e140binary_cross_entropy_backward_out_kernelERNS_6TensorERKS4_S7_S7_ENKUlvE_clEvENKUlvE1_clEvEUlN3c104HalfESB_SB_E_St5arrayIPcLm4EELi4E23TrivialOffsetCalculatorILi3EjESG_ILi1EjENS0_6memory12LoadWithCastILi3EEENSJ_13StoreWithCastILi1EEEEEviT_T0_T2_T3_T4_T5_ --------------------------
	.section	.nv.constant0._ZN2at6native27unrolled_elementwise_kernelIZZZN37_INTERNAL_cee6930f_7_Loss_cu_5b0651e139_GLOBAL__N__cee6930f_7_Loss_cu_5b0651e140binary_cross_entropy_backward_out_kernelERNS_6TensorERKS4_S7_S7_ENKUlvE_clEvENKUlvE1_clEvEUlN3c104HalfESB_SB_E_St5arrayIPcLm4EELi4E23TrivialOffsetCalculatorILi3EjESG_ILi1EjENS0_6memory12LoadWithCastILi3EEENSJ_13StoreWithCastILi1EEEEEviT_T0_T2_T3_T4_T5_,"a",@progbits
	.sectionflags	@""
	.align	4
.nv.constant0._ZN2at6native27unrolled_elementwise_kernelIZZZN37_INTERNAL_cee6930f_7_Loss_cu_5b0651e139_GLOBAL__N__cee6930f_7_Loss_cu_5b0651e140binary_cross_entropy_backward_out_kernelERNS_6TensorERKS4_S7_S7_ENKUlvE_clEvENKUlvE1_clEvEUlN3c104HalfESB_SB_E_St5arrayIPcLm4EELi4E23TrivialOffsetCalculatorILi3EjESG_ILi1EjENS0_6memory12LoadWithCastILi3EEENSJ_13StoreWithCastILi1EEEEEviT_T0_T2_T3_T4_T5_:
	.zero		596


//--------------------- .nv.constant0._ZN2at6native18elementwise_kernelILi128ELi4EZNS0_22gpu_kernel_impl_nocastIZZZN37_INTERNAL_cee6930f_7_Loss_cu_5b0651e139_GLOBAL__N__cee6930f_7_Loss_cu_5b0651e140binary_cross_entropy_backward_out_kernelERNS_6TensorERKS5_S8_S8_ENKUlvE_clEvENKUlvE1_clEvEUlN3c104HalfESC_SC_E_EEvRNS_18TensorIteratorBaseERKT_EUliE_EEviT1_ --------------------------
	.section	.nv.constant0._ZN2at6native18elementwise_kernelILi128ELi4EZNS0_22gpu_kernel_impl_nocastIZZZN37_INTERNAL_cee6930f_7_Loss_cu_5b0651e139_GLOBAL__N__cee6930f_7_Loss_cu_5b0651e140binary_cross_entropy_backward_out_kernelERNS_6TensorERKS5_S8_S8_ENKUlvE_clEvENKUlvE1_clEvEUlN3c104HalfESC_SC_E_EEvRNS_18TensorIteratorBaseERKT_EUliE_EEviT1_,"a",@progbits
	.sectionflags	@""
	.align	4
.nv.constant0._ZN2at6native18elementwise_kernelILi128ELi4EZNS0_22gpu_kernel_impl_nocastIZZZN37_INTERNAL_cee6930f_7_Loss_cu_5b0651e139_GLOBAL__N__cee6930f_7_Loss_cu_5b0651e140binary_cross_entropy_backward_out_kernelERNS_6TensorERKS5_S8_S8_ENKUlvE_clEvENKUlvE1_clEvEUlN3c104HalfESC_SC_E_EEvRNS_18TensorIteratorBaseERKT_EUliE_EEviT1_:
	.zero		1288


//--------------------- .nv.constant0._ZN2at6native27unrolled_elementwise_kernelIZZZN37_INTERNAL_cee6930f_7_Loss_cu_5b0651e139_GLOBAL__N__cee6930f_7_Loss_cu_5b0651e140binary_cross_entropy_backward_out_kernelERNS_6TensorERKS4_S7_S7_ENKUlvE_clEvENKUlvE1_clEvEUlN3c104HalfESB_SB_E_St5arrayIPcLm4EELi4E23TrivialOffsetCalculatorILi3EjESG_ILi1EjENS0_6memory15LoadWithoutCastENSJ_16StoreWithoutCastEEEviT_T0_T2_T3_T4_T5_ --------------------------
	.section	.nv.constant0._ZN2at6native27unrolled_elementwise_kernelIZZZN37_INTERNAL_cee6930f_7_Loss_cu_5b0651e139_GLOBAL__N__cee6930f_7_Loss_cu_5b0651e140binary_cross_entropy_backward_out_kernelERNS_6TensorERKS4_S7_S7_ENKUlvE_clEvENKUlvE1_clEvEUlN3c104HalfESB_SB_E_St5arrayIPcLm4EELi4E23TrivialOffsetCalculatorILi3EjESG_ILi1EjENS0_6memory15LoadWithoutCastENSJ_16StoreWithoutCastEEEviT_T0_T2_T3_T4_T5_,"a",@progbits
	.sectionflags	@""
	.align	4
.nv.constant0._ZN2at6native27unrolled_elementwise_kernelIZZZN37_INTERNAL_cee6930f_7_Loss_cu_5b0651e139_GLOBAL__N__cee6930f_7_Loss_cu_5b0651e140binary_cross_entropy_backward_out_kernelERNS_6TensorERKS4_S7_S7_ENKUlvE_clEvENKUlvE1_clEvEUlN3c104HalfESB_SB_E_St5arrayIPcLm4EELi4E23TrivialOffsetCalculatorILi3EjESG_ILi1EjENS0_6memory15LoadWithoutCastENSJ_16StoreWithoutCastEEEviT_T0_T2_T3_T4_T5_:
	.zero		572


//--------------------- .nv.constant0._ZN2at6native29vectorized_elementwise_kernelILi2EZZZN37_INTERNAL_cee6930f_7_Loss_cu_5b0651e139_GLOBAL__N__cee6930f_7_Loss_cu_5b0651e140binary_cross_entropy_backward_out_kernelERNS_6TensorERKS4_S7_S7_ENKUlvE_clEvENKUlvE1_clEvEUlN3c104HalfESB_SB_E_St5arrayIPcLm4EEEEviT0_T1_ --------------------------
	.section	.nv.constant0._ZN2at6native29vectorized_elementwise_kernelILi2EZZZN37_INTERNAL_cee6930f_7_Loss_cu_5b0651e139_GLOBAL__N__cee6930f_7_Loss_cu_5b0651e140binary_cross_entropy_backward_out_kernelERNS_6TensorERKS4_S7_S7_ENKUlvE_clEvENKUlvE1_clEvEUlN3c104HalfESB_SB_E_St5arrayIPcLm4EEEEviT0_T1_,"a",@progbits
	.sectionflags	@""
	.align	4
.nv.constant0._ZN2at6native29vectorized_elementwise_kernelILi2EZZZN37_INTERNAL_cee6930f_7_Loss_cu_5b0651e139_GLOBAL__N__cee6930f_7_Loss_cu_5b0651e140binary_cross_entropy_backward_out_kernelERNS_6TensorERKS4_S7_S7_ENKUlvE_clEvENKUlvE1_clEvEUlN3c104HalfESB_SB_E_St5arrayIPcLm4EEEEviT0_T1_:
	.zero		568


//--------------------- .nv.constant0._ZN2at6native29vectorized_elementwise_kernelILi4EZZZN37_INTERNAL_cee6930f_7_Loss_cu_5b0651e139_GLOBAL__N__cee6930f_7_Loss_cu_5b0651e140binary_cross_entropy_backward_out_kernelERNS_6TensorERKS4_S7_S7_ENKUlvE_clEvENKUlvE1_clEvEUlN3c104HalfESB_SB_E_St5arrayIPcLm4EEEEviT0_T1_ --------------------------
	.section	.nv.constant0._ZN2at6native29vectorized_elementwise_kernelILi4EZZZN37_INTERNAL_cee6930f_7_Loss_cu_5b0651e139_GLOBAL__N__cee6930f_7_Loss_cu_5b0651e140binary_cross_entropy_backward_out_kernelERNS_6TensorERKS4_S7_S7_ENKUlvE_clEvENKUlvE1_clEvEUlN3c104HalfESB_SB_E_St5arrayIPcLm4EEEEviT0_T1_,"a",@progbits
	.sectionflags	@""
	.align	4
.nv.constant0._ZN2at6native29vectorized_elementwise_kernelILi4EZZZN37_INTERNAL_cee6930f_7_Loss_cu_5b0651e139_GLOBAL__N__cee6930f_7_Loss_cu_5b0651e140binary_cross_entropy_backward_out_kernelERNS_6TensorERKS4_S7_S7_ENKUlvE_clEvENKUlvE1_clEvEUlN3c104HalfESB_SB_E_St5arrayIPcLm4EEEEviT0_T1_:
	.zero		568


//--------------------- .nv.constant0._ZN2at6native29vectorized_elementwise_kernelILi8EZZZN37_INTERNAL_cee6930f_7_Loss_cu_5b0651e139_GLOBAL__N__cee6930f_7_Loss_cu_5b0651e140binary_cross_entropy_backward_out_kernelERNS_6TensorERKS4_S7_S7_ENKUlvE_clEvENKUlvE1_clEvEUlN3c104HalfESB_SB_E_St5arrayIPcLm4EEEEviT0_T1_ --------------------------
	.section	.nv.constant0._ZN2at6native29vectorized_elementwise_kernelILi8EZZZN37_INTERNAL_cee6930f_7_Loss_cu_5b0651e139_GLOBAL__N__cee6930f_7_Loss_cu_5b0651e140binary_cross_entropy_backward_out_kernelERNS_6TensorERKS4_S7_S7_ENKUlvE_clEvENKUlvE1_clEvEUlN3c104HalfESB_SB_E_St5arrayIPcLm4EEEEviT0_T1_,"a",@progbits
	.sectionflags	@""
	.align	4
.nv.constant0._ZN2at6native29vectorized_elementwise_kernelILi8EZZZN37_INTERNAL_cee6930f_7_Loss_cu_5b0651e139_GLOBAL__N__cee6930f_7_Loss_cu_5b0651e140binary_cross_entropy_backward_out_kernelERNS_6TensorERKS4_S7_S7_ENKUlvE_clEvENKUlvE1_clEvEUlN3c104HalfESB_SB_E_St5arrayIPcLm4EEEEviT0_T1_:
	.zero		568


//--------------------- .nv.constant0._ZN2at6native18elementwise_kernelILi128ELi4EZNS0_15gpu_kernel_implIZZZN37_INTERNAL_cee6930f_7_Loss_cu_5b0651e139_GLOBAL__N__cee6930f_7_Loss_cu_5b0651e140binary_cross_entropy_backward_out_kernelERNS_6TensorERKS5_S8_S8_ENKUlvE_clEvENKUlvE0_clEvEUlfffE_EEvRNS_18TensorIteratorBaseERKT_EUliE_EEviT1_ --------------------------
	.section	.nv.constant0._ZN2at6native18elementwise_kernelILi128ELi4EZNS0_15gpu_kernel_implIZZZN37_INTERNAL_cee6930f_7_Loss_cu_5b0651e139_GLOBAL__N__cee6930f_7_Loss_cu_5b0651e140binary_cross_entropy_backward_out_kernelERNS_6TensorERKS5_S8_S8_ENKUlvE_clEvENKUlvE0_clEvEUlfffE_EEvRNS_18TensorIteratorBaseERKT_EUliE_EEviT1_,"a",@progbits
	.sectionflags	@""
	.align	4
.nv.constant0._ZN2at6native18elementwise_kernelILi128ELi4EZNS0_15gpu_kernel_implIZZZN37_INTERNAL_cee6930f_7_Loss_cu_5b0651e139_GLOBAL__N__cee6930f_7_Loss_cu_5b0651e140binary_cross_entropy_backward_out_kernelERNS_6TensorERKS5_S8_S8_ENKUlvE_clEvENKUlvE0_clEvEUlfffE_EEvRNS_18TensorIteratorBaseERKT_EUliE_EEviT1_:
	.zero		1288


//--------------------- .nv.constant0._ZN2at6native27unrolled_elementwise_kernelIZZZN37_INTERNAL_cee6930f_7_Loss_cu_5b0651e139_GLOBAL__N__cee6930f_7_Loss_cu_5b0651e140binary_cross_entropy_backward_out_kernelERNS_6TensorERKS4_S7_S7_ENKUlvE_clEvENKUlvE0_clEvEUlfffE_St5arrayIPcLm4EELi4E23TrivialOffsetCalculatorILi3EjESE_ILi1EjENS0_6memory12LoadWithCastILi3EEENSH_13StoreWithCastILi1EEEEEviT_T0_T2_T3_T4_T5_ --------------------------
	.section	.nv.constant0._ZN2at6native27unrolled_elementwise_kernelIZZZN37_INTERNAL_cee6930f_7_Loss_cu_5b0651e139_GLOBAL__N__cee6930f_7_Loss_cu_5b0651e140binary_cross_entropy_backward_out_kernelERNS_6TensorERKS4_S7_S7_ENKUlvE_clEvENKUlvE0_clEvEUlfffE_St5arrayIPcLm4EELi4E23TrivialOffsetCalculatorILi3EjESE_ILi1EjENS0_6memory12LoadWithCastILi3EEENSH_13StoreWithCastILi1EEEEEviT_T0_T2_T3_T4_T5_,"a",@progbits
	.sectionflags	@""
	.align	4
.nv.constant0._ZN2at6native27unrolled_elementwise_kernelIZZZN37_INTERNAL_cee6930f_7_Loss_cu_5b0651e139_GLOBAL__N__cee6930f_7_Loss_cu_5b0651e140binary_cross_entropy_backward_out_kernelERNS_6TensorERKS4_S7_S7_ENKUlvE_clEvENKUlvE0_clEvEUlfffE_St5arrayIPcLm4EELi4E23TrivialOffsetCalculatorILi3EjESE_ILi1EjENS0_6memory12LoadWithCastILi3EEENSH_13StoreWithCastILi1EEEEEviT_T0_T2_T3_T4_T5_:
	.zero		596


//--------------------- .nv.constant0._ZN2at6native18elementwise_kernelILi128ELi2EZNS0_22gpu_kernel_impl_nocastIZZZN37_INTERNAL_cee6930f_7_Loss_cu_5b0651e139_GLOBAL__N__cee6930f_7_Loss_cu_5b0651e140binary_cross_entropy_backward_out_kernelERNS_6TensorERKS5_S8_S8_ENKUlvE_clEvENKUlvE0_clEvEUlfffE_EEvRNS_18TensorIteratorBaseERKT_EUliE_EEviT1_ --------------------------
	.section	.nv.constant0._ZN2at6native18elementwise_kernelILi128ELi2EZNS0_22gpu_kernel_impl_nocastIZZZN37_INTERNAL_cee6930f_7_Loss_cu_5b0651e139_GLOBAL__N__cee6930f_7_Loss_cu_5b0651e140binary_cross_entropy_backward_out_kernelERNS_6TensorERKS5_S8_S8_ENKUlvE_clEvENKUlvE0_clEvEUlfffE_EEvRNS_18TensorIteratorBaseERKT_EUliE_EEviT1_,"a",@progbits
	.sectionflags	@""
	.align	4
.nv.constant0._ZN2at6native18elementwise_kernelILi128ELi2EZNS0_22gpu_kernel_impl_nocastIZZZN37_INTERNAL_cee6930f_7_Loss_cu_5b0651e139_GLOBAL__N__cee6930f_7_Loss_cu_5b0651e140binary_cross_entropy_backward_out_kernelERNS_6TensorERKS5_S8_S8_ENKUlvE_clEvENKUlvE0_clEvEUlfffE_EEvRNS_18TensorIteratorBaseERKT_EUliE_EEviT1_:
	.zero		1288


//--------------------- .nv.constant0._ZN2at6native27unrolled_elementwise_kernelIZZZN37_INTERNAL_cee6930f_7_Loss_cu_5b0651e139_GLOBAL__N__cee6930f_7_Loss_cu_5b0651e140binary_cross_entropy_backward_out_kernelERNS_6TensorERKS4_S7_S7_ENKUlvE_clEvENKUlvE0_clEvEUlfffE_St5arrayIPcLm4EELi4E23TrivialOffsetCalculatorILi3EjESE_ILi1EjENS0_6memory15LoadWithoutCastENSH_16StoreWithoutCastEEEviT_T0_T2_T3_T4_T5_ --------------------------
	.section	.nv.constant0._ZN2at6native27unrolled_elementwise_kernelIZZZN37_INTERNAL_cee6930f_7_Loss_cu_5b0651e139_GLOBAL__N__cee6930f_7_Loss_cu_5b0651e140binary_cross_entropy_backward_out_kernelERNS_6TensorERKS4_S7_S7_ENKUlvE_clEvENKUlvE0_clEvEUlfffE_St5arrayIPcLm4EELi4E23TrivialOffsetCalculatorILi3EjESE_ILi1EjENS0_6memory15LoadWithoutCastENSH_16StoreWithoutCastEEEviT_T0_T2_T3_T4_T5_,"a",@progbits
	.sectionflags	@""
	.align	4
.nv.constant0._ZN2at6native27unrolled_elementwise_kernelIZZZN37_INTERNAL_cee6930f_7_Loss_cu_5b0651e139_GLOBAL__N__cee6930f_7_Loss_cu_5b0651e140binary_cross_entropy_backward_out_kernelERNS_6TensorERKS4_S7_S7_ENKUlvE_clEvENKUlvE0_clEvEUlfffE_St5arrayIPcLm4EELi4E23TrivialOffsetCalculatorILi3EjESE_ILi1EjENS0_6memory15LoadWithoutCastENSH_16StoreWithoutCastEEEviT_T0_T2_T3_T4_T5_:
	.zero		572


//--------------------- .nv.constant0._ZN2at6native29vectorized_elementwise_kernelILi2EZZZN37_INTERNAL_cee6930f_7_Loss_cu_5b0651e139_GLOBAL__N__cee6930f_7_Loss_cu_5b0651e140binary_cross_entropy_backward_out_kernelERNS_6TensorERKS4_S7_S7_ENKUlvE_clEvENKUlvE0_clEvEUlfffE_St5arrayIPcLm4EEEEviT0_T1_ --------------------------
	.section	.nv.constant0._ZN2at6native29vectorized_elementwise_kernelILi2EZZZN37_INTERNAL_cee6930f_7_Loss_cu_5b0651e139_GLOBAL__N__cee6930f_7_Loss_cu_5b0651e140binary_cross_entropy_backward_out_kernelERNS_6TensorERKS4_S7_S7_ENKUlvE_clEvENKUlvE0_clEvEUlfffE_St5arrayIPcLm4EEEEviT0_T1_,"a",@progbits
	.sectionflags	@""
	.align	4
.nv.constant0._ZN2at6native29vectorized_elementwise_kernelILi2EZZZN37_INTERNAL_cee6930f_7_Loss_cu_5b0651e139_GLOBAL__N__cee6930f_7_Loss_cu_5b0651e140binary_cross_entropy_backward_out_kernelERNS_6TensorERKS4_S7_S7_ENKUlvE_clEvENKUlvE0_clEvEUlfffE_St5arrayIPcLm4EEEEviT0_T1_:
	.zero		568


//--------------------- .nv.constant0._ZN2at6native29vectorized_elementwise_kernelILi4EZZZN37_INTERNAL_cee6930f_7_Loss_cu_5b0651e139_GLOBAL__N__cee6930f_7_Loss_cu_5b0651e140binary_cross_entropy_backward_out_kernelERNS_6TensorERKS4_S7_S7_ENKUlvE_clEvENKUlvE0_clEvEUlfffE_St5arrayIPcLm4EEEEviT0_T1_ --------------------------
	.section	.nv.constant0._ZN2at6native29vectorized_elementwise_kernelILi4EZZZN37_INTERNAL_cee6930f_7_Loss_cu_5b0651e139_GLOBAL__N__cee6930f_7_Loss_cu_5b0651e140binary_cross_entropy_backward_out_kernelERNS_6TensorERKS4_S7_S7_ENKUlvE_clEvENKUlvE0_clEvEUlfffE_St5arrayIPcLm4EEEEviT0_T1_,"a",@progbits
	.sectionflags	@""
	.align	4
.nv.constant0._ZN2at6native29vectorized_elementwise_kernelILi4EZZZN37_INTERNAL_cee6930f_7_Loss_cu_5b0651e139_GLOBAL__N__cee6930f_7_Loss_cu_5b0651e140binary_cross_entropy_backward_out_kernelERNS_6TensorERKS4_S7_S7_ENKUlvE_clEvENKUlvE0_clEvEUlfffE_St5arrayIPcLm4EEEEviT0_T1_:
	.zero		568


//--------------------- .nv.constant0._ZN2at6native29vectorized_elementwise_kernelILi8EZZZN37_INTERNAL_cee6930f_7_Loss_cu_5b0651e139_GLOBAL__N__cee6930f_7_Loss_cu_5b0651e140binary_cross_entropy_backward_out_kernelERNS_6TensorERKS4_S7_S7_ENKUlvE_clEvENKUlvE0_clEvEUlfffE_St5arrayIPcLm4EEEEviT0_T1_ --------------------------
	.section	.nv.constant0._ZN2at6native29vectorized_elementwise_kernelILi8EZZZN37_INTERNAL_cee6930f_7_Loss_cu_5b0651e139_GLOBAL__N__cee6930f_7_Loss_cu_5b0651e140binary_cross_entropy_backward_out_kernelERNS_6TensorERKS4_S7_S7_ENKUlvE_clEvENKUlvE0_clEvEUlfffE_St5arrayIPcLm4EEEEviT0_T1_,"a",@progbits
	.sectionflags	@""
	.align	4
.nv.constant0._ZN2at6native29vectorized_elementwise_kernelILi8EZZZN37_INTERNAL_cee6930f_7_Loss_cu_5b0651e139_GLOBAL__N__cee6930f_7_Loss_cu_5b0651e140binary_cross_entropy_backward_out_kernelERNS_6TensorERKS4_S7_S7_ENKUlvE_clEvENKUlvE0_clEvEUlfffE_St5arrayIPcLm4EEEEviT0_T1_:
	.zero		568


//--------------------- .nv.constant0._ZN2at6native18elementwise_kernelILi128ELi4EZNS0_15gpu_kernel_implIZZZN37_INTERNAL_cee6930f_7_Loss_cu_5b0651e139_GLOBAL__N__cee6930f_7_Loss_cu_5b0651e140binary_cross_entropy_backward_out_kernelERNS_6TensorERKS5_S8_S8_ENKUlvE_clEvENKUlvE_clEvEUldddE_EEvRNS_18TensorIteratorBaseERKT_EUliE_EEviT1_ --------------------------
	.section	.nv.constant0._ZN2at6native18elementwise_kernelILi128ELi4EZNS0_15gpu_kernel_implIZZZN37_INTERNAL_cee6930f_7_Loss_cu_5b0651e139_GLOBAL__N__cee6930f_7_Loss_cu_5b0651e140binary_cross_entropy_backward_out_kernelERNS_6TensorERKS5_S8_S8_ENKUlvE_clEvENKUlvE_clEvEUldddE_EEvRNS_18TensorIteratorBaseERKT_EUliE_EEviT1_,"a",@progbits
	.sectionflags	@""
	.align	4
.nv.constant0._ZN2at6native18elementwise_kernelILi128ELi4EZNS0_15gpu_kernel_implIZZZN37_INTERNAL_cee6930f_7_Loss_cu_5b0651e139_GLOBAL__N__cee6930f_7_Loss_cu_5b0651e140binary_cross_entropy_backward_out_kernelERNS_6TensorERKS5_S8_S8_ENKUlvE_clEvENKUlvE_clEvEUldddE_EEvRNS_18TensorIteratorBaseERKT_EUliE_EEviT1_:
	.zero		1288


//--------------------- .nv.constant0._ZN2at6native27unrolled_elementwise_kernelIZZZN37_INTERNAL_cee6930f_7_Loss_cu_5b0651e139_GLOBAL__N__cee6930f_7_Loss_cu_5b0651e140binary_cross_entropy_backward_out_kernelERNS_6TensorERKS4_S7_S7_ENKUlvE_clEvENKUlvE_clEvEUldddE_St5arrayIPcLm4EELi4E23TrivialOffsetCalculatorILi3EjESE_ILi1EjENS0_6memory12LoadWithCastILi3EEENSH_13StoreWithCastILi1EEEEEviT_T0_T2_T3_T4_T5_ --------------------------
	.section	.nv.constant0._ZN2at6native27unrolled_elementwise_kernelIZZZN37_INTERNAL_cee6930f_7_Loss_cu_5b0651e139_GLOBAL__N__cee6930f_7_Loss_cu_5b0651e140binary_cross_entropy_backward_out_kernelERNS_6TensorERKS4_S7_S7_ENKUlvE_clEvENKUlvE_clEvEUldddE_St5arrayIPcLm4EELi4E23TrivialOffsetCalculatorILi3EjESE_ILi1EjENS0_6memory12LoadWithCastILi3EEENSH_13StoreWithCastILi1EEEEEviT_T0_T2_T3_T4_T5_,"a",@progbits
	.sectionflags	@""
	.align	4
.nv.constant0._ZN2at6native27unrolled_elementwise_kernelIZZZN37_INTERNAL_cee6930f_7_Loss_cu_5b0651e139_GLOBAL__N__cee6930f_7_Loss_cu_5b0651e140binary_cross_entropy_backward_out_kernelERNS_6TensorERKS4_S7_S7_ENKUlvE_clEvENKUlvE_clEvEUldddE_St5arrayIPcLm4EELi4E23TrivialOffsetCalculatorILi3EjESE_ILi1EjENS0_6memory12LoadWithCastILi3EEENSH_13StoreWithCastILi1EEEEEviT_T0_T2_T3_T4_T5_:
	.zero		596


//--------------------- .nv.constant0._ZN2at6native18elementwise_kernelILi128ELi2EZNS0_22gpu_kernel_impl_nocastIZZZN37_INTERNAL_cee6930f_7_Loss_cu_5b0651e139_GLOBAL__N__cee6930f_7_Loss_cu_5b0651e140binary_cross_entropy_backward_out_kernelERNS_6TensorERKS5_S8_S8_ENKUlvE_clEvENKUlvE_clEvEUldddE_EEvRNS_18TensorIteratorBaseERKT_EUliE_EEviT1_ --------------------------
	.section	.nv.constant0._ZN2at6native18elementwise_kernelILi128ELi2EZNS0_22gpu_kernel_impl_nocastIZZZN37_INTERNAL_cee6930f_7_Loss_cu_5b0651e139_GLOBAL__N__cee6930f_7_Loss_cu_5b0651e140binary_cross_entropy_backward_out_kernelERNS_6TensorERKS5_S8_S8_ENKUlvE_clEvENKUlvE_clEvEUldddE_EEvRNS_18TensorIteratorBaseERKT_EUliE_EEviT1_,"a",@progbits
	.sectionflags	@""
	.align	4
.nv.constant0._ZN2at6native18elementwise_kernelILi128ELi2EZNS0_22gpu_kernel_impl_nocastIZZZN37_INTERNAL_cee6930f_7_Loss_cu_5b0651e139_GLOBAL__N__cee6930f_7_Loss_cu_5b0651e140binary_cross_entropy_backward_out_kernelERNS_6TensorERKS5_S8_S8_ENKUlvE_clEvENKUlvE_clEvEUldddE_EEvRNS_18TensorIteratorBaseERKT_EUliE_EEviT1_:
	.zero		1288


//--------------------- .nv.constant0._ZN2at6native27unrolled_elementwise_kernelIZZZN37_INTERNAL_cee6930f_7_Loss_cu_5b0651e139_GLOBAL__N__cee6930f_7_Loss_cu_5b0651e140binary_cross_entropy_backward_out_kernelERNS_6TensorERKS4_S7_S7_ENKUlvE_clEvENKUlvE_clEvEUldddE_St5arrayIPcLm4EELi4E23TrivialOffsetCalculatorILi3EjESE_ILi1EjENS0_6memory15LoadWithoutCastENSH_16StoreWithoutCastEEEviT_T0_T2_T3_T4_T5_ --------------------------
	.section	.nv.constant0._ZN2at6native27unrolled_elementwise_kernelIZZZN37_INTERNAL_cee6930f_7_Loss_cu_5b0651e139_GLOBAL__N__cee6930f_7_Loss_cu_5b0651e140binary_cross_entropy_backward_out_kernelERNS_6TensorERKS4_S7_S7_ENKUlvE_clEvENKUlvE_clEvEUldddE_St5arrayIPcLm4EELi4E23TrivialOffsetCalculatorILi3EjESE_ILi1EjENS0_6memory15LoadWithoutCastENSH_16StoreWithoutCastEEEviT_T0_T2_T3_T4_T5_,"a",@progbits
	.sectionflags	@""
	.align	4
.nv.constant0._ZN2at6native27unrolled_elementwise_kernelIZZZN37_INTERNAL_cee6930f_7_Loss_cu_5b0651e139_GLOBAL__N__cee6930f_7_Loss_cu_5b0651e140binary_cross_entropy_backward_out_kernelERNS_6TensorERKS4_S7_S7_ENKUlvE_clEvENKUlvE_clEvEUldddE_St5arrayIPcLm4EELi4E23TrivialOffsetCalculatorILi3EjESE_ILi1EjENS0_6memory15LoadWithoutCastENSH_16StoreWithoutCastEEEviT_T0_T2_T3_T4_T5_:
	.zero		572


//--------------------- .nv.constant0._ZN2at6native29vectorized_elementwise_kernelILi2EZZZN37_INTERNAL_cee6930f_7_Loss_cu_5b0651e139_GLOBAL__N__cee6930f_7_Loss_cu_5b0651e140binary_cross_entropy_backward_out_kernelERNS_6TensorERKS4_S7_S7_ENKUlvE_clEvENKUlvE_clEvEUldddE_St5arrayIPcLm4EEEEviT0_T1_ --------------------------
	.section	.nv.constant0._ZN2at6native29vectorized_elementwise_kernelILi2EZZZN37_INTERNAL_cee6930f_7_Loss_cu_5b0651e139_GLOBAL__N__cee6930f_7_Loss_cu_5b0651e140binary_cross_entropy_backward_out_kernelERNS_6TensorERKS4_S7_S7_ENKUlvE_clEvENKUlvE_clEvEUldddE_St5arrayIPcLm4EEEEviT0_T1_,"a",@progbits
	.sectionflags	@""
	.align	4
.nv.constant0._ZN2at6native29vectorized_elementwise_kernelILi2EZZZN37_INTERNAL_cee6930f_7_Loss_cu_5b0651e139_GLOBAL__N__cee6930f_7_Loss_cu_5b0651e140binary_cross_entropy_backward_out_kernelERNS_6TensorERKS4_S7_S7_ENKUlvE_clEvENKUlvE_clEvEUldddE_St5arrayIPcLm4EEEEviT0_T1_:
	.zero		568


//--------------------- .nv.constant0._ZN2at6native29vectorized_elementwise_kernelILi4EZZZN37_INTERNAL_cee6930f_7_Loss_cu_5b0651e139_GLOBAL__N__cee6930f_7_Loss_cu_5b0651e140binary_cross_entropy_backward_out_kernelERNS_6TensorERKS4_S7_S7_ENKUlvE_clEvENKUlvE_clEvEUldddE_St5arrayIPcLm4EEEEviT0_T1_ --------------------------
	.section	.nv.constant0._ZN2at6native29vectorized_elementwise_kernelILi4EZZZN37_INTERNAL_cee6930f_7_Loss_cu_5b0651e139_GLOBAL__N__cee6930f_7_Loss_cu_5b0651e140binary_cross_entropy_backward_out_kernelERNS_6TensorERKS4_S7_S7_ENKUlvE_clEvENKUlvE_clEvEUldddE_St5arrayIPcLm4EEEEviT0_T1_,"a",@progbits
	.sectionflags	@""
	.align	4
.nv.constant0._ZN2at6native29vectorized_elementwise_kernelILi4EZZZN37_INTERNAL_cee6930f_7_Loss_cu_5b0651e139_GLOBAL__N__cee6930f_7_Loss_cu_5b0651e140binary_cross_entropy_backward_out_kernelERNS_6TensorERKS4_S7_S7_ENKUlvE_clEvENKUlvE_clEvEUldddE_St5arrayIPcLm4EEEEviT0_T1_:
	.zero		568


//--------------------- .nv.constant0._ZN2at6native29vectorized_elementwise_kernelILi8EZZZN37_INTERNAL_cee6930f_7_Loss_cu_5b0651e139_GLOBAL__N__cee6930f_7_Loss_cu_5b0651e140binary_cross_entropy_backward_out_kernelERNS_6TensorERKS4_S7_S7_ENKUlvE_clEvENKUlvE_clEvEUldddE_St5arrayIPcLm4EEEEviT0_T1_ --------------------------
	.section	.nv.constant0._ZN2at6native29vectorized_elementwise_kernelILi8EZZZN37_INTERNAL_cee6930f_7_Loss_cu_5b0651e139_GLOBAL__N__cee6930f_7_Loss_cu_5b0651e140binary_cross_entropy_backward_out_kernelERNS_6TensorERKS4_S7_S7_ENKUlvE_clEvENKUlvE_clEvEUldddE_St5arrayIPcLm4EEEEviT0_T1_,"a",@progbits
	.sectionflags	@""
	.align	4
.nv.constant0._ZN2at6native29vectorized_elementwise_kernelILi8EZZZN37_INTERNAL_cee6930f_7_Loss_cu_5b0651e139_GLOBAL__N__cee6930f_7_Loss_cu_5b0651e140binary_cross_entropy_backward_out_kernelERNS_6TensorERKS4_S7_S7_ENKUlvE_clEvENKUlvE_clEvEUldddE_St5arrayIPcLm4EEEEviT0_T1_:
	.zero		568


//--------------------- SYMBOLS --------------------------

	.type		.nv.reservedSmem.offset0,@object
	.size		.nv.reservedSmem.offset0,0x4
	.type		__assertfail,@function
